	.target	sm_100a

	.elftype	@"ET_EXEC"


//--------------------- .note.nv.tkinfo           --------------------------
	.section	.note.nv.tkinfo,"",@"SHT_NOTE"
	.sectionflags	@"SHF_NOTE_NV_TKINFO"
	.tkinfo
        /*0018*/ 	.word	0x00000002
        /*0030*/ 	.string	""
        /*0030*/ 	.string	"ptxas"
        /*0030*/ 	.string	"Cuda compilation tools, release 13.0, V13.0.88"
        /*0030*/ 	.string	"Build cuda_13.0.r13.0/compiler.36424714_0"
        /*0030*/ 	.string	"-arch sm_100a -m 64 "



//--------------------- .note.nv.cuinfo           --------------------------
	.section	.note.nv.cuinfo,"",@"SHT_NOTE"
	.sectionflags	@"SHF_NOTE_NV_CUINFO"
        /*0018*/ 	.short	0x0002
        /*001a*/ 	.short	0x0064
        /*001c*/ 	.short	0x0082
	.zero		2


//--------------------- .nv.info                  --------------------------
	.section	.nv.info,"",@"SHT_CUDA_INFO"
	.align	4


	//----- nvinfo : EIATTR_REGCOUNT
	.align		4
        /*0000*/ 	.byte	0x04, 0x2f
        /*0002*/ 	.short	(.L_27 - .L_26)
	.align		4
.L_26:
        /*0004*/ 	.word	index@(_ZN4mmha33masked_multihead_attention_kernelIfLi160ELi256ELi4ELi64ELi64ELb0ELb0EEEv26Multihead_attention_paramsIT_XT5_EE)
        /*0008*/ 	.word	0x000000a6


	//----- nvinfo : EIATTR_FRAME_SIZE
	.align		4
.L_27:
        /*000c*/ 	.byte	0x04, 0x11
        /*000e*/ 	.short	(.L_29 - .L_28)
	.align		4
.L_28:
        /*0010*/ 	.word	index@(_ZN4mmha33masked_multihead_attention_kernelIfLi160ELi256ELi4ELi64ELi64ELb0ELb0EEEv26Multihead_attention_paramsIT_XT5_EE)
        /*0014*/ 	.word	0x00000000


	//----- nvinfo : EIATTR_REGCOUNT
	.align		4
.L_29:
        /*0018*/ 	.byte	0x04, 0x2f
        /*001a*/ 	.short	(.L_31 - .L_30)
	.align		4
.L_30:
        /*001c*/ 	.word	index@(_ZN4mmha33masked_multihead_attention_kernelIfLi160ELi256ELi2ELi64ELi128ELb0ELb0EEEv26Multihead_attention_paramsIT_XT5_EE)
        /*0020*/ 	.word	0x000000ff


	//----- nvinfo : EIATTR_FRAME_SIZE
	.align		4
.L_31:
        /*0024*/ 	.byte	0x04, 0x11
        /*0026*/ 	.short	(.L_33 - .L_32)
	.align		4
.L_32:
        /*0028*/ 	.word	index@(_ZN4mmha33masked_multihead_attention_kernelIfLi160ELi256ELi2ELi64ELi128ELb0ELb0EEEv26Multihead_attention_paramsIT_XT5_EE)
        /*002c*/ 	.word	0x00000088


	//----- nvinfo : EIATTR_REGCOUNT
	.align		4
.L_33:
        /*0030*/ 	.byte	0x04, 0x2f
        /*0032*/ 	.short	(.L_35 - .L_34)
	.align		4
.L_34:
        /*0034*/ 	.word	index@(_ZN4mmha33masked_multihead_attention_kernelIfLi160ELi256ELi1ELi64ELi256ELb0ELb0EEEv26Multihead_attention_paramsIT_XT5_EE)
        /*0038*/ 	.word	0x000000ff


	//----- nvinfo : EIATTR_FRAME_SIZE
	.align		4
.L_35:
        /*003c*/ 	.byte	0x04, 0x11
        /*003e*/ 	.short	(.L_37 - .L_36)
	.align		4
.L_36:
        /*0040*/ 	.word	index@(_ZN4mmha33masked_multihead_attention_kernelIfLi160ELi256ELi1ELi64ELi256ELb0ELb0EEEv26Multihead_attention_paramsIT_XT5_EE)
        /*0044*/ 	.word	0x000004c8


	//----- nvinfo : EIATTR_REGCOUNT
	.align		4
.L_37:
        /*0048*/ 	.byte	0x04, 0x2f
        /*004a*/ 	.short	(.L_39 - .L_38)
	.align		4
.L_38:
        /*004c*/ 	.word	index@(_ZN4mmha33masked_multihead_attention_kernelIfLi160ELi256ELi4ELi64ELi64ELb0ELb1EEEv26Multihead_attention_paramsIT_XT5_EE)
        /*0050*/ 	.word	0x000000a4


	//----- nvinfo : EIATTR_FRAME_SIZE
	.align		4
.L_39:
        /*0054*/ 	.byte	0x04, 0x11
        /*0056*/ 	.short	(.L_41 - .L_40)
	.align		4
.L_40:
        /*0058*/ 	.word	index@(_ZN4mmha33masked_multihead_attention_kernelIfLi160ELi256ELi4ELi64ELi64ELb0ELb1EEEv26Multihead_attention_paramsIT_XT5_EE)
        /*005c*/ 	.word	0x00000000


	//----- nvinfo : EIATTR_REGCOUNT
	.align		4
.L_41:
        /*0060*/ 	.byte	0x04, 0x2f
        /*0062*/ 	.short	(.L_43 - .L_42)
	.align		4
.L_42:
        /*0064*/ 	.word	index@(_ZN4mmha33masked_multihead_attention_kernelIfLi160ELi256ELi2ELi64ELi128ELb0ELb1EEEv26Multihead_attention_paramsIT_XT5_EE)
        /*0068*/ 	.word	0x000000ff


	//----- nvinfo : EIATTR_FRAME_SIZE
	.align		4
.L_43:
        /*006c*/ 	.byte	0x04, 0x11
        /*006e*/ 	.short	(.L_45 - .L_44)
	.align		4
.L_44:
        /*0070*/ 	.word	index@(_ZN4mmha33masked_multihead_attention_kernelIfLi160ELi256ELi2ELi64ELi128ELb0ELb1EEEv26Multihead_attention_paramsIT_XT5_EE)
        /*0074*/ 	.word	0x00000070


	//----- nvinfo : EIATTR_REGCOUNT
	.align		4
.L_45:
        /*0078*/ 	.byte	0x04, 0x2f
        /*007a*/ 	.short	(.L_47 - .L_46)
	.align		4
.L_46:
        /*007c*/ 	.word	index@(_ZN4mmha33masked_multihead_attention_kernelIfLi160ELi256ELi1ELi64ELi256ELb0ELb1EEEv26Multihead_attention_paramsIT_XT5_EE)
        /*0080*/ 	.word	0x000000ff


	//----- nvinfo : EIATTR_FRAME_SIZE
	.align		4
.L_47:
        /*0084*/ 	.byte	0x04, 0x11
        /*0086*/ 	.short	(.L_49 - .L_48)
	.align		4
.L_48:
        /*0088*/ 	.word	index@(_ZN4mmha33masked_multihead_attention_kernelIfLi160ELi256ELi1ELi64ELi256ELb0ELb1EEEv26Multihead_attention_paramsIT_XT5_EE)
        /*008c*/ 	.word	0x000004d0


	//----- nvinfo : EIATTR_REGCOUNT
	.align		4
.L_49:
        /*0090*/ 	.byte	0x04, 0x2f
        /*0092*/ 	.short	(.L_51 - .L_50)
	.align		4
.L_50:
        /*0094*/ 	.word	index@(_ZN4mmha33masked_multihead_attention_kernelItLi160ELi256ELi4ELi32ELi64ELb0ELb0EEEv26Multihead_attention_paramsIT_XT5_EE)
        /*0098*/ 	.word	0x00000060


	//----- nvinfo : EIATTR_FRAME_SIZE
	.align		4
.L_51:
        /*009c*/ 	.byte	0x04, 0x11
        /*009e*/ 	.short	(.L_53 - .L_52)
	.align		4
.L_52:
        /*00a0*/ 	.word	index@(_ZN4mmha33masked_multihead_attention_kernelItLi160ELi256ELi4ELi32ELi64ELb0ELb0EEEv26Multihead_attention_paramsIT_XT5_EE)
        /*00a4*/ 	.word	0x00000000


	//----- nvinfo : EIATTR_REGCOUNT
	.align		4
.L_53:
        /*00a8*/ 	.byte	0x04, 0x2f
        /*00aa*/ 	.short	(.L_55 - .L_54)
	.align		4
.L_54:
        /*00ac*/ 	.word	index@(_ZN4mmha33masked_multihead_attention_kernelItLi160ELi256ELi2ELi32ELi128ELb0ELb0EEEv26Multihead_attention_paramsIT_XT5_EE)
        /*00b0*/ 	.word	0x000000a5


	//----- nvinfo : EIATTR_FRAME_SIZE
	.align		4
.L_55:
        /*00b4*/ 	.byte	0x04, 0x11
        /*00b6*/ 	.short	(.L_57 - .L_56)
	.align		4
.L_56:
        /*00b8*/ 	.word	index@(_ZN4mmha33masked_multihead_attention_kernelItLi160ELi256ELi2ELi32ELi128ELb0ELb0EEEv26Multihead_attention_paramsIT_XT5_EE)
        /*00bc*/ 	.word	0x00000000


	//----- nvinfo : EIATTR_REGCOUNT
	.align		4
.L_57:
        /*00c0*/ 	.byte	0x04, 0x2f
        /*00c2*/ 	.short	(.L_59 - .L_58)
	.align		4
.L_58:
        /*00c4*/ 	.word	index@(_ZN4mmha33masked_multihead_attention_kernelItLi160ELi256ELi1ELi32ELi256ELb0ELb0EEEv26Multihead_attention_paramsIT_XT5_EE)
        /*00c8*/ 	.word	0x000000ff


	//----- nvinfo : EIATTR_FRAME_SIZE
	.align		4
.L_59:
        /*00cc*/ 	.byte	0x04, 0x11
        /*00ce*/ 	.short	(.L_61 - .L_60)
	.align		4
.L_60:
        /*00d0*/ 	.word	index@(_ZN4mmha33masked_multihead_attention_kernelItLi160ELi256ELi1ELi32ELi256ELb0ELb0EEEv26Multihead_attention_paramsIT_XT5_EE)
        /*00d4*/ 	.word	0x00000058


	//----- nvinfo : EIATTR_REGCOUNT
	.align		4
.L_61:
        /*00d8*/ 	.byte	0x04, 0x2f
        /*00da*/ 	.short	(.L_63 - .L_62)
	.align		4
.L_62:
        /*00dc*/ 	.word	index@(_ZN4mmha33masked_multihead_attention_kernelItLi160ELi256ELi4ELi32ELi64ELb0ELb1EEEv26Multihead_attention_paramsIT_XT5_EE)
        /*00e0*/ 	.word	0x0000005f


	//----- nvinfo : EIATTR_FRAME_SIZE
	.align		4
.L_63:
        /*00e4*/ 	.byte	0x04, 0x11
        /*00e6*/ 	.short	(.L_65 - .L_64)
	.align		4
.L_64:
        /*00e8*/ 	.word	index@(_ZN4mmha33masked_multihead_attention_kernelItLi160ELi256ELi4ELi32ELi64ELb0ELb1EEEv26Multihead_attention_paramsIT_XT5_EE)
        /*00ec*/ 	.word	0x00000000


	//----- nvinfo : EIATTR_REGCOUNT
	.align		4
.L_65:
        /*00f0*/ 	.byte	0x04, 0x2f
        /*00f2*/ 	.short	(.L_67 - .L_66)
	.align		4
.L_66:
        /*00f4*/ 	.word	index@(_ZN4mmha33masked_multihead_attention_kernelItLi160ELi256ELi2ELi32ELi128ELb0ELb1EEEv26Multihead_attention_paramsIT_XT5_EE)
        /*00f8*/ 	.word	0x000000a3


	//----- nvinfo : EIATTR_FRAME_SIZE
	.align		4
.L_67:
        /*00fc*/ 	.byte	0x04, 0x11
        /*00fe*/ 	.short	(.L_69 - .L_68)
	.align		4
.L_68:
        /*0100*/ 	.word	index@(_ZN4mmha33masked_multihead_attention_kernelItLi160ELi256ELi2ELi32ELi128ELb0ELb1EEEv26Multihead_attention_paramsIT_XT5_EE)
        /*0104*/ 	.word	0x00000000


	//----- nvinfo : EIATTR_REGCOUNT
	.align		4
.L_69:
        /*0108*/ 	.byte	0x04, 0x2f
        /*010a*/ 	.short	(.L_71 - .L_70)
	.align		4
.L_70:
        /*010c*/ 	.word	index@(_ZN4mmha33masked_multihead_attention_kernelItLi160ELi256ELi1ELi32ELi256ELb0ELb1EEEv26Multihead_attention_paramsIT_XT5_EE)
        /*0110*/ 	.word	0x000000ff


	//----- nvinfo : EIATTR_FRAME_SIZE
	.align		4
.L_71:
        /*0114*/ 	.byte	0x04, 0x11
        /*0116*/ 	.short	(.L_73 - .L_72)
	.align		4
.L_72:
        /*0118*/ 	.word	index@(_ZN4mmha33masked_multihead_attention_kernelItLi160ELi256ELi1ELi32ELi256ELb0ELb1EEEv26Multihead_attention_paramsIT_XT5_EE)
        /*011c*/ 	.word	0x00000060


	//----- nvinfo : EIATTR_REGCOUNT
	.align		4
.L_73:
        /*0120*/ 	.byte	0x04, 0x2f
        /*0122*/ 	.short	(.L_75 - .L_74)
	.align		4
.L_74:
        /*0124*/ 	.word	index@(_ZN4mmha33masked_multihead_attention_kernelIfLi160ELi256ELi4ELi64ELi64ELb1ELb0EEEv26Multihead_attention_paramsIT_XT5_EE)
        /*0128*/ 	.word	0x000000ff


	//----- nvinfo : EIATTR_FRAME_SIZE
	.align		4
.L_75:
        /*012c*/ 	.byte	0x04, 0x11
        /*012e*/ 	.short	(.L_77 - .L_76)
	.align		4
.L_76:
        /*0130*/ 	.word	index@(_ZN4mmha33masked_multihead_attention_kernelIfLi160ELi256ELi4ELi64ELi64ELb1ELb0EEEv26Multihead_attention_paramsIT_XT5_EE)
        /*0134*/ 	.word	0x00000000


	//----- nvinfo : EIATTR_REGCOUNT
	.align		4
.L_77:
        /*0138*/ 	.byte	0x04, 0x2f
        /*013a*/ 	.short	(.L_79 - .L_78)
	.align		4
.L_78:
        /*013c*/ 	.word	index@(_ZN4mmha33masked_multihead_attention_kernelIfLi160ELi256ELi2ELi64ELi128ELb1ELb0EEEv26Multihead_attention_paramsIT_XT5_EE)
        /*0140*/ 	.word	0x000000ff


	//----- nvinfo : EIATTR_FRAME_SIZE
	.align		4
.L_79:
        /*0144*/ 	.byte	0x04, 0x11
        /*0146*/ 	.short	(.L_81 - .L_80)
	.align		4
.L_80:
        /*0148*/ 	.word	index@(_ZN4mmha33masked_multihead_attention_kernelIfLi160ELi256ELi2ELi64ELi128ELb1ELb0EEEv26Multihead_attention_paramsIT_XT5_EE)
        /*014c*/ 	.word	0x000002d0


	//----- nvinfo : EIATTR_REGCOUNT
	.align		4
.L_81:
        /*0150*/ 	.byte	0x04, 0x2f
        /*0152*/ 	.short	(.L_83 - .L_82)
	.align		4
.L_82:
        /*0154*/ 	.word	index@(_ZN4mmha33masked_multihead_attention_kernelIfLi160ELi256ELi1ELi64ELi256ELb1ELb0EEEv26Multihead_attention_paramsIT_XT5_EE)
        /*0158*/ 	.word	0x000000ff


	//----- nvinfo : EIATTR_FRAME_SIZE
	.align		4
.L_83:
        /*015c*/ 	.byte	0x04, 0x11
        /*015e*/ 	.short	(.L_85 - .L_84)
	.align		4
.L_84:
        /*0160*/ 	.word	index@(_ZN4mmha33masked_multihead_attention_kernelIfLi160ELi256ELi1ELi64ELi256ELb1ELb0EEEv26Multihead_attention_paramsIT_XT5_EE)
        /*0164*/ 	.word	0x00000810


	//----- nvinfo : EIATTR_REGCOUNT
	.align		4
.L_85:
        /*0168*/ 	.byte	0x04, 0x2f
        /*016a*/ 	.short	(.L_87 - .L_86)
	.align		4
.L_86:
        /*016c*/ 	.word	index@(_ZN4mmha33masked_multihead_attention_kernelIfLi160ELi256ELi4ELi64ELi64ELb1ELb1EEEv26Multihead_attention_paramsIT_XT5_EE)
        /*0170*/ 	.word	0x000000ff


	//----- nvinfo : EIATTR_FRAME_SIZE
	.align		4
.L_87:
        /*0174*/ 	.byte	0x04, 0x11
        /*0176*/ 	.short	(.L_89 - .L_88)
	.align		4
.L_88:
        /*0178*/ 	.word	index@(_ZN4mmha33masked_multihead_attention_kernelIfLi160ELi256ELi4ELi64ELi64ELb1ELb1EEEv26Multihead_attention_paramsIT_XT5_EE)
        /*017c*/ 	.word	0x00000000


	//----- nvinfo : EIATTR_REGCOUNT
	.align		4
.L_89:
        /*0180*/ 	.byte	0x04, 0x2f
        /*0182*/ 	.short	(.L_91 - .L_90)
	.align		4
.L_90:
        /*0184*/ 	.word	index@(_ZN4mmha33masked_multihead_attention_kernelIfLi160ELi256ELi2ELi64ELi128ELb1ELb1EEEv26Multihead_attention_paramsIT_XT5_EE)
        /*0188*/ 	.word	0x000000ff


	//----- nvinfo : EIATTR_FRAME_SIZE
	.align		4
.L_91:
        /*018c*/ 	.byte	0x04, 0x11
        /*018e*/ 	.short	(.L_93 - .L_92)
	.align		4
.L_92:
        /*0190*/ 	.word	index@(_ZN4mmha33masked_multihead_attention_kernelIfLi160ELi256ELi2ELi64ELi128ELb1ELb1EEEv26Multihead_attention_paramsIT_XT5_EE)
        /*0194*/ 	.word	0x000002d0


	//----- nvinfo : EIATTR_REGCOUNT
	.align		4
.L_93:
        /*0198*/ 	.byte	0x04, 0x2f
        /*019a*/ 	.short	(.L_95 - .L_94)
	.align		4
.L_94:
        /*019c*/ 	.word	index@(_ZN4mmha33masked_multihead_attention_kernelIfLi160ELi256ELi1ELi64ELi256ELb1ELb1EEEv26Multihead_attention_paramsIT_XT5_EE)
        /*01a0*/ 	.word	0x000000ff


	//----- nvinfo : EIATTR_FRAME_SIZE
	.align		4
.L_95:
        /*01a4*/ 	.byte	0x04, 0x11
        /*01a6*/ 	.short	(.L_97 - .L_96)
	.align		4
.L_96:
        /*01a8*/ 	.word	index@(_ZN4mmha33masked_multihead_attention_kernelIfLi160ELi256ELi1ELi64ELi256ELb1ELb1EEEv26Multihead_attention_paramsIT_XT5_EE)
        /*01ac*/ 	.word	0x00000820


	//----- nvinfo : EIATTR_REGCOUNT
	.align		4
.L_97:
        /*01b0*/ 	.byte	0x04, 0x2f
        /*01b2*/ 	.short	(.L_99 - .L_98)
	.align		4
.L_98:
        /*01b4*/ 	.word	index@(_ZN4mmha33masked_multihead_attention_kernelItLi160ELi256ELi4ELi32ELi64ELb1ELb0EEEv26Multihead_attention_paramsIT_XT5_EE)
        /*01b8*/ 	.word	0x00000080


	//----- nvinfo : EIATTR_FRAME_SIZE
	.align		4
.L_99:
        /*01bc*/ 	.byte	0x04, 0x11
        /*01be*/ 	.short	(.L_101 - .L_100)
	.align		4
.L_100:
        /*01c0*/ 	.word	index@(_ZN4mmha33masked_multihead_attention_kernelItLi160ELi256ELi4ELi32ELi64ELb1ELb0EEEv26Multihead_attention_paramsIT_XT5_EE)
        /*01c4*/ 	.word	0x00000000


	//----- nvinfo : EIATTR_REGCOUNT
	.align		4
.L_101:
        /*01c8*/ 	.byte	0x04, 0x2f
        /*01ca*/ 	.short	(.L_103 - .L_102)
	.align		4
.L_102:
        /*01cc*/ 	.word	index@(_ZN4mmha33masked_multihead_attention_kernelItLi160ELi256ELi2ELi32ELi128ELb1ELb0EEEv26Multihead_attention_paramsIT_XT5_EE)
        /*01d0*/ 	.word	0x000000e1


	//----- nvinfo : EIATTR_FRAME_SIZE
	.align		4
.L_103:
        /*01d4*/ 	.byte	0x04, 0x11
        /*01d6*/ 	.short	(.L_105 - .L_104)
	.align		4
.L_104:
        /*01d8*/ 	.word	index@(_ZN4mmha33masked_multihead_attention_kernelItLi160ELi256ELi2ELi32ELi128ELb1ELb0EEEv26Multihead_attention_paramsIT_XT5_EE)
        /*01dc*/ 	.word	0x00000000


	//----- nvinfo : EIATTR_REGCOUNT
	.align		4
.L_105:
        /*01e0*/ 	.byte	0x04, 0x2f
        /*01e2*/ 	.short	(.L_107 - .L_106)
	.align		4
.L_106:
        /*01e4*/ 	.word	index@(_ZN4mmha33masked_multihead_attention_kernelItLi160ELi256ELi1ELi32ELi256ELb1ELb0EEEv26Multihead_attention_paramsIT_XT5_EE)
        /*01e8*/ 	.word	0x000000ff


	//----- nvinfo : EIATTR_FRAME_SIZE
	.align		4
.L_107:
        /*01ec*/ 	.byte	0x04, 0x11
        /*01ee*/ 	.short	(.L_109 - .L_108)
	.align		4
.L_108:
        /*01f0*/ 	.word	index@(_ZN4mmha33masked_multihead_attention_kernelItLi160ELi256ELi1ELi32ELi256ELb1ELb0EEEv26Multihead_attention_paramsIT_XT5_EE)
        /*01f4*/ 	.word	0x000002c0


	//----- nvinfo : EIATTR_REGCOUNT
	.align		4
.L_109:
        /*01f8*/ 	.byte	0x04, 0x2f
        /*01fa*/ 	.short	(.L_111 - .L_110)
	.align		4
.L_110:
        /*01fc*/ 	.word	index@(_ZN4mmha33masked_multihead_attention_kernelItLi160ELi256ELi4ELi32ELi64ELb1ELb1EEEv26Multihead_attention_paramsIT_XT5_EE)
        /*0200*/ 	.word	0x00000089


	//----- nvinfo : EIATTR_FRAME_SIZE
	.align		4
.L_111:
        /*0204*/ 	.byte	0x04, 0x11
        /*0206*/ 	.short	(.L_113 - .L_112)
	.align		4
.L_112:
        /*0208*/ 	.word	index@(_ZN4mmha33masked_multihead_attention_kernelItLi160ELi256ELi4ELi32ELi64ELb1ELb1EEEv26Multihead_attention_paramsIT_XT5_EE)
        /*020c*/ 	.word	0x00000000


	//----- nvinfo : EIATTR_REGCOUNT
	.align		4
.L_113:
        /*0210*/ 	.byte	0x04, 0x2f
        /*0212*/ 	.short	(.L_115 - .L_114)
	.align		4
.L_114:
        /*0214*/ 	.word	index@(_ZN4mmha33masked_multihead_attention_kernelItLi160ELi256ELi2ELi32ELi128ELb1ELb1EEEv26Multihead_attention_paramsIT_XT5_EE)
        /*0218*/ 	.word	0x000000f5


	//----- nvinfo : EIATTR_FRAME_SIZE
	.align		4
.L_115:
        /*021c*/ 	.byte	0x04, 0x11
        /*021e*/ 	.short	(.L_117 - .L_116)
	.align		4
.L_116:
        /*0220*/ 	.word	index@(_ZN4mmha33masked_multihead_attention_kernelItLi160ELi256ELi2ELi32ELi128ELb1ELb1EEEv26Multihead_attention_paramsIT_XT5_EE)
        /*0224*/ 	.word	0x00000000


	//----- nvinfo : EIATTR_REGCOUNT
	.align		4
.L_117:
        /*0228*/ 	.byte	0x04, 0x2f
        /*022a*/ 	.short	(.L_119 - .L_118)
	.align		4
.L_118:
        /*022c*/ 	.word	index@(_ZN4mmha33masked_multihead_attention_kernelItLi160ELi256ELi1ELi32ELi256ELb1ELb1EEEv26Multihead_attention_paramsIT_XT5_EE)
        /*0230*/ 	.word	0x000000ff


	//----- nvinfo : EIATTR_FRAME_SIZE
	.align		4
.L_119:
        /*0234*/ 	.byte	0x04, 0x11
        /*0236*/ 	.short	(.L_121 - .L_120)
	.align		4
.L_120:
        /*0238*/ 	.word	index@(_ZN4mmha33masked_multihead_attention_kernelItLi160ELi256ELi1ELi32ELi256ELb1ELb1EEEv26Multihead_attention_paramsIT_XT5_EE)
        /*023c*/ 	.word	0x000002c0


	//----- nvinfo : EIATTR_MIN_STACK_SIZE
	.align		4
.L_121:
        /*0240*/ 	.byte	0x04, 0x12
        /*0242*/ 	.short	(.L_123 - .L_122)
	.align		4
.L_122:
        /*0244*/ 	.word	index@(_ZN4mmha33masked_multihead_attention_kernelItLi160ELi256ELi1ELi32ELi256ELb1ELb1EEEv26Multihead_attention_paramsIT_XT5_EE)
        /*0248*/ 	.word	0x000002c0


	//----- nvinfo : EIATTR_MIN_STACK_SIZE
	.align		4
.L_123:
        /*024c*/ 	.byte	0x04, 0x12
        /*024e*/ 	.short	(.L_125 - .L_124)
	.align		4
.L_124:
        /*0250*/ 	.word	index@(_ZN4mmha33masked_multihead_attention_kernelItLi160ELi256ELi2ELi32ELi128ELb1ELb1EEEv26Multihead_attention_paramsIT_XT5_EE)
        /*0254*/ 	.word	0x00000000


	//----- nvinfo : EIATTR_MIN_STACK_SIZE
	.align		4
.L_125:
        /*0258*/ 	.byte	0x04, 0x12
        /*025a*/ 	.short	(.L_127 - .L_126)
	.align		4
.L_126:
        /*025c*/ 	.word	index@(_ZN4mmha33masked_multihead_attention_kernelItLi160ELi256ELi4ELi32ELi64ELb1ELb1EEEv26Multihead_attention_paramsIT_XT5_EE)
        /*0260*/ 	.word	0x00000000


	//----- nvinfo : EIATTR_MIN_STACK_SIZE
	.align		4
.L_127:
        /*0264*/ 	.byte	0x04, 0x12
        /*0266*/ 	.short	(.L_129 - .L_128)
	.align		4
.L_128:
        /*0268*/ 	.word	index@(_ZN4mmha33masked_multihead_attention_kernelItLi160ELi256ELi1ELi32ELi256ELb1ELb0EEEv26Multihead_attention_paramsIT_XT5_EE)
        /*026c*/ 	.word	0x000002c0


	//----- nvinfo : EIATTR_MIN_STACK_SIZE
	.align		4
.L_129:
        /*0270*/ 	.byte	0x04, 0x12
        /*0272*/ 	.short	(.L_131 - .L_130)
	.align		4
.L_130:
        /*0274*/ 	.word	index@(_ZN4mmha33masked_multihead_attention_kernelItLi160ELi256ELi2ELi32ELi128ELb1ELb0EEEv26Multihead_attention_paramsIT_XT5_EE)
        /*0278*/ 	.word	0x00000000


	//----- nvinfo : EIATTR_MIN_STACK_SIZE
	.align		4
.L_131:
        /*027c*/ 	.byte	0x04, 0x12
        /*027e*/ 	.short	(.L_133 - .L_132)
	.align		4
.L_132:
        /*0280*/ 	.word	index@(_ZN4mmha33masked_multihead_attention_kernelItLi160ELi256ELi4ELi32ELi64ELb1ELb0EEEv26Multihead_attention_paramsIT_XT5_EE)
        /*0284*/ 	.word	0x00000000


	//----- nvinfo : EIATTR_MIN_STACK_SIZE
	.align		4
.L_133:
        /*0288*/ 	.byte	0x04, 0x12
        /*028a*/ 	.short	(.L_135 - .L_134)
	.align		4
.L_134:
        /*028c*/ 	.word	index@(_ZN4mmha33masked_multihead_attention_kernelIfLi160ELi256ELi1ELi64ELi256ELb1ELb1EEEv26Multihead_attention_paramsIT_XT5_EE)
        /*0290*/ 	.word	0x00000820


	//----- nvinfo : EIATTR_MIN_STACK_SIZE
	.align		4
.L_135:
        /*0294*/ 	.byte	0x04, 0x12
        /*0296*/ 	.short	(.L_137 - .L_136)
	.align		4
.L_136:
        /*0298*/ 	.word	index@(_ZN4mmha33masked_multihead_attention_kernelIfLi160ELi256ELi2ELi64ELi128ELb1ELb1EEEv26Multihead_attention_paramsIT_XT5_EE)
        /*029c*/ 	.word	0x000002d0


	//----- nvinfo : EIATTR_MIN_STACK_SIZE
	.align		4
.L_137:
        /*02a0*/ 	.byte	0x04, 0x12
        /*02a2*/ 	.short	(.L_139 - .L_138)
	.align		4
.L_138:
        /*02a4*/ 	.word	index@(_ZN4mmha33masked_multihead_attention_kernelIfLi160ELi256ELi4ELi64ELi64ELb1ELb1EEEv26Multihead_attention_paramsIT_XT5_EE)
        /*02a8*/ 	.word	0x00000000


	//----- nvinfo : EIATTR_MIN_STACK_SIZE
	.align		4
.L_139:
        /*02ac*/ 	.byte	0x04, 0x12
        /*02ae*/ 	.short	(.L_141 - .L_140)
	.align		4
.L_140:
        /*02b0*/ 	.word	index@(_ZN4mmha33masked_multihead_attention_kernelIfLi160ELi256ELi1ELi64ELi256ELb1ELb0EEEv26Multihead_attention_paramsIT_XT5_EE)
        /*02b4*/ 	.word	0x00000810


	//----- nvinfo : EIATTR_MIN_STACK_SIZE
	.align		4
.L_141:
        /*02b8*/ 	.byte	0x04, 0x12
        /*02ba*/ 	.short	(.L_143 - .L_142)
	.align		4
.L_142:
        /*02bc*/ 	.word	index@(_ZN4mmha33masked_multihead_attention_kernelIfLi160ELi256ELi2ELi64ELi128ELb1ELb0EEEv26Multihead_attention_paramsIT_XT5_EE)
        /*02c0*/ 	.word	0x000002d0


	//----- nvinfo : EIATTR_MIN_STACK_SIZE
	.align		4
.L_143:
        /*02c4*/ 	.byte	0x04, 0x12
        /*02c6*/ 	.short	(.L_145 - .L_144)
	.align		4
.L_144:
        /*02c8*/ 	.word	index@(_ZN4mmha33masked_multihead_attention_kernelIfLi160ELi256ELi4ELi64ELi64ELb1ELb0EEEv26Multihead_attention_paramsIT_XT5_EE)
        /*02cc*/ 	.word	0x00000000


	//----- nvinfo : EIATTR_MIN_STACK_SIZE
	.align		4
.L_145:
        /*02d0*/ 	.byte	0x04, 0x12
        /*02d2*/ 	.short	(.L_147 - .L_146)
	.align		4
.L_146:
        /*02d4*/ 	.word	index@(_ZN4mmha33masked_multihead_attention_kernelItLi160ELi256ELi1ELi32ELi256ELb0ELb1EEEv26Multihead_attention_paramsIT_XT5_EE)
        /*02d8*/ 	.word	0x00000060


	//----- nvinfo : EIATTR_MIN_STACK_SIZE
	.align		4
.L_147:
        /*02dc*/ 	.byte	0x04, 0x12
        /*02de*/ 	.short	(.L_149 - .L_148)
	.align		4
.L_148:
        /*02e0*/ 	.word	index@(_ZN4mmha33masked_multihead_attention_kernelItLi160ELi256ELi2ELi32ELi128ELb0ELb1EEEv26Multihead_attention_paramsIT_XT5_EE)
        /*02e4*/ 	.word	0x00000000


	//----- nvinfo : EIATTR_MIN_STACK_SIZE
	.align		4
.L_149:
        /*02e8*/ 	.byte	0x04, 0x12
        /*02ea*/ 	.short	(.L_151 - .L_150)
	.align		4
.L_150:
        /*02ec*/ 	.word	index@(_ZN4mmha33masked_multihead_attention_kernelItLi160ELi256ELi4ELi32ELi64ELb0ELb1EEEv26Multihead_attention_paramsIT_XT5_EE)
        /*02f0*/ 	.word	0x00000000


	//----- nvinfo : EIATTR_MIN_STACK_SIZE
	.align		4
.L_151:
        /*02f4*/ 	.byte	0x04, 0x12
        /*02f6*/ 	.short	(.L_153 - .L_152)
	.align		4
.L_152:
        /*02f8*/ 	.word	index@(_ZN4mmha33masked_multihead_attention_kernelItLi160ELi256ELi1ELi32ELi256ELb0ELb0EEEv26Multihead_attention_paramsIT_XT5_EE)
        /*02fc*/ 	.word	0x00000058


	//----- nvinfo : EIATTR_MIN_STACK_SIZE
	.align		4
.L_153:
        /*0300*/ 	.byte	0x04, 0x12
        /*0302*/ 	.short	(.L_155 - .L_154)
	.align		4
.L_154:
        /*0304*/ 	.word	index@(_ZN4mmha33masked_multihead_attention_kernelItLi160ELi256ELi2ELi32ELi128ELb0ELb0EEEv26Multihead_attention_paramsIT_XT5_EE)
        /*0308*/ 	.word	0x00000000


	//----- nvinfo : EIATTR_MIN_STACK_SIZE
	.align		4
.L_155:
        /*030c*/ 	.byte	0x04, 0x12
        /*030e*/ 	.short	(.L_157 - .L_156)
	.align		4
.L_156:
        /*0310*/ 	.word	index@(_ZN4mmha33masked_multihead_attention_kernelItLi160ELi256ELi4ELi32ELi64ELb0ELb0EEEv26Multihead_attention_paramsIT_XT5_EE)
        /*0314*/ 	.word	0x00000000


	//----- nvinfo : EIATTR_MIN_STACK_SIZE
	.align		4
.L_157:
        /*0318*/ 	.byte	0x04, 0x12
        /*031a*/ 	.short	(.L_159 - .L_158)
	.align		4
.L_158:
        /*031c*/ 	.word	index@(_ZN4mmha33masked_multihead_attention_kernelIfLi160ELi256ELi1ELi64ELi256ELb0ELb1EEEv26Multihead_attention_paramsIT_XT5_EE)
        /*0320*/ 	.word	0x000004d0


	//----- nvinfo : EIATTR_MIN_STACK_SIZE
	.align		4
.L_159:
        /*0324*/ 	.byte	0x04, 0x12
        /*0326*/ 	.short	(.L_161 - .L_160)
	.align		4
.L_160:
        /*0328*/ 	.word	index@(_ZN4mmha33masked_multihead_attention_kernelIfLi160ELi256ELi2ELi64ELi128ELb0ELb1EEEv26Multihead_attention_paramsIT_XT5_EE)
        /*032c*/ 	.word	0x00000070


	//----- nvinfo : EIATTR_MIN_STACK_SIZE
	.align		4
.L_161:
        /*0330*/ 	.byte	0x04, 0x12
        /*0332*/ 	.short	(.L_163 - .L_162)
	.align		4
.L_162:
        /*0334*/ 	.word	index@(_ZN4mmha33masked_multihead_attention_kernelIfLi160ELi256ELi4ELi64ELi64ELb0ELb1EEEv26Multihead_attention_paramsIT_XT5_EE)
        /*0338*/ 	.word	0x00000000


	//----- nvinfo : EIATTR_MIN_STACK_SIZE
	.align		4
.L_163:
        /*033c*/ 	.byte	0x04, 0x12
        /*033e*/ 	.short	(.L_165 - .L_164)
	.align		4
.L_164:
        /*0340*/ 	.word	index@(_ZN4mmha33masked_multihead_attention_kernelIfLi160ELi256ELi1ELi64ELi256ELb0ELb0EEEv26Multihead_attention_paramsIT_XT5_EE)
        /*0344*/ 	.word	0x000004c8


	//----- nvinfo : EIATTR_MIN_STACK_SIZE
	.align		4
.L_165:
        /*0348*/ 	.byte	0x04, 0x12
        /*034a*/ 	.short	(.L_167 - .L_166)
	.align		4
.L_166:
        /*034c*/ 	.word	index@(_ZN4mmha33masked_multihead_attention_kernelIfLi160ELi256ELi2ELi64ELi128ELb0ELb0EEEv26Multihead_attention_paramsIT_XT5_EE)
        /*0350*/ 	.word	0x00000088


	//----- nvinfo : EIATTR_MIN_STACK_SIZE
	.align		4
.L_167:
        /*0354*/ 	.byte	0x04, 0x12
        /*0356*/ 	.short	(.L_169 - .L_168)
	.align		4
.L_168:
        /*0358*/ 	.word	index@(_ZN4mmha33masked_multihead_attention_kernelIfLi160ELi256ELi4ELi64ELi64ELb0ELb0EEEv26Multihead_attention_paramsIT_XT5_EE)
        /*035c*/ 	.word	0x00000000
.L_169:


//--------------------- .nv.compat                --------------------------
	.section	.nv.compat,"",@"SHT_CUDA_COMPAT_INFO"
	.align	4
        /*0000*/ 	.byte	0x02, 0x09, 0x01, 0x00, 0x02, 0x02, 0x01, 0x00, 0x02, 0x05, 0x05, 0x00, 0x03, 0x07, 0x01, 0x01
        /*0010*/ 	.byte	0x02, 0x03, 0x00, 0x00, 0x02, 0x06, 0x01, 0x00, 0x04, 0x0b, 0x08, 0x00, 0x09, 0x00, 0x00, 0x00
        /*0020*/ 	.byte	0x00, 0x00, 0x00, 0x00


//--------------------- .nv.info._ZN4mmha33masked_multihead_attention_kernelItLi160ELi256ELi1ELi32ELi256ELb1ELb1EEEv26Multihead_attention_paramsIT_XT5_EE --------------------------
	.section	.nv.info._ZN4mmha33masked_multihead_attention_kernelItLi160ELi256ELi1ELi32ELi256ELb1ELb1EEEv26Multihead_attention_paramsIT_XT5_EE,"",@"SHT_CUDA_INFO"
	.sectionflags	@""
	.align	4


	//----- nvinfo : EIATTR_CUDA_API_VERSION
	.align		4
        /*0000*/ 	.byte	0x04, 0x37
        /*0002*/ 	.short	(.L_171 - .L_170)
.L_170:
        /*0004*/ 	.word	0x00000082


	//----- nvinfo : EIATTR_KPARAM_INFO
	.align		4
.L_171:
        /*0008*/ 	.byte	0x04, 0x17
        /*000a*/ 	.short	(.L_173 - .L_172)
.L_172:
        /*000c*/ 	.word	0x00000000
        /*0010*/ 	.short	0x0000
        /*0012*/ 	.short	0x0000
        /*0014*/ 	.byte	0x00, 0xf0, 0xa1, 0x04


	//----- nvinfo : EIATTR_SPARSE_MMA_MASK
	.align		4
.L_173:
        /*0018*/ 	.byte	0x03, 0x50
        /*001a*/ 	.short	0x0000


	//----- nvinfo : EIATTR_MAXREG_COUNT
	.align		4
        /*001c*/ 	.byte	0x03, 0x1b
        /*001e*/ 	.short	0x00ff


	//----- nvinfo : EIATTR_NUM_BARRIERS
	.align		4
        /*0020*/ 	.byte	0x02, 0x4c
        /*0022*/ 	.byte	0x01
	.zero		1


	//----- nvinfo : EIATTR_EXTERNS
	.align		4
        /*0024*/ 	.byte	0x04, 0x0f
        /*0026*/ 	.short	(.L_175 - .L_174)


	//   ....[0]....
	.align		4
.L_174:
        /*0028*/ 	.word	index@(__assertfail)


	//----- nvinfo : EIATTR_ANNOTATIONS
	.align		4
.L_175:
        /*002c*/ 	.byte	0x04, 0x55
        /*002e*/ 	.short	(.L_177 - .L_176)


	//   ....[0]....
.L_176:
        /*0030*/ 	.word	0x00000001
        /*0034*/ 	.byte	0x90, 0x2e, 0x00, 0x00, 0x01, 0x00, 0x00, 0x00, 0xa0, 0x32, 0x00, 0x00, 0x01, 0x00, 0x00, 0x00
        /* <DEDUP_REMOVED lines=148> */
        /*0984*/ 	.byte	0x50, 0xe8, 0x00, 0x00


	//----- nvinfo : EIATTR_MERCURY_ISA_VERSION
	.align		4
.L_177:
        /*0988*/ 	.byte	0x03, 0x5f
        /*098a*/ 	.short	0x0101


	//----- nvinfo : EIATTR_INT_WARP_WIDE_INSTR_OFFSETS
	.align		4
        /*098c*/ 	.byte	0x04, 0x31
        /*098e*/ 	.short	(.L_179 - .L_178)


	//   ....[0]....
.L_178:
        /*0990*/ 	.word	0x00000d40


	//----- nvinfo : EIATTR_COOP_GROUP_MASK_REGIDS
	.align		4
.L_179:
        /*0994*/ 	.byte	0x04, 0x29
        /*0996*/ 	.short	(.L_181 - .L_180)


	//   ....[0]....
.L_180:
        /*0998*/ 	.word	0xffffffff


	//   ....[1]....
        /*099c*/ 	.word	0xffffffff


	//   ....[2]....
        /*09a0*/ 	.word	0xffffffff


	//   ....[3]....
        /*09a4*/ 	.word	0xffffffff


	//   ....[4]....
        /*09a8*/ 	.word	0xffffffff


	//   ....[5]....
        /*09ac*/ 	.word	0xffffffff


	//   ....[6]....
        /*09b0*/ 	.word	0xffffffff


	//   ....[7]....
        /*09b4*/ 	.word	0xffffffff


	//   ....[8]....
        /*09b8*/ 	.word	0xffffffff


	//   ....[9]....
        /*09bc*/ 	.word	0xffffffff


	//   ....[10]....
        /*09c0*/ 	.word	0xffffffff


	//   ....[11]....
        /*09c4*/ 	.word	0xffffffff


	//   ....[12]....
        /*09c8*/ 	.word	0xffffffff


	//   ....[13]....
        /*09cc*/ 	.word	0xffffffff


	//   ....[14]....
        /*09d0*/ 	.word	0xffffffff


	//   ....[15]....
        /*09d4*/ 	.word	0xffffffff


	//   ....[16]....
        /*09d8*/ 	.word	0xffffffff


	//   ....[17]....
        /*09dc*/ 	.word	0xffffffff


	//   ....[18]....
        /*09e0*/ 	.word	0xffffffff


	//   ....[19]....
        /*09e4*/ 	.word	0xffffffff


	//   ....[20]....
        /*09e8*/ 	.word	0xffffffff


	//   ....[21]....
        /*09ec*/ 	.word	0xffffffff


	//   ....[22]....
        /*09f0*/ 	.word	0xffffffff


	//   ....[23]....
        /*09f4*/ 	.word	0x0500000f


	//   ....[24]....
        /*09f8*/ 	.word	0x0500000f


	//   ....[25]....
        /*09fc*/ 	.word	0x0500000f


	//   ....[26]....
        /*0a00*/ 	.word	0x0500000f


	//   ....[27]....
        /*0a04*/ 	.word	0x0500000f


	//----- nvinfo : EIATTR_COOP_GROUP_INSTR_OFFSETS
	.align		4
.L_181:
        /*0a08*/ 	.byte	0x04, 0x28
        /*0a0a*/ 	.short	(.L_183 - .L_182)


	//   ....[0]....
.L_182:
        /*0a0c*/ 	.word	0x00003070


	//   ....[1]....
        /*0a10*/ 	.word	0x00003090


	//   ....[2]....
        /*0a14*/ 	.word	0x000030b0


	//   ....[3]....
        /*0a18*/ 	.word	0x000030d0


	//   ....[4]....
        /*0a1c*/ 	.word	0x000030f0


	//   ....[5]....
        /*0a20*/ 	.word	0x0000e8c0


	//   ....[6]....
        /*0a24*/ 	.word	0x0000e8e0


	//   ....[7]....
        /*0a28*/ 	.word	0x0000e910


	//   ....[8]....
        /*0a2c*/ 	.word	0x0000e960


	//   ....[9]....
        /*0a30*/ 	.word	0x0000e9b0


	//   ....[10]....
        /*0a34*/ 	.word	0x0000ea20


	//   ....[11]....
        /*0a38*/ 	.word	0x0000ea50


	//   ....[12]....
        /*0a3c*/ 	.word	0x0000ea70


	//   ....[13]....
        /*0a40*/ 	.word	0x0000ea90


	//   ....[14]....
        /*0a44*/ 	.word	0x0000ff40


	//   ....[15]....
        /*0a48*/ 	.word	0x0000ffd0


	//   ....[16]....
        /*0a4c*/ 	.word	0x00010040


	//   ....[17]....
        /*0a50*/ 	.word	0x00010070


	//   ....[18]....
        /*0a54*/ 	.word	0x000100a0


	//   ....[19]....
        /*0a58*/ 	.word	0x00010110


	//   ....[20]....
        /*0a5c*/ 	.word	0x00010130


	//   ....[21]....
        /*0a60*/ 	.word	0x00010150


	//   ....[22]....
        /*0a64*/ 	.word	0x00010170


	//   ....[23]....
        /*0a68*/ 	.word	0x00013790


	//   ....[24]....
        /*0a6c*/ 	.word	0x000137f0


	//   ....[25]....
        /*0a70*/ 	.word	0x00013850


	//   ....[26]....
        /*0a74*/ 	.word	0x000138b0


	//   ....[27]....
        /*0a78*/ 	.word	0x00013910


	//----- nvinfo : EIATTR_VRC_CTA_INIT_COUNT
	.align		4
.L_183:
        /*0a7c*/ 	.byte	0x02, 0x4a
	.zero		1
	.zero		1


	//----- nvinfo : EIATTR_SYSCALL_OFFSETS
	.align		4
        /*0a80*/ 	.byte	0x04, 0x46
        /*0a82*/ 	.short	(.L_185 - .L_184)


	//   ....[0]....
.L_184:
        /*0a84*/ 	.word	0x00001cd0


	//----- nvinfo : EIATTR_EXIT_INSTR_OFFSETS
	.align		4
.L_185:
        /*0a88*/ 	.byte	0x04, 0x1c
        /*0a8a*/ 	.short	(.L_187 - .L_186)


	//   ....[0]....
.L_186:
        /*0a8c*/ 	.word	0x000000c0


	//   ....[1]....
        /*0a90*/ 	.word	0x00012c30


	//   ....[2]....
        /*0a94*/ 	.word	0x000132d0


	//   ....[3]....
        /*0a98*/ 	.word	0x00013680


	//   ....[4]....
        /*0a9c*/ 	.word	0x00013740


	//----- nvinfo : EIATTR_CRS_STACK_SIZE
	.align		4
.L_187:
        /*0aa0*/ 	.byte	0x04, 0x1e
        /*0aa2*/ 	.short	(.L_189 - .L_188)
.L_188:
        /*0aa4*/ 	.word	0x00000000


	//----- nvinfo : EIATTR_CBANK_PARAM_SIZE
	.align		4
.L_189:
        /*0aa8*/ 	.byte	0x03, 0x19
        /*0aaa*/ 	.short	0x0128


	//----- nvinfo : EIATTR_PARAM_CBANK
	.align		4
        /*0aac*/ 	.byte	0x04, 0x0a
        /*0aae*/ 	.short	(.L_191 - .L_190)
	.align		4
.L_190:
        /*0ab0*/ 	.word	index@(.nv.constant0._ZN4mmha33masked_multihead_attention_kernelItLi160ELi256ELi1ELi32ELi256ELb1ELb1EEEv26Multihead_attention_paramsIT_XT5_EE)
        /*0ab4*/ 	.short	0x0380
        /*0ab6*/ 	.short	0x0128


	//----- nvinfo : EIATTR_SW_WAR
	.align		4
.L_191:
        /*0ab8*/ 	.byte	0x04, 0x36
        /*0aba*/ 	.short	(.L_193 - .L_192)
.L_192:
        /*0abc*/ 	.word	0x00000008
.L_193:


//--------------------- .nv.info._ZN4mmha33masked_multihead_attention_kernelItLi160ELi256ELi2ELi32ELi128ELb1ELb1EEEv26Multihead_attention_paramsIT_XT5_EE --------------------------
	.section	.nv.info._ZN4mmha33masked_multihead_attention_kernelItLi160ELi256ELi2ELi32ELi128ELb1ELb1EEEv26Multihead_attention_paramsIT_XT5_EE,"",@"SHT_CUDA_INFO"
	.sectionflags	@""
	.align	4


	//----- nvinfo : EIATTR_CUDA_API_VERSION
	.align		4
        /*0000*/ 	.byte	0x04, 0x37
        /*0002*/ 	.short	(.L_195 - .L_194)
.L_194:
        /*0004*/ 	.word	0x00000082


	//----- nvinfo : EIATTR_KPARAM_INFO
	.align		4
.L_195:
        /*0008*/ 	.byte	0x04, 0x17
        /*000a*/ 	.short	(.L_197 - .L_196)
.L_196:
        /*000c*/ 	.word	0x00000000
        /*0010*/ 	.short	0x0000
        /*0012*/ 	.short	0x0000
        /*0014*/ 	.byte	0x00, 0xf0, 0xa1, 0x04


	//----- nvinfo : EIATTR_SPARSE_MMA_MASK
	.align		4
.L_197:
        /*0018*/ 	.byte	0x03, 0x50
        /*001a*/ 	.short	0x0000


	//----- nvinfo : EIATTR_MAXREG_COUNT
	.align		4
        /*001c*/ 	.byte	0x03, 0x1b
        /*001e*/ 	.short	0x00ff


	//----- nvinfo : EIATTR_NUM_BARRIERS
	.align		4
        /*0020*/ 	.byte	0x02, 0x4c
        /*0022*/ 	.byte	0x01
	.zero		1


	//----- nvinfo : EIATTR_EXTERNS
	.align		4
        /*0024*/ 	.byte	0x04, 0x0f
        /*0026*/ 	.short	(.L_199 - .L_198)


	//   ....[0]....
	.align		4
.L_198:
        /*0028*/ 	.word	index@(__assertfail)


	//----- nvinfo : EIATTR_MERCURY_ISA_VERSION
	.align		4
.L_199:
        /*002c*/ 	.byte	0x03, 0x5f
        /*002e*/ 	.short	0x0101


	//----- nvinfo : EIATTR_INT_WARP_WIDE_INSTR_OFFSETS
	.align		4
        /*0030*/ 	.byte	0x04, 0x31
        /*0032*/ 	.short	(.L_201 - .L_200)


	//   ....[0]....
.L_200:
        /*0034*/ 	.word	0x00000d80


	//----- nvinfo : EIATTR_COOP_GROUP_MASK_REGIDS
	.align		4
.L_201:
        /*0038*/ 	.byte	0x04, 0x29
        /*003a*/ 	.short	(.L_203 - .L_202)


	//   ....[0]....
.L_202:
        /*003c*/ 	.word	0xffffffff


	//   ....[1]....
        /*0040*/ 	.word	0xffffffff


	//   ....[2]....
        /*0044*/ 	.word	0xffffffff


	//   ....[3]....
        /*0048*/ 	.word	0xffffffff


	//   ....[4]....
        /*004c*/ 	.word	0xffffffff


	//   ....[5]....
        /*0050*/ 	.word	0xffffffff


	//   ....[6]....
        /*0054*/ 	.word	0xffffffff


	//   ....[7]....
        /*0058*/ 	.word	0xffffffff


	//   ....[8]....
        /*005c*/ 	.word	0xffffffff


	//   ....[9]....
        /*0060*/ 	.word	0xffffffff


	//   ....[10]....
        /*0064*/ 	.word	0xffffffff


	//   ....[11]....
        /*0068*/ 	.word	0xffffffff


	//   ....[12]....
        /*006c*/ 	.word	0xffffffff


	//   ....[13]....
        /*0070*/ 	.word	0xffffffff


	//   ....[14]....
        /*0074*/ 	.word	0xffffffff


	//   ....[15]....
        /*0078*/ 	.word	0xffffffff


	//   ....[16]....
        /*007c*/ 	.word	0xffffffff


	//   ....[17]....
        /*0080*/ 	.word	0xffffffff


	//   ....[18]....
        /*0084*/ 	.word	0xffffffff


	//   ....[19]....
        /*0088*/ 	.word	0xffffffff


	//   ....[20]....
        /*008c*/ 	.word	0xffffffff


	//   ....[21]....
        /*0090*/ 	.word	0x0500000f


	//   ....[22]....
        /*0094*/ 	.word	0x0500000f


	//   ....[23]....
        /*0098*/ 	.word	0x0500000f


	//   ....[24]....
        /*009c*/ 	.word	0x0500000f


	//   ....[25]....
        /*00a0*/ 	.word	0x0500000f


	//   ....[26]....
        /*00a4*/ 	.word	0x0500000f


	//   ....[27]....
        /*00a8*/ 	.word	0x0500000f


	//   ....[28]....
        /*00ac*/ 	.word	0x0500000f


	//   ....[29]....
        /*00b0*/ 	.word	0x0500000f


	//   ....[30]....
        /*00b4*/ 	.word	0x0500000f


	//----- nvinfo : EIATTR_COOP_GROUP_INSTR_OFFSETS
	.align		4
.L_203:
        /*00b8*/ 	.byte	0x04, 0x28
        /*00ba*/ 	.short	(.L_205 - .L_204)


	//   ....[0]....
.L_204:
        /*00bc*/ 	.word	0x000030c0


	//   ....[1]....
        /*00c0*/ 	.word	0x000030e0


	//   ....[2]....
        /*00c4*/ 	.word	0x00003100


	//   ....[3]....
        /*00c8*/ 	.word	0x00003120


	//   ....[4]....
        /*00cc*/ 	.word	0x00003140


	//   ....[5]....
        /*00d0*/ 	.word	0x00008340


	//   ....[6]....
        /*00d4*/ 	.word	0x00008580


	//   ....[7]....
        /*00d8*/ 	.word	0x000085a0


	//   ....[8]....
        /*00dc*/ 	.word	0x000085c0


	//   ....[9]....
        /*00e0*/ 	.word	0x000085e0


	//   ....[10]....
        /*00e4*/ 	.word	0x000086e0


	//   ....[11]....
        /*00e8*/ 	.word	0x00008700


	//   ....[12]....
        /*00ec*/ 	.word	0x00008730


	//   ....[13]....
        /*00f0*/ 	.word	0x00009c00


	//   ....[14]....
        /*00f4*/ 	.word	0x00009c80


	//   ....[15]....
        /*00f8*/ 	.word	0x00009cf0


	//   ....[16]....
        /*00fc*/ 	.word	0x00009d10


	//   ....[17]....
        /*0100*/ 	.word	0x00009d40


	//   ....[18]....
        /*0104*/ 	.word	0x00009dc0


	//   ....[19]....
        /*0108*/ 	.word	0x00009de0


	//   ....[20]....
        /*010c*/ 	.word	0x00009e00


	//   ....[21]....
        /*0110*/ 	.word	0x0000d1c0


	//   ....[22]....
        /*0114*/ 	.word	0x0000d220


	//   ....[23]....
        /*0118*/ 	.word	0x0000d280


	//   ....[24]....
        /*011c*/ 	.word	0x0000d2e0


	//   ....[25]....
        /*0120*/ 	.word	0x0000d340


	//   ....[26]....
        /*0124*/ 	.word	0x0000d3c0


	//   ....[27]....
        /*0128*/ 	.word	0x0000d460


	//   ....[28]....
        /*012c*/ 	.word	0x0000d4e0


	//   ....[29]....
        /*0130*/ 	.word	0x0000d540


	//   ....[30]....
        /*0134*/ 	.word	0x0000d5a0


	//----- nvinfo : EIATTR_VRC_CTA_INIT_COUNT
	.align		4
.L_205:
        /*0138*/ 	.byte	0x02, 0x4a
	.zero		1
	.zero		1


	//----- nvinfo : EIATTR_SYSCALL_OFFSETS
	.align		4
        /*013c*/ 	.byte	0x04, 0x46
        /*013e*/ 	.short	(.L_207 - .L_206)


	//   ....[0]....
.L_206:
        /*0140*/ 	.word	0x00001d40


	//----- nvinfo : EIATTR_EXIT_INSTR_OFFSETS
	.align		4
.L_207:
        /*0144*/ 	.byte	0x04, 0x1c
        /*0146*/ 	.short	(.L_209 - .L_208)


	//   ....[0]....
.L_208:
        /*0148*/ 	.word	0x000000d0


	//   ....[1]....
        /*014c*/ 	.word	0x0000c870


	//   ....[2]....
        /*0150*/ 	.word	0x0000cd00


	//   ....[3]....
        /*0154*/ 	.word	0x0000d0b0


	//   ....[4]....
        /*0158*/ 	.word	0x0000d170


	//----- nvinfo : EIATTR_CRS_STACK_SIZE
	.align		4
.L_209:
        /*015c*/ 	.byte	0x04, 0x1e
        /*015e*/ 	.short	(.L_211 - .L_210)
.L_210:
        /*0160*/ 	.word	0x00000000


	//----- nvinfo : EIATTR_CBANK_PARAM_SIZE
	.align		4
.L_211:
        /*0164*/ 	.byte	0x03, 0x19
        /*0166*/ 	.short	0x0128


	//----- nvinfo : EIATTR_PARAM_CBANK
	.align		4
        /*0168*/ 	.byte	0x04, 0x0a
        /*016a*/ 	.short	(.L_213 - .L_212)
	.align		4
.L_212:
        /*016c*/ 	.word	index@(.nv.constant0._ZN4mmha33masked_multihead_attention_kernelItLi160ELi256ELi2ELi32ELi128ELb1ELb1EEEv26Multihead_attention_paramsIT_XT5_EE)
        /*0170*/ 	.short	0x0380
        /*0172*/ 	.short	0x0128


	//----- nvinfo : EIATTR_SW_WAR
	.align		4
.L_213:
        /*0174*/ 	.byte	0x04, 0x36
        /*0176*/ 	.short	(.L_215 - .L_214)
.L_214:
        /*0178*/ 	.word	0x00000008
.L_215:


//--------------------- .nv.info._ZN4mmha33masked_multihead_attention_kernelItLi160ELi256ELi4ELi32ELi64ELb1ELb1EEEv26Multihead_attention_paramsIT_XT5_EE --------------------------
	.section	.nv.info._ZN4mmha33masked_multihead_attention_kernelItLi160ELi256ELi4ELi32ELi64ELb1ELb1EEEv26Multihead_attention_paramsIT_XT5_EE,"",@"SHT_CUDA_INFO"
	.sectionflags	@""
	.align	4


	//----- nvinfo : EIATTR_CUDA_API_VERSION
	.align		4
        /*0000*/ 	.byte	0x04, 0x37
        /*0002*/ 	.short	(.L_217 - .L_216)
.L_216:
        /*0004*/ 	.word	0x00000082


	//----- nvinfo : EIATTR_KPARAM_INFO
	.align		4
.L_217:
        /*0008*/ 	.byte	0x04, 0x17
        /*000a*/ 	.short	(.L_219 - .L_218)
.L_218:
        /*000c*/ 	.word	0x00000000
        /*0010*/ 	.short	0x0000
        /*0012*/ 	.short	0x0000
        /*0014*/ 	.byte	0x00, 0xf0, 0xa1, 0x04


	//----- nvinfo : EIATTR_SPARSE_MMA_MASK
	.align		4
.L_219:
        /*0018*/ 	.byte	0x03, 0x50
        /*001a*/ 	.short	0x0000


	//----- nvinfo : EIATTR_MAXREG_COUNT
	.align		4
        /*001c*/ 	.byte	0x03, 0x1b
        /*001e*/ 	.short	0x00ff


	//----- nvinfo : EIATTR_NUM_BARRIERS
	.align		4
        /*0020*/ 	.byte	0x02, 0x4c
        /*0022*/ 	.byte	0x01
	.zero		1


	//----- nvinfo : EIATTR_EXTERNS
	.align		4
        /*0024*/ 	.byte	0x04, 0x0f
        /*0026*/ 	.short	(.L_221 - .L_220)


	//   ....[0]....
	.align		4
.L_220:
        /*0028*/ 	.word	index@(__assertfail)


	//----- nvinfo : EIATTR_MERCURY_ISA_VERSION
	.align		4
.L_221:
        /*002c*/ 	.byte	0x03, 0x5f
        /*002e*/ 	.short	0x0101


	//----- nvinfo : EIATTR_COOP_GROUP_MASK_REGIDS
	.align		4
        /*0030*/ 	.byte	0x04, 0x29
        /*0032*/ 	.short	(.L_223 - .L_222)


	//   ....[0]....
.L_222:
        /*0034*/ 	.word	0xffffffff


	//   ....[1]....
        /*0038*/ 	.word	0xffffffff


	//   ....[2]....
        /*003c*/ 	.word	0xffffffff


	//   ....[3]....
        /*0040*/ 	.word	0xffffffff


	//   ....[4]....
        /*0044*/ 	.word	0xffffffff


	//   ....[5]....
        /*0048*/ 	.word	0xffffffff


	//   ....[6]....
        /*004c*/ 	.word	0xffffffff


	//   ....[7]....
        /*0050*/ 	.word	0xffffffff


	//   ....[8]....
        /*0054*/ 	.word	0xffffffff


	//   ....[9]....
        /*0058*/ 	.word	0xffffffff


	//   ....[10]....
        /*005c*/ 	.word	0xffffffff


	//   ....[11]....
        /*0060*/ 	.word	0xffffffff


	//   ....[12]....
        /*0064*/ 	.word	0xffffffff


	//   ....[13]....
        /*0068*/ 	.word	0xffffffff


	//   ....[14]....
        /*006c*/ 	.word	0xffffffff


	//   ....[15]....
        /*0070*/ 	.word	0xffffffff


	//   ....[16]....
        /*0074*/ 	.word	0xffffffff


	//   ....[17]....
        /*0078*/ 	.word	0xffffffff


	//   ....[18]....
        /*007c*/ 	.word	0xffffffff


	//   ....[19]....
        /*0080*/ 	.word	0x0500000f


	//   ....[20]....
        /*0084*/ 	.word	0x0500000f


	//   ....[21]....
        /*0088*/ 	.word	0x0500000f


	//   ....[22]....
        /*008c*/ 	.word	0x0500000f


	//   ....[23]....
        /*0090*/ 	.word	0x0500000f


	//   ....[24]....
        /*0094*/ 	.word	0x0500000f


	//   ....[25]....
        /*0098*/ 	.word	0x0500000f


	//   ....[26]....
        /*009c*/ 	.word	0x0500000f


	//   ....[27]....
        /*00a0*/ 	.word	0x0500000f


	//   ....[28]....
        /*00a4*/ 	.word	0x0500000f


	//----- nvinfo : EIATTR_COOP_GROUP_INSTR_OFFSETS
	.align		4
.L_223:
        /*00a8*/ 	.byte	0x04, 0x28
        /*00aa*/ 	.short	(.L_225 - .L_224)


	//   ....[0]....
.L_224:
        /*00ac*/ 	.word	0x00002e80


	//   ....[1]....
        /*00b0*/ 	.word	0x00002ea0


	//   ....[2]....
        /*00b4*/ 	.word	0x00002ec0


	//   ....[3]....
        /*00b8*/ 	.word	0x00002ee0


	//   ....[4]....
        /*00bc*/ 	.word	0x00002f00


	//   ....[5]....
        /*00c0*/ 	.word	0x00008e40


	//   ....[6]....
        /*00c4*/ 	.word	0x00008e60


	//   ....[7]....
        /*00c8*/ 	.word	0x00009100


	//   ....[8]....
        /*00cc*/ 	.word	0x00009120


	//   ....[9]....
        /*00d0*/ 	.word	0x00009140


	//   ....[10]....
        /*00d4*/ 	.word	0x00009270


	//   ....[11]....
        /*00d8*/ 	.word	0x000092b0


	//   ....[12]....
        /*00dc*/ 	.word	0x0000a730


	//   ....[13]....
        /*00e0*/ 	.word	0x0000a7d0


	//   ....[14]....
        /*00e4*/ 	.word	0x0000a830


	//   ....[15]....
        /*00e8*/ 	.word	0x0000a850


	//   ....[16]....
        /*00ec*/ 	.word	0x0000a880


	//   ....[17]....
        /*00f0*/ 	.word	0x0000a8f0


	//   ....[18]....
        /*00f4*/ 	.word	0x0000a910


	//   ....[19]....
        /*00f8*/ 	.word	0x0000d830


	//   ....[20]....
        /*00fc*/ 	.word	0x0000d890


	//   ....[21]....
        /*0100*/ 	.word	0x0000d8f0


	//   ....[22]....
        /*0104*/ 	.word	0x0000d950


	//   ....[23]....
        /*0108*/ 	.word	0x0000d9b0


	//   ....[24]....
        /*010c*/ 	.word	0x0000da30


	//   ....[25]....
        /*0110*/ 	.word	0x0000dab0


	//   ....[26]....
        /*0114*/ 	.word	0x0000db40


	//   ....[27]....
        /*0118*/ 	.word	0x0000dbc0


	//   ....[28]....
        /*011c*/ 	.word	0x0000dc20


	//----- nvinfo : EIATTR_VRC_CTA_INIT_COUNT
	.align		4
.L_225:
        /*0120*/ 	.byte	0x02, 0x4a
	.zero		1
	.zero		1


	//----- nvinfo : EIATTR_SYSCALL_OFFSETS
	.align		4
        /*0124*/ 	.byte	0x04, 0x46
        /*0126*/ 	.short	(.L_227 - .L_226)


	//   ....[0]....
.L_226:
        /*0128*/ 	.word	0x00001b10


	//----- nvinfo : EIATTR_EXIT_INSTR_OFFSETS
	.align		4
.L_227:
        /*012c*/ 	.byte	0x04, 0x1c
        /*012e*/ 	.short	(.L_229 - .L_228)


	//   ....[0]....
.L_228:
        /*0130*/ 	.word	0x000000b0


	//   ....[1]....
        /*0134*/ 	.word	0x0000d100


	//   ....[2]....
        /*0138*/ 	.word	0x0000d370


	//   ....[3]....
        /*013c*/ 	.word	0x0000d720


	//   ....[4]....
        /*0140*/ 	.word	0x0000d7e0


	//----- nvinfo : EIATTR_CRS_STACK_SIZE
	.align		4
.L_229:
        /*0144*/ 	.byte	0x04, 0x1e
        /*0146*/ 	.short	(.L_231 - .L_230)
.L_230:
        /*0148*/ 	.word	0x00000000


	//----- nvinfo : EIATTR_CBANK_PARAM_SIZE
	.align		4
.L_231:
        /*014c*/ 	.byte	0x03, 0x19
        /*014e*/ 	.short	0x0128


	//----- nvinfo : EIATTR_PARAM_CBANK
	.align		4
        /*0150*/ 	.byte	0x04, 0x0a
        /*0152*/ 	.short	(.L_233 - .L_232)
	.align		4
.L_232:
        /*0154*/ 	.word	index@(.nv.constant0._ZN4mmha33masked_multihead_attention_kernelItLi160ELi256ELi4ELi32ELi64ELb1ELb1EEEv26Multihead_attention_paramsIT_XT5_EE)
        /*0158*/ 	.short	0x0380
        /*015a*/ 	.short	0x0128


	//----- nvinfo : EIATTR_SW_WAR
	.align		4
.L_233:
        /*015c*/ 	.byte	0x04, 0x36
        /*015e*/ 	.short	(.L_235 - .L_234)
.L_234:
        /*0160*/ 	.word	0x00000008
.L_235:


//--------------------- .nv.info._ZN4mmha33masked_multihead_attention_kernelItLi160ELi256ELi1ELi32ELi256ELb1ELb0EEEv26Multihead_attention_paramsIT_XT5_EE --------------------------
	.section	.nv.info._ZN4mmha33masked_multihead_attention_kernelItLi160ELi256ELi1ELi32ELi256ELb1ELb0EEEv26Multihead_attention_paramsIT_XT5_EE,"",@"SHT_CUDA_INFO"
	.sectionflags	@""
	.align	4


	//----- nvinfo : EIATTR_CUDA_API_VERSION
	.align		4
        /*0000*/ 	.byte	0x04, 0x37
        /*0002*/ 	.short	(.L_237 - .L_236)
.L_236:
        /*0004*/ 	.word	0x00000082


	//----- nvinfo : EIATTR_KPARAM_INFO
	.align		4
.L_237:
        /*0008*/ 	.byte	0x04, 0x17
        /*000a*/ 	.short	(.L_239 - .L_238)
.L_238:
        /*000c*/ 	.word	0x00000000
        /*0010*/ 	.short	0x0000
        /*0012*/ 	.short	0x0000
        /*0014*/ 	.byte	0x00, 0xf0, 0xa1, 0x04


	//----- nvinfo : EIATTR_SPARSE_MMA_MASK
	.align		4
.L_239:
        /*0018*/ 	.byte	0x03, 0x50
        /*001a*/ 	.short	0x0000


	//----- nvinfo : EIATTR_MAXREG_COUNT
	.align		4
        /*001c*/ 	.byte	0x03, 0x1b
        /*001e*/ 	.short	0x00ff


	//----- nvinfo : EIATTR_NUM_BARRIERS
	.align		4
        /*0020*/ 	.byte	0x02, 0x4c
        /*0022*/ 	.byte	0x01
	.zero		1


	//----- nvinfo : EIATTR_EXTERNS
	.align		4
        /*0024*/ 	.byte	0x04, 0x0f
        /*0026*/ 	.short	(.L_241 - .L_240)


	//   ....[0]....
	.align		4
.L_240:
        /*0028*/ 	.word	index@(__assertfail)


	//----- nvinfo : EIATTR_ANNOTATIONS
	.align		4
.L_241:
        /*002c*/ 	.byte	0x04, 0x55
        /*002e*/ 	.short	(.L_243 - .L_242)


	//   ....[0]....
.L_242:
        /* <DEDUP_REMOVED lines=148> */


	//----- nvinfo : EIATTR_MERCURY_ISA_VERSION
	.align		4
.L_243:
        /*0958*/ 	.byte	0x03, 0x5f
        /*095a*/ 	.short	0x0101


	//----- nvinfo : EIATTR_INT_WARP_WIDE_INSTR_OFFSETS
	.align		4
        /*095c*/ 	.byte	0x04, 0x31
        /*095e*/ 	.short	(.L_245 - .L_244)


	//   ....[0]....
.L_244:
        /*0960*/ 	.word	0x00000d40


	//----- nvinfo : EIATTR_COOP_GROUP_MASK_REGIDS
	.align		4
.L_245:
        /*0964*/ 	.byte	0x04, 0x29
        /*0966*/ 	.short	(.L_247 - .L_246)


	//   ....[0]....
.L_246:
        /*0968*/ 	.word	0xffffffff


	//   ....[1]....
        /*096c*/ 	.word	0xffffffff


	//   ....[2]....
        /*0970*/ 	.word	0xffffffff


	//   ....[3]....
        /*0974*/ 	.word	0xffffffff


	//   ....[4]....
        /*0978*/ 	.word	0xffffffff


	//   ....[5]....
        /*097c*/ 	.word	0xffffffff


	//   ....[6]....
        /*0980*/ 	.word	0xffffffff


	//   ....[7]....
        /*0984*/ 	.word	0xffffffff


	//   ....[8]....
        /*0988*/ 	.word	0xffffffff


	//   ....[9]....
        /*098c*/ 	.word	0xffffffff


	//   ....[10]....
        /*0990*/ 	.word	0xffffffff


	//   ....[11]....
        /*0994*/ 	.word	0xffffffff


	//   ....[12]....
        /*0998*/ 	.word	0xffffffff


	//   ....[13]....
        /*099c*/ 	.word	0xffffffff


	//   ....[14]....
        /*09a0*/ 	.word	0xffffffff


	//   ....[15]....
        /*09a4*/ 	.word	0xffffffff


	//   ....[16]....
        /*09a8*/ 	.word	0xffffffff


	//   ....[17]....
        /*09ac*/ 	.word	0xffffffff


	//   ....[18]....
        /*09b0*/ 	.word	0xffffffff


	//   ....[19]....
        /*09b4*/ 	.word	0xffffffff


	//   ....[20]....
        /*09b8*/ 	.word	0xffffffff


	//   ....[21]....
        /*09bc*/ 	.word	0xffffffff


	//   ....[22]....
        /*09c0*/ 	.word	0xffffffff


	//   ....[23]....
        /*09c4*/ 	.word	0x0500000f


	//   ....[24]....
        /*09c8*/ 	.word	0x0500000f


	//   ....[25]....
        /*09cc*/ 	.word	0x0500000f


	//   ....[26]....
        /*09d0*/ 	.word	0x0500000f


	//   ....[27]....
        /*09d4*/ 	.word	0x0500000f


	//----- nvinfo : EIATTR_COOP_GROUP_INSTR_OFFSETS
	.align		4
.L_247:
        /*09d8*/ 	.byte	0x04, 0x28
        /*09da*/ 	.short	(.L_249 - .L_248)


	//   ....[0]....
.L_248:
        /*09dc*/ 	.word	0x00003070


	//   ....[1]....
        /*09e0*/ 	.word	0x00003090


	//   ....[2]....
        /*09e4*/ 	.word	0x000030b0


	//   ....[3]....
        /*09e8*/ 	.word	0x000030d0


	//   ....[4]....
        /*09ec*/ 	.word	0x000030f0


	//   ....[5]....
        /*09f0*/ 	.word	0x0000cce0


	//   ....[6]....
        /*09f4*/ 	.word	0x0000cd00


	//   ....[7]....
        /*09f8*/ 	.word	0x0000cd40


	//   ....[8]....
        /*09fc*/ 	.word	0x0000cd70


	//   ....[9]....
        /*0a00*/ 	.word	0x0000cdc0


	//   ....[10]....
        /*0a04*/ 	.word	0x0000ce20


	//   ....[11]....
        /*0a08*/ 	.word	0x0000ce40


	//   ....[12]....
        /*0a0c*/ 	.word	0x0000ce60


	//   ....[13]....
        /*0a10*/ 	.word	0x0000ce90


	//   ....[14]....
        /*0a14*/ 	.word	0x0000e360


	//   ....[15]....
        /*0a18*/ 	.word	0x0000e3f0


	//   ....[16]....
        /*0a1c*/ 	.word	0x0000e460


	//   ....[17]....
        /*0a20*/ 	.word	0x0000e480


	//   ....[18]....
        /*0a24*/ 	.word	0x0000e4b0


	//   ....[19]....
        /*0a28*/ 	.word	0x0000e530


	//   ....[20]....
        /*0a2c*/ 	.word	0x0000e550


	//   ....[21]....
        /*0a30*/ 	.word	0x0000e570


	//   ....[22]....
        /*0a34*/ 	.word	0x0000e590


	//   ....[23]....
        /*0a38*/ 	.word	0x00011f80


	//   ....[24]....
        /*0a3c*/ 	.word	0x00011fe0


	//   ....[25]....
        /*0a40*/ 	.word	0x00012040


	//   ....[26]....
        /*0a44*/ 	.word	0x000120a0


	//   ....[27]....
        /*0a48*/ 	.word	0x00012100


	//----- nvinfo : EIATTR_VRC_CTA_INIT_COUNT
	.align		4
.L_249:
        /*0a4c*/ 	.byte	0x02, 0x4a
	.zero		1
	.zero		1


	//----- nvinfo : EIATTR_SYSCALL_OFFSETS
	.align		4
        /*0a50*/ 	.byte	0x04, 0x46
        /*0a52*/ 	.short	(.L_251 - .L_250)


	//   ....[0]....
.L_250:
        /*0a54*/ 	.word	0x00001cd0


	//----- nvinfo : EIATTR_EXIT_INSTR_OFFSETS
	.align		4
.L_251:
        /*0a58*/ 	.byte	0x04, 0x1c
        /*0a5a*/ 	.short	(.L_253 - .L_252)


	//   ....[0]....
.L_252:
        /*0a5c*/ 	.word	0x000000c0


	//   ....[1]....
        /*0a60*/ 	.word	0x00011420


	//   ....[2]....
        /*0a64*/ 	.word	0x00011ac0


	//   ....[3]....
        /*0a68*/ 	.word	0x00011e70


	//   ....[4]....
        /*0a6c*/ 	.word	0x00011f30


	//----- nvinfo : EIATTR_CRS_STACK_SIZE
	.align		4
.L_253:
        /*0a70*/ 	.byte	0x04, 0x1e
        /*0a72*/ 	.short	(.L_255 - .L_254)
.L_254:
        /*0a74*/ 	.word	0x00000000


	//----- nvinfo : EIATTR_CBANK_PARAM_SIZE
	.align		4
.L_255:
        /*0a78*/ 	.byte	0x03, 0x19
        /*0a7a*/ 	.short	0x0128


	//----- nvinfo : EIATTR_PARAM_CBANK
	.align		4
        /*0a7c*/ 	.byte	0x04, 0x0a
        /*0a7e*/ 	.short	(.L_257 - .L_256)
	.align		4
.L_256:
        /*0a80*/ 	.word	index@(.nv.constant0._ZN4mmha33masked_multihead_attention_kernelItLi160ELi256ELi1ELi32ELi256ELb1ELb0EEEv26Multihead_attention_paramsIT_XT5_EE)
        /*0a84*/ 	.short	0x0380
        /*0a86*/ 	.short	0x0128


	//----- nvinfo : EIATTR_SW_WAR
	.align		4
.L_257:
        /*0a88*/ 	.byte	0x04, 0x36
        /*0a8a*/ 	.short	(.L_259 - .L_258)
.L_258:
        /*0a8c*/ 	.word	0x00000008
.L_259:


//--------------------- .nv.info._ZN4mmha33masked_multihead_attention_kernelItLi160ELi256ELi2ELi32ELi128ELb1ELb0EEEv26Multihead_attention_paramsIT_XT5_EE --------------------------
	.section	.nv.info._ZN4mmha33masked_multihead_attention_kernelItLi160ELi256ELi2ELi32ELi128ELb1ELb0EEEv26Multihead_attention_paramsIT_XT5_EE,"",@"SHT_CUDA_INFO"
	.sectionflags	@""
	.align	4


	//----- nvinfo : EIATTR_CUDA_API_VERSION
	.align		4
        /*0000*/ 	.byte	0x04, 0x37
        /*0002*/ 	.short	(.L_261 - .L_260)
.L_260:
        /*0004*/ 	.word	0x00000082


	//----- nvinfo : EIATTR_KPARAM_INFO
	.align		4
.L_261:
        /*0008*/ 	.byte	0x04, 0x17
        /*000a*/ 	.short	(.L_263 - .L_262)
.L_262:
        /*000c*/ 	.word	0x00000000
        /*0010*/ 	.short	0x0000
        /*0012*/ 	.short	0x0000
        /*0014*/ 	.byte	0x00, 0xf0, 0xa1, 0x04


	//----- nvinfo : EIATTR_SPARSE_MMA_MASK
	.align		4
.L_263:
        /*0018*/ 	.byte	0x03, 0x50
        /*001a*/ 	.short	0x0000


	//----- nvinfo : EIATTR_MAXREG_COUNT
	.align		4
        /*001c*/ 	.byte	0x03, 0x1b
        /*001e*/ 	.short	0x00ff


	//----- nvinfo : EIATTR_NUM_BARRIERS
	.align		4
        /*0020*/ 	.byte	0x02, 0x4c
        /*0022*/ 	.byte	0x01
	.zero		1


	//----- nvinfo : EIATTR_EXTERNS
	.align		4
        /*0024*/ 	.byte	0x04, 0x0f
        /*0026*/ 	.short	(.L_265 - .L_264)


	//   ....[0]....
	.align		4
.L_264:
        /*0028*/ 	.word	index@(__assertfail)


	//----- nvinfo : EIATTR_MERCURY_ISA_VERSION
	.align		4
.L_265:
        /*002c*/ 	.byte	0x03, 0x5f
        /*002e*/ 	.short	0x0101


	//----- nvinfo : EIATTR_COOP_GROUP_MASK_REGIDS
	.align		4
        /*0030*/ 	.byte	0x04, 0x29
        /*0032*/ 	.short	(.L_267 - .L_266)


	//   ....[0]....
.L_266:
        /*0034*/ 	.word	0xffffffff


	//   ....[1]....
        /*0038*/ 	.word	0xffffffff


	//   ....[2]....
        /*003c*/ 	.word	0xffffffff


	//   ....[3]....
        /*0040*/ 	.word	0xffffffff


	//   ....[4]....
        /*0044*/ 	.word	0xffffffff


	//   ....[5]....
        /*0048*/ 	.word	0xffffffff


	//   ....[6]....
        /*004c*/ 	.word	0xffffffff


	//   ....[7]....
        /*0050*/ 	.word	0xffffffff


	//   ....[8]....
        /*0054*/ 	.word	0xffffffff


	//   ....[9]....
        /*0058*/ 	.word	0xffffffff


	//   ....[10]....
        /*005c*/ 	.word	0xffffffff


	//   ....[11]....
        /*0060*/ 	.word	0xffffffff


	//   ....[12]....
        /*0064*/ 	.word	0xffffffff


	//   ....[13]....
        /*0068*/ 	.word	0xffffffff


	//   ....[14]....
        /*006c*/ 	.word	0xffffffff


	//   ....[15]....
        /*0070*/ 	.word	0xffffffff


	//   ....[16]....
        /*0074*/ 	.word	0xffffffff


	//   ....[17]....
        /*0078*/ 	.word	0xffffffff


	//   ....[18]....
        /*007c*/ 	.word	0xffffffff


	//   ....[19]....
        /*0080*/ 	.word	0xffffffff


	//   ....[20]....
        /*0084*/ 	.word	0xffffffff


	//   ....[21]....
        /*0088*/ 	.word	0x0500000f


	//   ....[22]....
        /*008c*/ 	.word	0x0500000f


	//   ....[23]....
        /*0090*/ 	.word	0x0500000f


	//   ....[24]....
        /*0094*/ 	.word	0x0500000f


	//   ....[25]....
        /*0098*/ 	.word	0x0500000f


	//   ....[26]....
        /*009c*/ 	.word	0x0500000f


	//   ....[27]....
        /*00a0*/ 	.word	0x0500000f


	//   ....[28]....
        /*00a4*/ 	.word	0x0500000f


	//   ....[29]....
        /*00a8*/ 	.word	0x0500000f


	//   ....[30]....
        /*00ac*/ 	.word	0x0500000f


	//----- nvinfo : EIATTR_COOP_GROUP_INSTR_OFFSETS
	.align		4
.L_267:
        /*00b0*/ 	.byte	0x04, 0x28
        /*00b2*/ 	.short	(.L_269 - .L_268)


	//   ....[0]....
.L_268:
        /*00b4*/ 	.word	0x00002e80


	//   ....[1]....
        /*00b8*/ 	.word	0x00002ea0


	//   ....[2]....
        /*00bc*/ 	.word	0x00002ec0


	//   ....[3]....
        /*00c0*/ 	.word	0x00002ee0


	//   ....[4]....
        /*00c4*/ 	.word	0x00002f00


	//   ....[5]....
        /*00c8*/ 	.word	0x00009460


	//   ....[6]....
        /*00cc*/ 	.word	0x00009700


	//   ....[7]....
        /*00d0*/ 	.word	0x00009720


	//   ....[8]....
        /*00d4*/ 	.word	0x00009740


	//   ....[9]....
        /*00d8*/ 	.word	0x00009760


	//   ....[10]....
        /*00dc*/ 	.word	0x00009860


	//   ....[11]....
        /*00e0*/ 	.word	0x00009880


	//   ....[12]....
        /*00e4*/ 	.word	0x000098b0


	//   ....[13]....
        /*00e8*/ 	.word	0x0000ad50


	//   ....[14]....
        /*00ec*/ 	.word	0x0000adf0


	//   ....[15]....
        /*00f0*/ 	.word	0x0000ae40


	//   ....[16]....
        /*00f4*/ 	.word	0x0000ae60


	//   ....[17]....
        /*00f8*/ 	.word	0x0000ae80


	//   ....[18]....
        /*00fc*/ 	.word	0x0000af00


	//   ....[19]....
        /*0100*/ 	.word	0x0000af20


	//   ....[20]....
        /*0104*/ 	.word	0x0000af50


	//   ....[21]....
        /*0108*/ 	.word	0x0000e380


	//   ....[22]....
        /*010c*/ 	.word	0x0000e3e0


	//   ....[23]....
        /*0110*/ 	.word	0x0000e440


	//   ....[24]....
        /*0114*/ 	.word	0x0000e4a0


	//   ....[25]....
        /*0118*/ 	.word	0x0000e500


	//   ....[26]....
        /*011c*/ 	.word	0x0000e580


	//   ....[27]....
        /*0120*/ 	.word	0x0000e620


	//   ....[28]....
        /*0124*/ 	.word	0x0000e6a0


	//   ....[29]....
        /*0128*/ 	.word	0x0000e700


	//   ....[30]....
        /*012c*/ 	.word	0x0000e760


	//----- nvinfo : EIATTR_VRC_CTA_INIT_COUNT
	.align		4
.L_269:
        /*0130*/ 	.byte	0x02, 0x4a
	.zero		1
	.zero		1


	//----- nvinfo : EIATTR_SYSCALL_OFFSETS
	.align		4
        /*0134*/ 	.byte	0x04, 0x46
        /*0136*/ 	.short	(.L_271 - .L_270)


	//   ....[0]....
.L_270:
        /*0138*/ 	.word	0x00001b10


	//----- nvinfo : EIATTR_EXIT_INSTR_OFFSETS
	.align		4
.L_271:
        /*013c*/ 	.byte	0x04, 0x1c
        /*013e*/ 	.short	(.L_273 - .L_272)


	//   ....[0]....
.L_272:
        /*0140*/ 	.word	0x000000b0


	//   ....[1]....
        /*0144*/ 	.word	0x0000da30


	//   ....[2]....
        /*0148*/ 	.word	0x0000dec0


	//   ....[3]....
        /*014c*/ 	.word	0x0000e270


	//   ....[4]....
        /*0150*/ 	.word	0x0000e330


	//----- nvinfo : EIATTR_CRS_STACK_SIZE
	.align		4
.L_273:
        /*0154*/ 	.byte	0x04, 0x1e
        /*0156*/ 	.short	(.L_275 - .L_274)
.L_274:
        /*0158*/ 	.word	0x00000000


	//----- nvinfo : EIATTR_CBANK_PARAM_SIZE
	.align		4
.L_275:
        /*015c*/ 	.byte	0x03, 0x19
        /*015e*/ 	.short	0x0128


	//----- nvinfo : EIATTR_PARAM_CBANK
	.align		4
        /*0160*/ 	.byte	0x04, 0x0a
        /*0162*/ 	.short	(.L_277 - .L_276)
	.align		4
.L_276:
        /*0164*/ 	.word	index@(.nv.constant0._ZN4mmha33masked_multihead_attention_kernelItLi160ELi256ELi2ELi32ELi128ELb1ELb0EEEv26Multihead_attention_paramsIT_XT5_EE)
        /*0168*/ 	.short	0x0380
        /*016a*/ 	.short	0x0128


	//----- nvinfo : EIATTR_SW_WAR
	.align		4
.L_277:
        /*016c*/ 	.byte	0x04, 0x36
        /*016e*/ 	.short	(.L_279 - .L_278)
.L_278:
        /*0170*/ 	.word	0x00000008
.L_279:


//--------------------- .nv.info._ZN4mmha33masked_multihead_attention_kernelItLi160ELi256ELi4ELi32ELi64ELb1ELb0EEEv26Multihead_attention_paramsIT_XT5_EE --------------------------
	.section	.nv.info._ZN4mmha33masked_multihead_attention_kernelItLi160ELi256ELi4ELi32ELi64ELb1ELb0EEEv26Multihead_attention_paramsIT_XT5_EE,"",@"SHT_CUDA_INFO"
	.sectionflags	@""
	.align	4


	//----- nvinfo : EIATTR_CUDA_API_VERSION
	.align		4
        /*0000*/ 	.byte	0x04, 0x37
        /*0002*/ 	.short	(.L_281 - .L_280)
.L_280:
        /*0004*/ 	.word	0x00000082


	//----- nvinfo : EIATTR_KPARAM_INFO
	.align		4
.L_281:
        /*0008*/ 	.byte	0x04, 0x17
        /*000a*/ 	.short	(.L_283 - .L_282)
.L_282:
        /*000c*/ 	.word	0x00000000
        /*0010*/ 	.short	0x0000
        /*0012*/ 	.short	0x0000
        /*0014*/ 	.byte	0x00, 0xf0, 0xa1, 0x04


	//----- nvinfo : EIATTR_SPARSE_MMA_MASK
	.align		4
.L_283:
        /*0018*/ 	.byte	0x03, 0x50
        /*001a*/ 	.short	0x0000


	//----- nvinfo : EIATTR_MAXREG_COUNT
	.align		4
        /*001c*/ 	.byte	0x03, 0x1b
        /*001e*/ 	.short	0x00ff


	//----- nvinfo : EIATTR_NUM_BARRIERS
	.align		4
        /*0020*/ 	.byte	0x02, 0x4c
        /*0022*/ 	.byte	0x01
	.zero		1


	//----- nvinfo : EIATTR_EXTERNS
	.align		4
        /*0024*/ 	.byte	0x04, 0x0f
        /*0026*/ 	.short	(.L_285 - .L_284)


	//   ....[0]....
	.align		4
.L_284:
        /*0028*/ 	.word	index@(__assertfail)


	//----- nvinfo : EIATTR_MERCURY_ISA_VERSION
	.align		4
.L_285:
        /*002c*/ 	.byte	0x03, 0x5f
        /*002e*/ 	.short	0x0101


	//----- nvinfo : EIATTR_INT_WARP_WIDE_INSTR_OFFSETS
	.align		4
        /*0030*/ 	.byte	0x04, 0x31
        /*0032*/ 	.short	(.L_287 - .L_286)


	//   ....[0]....
.L_286:
        /*0034*/ 	.word	0x00000d90


	//----- nvinfo : EIATTR_COOP_GROUP_MASK_REGIDS
	.align		4
.L_287:
        /*0038*/ 	.byte	0x04, 0x29
        /*003a*/ 	.short	(.L_289 - .L_288)


	//   ....[0]....
.L_288:
        /*003c*/ 	.word	0xffffffff


	//   ....[1]....
        /*0040*/ 	.word	0xffffffff


	//   ....[2]....
        /*0044*/ 	.word	0xffffffff


	//   ....[3]....
        /*0048*/ 	.word	0xffffffff


	//   ....[4]....
        /*004c*/ 	.word	0xffffffff


	//   ....[5]....
        /*0050*/ 	.word	0xffffffff


	//   ....[6]....
        /*0054*/ 	.word	0xffffffff


	//   ....[7]....
        /*0058*/ 	.word	0xffffffff


	//   ....[8]....
        /*005c*/ 	.word	0xffffffff


	//   ....[9]....
        /*0060*/ 	.word	0xffffffff


	//   ....[10]....
        /*0064*/ 	.word	0xffffffff


	//   ....[11]....
        /*0068*/ 	.word	0xffffffff


	//   ....[12]....
        /*006c*/ 	.word	0xffffffff


	//   ....[13]....
        /*0070*/ 	.word	0xffffffff


	//   ....[14]....
        /*0074*/ 	.word	0xffffffff


	//   ....[15]....
        /*0078*/ 	.word	0xffffffff


	//   ....[16]....
        /*007c*/ 	.word	0xffffffff


	//   ....[17]....
        /*0080*/ 	.word	0xffffffff


	//   ....[18]....
        /*0084*/ 	.word	0xffffffff


	//   ....[19]....
        /*0088*/ 	.word	0x0500000f


	//   ....[20]....
        /*008c*/ 	.word	0x0500000f


	//   ....[21]....
        /*0090*/ 	.word	0x0500000f


	//   ....[22]....
        /*0094*/ 	.word	0x0500000f


	//   ....[23]....
        /*0098*/ 	.word	0x0500000f


	//   ....[24]....
        /*009c*/ 	.word	0x0500000f


	//   ....[25]....
        /*00a0*/ 	.word	0x0500000f


	//   ....[26]....
        /*00a4*/ 	.word	0x0500000f


	//   ....[27]....
        /*00a8*/ 	.word	0x0500000f


	//   ....[28]....
        /*00ac*/ 	.word	0x0500000f


	//----- nvinfo : EIATTR_COOP_GROUP_INSTR_OFFSETS
	.align		4
.L_289:
        /*00b0*/ 	.byte	0x04, 0x28
        /*00b2*/ 	.short	(.L_291 - .L_290)


	//   ....[0]....
.L_290:
        /*00b4*/ 	.word	0x000030d0


	//   ....[1]....
        /*00b8*/ 	.word	0x000030f0


	//   ....[2]....
        /*00bc*/ 	.word	0x00003110


	//   ....[3]....
        /*00c0*/ 	.word	0x00003130


	//   ....[4]....
        /*00c4*/ 	.word	0x00003150


	//   ....[5]....
        /*00c8*/ 	.word	0x00007ab0


	//   ....[6]....
        /*00cc*/ 	.word	0x00007ad0


	//   ....[7]....
        /*00d0*/ 	.word	0x00007d70


	//   ....[8]....
        /*00d4*/ 	.word	0x00007d90


	//   ....[9]....
        /*00d8*/ 	.word	0x00007db0


	//   ....[10]....
        /*00dc*/ 	.word	0x00007ed0


	//   ....[11]....
        /*00e0*/ 	.word	0x00007ef0


	//   ....[12]....
        /*00e4*/ 	.word	0x000093b0


	//   ....[13]....
        /*00e8*/ 	.word	0x00009460


	//   ....[14]....
        /*00ec*/ 	.word	0x000094d0


	//   ....[15]....
        /*00f0*/ 	.word	0x000094f0


	//   ....[16]....
        /*00f4*/ 	.word	0x00009510


	//   ....[17]....
        /*00f8*/ 	.word	0x00009580


	//   ....[18]....
        /*00fc*/ 	.word	0x000095a0


	//   ....[19]....
        /*0100*/ 	.word	0x0000cb60


	//   ....[20]....
        /*0104*/ 	.word	0x0000cbc0


	//   ....[21]....
        /*0108*/ 	.word	0x0000cc20


	//   ....[22]....
        /*010c*/ 	.word	0x0000cc80


	//   ....[23]....
        /*0110*/ 	.word	0x0000cce0


	//   ....[24]....
        /*0114*/ 	.word	0x0000cd60


	//   ....[25]....
        /*0118*/ 	.word	0x0000cde0


	//   ....[26]....
        /*011c*/ 	.word	0x0000ce70


	//   ....[27]....
        /*0120*/ 	.word	0x0000cef0


	//   ....[28]....
        /*0124*/ 	.word	0x0000cf50


	//----- nvinfo : EIATTR_VRC_CTA_INIT_COUNT
	.align		4
.L_291:
        /*0128*/ 	.byte	0x02, 0x4a
	.zero		1
	.zero		1


	//----- nvinfo : EIATTR_SYSCALL_OFFSETS
	.align		4
        /*012c*/ 	.byte	0x04, 0x46
        /*012e*/ 	.short	(.L_293 - .L_292)


	//   ....[0]....
.L_292:
        /*0130*/ 	.word	0x00001d40


	//----- nvinfo : EIATTR_EXIT_INSTR_OFFSETS
	.align		4
.L_293:
        /*0134*/ 	.byte	0x04, 0x1c
        /*0136*/ 	.short	(.L_295 - .L_294)


	//   ....[0]....
.L_294:
        /*0138*/ 	.word	0x000000d0


	//   ....[1]....
        /*013c*/ 	.word	0x0000c430


	//   ....[2]....
        /*0140*/ 	.word	0x0000c6a0


	//   ....[3]....
        /*0144*/ 	.word	0x0000ca50


	//   ....[4]....
        /*0148*/ 	.word	0x0000cb10


	//----- nvinfo : EIATTR_CRS_STACK_SIZE
	.align		4
.L_295:
        /*014c*/ 	.byte	0x04, 0x1e
        /*014e*/ 	.short	(.L_297 - .L_296)
.L_296:
        /*0150*/ 	.word	0x00000000


	//----- nvinfo : EIATTR_CBANK_PARAM_SIZE
	.align		4
.L_297:
        /*0154*/ 	.byte	0x03, 0x19
        /*0156*/ 	.short	0x0128


	//----- nvinfo : EIATTR_PARAM_CBANK
	.align		4
        /*0158*/ 	.byte	0x04, 0x0a
        /*015a*/ 	.short	(.L_299 - .L_298)
	.align		4
.L_298:
        /*015c*/ 	.word	index@(.nv.constant0._ZN4mmha33masked_multihead_attention_kernelItLi160ELi256ELi4ELi32ELi64ELb1ELb0EEEv26Multihead_attention_paramsIT_XT5_EE)
        /*0160*/ 	.short	0x0380
        /*0162*/ 	.short	0x0128


	//----- nvinfo : EIATTR_SW_WAR
	.align		4
.L_299:
        /*0164*/ 	.byte	0x04, 0x36
        /*0166*/ 	.short	(.L_301 - .L_300)
.L_300:
        /*0168*/ 	.word	0x00000008
.L_301:


//--------------------- .nv.info._ZN4mmha33masked_multihead_attention_kernelIfLi160ELi256ELi1ELi64ELi256ELb1ELb1EEEv26Multihead_attention_paramsIT_XT5_EE --------------------------
	.section	.nv.info._ZN4mmha33masked_multihead_attention_kernelIfLi160ELi256ELi1ELi64ELi256ELb1ELb1EEEv26Multihead_attention_paramsIT_XT5_EE,"",@"SHT_CUDA_INFO"
	.sectionflags	@""
	.align	4


	//----- nvinfo : EIATTR_CUDA_API_VERSION
	.align		4
        /*0000*/ 	.byte	0x04, 0x37
        /*0002*/ 	.short	(.L_303 - .L_302)
.L_302:
        /*0004*/ 	.word	0x00000082


	//----- nvinfo : EIATTR_KPARAM_INFO
	.align		4
.L_303:
        /*0008*/ 	.byte	0x04, 0x17
        /*000a*/ 	.short	(.L_305 - .L_304)
.L_304:
        /*000c*/ 	.word	0x00000000
        /*0010*/ 	.short	0x0000
        /*0012*/ 	.short	0x0000
        /*0014*/ 	.byte	0x00, 0xf0, 0xa1, 0x04


	//----- nvinfo : EIATTR_SPARSE_MMA_MASK
	.align		4
.L_305:
        /*0018*/ 	.byte	0x03, 0x50
        /*001a*/ 	.short	0x0000


	//----- nvinfo : EIATTR_MAXREG_COUNT
	.align		4
        /*001c*/ 	.byte	0x03, 0x1b
        /*001e*/ 	.short	0x00ff


	//----- nvinfo : EIATTR_NUM_BARRIERS
	.align		4
        /*0020*/ 	.byte	0x02, 0x4c
        /*0022*/ 	.byte	0x01
	.zero		1


	//----- nvinfo : EIATTR_EXTERNS
	.align		4
        /*0024*/ 	.byte	0x04, 0x0f
        /*0026*/ 	.short	(.L_307 - .L_306)


	//   ....[0]....
	.align		4
.L_306:
        /*0028*/ 	.word	index@(__assertfail)


	//----- nvinfo : EIATTR_ANNOTATIONS
	.align		4
.L_307:
        /*002c*/ 	.byte	0x04, 0x55
        /*002e*/ 	.short	(.L_309 - .L_308)


	//   ....[0]....
.L_308:
        /* <DEDUP_REMOVED lines=974> */


	//----- nvinfo : EIATTR_MERCURY_ISA_VERSION
	.align		4
.L_309:
        /*3cf8*/ 	.byte	0x03, 0x5f
        /*3cfa*/ 	.short	0x0101


	//----- nvinfo : EIATTR_INT_WARP_WIDE_INSTR_OFFSETS
	.align		4
        /*3cfc*/ 	.byte	0x04, 0x31
        /*3cfe*/ 	.short	(.L_311 - .L_310)


	//   ....[0]....
.L_310:
        /*3d00*/ 	.word	0x000009d0


	//----- nvinfo : EIATTR_COOP_GROUP_MASK_REGIDS
	.align		4
.L_311:
        /*3d04*/ 	.byte	0x04, 0x29
        /*3d06*/ 	.short	(.L_313 - .L_312)


	//   ....[0]....
.L_312:
        /*3d08*/ 	.word	0xffffffff


	//   ....[1]....
        /*3d0c*/ 	.word	0xffffffff


	//   ....[2]....
        /*3d10*/ 	.word	0xffffffff


	//   ....[3]....
        /*3d14*/ 	.word	0xffffffff


	//   ....[4]....
        /*3d18*/ 	.word	0xffffffff


	//   ....[5]....
        /*3d1c*/ 	.word	0xffffffff


	//   ....[6]....
        /*3d20*/ 	.word	0xffffffff


	//   ....[7]....
        /*3d24*/ 	.word	0xffffffff


	//   ....[8]....
        /*3d28*/ 	.word	0xffffffff


	//   ....[9]....
        /*3d2c*/ 	.word	0xffffffff


	//   ....[10]....
        /*3d30*/ 	.word	0xffffffff


	//   ....[11]....
        /*3d34*/ 	.word	0xffffffff


	//   ....[12]....
        /*3d38*/ 	.word	0xffffffff


	//   ....[13]....
        /*3d3c*/ 	.word	0xffffffff


	//   ....[14]....
        /*3d40*/ 	.word	0xffffffff


	//   ....[15]....
        /*3d44*/ 	.word	0xffffffff


	//   ....[16]....
        /*3d48*/ 	.word	0xffffffff


	//   ....[17]....
        /*3d4c*/ 	.word	0xffffffff


	//   ....[18]....
        /*3d50*/ 	.word	0xffffffff


	//   ....[19]....
        /*3d54*/ 	.word	0xffffffff


	//   ....[20]....
        /*3d58*/ 	.word	0xffffffff


	//   ....[21]....
        /*3d5c*/ 	.word	0xffffffff


	//   ....[22]....
        /*3d60*/ 	.word	0xffffffff


	//   ....[23]....
        /*3d64*/ 	.word	0xffffffff


	//   ....[24]....
        /*3d68*/ 	.word	0xffffffff


	//----- nvinfo : EIATTR_COOP_GROUP_INSTR_OFFSETS
	.align		4
.L_313:
        /*3d6c*/ 	.byte	0x04, 0x28
        /*3d6e*/ 	.short	(.L_315 - .L_314)


	//   ....[0]....
.L_314:
        /*3d70*/ 	.word	0x00001f80


	//   ....[1]....
        /*3d74*/ 	.word	0x00002010


	//   ....[2]....
        /*3d78*/ 	.word	0x00002050


	//   ....[3]....
        /*3d7c*/ 	.word	0x00002070


	//   ....[4]....
        /*3d80*/ 	.word	0x000020a0


	//   ....[5]....
        /*3d84*/ 	.word	0x000021a0


	//   ....[6]....
        /*3d88*/ 	.word	0x000021c0


	//   ....[7]....
        /*3d8c*/ 	.word	0x000288a0


	//   ....[8]....
        /*3d90*/ 	.word	0x000288c0


	//   ....[9]....
        /*3d94*/ 	.word	0x000288e0


	//   ....[10]....
        /*3d98*/ 	.word	0x00028910


	//   ....[11]....
        /*3d9c*/ 	.word	0x00028950


	//   ....[12]....
        /*3da0*/ 	.word	0x00028a00


	//   ....[13]....
        /*3da4*/ 	.word	0x00028a30


	//   ....[14]....
        /*3da8*/ 	.word	0x00028a50


	//   ....[15]....
        /*3dac*/ 	.word	0x00028a70


	//   ....[16]....
        /*3db0*/ 	.word	0x00029f10


	//   ....[17]....
        /*3db4*/ 	.word	0x00029fa0


	//   ....[18]....
        /*3db8*/ 	.word	0x00029fd0


	//   ....[19]....
        /*3dbc*/ 	.word	0x00029ff0


	//   ....[20]....
        /*3dc0*/ 	.word	0x0002a010


	//   ....[21]....
        /*3dc4*/ 	.word	0x0002a080


	//   ....[22]....
        /*3dc8*/ 	.word	0x0002a0a0


	//   ....[23]....
        /*3dcc*/ 	.word	0x0002a0c0


	//   ....[24]....
        /*3dd0*/ 	.word	0x0002a0e0


	//----- nvinfo : EIATTR_VRC_CTA_INIT_COUNT
	.align		4
.L_315:
        /*3dd4*/ 	.byte	0x02, 0x4a
	.zero		1
	.zero		1


	//----- nvinfo : EIATTR_SYSCALL_OFFSETS
	.align		4
        /*3dd8*/ 	.byte	0x04, 0x46
        /*3dda*/ 	.short	(.L_317 - .L_316)


	//   ....[0]....
.L_316:
        /*3ddc*/ 	.word	0x00001490


	//----- nvinfo : EIATTR_EXIT_INSTR_OFFSETS
	.align		4
.L_317:
        /*3de0*/ 	.byte	0x04, 0x1c
        /*3de2*/ 	.short	(.L_319 - .L_318)


	//   ....[0]....
.L_318:
        /*3de4*/ 	.word	0x000000c0


	//   ....[1]....
        /*3de8*/ 	.word	0x0002d4e0


	//   ....[2]....
        /*3dec*/ 	.word	0x0002d670


	//   ....[3]....
        /*3df0*/ 	.word	0x0002d8d0


	//   ....[4]....
        /*3df4*/ 	.word	0x0002d920


	//----- nvinfo : EIATTR_CRS_STACK_SIZE
	.align		4
.L_319:
        /*3df8*/ 	.byte	0x04, 0x1e
        /*3dfa*/ 	.short	(.L_321 - .L_320)
.L_320:
        /*3dfc*/ 	.word	0x00000000


	//----- nvinfo : EIATTR_CBANK_PARAM_SIZE
	.align		4
.L_321:
        /*3e00*/ 	.byte	0x03, 0x19
        /*3e02*/ 	.short	0x0128


	//----- nvinfo : EIATTR_PARAM_CBANK
	.align		4
        /*3e04*/ 	.byte	0x04, 0x0a
        /*3e06*/ 	.short	(.L_323 - .L_322)
	.align		4
.L_322:
        /*3e08*/ 	.word	index@(.nv.constant0._ZN4mmha33masked_multihead_attention_kernelIfLi160ELi256ELi1ELi64ELi256ELb1ELb1EEEv26Multihead_attention_paramsIT_XT5_EE)
        /*3e0c*/ 	.short	0x0380
        /*3e0e*/ 	.short	0x0128


	//----- nvinfo : EIATTR_SW_WAR
	.align		4
.L_323:
        /*3e10*/ 	.byte	0x04, 0x36
        /*3e12*/ 	.short	(.L_325 - .L_324)
.L_324:
        /*3e14*/ 	.word	0x00000008
.L_325:


//--------------------- .nv.info._ZN4mmha33masked_multihead_attention_kernelIfLi160ELi256ELi2ELi64ELi128ELb1ELb1EEEv26Multihead_attention_paramsIT_XT5_EE --------------------------
	.section	.nv.info._ZN4mmha33masked_multihead_attention_kernelIfLi160ELi256ELi2ELi64ELi128ELb1ELb1EEEv26Multihead_attention_paramsIT_XT5_EE,"",@"SHT_CUDA_INFO"
	.sectionflags	@""
	.align	4


	//----- nvinfo : EIATTR_CUDA_API_VERSION
	.align		4
        /*0000*/ 	.byte	0x04, 0x37
        /*0002*/ 	.short	(.L_327 - .L_326)
.L_326:
        /*0004*/ 	.word	0x00000082


	//----- nvinfo : EIATTR_KPARAM_INFO
	.align		4
.L_327:
        /*0008*/ 	.byte	0x04, 0x17
        /*000a*/ 	.short	(.L_329 - .L_328)
.L_328:
        /*000c*/ 	.word	0x00000000
        /*0010*/ 	.short	0x0000
        /*0012*/ 	.short	0x0000
        /*0014*/ 	.byte	0x00, 0xf0, 0xa1, 0x04


	//----- nvinfo : EIATTR_SPARSE_MMA_MASK
	.align		4
.L_329:
        /*0018*/ 	.byte	0x03, 0x50
        /*001a*/ 	.short	0x0000


	//----- nvinfo : EIATTR_MAXREG_COUNT
	.align		4
        /*001c*/ 	.byte	0x03, 0x1b
        /*001e*/ 	.short	0x00ff


	//----- nvinfo : EIATTR_NUM_BARRIERS
	.align		4
        /*0020*/ 	.byte	0x02, 0x4c
        /*0022*/ 	.byte	0x01
	.zero		1


	//----- nvinfo : EIATTR_EXTERNS
	.align		4
        /*0024*/ 	.byte	0x04, 0x0f
        /*0026*/ 	.short	(.L_331 - .L_330)


	//   ....[0]....
	.align		4
.L_330:
        /*0028*/ 	.word	index@(__assertfail)


	//----- nvinfo : EIATTR_ANNOTATIONS
	.align		4
.L_331:
        /*002c*/ 	.byte	0x04, 0x55
        /*002e*/ 	.short	(.L_333 - .L_332)


	//   ....[0]....
.L_332:
        /* <DEDUP_REMOVED lines=142> */


	//----- nvinfo : EIATTR_MERCURY_ISA_VERSION
	.align		4
.L_333:
        /*08f8*/ 	.byte	0x03, 0x5f
        /*08fa*/ 	.short	0x0101


	//----- nvinfo : EIATTR_INT_WARP_WIDE_INSTR_OFFSETS
	.align		4
        /*08fc*/ 	.byte	0x04, 0x31
        /*08fe*/ 	.short	(.L_335 - .L_334)


	//   ....[0]....
.L_334:
        /*0900*/ 	.word	0x00000960


	//----- nvinfo : EIATTR_COOP_GROUP_MASK_REGIDS
	.align		4
.L_335:
        /*0904*/ 	.byte	0x04, 0x29
        /*0906*/ 	.short	(.L_337 - .L_336)


	//   ....[0]....
.L_336:
        /*0908*/ 	.word	0xffffffff


	//   ....[1]....
        /*090c*/ 	.word	0xffffffff


	//   ....[2]....
        /*0910*/ 	.word	0xffffffff


	//   ....[3]....
        /*0914*/ 	.word	0xffffffff


	//   ....[4]....
        /*0918*/ 	.word	0xffffffff


	//   ....[5]....
        /*091c*/ 	.word	0xffffffff


	//   ....[6]....
        /*0920*/ 	.word	0xffffffff


	//   ....[7]....
        /*0924*/ 	.word	0xffffffff


	//   ....[8]....
        /*0928*/ 	.word	0xffffffff


	//   ....[9]....
        /*092c*/ 	.word	0xffffffff


	//   ....[10]....
        /*0930*/ 	.word	0xffffffff


	//   ....[11]....
        /*0934*/ 	.word	0xffffffff


	//   ....[12]....
        /*0938*/ 	.word	0xffffffff


	//   ....[13]....
        /*093c*/ 	.word	0xffffffff


	//   ....[14]....
        /*0940*/ 	.word	0xffffffff


	//   ....[15]....
        /*0944*/ 	.word	0xffffffff


	//   ....[16]....
        /*0948*/ 	.word	0xffffffff


	//   ....[17]....
        /*094c*/ 	.word	0xffffffff


	//   ....[18]....
        /*0950*/ 	.word	0xffffffff


	//   ....[19]....
        /*0954*/ 	.word	0xffffffff


	//   ....[20]....
        /*0958*/ 	.word	0xffffffff


	//   ....[21]....
        /*095c*/ 	.word	0xffffffff


	//   ....[22]....
        /*0960*/ 	.word	0xffffffff


	//   ....[23]....
        /*0964*/ 	.word	0x0500000f


	//   ....[24]....
        /*0968*/ 	.word	0x0500000f


	//   ....[25]....
        /*096c*/ 	.word	0x0500000f


	//   ....[26]....
        /*0970*/ 	.word	0x0500000f


	//   ....[27]....
        /*0974*/ 	.word	0x0500000f


	//----- nvinfo : EIATTR_COOP_GROUP_INSTR_OFFSETS
	.align		4
.L_337:
        /*0978*/ 	.byte	0x04, 0x28
        /*097a*/ 	.short	(.L_339 - .L_338)


	//   ....[0]....
.L_338:
        /*097c*/ 	.word	0x00001f30


	//   ....[1]....
        /*0980*/ 	.word	0x00001fd0


	//   ....[2]....
        /*0984*/ 	.word	0x00002000


	//   ....[3]....
        /*0988*/ 	.word	0x00002020


	//   ....[4]....
        /*098c*/ 	.word	0x00002050


	//   ....[5]....
        /*0990*/ 	.word	0x00002140


	//   ....[6]....
        /*0994*/ 	.word	0x00002160


	//   ....[7]....
        /*0998*/ 	.word	0x00017f60


	//   ....[8]....
        /*099c*/ 	.word	0x00018200


	//   ....[9]....
        /*09a0*/ 	.word	0x00018220


	//   ....[10]....
        /*09a4*/ 	.word	0x00018240


	//   ....[11]....
        /*09a8*/ 	.word	0x00018260


	//   ....[12]....
        /*09ac*/ 	.word	0x00018380


	//   ....[13]....
        /*09b0*/ 	.word	0x000183a0


	//   ....[14]....
        /*09b4*/ 	.word	0x000183e0


	//   ....[15]....
        /*09b8*/ 	.word	0x000198a0


	//   ....[16]....
        /*09bc*/ 	.word	0x00019960


	//   ....[17]....
        /*09c0*/ 	.word	0x00019980


	//   ....[18]....
        /*09c4*/ 	.word	0x000199a0


	//   ....[19]....
        /*09c8*/ 	.word	0x000199c0


	//   ....[20]....
        /*09cc*/ 	.word	0x00019a20


	//   ....[21]....
        /*09d0*/ 	.word	0x00019a40


	//   ....[22]....
        /*09d4*/ 	.word	0x00019a60


	//   ....[23]....
        /*09d8*/ 	.word	0x0001d1d0


	//   ....[24]....
        /*09dc*/ 	.word	0x0001d270


	//   ....[25]....
        /*09e0*/ 	.word	0x0001d2f0


	//   ....[26]....
        /*09e4*/ 	.word	0x0001d350


	//   ....[27]....
        /*09e8*/ 	.word	0x0001d3b0


	//----- nvinfo : EIATTR_VRC_CTA_INIT_COUNT
	.align		4
.L_339:
        /*09ec*/ 	.byte	0x02, 0x4a
	.zero		1
	.zero		1


	//----- nvinfo : EIATTR_SYSCALL_OFFSETS
	.align		4
        /*09f0*/ 	.byte	0x04, 0x46
        /*09f2*/ 	.short	(.L_341 - .L_340)


	//   ....[0]....
.L_340:
        /*09f4*/ 	.word	0x00001450


	//----- nvinfo : EIATTR_EXIT_INSTR_OFFSETS
	.align		4
.L_341:
        /*09f8*/ 	.byte	0x04, 0x1c
        /*09fa*/ 	.short	(.L_343 - .L_342)


	//   ....[0]....
.L_342:
        /*09fc*/ 	.word	0x000000c0


	//   ....[1]....
        /*0a00*/ 	.word	0x0001cde0


	//   ....[2]....
        /*0a04*/ 	.word	0x0001ceb0


	//   ....[3]....
        /*0a08*/ 	.word	0x0001d110


	//   ....[4]....
        /*0a0c*/ 	.word	0x0001d160


	//----- nvinfo : EIATTR_CRS_STACK_SIZE
	.align		4
.L_343:
        /*0a10*/ 	.byte	0x04, 0x1e
        /*0a12*/ 	.short	(.L_345 - .L_344)
.L_344:
        /*0a14*/ 	.word	0x00000000


	//----- nvinfo : EIATTR_CBANK_PARAM_SIZE
	.align		4
.L_345:
        /*0a18*/ 	.byte	0x03, 0x19
        /*0a1a*/ 	.short	0x0128


	//----- nvinfo : EIATTR_PARAM_CBANK
	.align		4
        /*0a1c*/ 	.byte	0x04, 0x0a
        /*0a1e*/ 	.short	(.L_347 - .L_346)
	.align		4
.L_346:
        /*0a20*/ 	.word	index@(.nv.constant0._ZN4mmha33masked_multihead_attention_kernelIfLi160ELi256ELi2ELi64ELi128ELb1ELb1EEEv26Multihead_attention_paramsIT_XT5_EE)
        /*0a24*/ 	.short	0x0380
        /*0a26*/ 	.short	0x0128


	//----- nvinfo : EIATTR_SW_WAR
	.align		4
.L_347:
        /*0a28*/ 	.byte	0x04, 0x36
        /*0a2a*/ 	.short	(.L_349 - .L_348)
.L_348:
        /*0a2c*/ 	.word	0x00000008
.L_349:


//--------------------- .nv.info._ZN4mmha33masked_multihead_attention_kernelIfLi160ELi256ELi4ELi64ELi64ELb1ELb1EEEv26Multihead_attention_paramsIT_XT5_EE --------------------------
	.section	.nv.info._ZN4mmha33masked_multihead_attention_kernelIfLi160ELi256ELi4ELi64ELi64ELb1ELb1EEEv26Multihead_attention_paramsIT_XT5_EE,"",@"SHT_CUDA_INFO"
	.sectionflags	@""
	.align	4


	//----- nvinfo : EIATTR_CUDA_API_VERSION
	.align		4
        /*0000*/ 	.byte	0x04, 0x37
        /*0002*/ 	.short	(.L_351 - .L_350)
.L_350:
        /*0004*/ 	.word	0x00000082


	//----- nvinfo : EIATTR_KPARAM_INFO
	.align		4
.L_351:
        /*0008*/ 	.byte	0x04, 0x17
        /*000a*/ 	.short	(.L_353 - .L_352)
.L_352:
        /*000c*/ 	.word	0x00000000
        /*0010*/ 	.short	0x0000
        /*0012*/ 	.short	0x0000
        /*0014*/ 	.byte	0x00, 0xf0, 0xa1, 0x04


	//----- nvinfo : EIATTR_SPARSE_MMA_MASK
	.align		4
.L_353:
        /*0018*/ 	.byte	0x03, 0x50
        /*001a*/ 	.short	0x0000


	//----- nvinfo : EIATTR_MAXREG_COUNT
	.align		4
        /*001c*/ 	.byte	0x03, 0x1b
        /*001e*/ 	.short	0x00ff


	//----- nvinfo : EIATTR_NUM_BARRIERS
	.align		4
        /*0020*/ 	.byte	0x02, 0x4c
        /*0022*/ 	.byte	0x01
	.zero		1


	//----- nvinfo : EIATTR_EXTERNS
	.align		4
        /*0024*/ 	.byte	0x04, 0x0f
        /*0026*/ 	.short	(.L_355 - .L_354)


	//   ....[0]....
	.align		4
.L_354:
        /*0028*/ 	.word	index@(__assertfail)


	//----- nvinfo : EIATTR_MERCURY_ISA_VERSION
	.align		4
.L_355:
        /*002c*/ 	.byte	0x03, 0x5f
        /*002e*/ 	.short	0x0101


	//----- nvinfo : EIATTR_COOP_GROUP_MASK_REGIDS
	.align		4
        /*0030*/ 	.byte	0x04, 0x29
        /*0032*/ 	.short	(.L_357 - .L_356)


	//   ....[0]....
.L_356:
        /*0034*/ 	.word	0xffffffff


	//   ....[1]....
        /*0038*/ 	.word	0xffffffff


	//   ....[2]....
        /*003c*/ 	.word	0xffffffff


	//   ....[3]....
        /*0040*/ 	.word	0xffffffff


	//   ....[4]....
        /*0044*/ 	.word	0xffffffff


	//   ....[5]....
        /*0048*/ 	.word	0xffffffff


	//   ....[6]....
        /*004c*/ 	.word	0xffffffff


	//   ....[7]....
        /*0050*/ 	.word	0xffffffff


	//   ....[8]....
        /*0054*/ 	.word	0xffffffff


	//   ....[9]....
        /*0058*/ 	.word	0xffffffff


	//   ....[10]....
        /*005c*/ 	.word	0xffffffff


	//   ....[11]....
        /*0060*/ 	.word	0xffffffff


	//   ....[12]....
        /*0064*/ 	.word	0xffffffff


	//   ....[13]....
        /*0068*/ 	.word	0xffffffff


	//   ....[14]....
        /*006c*/ 	.word	0xffffffff


	//   ....[15]....
        /*0070*/ 	.word	0xffffffff


	//   ....[16]....
        /*0074*/ 	.word	0xffffffff


	//   ....[17]....
        /*0078*/ 	.word	0xffffffff


	//   ....[18]....
        /*007c*/ 	.word	0xffffffff


	//   ....[19]....
        /*0080*/ 	.word	0xffffffff


	//   ....[20]....
        /*0084*/ 	.word	0xffffffff


	//   ....[21]....
        /*0088*/ 	.word	0x0500000f


	//   ....[22]....
        /*008c*/ 	.word	0x0500000f


	//   ....[23]....
        /*0090*/ 	.word	0x0500000f


	//   ....[24]....
        /*0094*/ 	.word	0x0500000f


	//   ....[25]....
        /*0098*/ 	.word	0x0500000f


	//----- nvinfo : EIATTR_COOP_GROUP_INSTR_OFFSETS
	.align		4
.L_357:
        /*009c*/ 	.byte	0x04, 0x28
        /*009e*/ 	.short	(.L_359 - .L_358)


	//   ....[0]....
.L_358:
        /*00a0*/ 	.word	0x00001da0


	//   ....[1]....
        /*00a4*/ 	.word	0x00001e30


	//   ....[2]....
        /*00a8*/ 	.word	0x00001e70


	//   ....[3]....
        /*00ac*/ 	.word	0x00001e90


	//   ....[4]....
        /*00b0*/ 	.word	0x00001ec0


	//   ....[5]....
        /*00b4*/ 	.word	0x00001f80


	//   ....[6]....
        /*00b8*/ 	.word	0x00001fa0


	//   ....[7]....
        /*00bc*/ 	.word	0x00011a10


	//   ....[8]....
        /*00c0*/ 	.word	0x00011a30


	//   ....[9]....
        /*00c4*/ 	.word	0x00011dc0


	//   ....[10]....
        /*00c8*/ 	.word	0x00011de0


	//   ....[11]....
        /*00cc*/ 	.word	0x00011e00


	//   ....[12]....
        /*00d0*/ 	.word	0x00011ee0


	//   ....[13]....
        /*00d4*/ 	.word	0x00011f10


	//   ....[14]....
        /*00d8*/ 	.word	0x000133e0


	//   ....[15]....
        /*00dc*/ 	.word	0x00013470


	//   ....[16]....
        /*00e0*/ 	.word	0x00013490


	//   ....[17]....
        /*00e4*/ 	.word	0x000134b0


	//   ....[18]....
        /*00e8*/ 	.word	0x000134d0


	//   ....[19]....
        /*00ec*/ 	.word	0x00013540


	//   ....[20]....
        /*00f0*/ 	.word	0x00013560


	//   ....[21]....
        /*00f4*/ 	.word	0x00016870


	//   ....[22]....
        /*00f8*/ 	.word	0x000168f0


	//   ....[23]....
        /*00fc*/ 	.word	0x00016980


	//   ....[24]....
        /*0100*/ 	.word	0x00016a00


	//   ....[25]....
        /*0104*/ 	.word	0x00016a60


	//----- nvinfo : EIATTR_VRC_CTA_INIT_COUNT
	.align		4
.L_359:
        /*0108*/ 	.byte	0x02, 0x4a
	.zero		1
	.zero		1


	//----- nvinfo : EIATTR_SYSCALL_OFFSETS
	.align		4
        /*010c*/ 	.byte	0x04, 0x46
        /*010e*/ 	.short	(.L_361 - .L_360)


	//   ....[0]....
.L_360:
        /*0110*/ 	.word	0x000012c0


	//----- nvinfo : EIATTR_EXIT_INSTR_OFFSETS
	.align		4
.L_361:
        /*0114*/ 	.byte	0x04, 0x1c
        /*0116*/ 	.short	(.L_363 - .L_362)


	//   ....[0]....
.L_362:
        /*0118*/ 	.word	0x000000b0


	//   ....[1]....
        /*011c*/ 	.word	0x000165a0


	//   ....[2]....
        /*0120*/ 	.word	0x000167c0


	//   ....[3]....
        /*0124*/ 	.word	0x00016810


	//----- nvinfo : EIATTR_CRS_STACK_SIZE
	.align		4
.L_363:
        /*0128*/ 	.byte	0x04, 0x1e
        /*012a*/ 	.short	(.L_365 - .L_364)
.L_364:
        /*012c*/ 	.word	0x00000000


	//----- nvinfo : EIATTR_CBANK_PARAM_SIZE
	.align		4
.L_365:
        /*0130*/ 	.byte	0x03, 0x19
        /*0132*/ 	.short	0x0128


	//----- nvinfo : EIATTR_PARAM_CBANK
	.align		4
        /*0134*/ 	.byte	0x04, 0x0a
        /*0136*/ 	.short	(.L_367 - .L_366)
	.align		4
.L_366:
        /*0138*/ 	.word	index@(.nv.constant0._ZN4mmha33masked_multihead_attention_kernelIfLi160ELi256ELi4ELi64ELi64ELb1ELb1EEEv26Multihead_attention_paramsIT_XT5_EE)
        /*013c*/ 	.short	0x0380
        /*013e*/ 	.short	0x0128


	//----- nvinfo : EIATTR_SW_WAR
	.align		4
.L_367:
        /*0140*/ 	.byte	0x04, 0x36
        /*0142*/ 	.short	(.L_369 - .L_368)
.L_368:
        /*0144*/ 	.word	0x00000008
.L_369:


//--------------------- .nv.info._ZN4mmha33masked_multihead_attention_kernelIfLi160ELi256ELi1ELi64ELi256ELb1ELb0EEEv26Multihead_attention_paramsIT_XT5_EE --------------------------
	.section	.nv.info._ZN4mmha33masked_multihead_attention_kernelIfLi160ELi256ELi1ELi64ELi256ELb1ELb0EEEv26Multihead_attention_paramsIT_XT5_EE,"",@"SHT_CUDA_INFO"
	.sectionflags	@""
	.align	4


	//----- nvinfo : EIATTR_CUDA_API_VERSION
	.align		4
        /*0000*/ 	.byte	0x04, 0x37
        /*0002*/ 	.short	(.L_371 - .L_370)
.L_370:
        /*0004*/ 	.word	0x00000082


	//----- nvinfo : EIATTR_KPARAM_INFO
	.align		4
.L_371:
        /*0008*/ 	.byte	0x04, 0x17
        /*000a*/ 	.short	(.L_373 - .L_372)
.L_372:
        /*000c*/ 	.word	0x00000000
        /*0010*/ 	.short	0x0000
        /*0012*/ 	.short	0x0000
        /*0014*/ 	.byte	0x00, 0xf0, 0xa1, 0x04


	//----- nvinfo : EIATTR_SPARSE_MMA_MASK
	.align		4
.L_373:
        /*0018*/ 	.byte	0x03, 0x50
        /*001a*/ 	.short	0x0000


	//----- nvinfo : EIATTR_MAXREG_COUNT
	.align		4
        /*001c*/ 	.byte	0x03, 0x1b
        /*001e*/ 	.short	0x00ff


	//----- nvinfo : EIATTR_NUM_BARRIERS
	.align		4
        /*0020*/ 	.byte	0x02, 0x4c
        /*0022*/ 	.byte	0x01
	.zero		1


	//----- nvinfo : EIATTR_EXTERNS
	.align		4
        /*0024*/ 	.byte	0x04, 0x0f
        /*0026*/ 	.short	(.L_375 - .L_374)


	//   ....[0]....
	.align		4
.L_374:
        /*0028*/ 	.word	index@(__assertfail)


	//----- nvinfo : EIATTR_ANNOTATIONS
	.align		4
.L_375:
        /*002c*/ 	.byte	0x04, 0x55
        /*002e*/ 	.short	(.L_377 - .L_376)


	//   ....[0]....
.L_376:
        /* <DEDUP_REMOVED lines=1361> */
        /*5534*/ 	.byte	0x40, 0x42, 0x02, 0x00, 0x01, 0x00, 0x00, 0x00, 0x00, 0x90, 0x02, 0x00


	//----- nvinfo : EIATTR_MERCURY_ISA_VERSION
	.align		4
.L_377:
        /*5540*/ 	.byte	0x03, 0x5f
        /*5542*/ 	.short	0x0101


	//----- nvinfo : EIATTR_INT_WARP_WIDE_INSTR_OFFSETS
	.align		4
        /*5544*/ 	.byte	0x04, 0x31
        /*5546*/ 	.short	(.L_379 - .L_378)


	//   ....[0]....
.L_378:
        /*5548*/ 	.word	0x000009d0


	//----- nvinfo : EIATTR_COOP_GROUP_MASK_REGIDS
	.align		4
.L_379:
        /*554c*/ 	.byte	0x04, 0x29
        /*554e*/ 	.short	(.L_381 - .L_380)


	//   ....[0]....
.L_380:
        /*5550*/ 	.word	0xffffffff


	//   ....[1]....
        /*5554*/ 	.word	0xffffffff


	//   ....[2]....
        /*5558*/ 	.word	0xffffffff


	//   ....[3]....
        /*555c*/ 	.word	0xffffffff


	//   ....[4]....
        /*5560*/ 	.word	0xffffffff


	//   ....[5]....
        /*5564*/ 	.word	0xffffffff


	//   ....[6]....
        /*5568*/ 	.word	0xffffffff


	//   ....[7]....
        /*556c*/ 	.word	0xffffffff


	//   ....[8]....
        /*5570*/ 	.word	0xffffffff


	//   ....[9]....
        /*5574*/ 	.word	0xffffffff


	//   ....[10]....
        /*5578*/ 	.word	0xffffffff


	//   ....[11]....
        /*557c*/ 	.word	0xffffffff


	//   ....[12]....
        /*5580*/ 	.word	0xffffffff


	//   ....[13]....
        /*5584*/ 	.word	0xffffffff


	//   ....[14]....
        /*5588*/ 	.word	0xffffffff


	//   ....[15]....
        /*558c*/ 	.word	0xffffffff


	//   ....[16]....
        /*5590*/ 	.word	0xffffffff


	//   ....[17]....
        /*5594*/ 	.word	0xffffffff


	//   ....[18]....
        /*5598*/ 	.word	0xffffffff


	//   ....[19]....
        /*559c*/ 	.word	0xffffffff


	//   ....[20]....
        /*55a0*/ 	.word	0xffffffff


	//   ....[21]....
        /*55a4*/ 	.word	0xffffffff


	//   ....[22]....
        /*55a8*/ 	.word	0xffffffff


	//   ....[23]....
        /*55ac*/ 	.word	0xffffffff


	//   ....[24]....
        /*55b0*/ 	.word	0xffffffff


	//----- nvinfo : EIATTR_COOP_GROUP_INSTR_OFFSETS
	.align		4
.L_381:
        /*55b4*/ 	.byte	0x04, 0x28
        /*55b6*/ 	.short	(.L_383 - .L_382)


	//   ....[0]....
.L_382:
        /*55b8*/ 	.word	0x00001f80


	//   ....[1]....
        /*55bc*/ 	.word	0x00002010


	//   ....[2]....
        /*55c0*/ 	.word	0x00002060


	//   ....[3]....
        /*55c4*/ 	.word	0x00002080


	//   ....[4]....
        /*55c8*/ 	.word	0x000020b0


	//   ....[5]....
        /*55cc*/ 	.word	0x000021a0


	//   ....[6]....
        /*55d0*/ 	.word	0x000021c0


	//   ....[7]....
        /*55d4*/ 	.word	0x000242a0


	//   ....[8]....
        /*55d8*/ 	.word	0x000242c0


	//   ....[9]....
        /*55dc*/ 	.word	0x000242f0


	//   ....[10]....
        /*55e0*/ 	.word	0x00024320


	//   ....[11]....
        /*55e4*/ 	.word	0x00024370


	//   ....[12]....
        /*55e8*/ 	.word	0x000243e0


	//   ....[13]....
        /*55ec*/ 	.word	0x00024400


	//   ....[14]....
        /*55f0*/ 	.word	0x00024430


	//   ....[15]....
        /*55f4*/ 	.word	0x00024460


	//   ....[16]....
        /*55f8*/ 	.word	0x00025950


	//   ....[17]....
        /*55fc*/ 	.word	0x000259f0


	//   ....[18]....
        /*5600*/ 	.word	0x00025a20


	//   ....[19]....
        /*5604*/ 	.word	0x00025a40


	//   ....[20]....
        /*5608*/ 	.word	0x00025a60


	//   ....[21]....
        /*560c*/ 	.word	0x00025ac0


	//   ....[22]....
        /*5610*/ 	.word	0x00025ae0


	//   ....[23]....
        /*5614*/ 	.word	0x00025b00


	//   ....[24]....
        /*5618*/ 	.word	0x00025b20


	//----- nvinfo : EIATTR_VRC_CTA_INIT_COUNT
	.align		4
.L_383:
        /*561c*/ 	.byte	0x02, 0x4a
	.zero		1
	.zero		1


	//----- nvinfo : EIATTR_SYSCALL_OFFSETS
	.align		4
        /*5620*/ 	.byte	0x04, 0x46
        /*5622*/ 	.short	(.L_385 - .L_384)


	//   ....[0]....
.L_384:
        /*5624*/ 	.word	0x00001490


	//----- nvinfo : EIATTR_EXIT_INSTR_OFFSETS
	.align		4
.L_385:
        /*5628*/ 	.byte	0x04, 0x1c
        /*562a*/ 	.short	(.L_387 - .L_386)


	//   ....[0]....
.L_386:
        /*562c*/ 	.word	0x000000c0


	//   ....[1]....
        /*5630*/ 	.word	0x00029210


	//   ....[2]....
        /*5634*/ 	.word	0x000293a0


	//   ....[3]....
        /*5638*/ 	.word	0x00029600


	//   ....[4]....
        /*563c*/ 	.word	0x00029650


	//----- nvinfo : EIATTR_CRS_STACK_SIZE
	.align		4
.L_387:
        /*5640*/ 	.byte	0x04, 0x1e
        /*5642*/ 	.short	(.L_389 - .L_388)
.L_388:
        /*5644*/ 	.word	0x00000000


	//----- nvinfo : EIATTR_CBANK_PARAM_SIZE
	.align		4
.L_389:
        /*5648*/ 	.byte	0x03, 0x19
        /*564a*/ 	.short	0x0128


	//----- nvinfo : EIATTR_PARAM_CBANK
	.align		4
        /*564c*/ 	.byte	0x04, 0x0a
        /*564e*/ 	.short	(.L_391 - .L_390)
	.align		4
.L_390:
        /*5650*/ 	.word	index@(.nv.constant0._ZN4mmha33masked_multihead_attention_kernelIfLi160ELi256ELi1ELi64ELi256ELb1ELb0EEEv26Multihead_attention_paramsIT_XT5_EE)
        /*5654*/ 	.short	0x0380
        /*5656*/ 	.short	0x0128


	//----- nvinfo : EIATTR_SW_WAR
	.align		4
.L_391:
        /*5658*/ 	.byte	0x04, 0x36
        /*565a*/ 	.short	(.L_393 - .L_392)
.L_392:
        /*565c*/ 	.word	0x00000008
.L_393:


//--------------------- .nv.info._ZN4mmha33masked_multihead_attention_kernelIfLi160ELi256ELi2ELi64ELi128ELb1ELb0EEEv26Multihead_attention_paramsIT_XT5_EE --------------------------
	.section	.nv.info._ZN4mmha33masked_multihead_attention_kernelIfLi160ELi256ELi2ELi64ELi128ELb1ELb0EEEv26Multihead_attention_paramsIT_XT5_EE,"",@"SHT_CUDA_INFO"
	.sectionflags	@""
	.align	4


	//----- nvinfo : EIATTR_CUDA_API_VERSION
	.align		4
        /*0000*/ 	.byte	0x04, 0x37
        /*0002*/ 	.short	(.L_395 - .L_394)
.L_394:
        /*0004*/ 	.word	0x00000082


	//----- nvinfo : EIATTR_KPARAM_INFO
	.align		4
.L_395:
        /*0008*/ 	.byte	0x04, 0x17
        /*000a*/ 	.short	(.L_397 - .L_396)
.L_396:
        /*000c*/ 	.word	0x00000000
        /*0010*/ 	.short	0x0000
        /*0012*/ 	.short	0x0000
        /*0014*/ 	.byte	0x00, 0xf0, 0xa1, 0x04


	//----- nvinfo : EIATTR_SPARSE_MMA_MASK
	.align		4
.L_397:
        /*0018*/ 	.byte	0x03, 0x50
        /*001a*/ 	.short	0x0000


	//----- nvinfo : EIATTR_MAXREG_COUNT
	.align		4
        /*001c*/ 	.byte	0x03, 0x1b
        /*001e*/ 	.short	0x00ff


	//----- nvinfo : EIATTR_NUM_BARRIERS
	.align		4
        /*0020*/ 	.byte	0x02, 0x4c
        /*0022*/ 	.byte	0x01
	.zero		1


	//----- nvinfo : EIATTR_EXTERNS
	.align		4
        /*0024*/ 	.byte	0x04, 0x0f
        /*0026*/ 	.short	(.L_399 - .L_398)


	//   ....[0]....
	.align		4
.L_398:
        /*0028*/ 	.word	index@(__assertfail)


	//----- nvinfo : EIATTR_ANNOTATIONS
	.align		4
.L_399:
        /*002c*/ 	.byte	0x04, 0x55
        /*002e*/ 	.short	(.L_401 - .L_400)


	//   ....[0]....
.L_400:
        /* <DEDUP_REMOVED lines=159> */


	//----- nvinfo : EIATTR_MERCURY_ISA_VERSION
	.align		4
.L_401:
        /*0a10*/ 	.byte	0x03, 0x5f
        /*0a12*/ 	.short	0x0101


	//----- nvinfo : EIATTR_INT_WARP_WIDE_INSTR_OFFSETS
	.align		4
        /*0a14*/ 	.byte	0x04, 0x31
        /*0a16*/ 	.short	(.L_403 - .L_402)


	//   ....[0]....
.L_402:
        /*0a18*/ 	.word	0x000009d0


	//----- nvinfo : EIATTR_COOP_GROUP_MASK_REGIDS
	.align		4
.L_403:
        /*0a1c*/ 	.byte	0x04, 0x29
        /*0a1e*/ 	.short	(.L_405 - .L_404)


	//   ....[0]....
.L_404:
        /*0a20*/ 	.word	0xffffffff


	//   ....[1]....
        /*0a24*/ 	.word	0xffffffff


	//   ....[2]....
        /*0a28*/ 	.word	0xffffffff


	//   ....[3]....
        /*0a2c*/ 	.word	0xffffffff


	//   ....[4]....
        /*0a30*/ 	.word	0xffffffff


	//   ....[5]....
        /*0a34*/ 	.word	0xffffffff


	//   ....[6]....
        /*0a38*/ 	.word	0xffffffff


	//   ....[7]....
        /*0a3c*/ 	.word	0xffffffff


	//   ....[8]....
        /*0a40*/ 	.word	0xffffffff


	//   ....[9]....
        /*0a44*/ 	.word	0xffffffff


	//   ....[10]....
        /*0a48*/ 	.word	0xffffffff


	//   ....[11]....
        /*0a4c*/ 	.word	0xffffffff


	//   ....[12]....
        /*0a50*/ 	.word	0xffffffff


	//   ....[13]....
        /*0a54*/ 	.word	0xffffffff


	//   ....[14]....
        /*0a58*/ 	.word	0xffffffff


	//   ....[15]....
        /*0a5c*/ 	.word	0xffffffff


	//   ....[16]....
        /*0a60*/ 	.word	0xffffffff


	//   ....[17]....
        /*0a64*/ 	.word	0xffffffff


	//   ....[18]....
        /*0a68*/ 	.word	0xffffffff


	//   ....[19]....
        /*0a6c*/ 	.word	0xffffffff


	//   ....[20]....
        /*0a70*/ 	.word	0xffffffff


	//   ....[21]....
        /*0a74*/ 	.word	0xffffffff


	//   ....[22]....
        /*0a78*/ 	.word	0xffffffff


	//   ....[23]....
        /*0a7c*/ 	.word	0x0500000f


	//   ....[24]....
        /*0a80*/ 	.word	0x0500000f


	//   ....[25]....
        /*0a84*/ 	.word	0x0500000f


	//   ....[26]....
        /*0a88*/ 	.word	0x0500000f


	//   ....[27]....
        /*0a8c*/ 	.word	0x0500000f


	//----- nvinfo : EIATTR_COOP_GROUP_INSTR_OFFSETS
	.align		4
.L_405:
        /*0a90*/ 	.byte	0x04, 0x28
        /*0a92*/ 	.short	(.L_407 - .L_406)


	//   ....[0]....
.L_406:
        /*0a94*/ 	.word	0x00001f30


	//   ....[1]....
        /*0a98*/ 	.word	0x00001fa0


	//   ....[2]....
        /*0a9c*/ 	.word	0x00001fd0


	//   ....[3]....
        /*0aa0*/ 	.word	0x00001ff0


	//   ....[4]....
        /*0aa4*/ 	.word	0x00002020


	//   ....[5]....
        /*0aa8*/ 	.word	0x00002150


	//   ....[6]....
        /*0aac*/ 	.word	0x00002170


	//   ....[7]....
        /*0ab0*/ 	.word	0x00016c00


	//   ....[8]....
        /*0ab4*/ 	.word	0x00016f30


	//   ....[9]....
        /*0ab8*/ 	.word	0x00016f50


	//   ....[10]....
        /*0abc*/ 	.word	0x00016f70


	//   ....[11]....
        /*0ac0*/ 	.word	0x00016f90


	//   ....[12]....
        /*0ac4*/ 	.word	0x000170a0


	//   ....[13]....
        /*0ac8*/ 	.word	0x000170d0


	//   ....[14]....
        /*0acc*/ 	.word	0x00017100


	//   ....[15]....
        /*0ad0*/ 	.word	0x000185e0


	//   ....[16]....
        /*0ad4*/ 	.word	0x000186a0


	//   ....[17]....
        /*0ad8*/ 	.word	0x000186c0


	//   ....[18]....
        /*0adc*/ 	.word	0x000186e0


	//   ....[19]....
        /*0ae0*/ 	.word	0x00018700


	//   ....[20]....
        /*0ae4*/ 	.word	0x00018760


	//   ....[21]....
        /*0ae8*/ 	.word	0x00018780


	//   ....[22]....
        /*0aec*/ 	.word	0x000187a0


	//   ....[23]....
        /*0af0*/ 	.word	0x0001c200


	//   ....[24]....
        /*0af4*/ 	.word	0x0001c2b0


	//   ....[25]....
        /*0af8*/ 	.word	0x0001c330


	//   ....[26]....
        /*0afc*/ 	.word	0x0001c390


	//   ....[27]....
        /*0b00*/ 	.word	0x0001c3f0


	//----- nvinfo : EIATTR_VRC_CTA_INIT_COUNT
	.align		4
.L_407:
        /*0b04*/ 	.byte	0x02, 0x4a
	.zero		1
	.zero		1


	//----- nvinfo : EIATTR_SYSCALL_OFFSETS
	.align		4
        /*0b08*/ 	.byte	0x04, 0x46
        /*0b0a*/ 	.short	(.L_409 - .L_408)


	//   ....[0]....
.L_408:
        /*0b0c*/ 	.word	0x00001450


	//----- nvinfo : EIATTR_EXIT_INSTR_OFFSETS
	.align		4
.L_409:
        /*0b10*/ 	.byte	0x04, 0x1c
        /*0b12*/ 	.short	(.L_411 - .L_410)


	//   ....[0]....
.L_410:
        /*0b14*/ 	.word	0x000000c0


	//   ....[1]....
        /*0b18*/ 	.word	0x0001be10


	//   ....[2]....
        /*0b1c*/ 	.word	0x0001bee0


	//   ....[3]....
        /*0b20*/ 	.word	0x0001c140


	//   ....[4]....
        /*0b24*/ 	.word	0x0001c190


	//----- nvinfo : EIATTR_CRS_STACK_SIZE
	.align		4
.L_411:
        /*0b28*/ 	.byte	0x04, 0x1e
        /*0b2a*/ 	.short	(.L_413 - .L_412)
.L_412:
        /*0b2c*/ 	.word	0x00000000


	//----- nvinfo : EIATTR_CBANK_PARAM_SIZE
	.align		4
.L_413:
        /*0b30*/ 	.byte	0x03, 0x19
        /*0b32*/ 	.short	0x0128


	//----- nvinfo : EIATTR_PARAM_CBANK
	.align		4
        /*0b34*/ 	.byte	0x04, 0x0a
        /*0b36*/ 	.short	(.L_415 - .L_414)
	.align		4
.L_414:
        /*0b38*/ 	.word	index@(.nv.constant0._ZN4mmha33masked_multihead_attention_kernelIfLi160ELi256ELi2ELi64ELi128ELb1ELb0EEEv26Multihead_attention_paramsIT_XT5_EE)
        /*0b3c*/ 	.short	0x0380
        /*0b3e*/ 	.short	0x0128


	//----- nvinfo : EIATTR_SW_WAR
	.align		4
.L_415:
        /*0b40*/ 	.byte	0x04, 0x36
        /*0b42*/ 	.short	(.L_417 - .L_416)
.L_416:
        /*0b44*/ 	.word	0x00000008
.L_417:


//--------------------- .nv.info._ZN4mmha33masked_multihead_attention_kernelIfLi160ELi256ELi4ELi64ELi64ELb1ELb0EEEv26Multihead_attention_paramsIT_XT5_EE --------------------------
	.section	.nv.info._ZN4mmha33masked_multihead_attention_kernelIfLi160ELi256ELi4ELi64ELi64ELb1ELb0EEEv26Multihead_attention_paramsIT_XT5_EE,"",@"SHT_CUDA_INFO"
	.sectionflags	@""
	.align	4


	//----- nvinfo : EIATTR_CUDA_API_VERSION
	.align		4
        /*0000*/ 	.byte	0x04, 0x37
        /*0002*/ 	.short	(.L_419 - .L_418)
.L_418:
        /*0004*/ 	.word	0x00000082


	//----- nvinfo : EIATTR_KPARAM_INFO
	.align		4
.L_419:
        /*0008*/ 	.byte	0x04, 0x17
        /*000a*/ 	.short	(.L_421 - .L_420)
.L_420:
        /*000c*/ 	.word	0x00000000
        /*0010*/ 	.short	0x0000
        /*0012*/ 	.short	0x0000
        /*0014*/ 	.byte	0x00, 0xf0, 0xa1, 0x04


	//----- nvinfo : EIATTR_SPARSE_MMA_MASK
	.align		4
.L_421:
        /*0018*/ 	.byte	0x03, 0x50
        /*001a*/ 	.short	0x0000


	//----- nvinfo : EIATTR_MAXREG_COUNT
	.align		4
        /*001c*/ 	.byte	0x03, 0x1b
        /*001e*/ 	.short	0x00ff


	//----- nvinfo : EIATTR_NUM_BARRIERS
	.align		4
        /*0020*/ 	.byte	0x02, 0x4c
        /*0022*/ 	.byte	0x01
	.zero		1


	//----- nvinfo : EIATTR_EXTERNS
	.align		4
        /*0024*/ 	.byte	0x04, 0x0f
        /*0026*/ 	.short	(.L_423 - .L_422)


	//   ....[0]....
	.align		4
.L_422:
        /*0028*/ 	.word	index@(__assertfail)


	//----- nvinfo : EIATTR_MERCURY_ISA_VERSION
	.align		4
.L_423:
        /*002c*/ 	.byte	0x03, 0x5f
        /*002e*/ 	.short	0x0101


	//----- nvinfo : EIATTR_COOP_GROUP_MASK_REGIDS
	.align		4
        /*0030*/ 	.byte	0x04, 0x29
        /*0032*/ 	.short	(.L_425 - .L_424)


	//   ....[0]....
.L_424:
        /*0034*/ 	.word	0xffffffff


	//   ....[1]....
        /*0038*/ 	.word	0xffffffff


	//   ....[2]....
        /*003c*/ 	.word	0xffffffff


	//   ....[3]....
        /*0040*/ 	.word	0xffffffff


	//   ....[4]....
        /*0044*/ 	.word	0xffffffff


	//   ....[5]....
        /*0048*/ 	.word	0xffffffff


	//   ....[6]....
        /*004c*/ 	.word	0xffffffff


	//   ....[7]....
        /*0050*/ 	.word	0xffffffff


	//   ....[8]....
        /*0054*/ 	.word	0xffffffff


	//   ....[9]....
        /*0058*/ 	.word	0xffffffff


	//   ....[10]....
        /*005c*/ 	.word	0xffffffff


	//   ....[11]....
        /*0060*/ 	.word	0xffffffff


	//   ....[12]....
        /*0064*/ 	.word	0xffffffff


	//   ....[13]....
        /*0068*/ 	.word	0xffffffff


	//   ....[14]....
        /*006c*/ 	.word	0xffffffff


	//   ....[15]....
        /*0070*/ 	.word	0xffffffff


	//   ....[16]....
        /*0074*/ 	.word	0xffffffff


	//   ....[17]....
        /*0078*/ 	.word	0xffffffff


	//   ....[18]....
        /*007c*/ 	.word	0xffffffff


	//   ....[19]....
        /*0080*/ 	.word	0xffffffff


	//   ....[20]....
        /*0084*/ 	.word	0xffffffff


	//   ....[21]....
        /*0088*/ 	.word	0x0500000f


	//   ....[22]....
        /*008c*/ 	.word	0x0500000f


	//   ....[23]....
        /*0090*/ 	.word	0x0500000f


	//   ....[24]....
        /*0094*/ 	.word	0x0500000f


	//   ....[25]....
        /*0098*/ 	.word	0x0500000f


	//----- nvinfo : EIATTR_COOP_GROUP_INSTR_OFFSETS
	.align		4
.L_425:
        /*009c*/ 	.byte	0x04, 0x28
        /*009e*/ 	.short	(.L_427 - .L_426)


	//   ....[0]....
.L_426:
        /*00a0*/ 	.word	0x00001d80


	//   ....[1]....
        /*00a4*/ 	.word	0x00001e00


	//   ....[2]....
        /*00a8*/ 	.word	0x00001e30


	//   ....[3]....
        /*00ac*/ 	.word	0x00001e50


	//   ....[4]....
        /*00b0*/ 	.word	0x00001e80


	//   ....[5]....
        /*00b4*/ 	.word	0x00001f70


	//   ....[6]....
        /*00b8*/ 	.word	0x00001f90


	//   ....[7]....
        /*00bc*/ 	.word	0x00013690


	//   ....[8]....
        /*00c0*/ 	.word	0x000136b0


	//   ....[9]....
        /*00c4*/ 	.word	0x00013910


	//   ....[10]....
        /*00c8*/ 	.word	0x00013930


	//   ....[11]....
        /*00cc*/ 	.word	0x00013950


	//   ....[12]....
        /*00d0*/ 	.word	0x00013a60


	//   ....[13]....
        /*00d4*/ 	.word	0x00013a90


	//   ....[14]....
        /*00d8*/ 	.word	0x00014f30


	//   ....[15]....
        /*00dc*/ 	.word	0x00014fc0


	//   ....[16]....
        /*00e0*/ 	.word	0x00014ff0


	//   ....[17]....
        /*00e4*/ 	.word	0x00015010


	//   ....[18]....
        /*00e8*/ 	.word	0x00015030


	//   ....[19]....
        /*00ec*/ 	.word	0x000150a0


	//   ....[20]....
        /*00f0*/ 	.word	0x000150c0


	//   ....[21]....
        /*00f4*/ 	.word	0x00018fd0


	//   ....[22]....
        /*00f8*/ 	.word	0x00019050


	//   ....[23]....
        /*00fc*/ 	.word	0x000190e0


	//   ....[24]....
        /*0100*/ 	.word	0x00019160


	//   ....[25]....
        /*0104*/ 	.word	0x000191c0


	//----- nvinfo : EIATTR_VRC_CTA_INIT_COUNT
	.align		4
.L_427:
        /*0108*/ 	.byte	0x02, 0x4a
	.zero		1
	.zero		1


	//----- nvinfo : EIATTR_SYSCALL_OFFSETS
	.align		4
        /*010c*/ 	.byte	0x04, 0x46
        /*010e*/ 	.short	(.L_429 - .L_428)


	//   ....[0]....
.L_428:
        /*0110*/ 	.word	0x000012a0


	//----- nvinfo : EIATTR_EXIT_INSTR_OFFSETS
	.align		4
.L_429:
        /*0114*/ 	.byte	0x04, 0x1c
        /*0116*/ 	.short	(.L_431 - .L_430)


	//   ....[0]....
.L_430:
        /*0118*/ 	.word	0x000000b0


	//   ....[1]....
        /*011c*/ 	.word	0x00018d00


	//   ....[2]....
        /*0120*/ 	.word	0x00018f20


	//   ....[3]....
        /*0124*/ 	.word	0x00018f70


	//----- nvinfo : EIATTR_CRS_STACK_SIZE
	.align		4
.L_431:
        /*0128*/ 	.byte	0x04, 0x1e
        /*012a*/ 	.short	(.L_433 - .L_432)
.L_432:
        /*012c*/ 	.word	0x00000000


	//----- nvinfo : EIATTR_CBANK_PARAM_SIZE
	.align		4
.L_433:
        /*0130*/ 	.byte	0x03, 0x19
        /*0132*/ 	.short	0x0128


	//----- nvinfo : EIATTR_PARAM_CBANK
	.align		4
        /*0134*/ 	.byte	0x04, 0x0a
        /*0136*/ 	.short	(.L_435 - .L_434)
	.align		4
.L_434:
        /*0138*/ 	.word	index@(.nv.constant0._ZN4mmha33masked_multihead_attention_kernelIfLi160ELi256ELi4ELi64ELi64ELb1ELb0EEEv26Multihead_attention_paramsIT_XT5_EE)
        /*013c*/ 	.short	0x0380
        /*013e*/ 	.short	0x0128


	//----- nvinfo : EIATTR_SW_WAR
	.align		4
.L_435:
        /*0140*/ 	.byte	0x04, 0x36
        /*0142*/ 	.short	(.L_437 - .L_436)
.L_436:
        /*0144*/ 	.word	0x00000008
.L_437:


//--------------------- .nv.info._ZN4mmha33masked_multihead_attention_kernelItLi160ELi256ELi1ELi32ELi256ELb0ELb1EEEv26Multihead_attention_paramsIT_XT5_EE --------------------------
	.section	.nv.info._ZN4mmha33masked_multihead_attention_kernelItLi160ELi256ELi1ELi32ELi256ELb0ELb1EEEv26Multihead_attention_paramsIT_XT5_EE,"",@"SHT_CUDA_INFO"
	.sectionflags	@""
	.align	4


	//----- nvinfo : EIATTR_CUDA_API_VERSION
	.align		4
        /*0000*/ 	.byte	0x04, 0x37
        /*0002*/ 	.short	(.L_439 - .L_438)
.L_438:
        /*0004*/ 	.word	0x00000082


	//----- nvinfo : EIATTR_KPARAM_INFO
	.align		4
.L_439:
        /*0008*/ 	.byte	0x04, 0x17
        /*000a*/ 	.short	(.L_441 - .L_440)
.L_440:
        /*000c*/ 	.word	0x00000000
        /*0010*/ 	.short	0x0000
        /*0012*/ 	.short	0x0000
        /*0014*/ 	.byte	0x00, 0xf0, 0xa1, 0x04


	//----- nvinfo : EIATTR_SPARSE_MMA_MASK
	.align		4
.L_441:
        /*0018*/ 	.byte	0x03, 0x50
        /*001a*/ 	.short	0x0000


	//----- nvinfo : EIATTR_MAXREG_COUNT
	.align		4
        /*001c*/ 	.byte	0x03, 0x1b
        /*001e*/ 	.short	0x00ff


	//----- nvinfo : EIATTR_NUM_BARRIERS
	.align		4
        /*0020*/ 	.byte	0x02, 0x4c
        /*0022*/ 	.byte	0x01
	.zero		1


	//----- nvinfo : EIATTR_EXTERNS
	.align		4
        /*0024*/ 	.byte	0x04, 0x0f
        /*0026*/ 	.short	(.L_443 - .L_442)


	//   ....[0]....
	.align		4
.L_442:
        /*0028*/ 	.word	index@(__assertfail)


	//----- nvinfo : EIATTR_ANNOTATIONS
	.align		4
.L_443:
        /*002c*/ 	.byte	0x04, 0x55
        /*002e*/ 	.short	(.L_445 - .L_444)


	//   ....[0]....
.L_444:
        /* <DEDUP_REMOVED lines=25> */


	//----- nvinfo : EIATTR_MERCURY_ISA_VERSION
	.align		4
.L_445:
        /*01a8*/ 	.byte	0x03, 0x5f
        /*01aa*/ 	.short	0x0101


	//----- nvinfo : EIATTR_INT_WARP_WIDE_INSTR_OFFSETS
	.align		4
        /*01ac*/ 	.byte	0x04, 0x31
        /*01ae*/ 	.short	(.L_447 - .L_446)


	//   ....[0]....
.L_446:
        /*01b0*/ 	.word	0x00000ff0


	//----- nvinfo : EIATTR_COOP_GROUP_MASK_REGIDS
	.align		4
.L_447:
        /*01b4*/ 	.byte	0x04, 0x29
        /*01b6*/ 	.short	(.L_449 - .L_448)


	//   ....[0]....
.L_448:
        /*01b8*/ 	.word	0xffffffff


	//   ....[1]....
        /*01bc*/ 	.word	0xffffffff


	//   ....[2]....
        /*01c0*/ 	.word	0xffffffff


	//   ....[3]....
        /*01c4*/ 	.word	0xffffffff


	//   ....[4]....
        /*01c8*/ 	.word	0xffffffff


	//   ....[5]....
        /*01cc*/ 	.word	0xffffffff


	//   ....[6]....
        /*01d0*/ 	.word	0xffffffff


	//   ....[7]....
        /*01d4*/ 	.word	0xffffffff


	//   ....[8]....
        /*01d8*/ 	.word	0xffffffff


	//   ....[9]....
        /*01dc*/ 	.word	0xffffffff


	//   ....[10]....
        /*01e0*/ 	.word	0xffffffff


	//   ....[11]....
        /*01e4*/ 	.word	0xffffffff


	//   ....[12]....
        /*01e8*/ 	.word	0xffffffff


	//   ....[13]....
        /*01ec*/ 	.word	0xffffffff


	//   ....[14]....
        /*01f0*/ 	.word	0xffffffff


	//   ....[15]....
        /*01f4*/ 	.word	0xffffffff


	//   ....[16]....
        /*01f8*/ 	.word	0xffffffff


	//   ....[17]....
        /*01fc*/ 	.word	0xffffffff


	//   ....[18]....
        /*0200*/ 	.word	0xffffffff


	//   ....[19]....
        /*0204*/ 	.word	0xffffffff


	//   ....[20]....
        /*0208*/ 	.word	0xffffffff


	//   ....[21]....
        /*020c*/ 	.word	0xffffffff


	//   ....[22]....
        /*0210*/ 	.word	0xffffffff


	//   ....[23]....
        /*0214*/ 	.word	0x0500000f


	//   ....[24]....
        /*0218*/ 	.word	0x0500000f


	//   ....[25]....
        /*021c*/ 	.word	0x0500000f


	//   ....[26]....
        /*0220*/ 	.word	0x0500000f


	//   ....[27]....
        /*0224*/ 	.word	0x0500000f


	//----- nvinfo : EIATTR_COOP_GROUP_INSTR_OFFSETS
	.align		4
.L_449:
        /*0228*/ 	.byte	0x04, 0x28
        /*022a*/ 	.short	(.L_451 - .L_450)


	//   ....[0]....
.L_450:
        /*022c*/ 	.word	0x00002a00


	//   ....[1]....
        /*0230*/ 	.word	0x00002a20


	//   ....[2]....
        /*0234*/ 	.word	0x00002a40


	//   ....[3]....
        /*0238*/ 	.word	0x00002a60


	//   ....[4]....
        /*023c*/ 	.word	0x00002a80


	//   ....[5]....
        /*0240*/ 	.word	0x000078a0


	//   ....[6]....
        /*0244*/ 	.word	0x000078c0


	//   ....[7]....
        /*0248*/ 	.word	0x000078f0


	//   ....[8]....
        /*024c*/ 	.word	0x00007910


	//   ....[9]....
        /*0250*/ 	.word	0x00007950


	//   ....[10]....
        /*0254*/ 	.word	0x000079e0


	//   ....[11]....
        /*0258*/ 	.word	0x00007a10


	//   ....[12]....
        /*025c*/ 	.word	0x00007a40


	//   ....[13]....
        /*0260*/ 	.word	0x00007a60


	//   ....[14]....
        /*0264*/ 	.word	0x000090d0


	//   ....[15]....
        /*0268*/ 	.word	0x00009180


	//   ....[16]....
        /*026c*/ 	.word	0x00009200


	//   ....[17]....
        /*0270*/ 	.word	0x00009220


	//   ....[18]....
        /*0274*/ 	.word	0x00009240


	//   ....[19]....
        /*0278*/ 	.word	0x000092d0


	//   ....[20]....
        /*027c*/ 	.word	0x000092f0


	//   ....[21]....
        /*0280*/ 	.word	0x00009310


	//   ....[22]....
        /*0284*/ 	.word	0x00009340


	//   ....[23]....
        /*0288*/ 	.word	0x0000d050


	//   ....[24]....
        /*028c*/ 	.word	0x0000d0b0


	//   ....[25]....
        /*0290*/ 	.word	0x0000d110


	//   ....[26]....
        /*0294*/ 	.word	0x0000d170


	//   ....[27]....
        /*0298*/ 	.word	0x0000d1d0


	//----- nvinfo : EIATTR_VRC_CTA_INIT_COUNT
	.align		4
.L_451:
        /*029c*/ 	.byte	0x02, 0x4a
	.zero		1
	.zero		1


	//----- nvinfo : EIATTR_SYSCALL_OFFSETS
	.align		4
        /*02a0*/ 	.byte	0x04, 0x46
        /*02a2*/ 	.short	(.L_453 - .L_452)


	//   ....[0]....
.L_452:
        /*02a4*/ 	.word	0x00001c60


	//----- nvinfo : EIATTR_EXIT_INSTR_OFFSETS
	.align		4
.L_453:
        /*02a8*/ 	.byte	0x04, 0x1c
        /*02aa*/ 	.short	(.L_455 - .L_454)


	//   ....[0]....
.L_454:
        /*02ac*/ 	.word	0x000000e0


	//   ....[1]....
        /*02b0*/ 	.word	0x0000cb90


	//   ....[2]....
        /*02b4*/ 	.word	0x0000cf40


	//   ....[3]....
        /*02b8*/ 	.word	0x0000d000


	//----- nvinfo : EIATTR_CRS_STACK_SIZE
	.align		4
.L_455:
        /*02bc*/ 	.byte	0x04, 0x1e
        /*02be*/ 	.short	(.L_457 - .L_456)
.L_456:
        /*02c0*/ 	.word	0x00000000


	//----- nvinfo : EIATTR_CBANK_PARAM_SIZE
	.align		4
.L_457:
        /*02c4*/ 	.byte	0x03, 0x19
        /*02c6*/ 	.short	0x0128


	//----- nvinfo : EIATTR_PARAM_CBANK
	.align		4
        /*02c8*/ 	.byte	0x04, 0x0a
        /*02ca*/ 	.short	(.L_459 - .L_458)
	.align		4
.L_458:
        /*02cc*/ 	.word	index@(.nv.constant0._ZN4mmha33masked_multihead_attention_kernelItLi160ELi256ELi1ELi32ELi256ELb0ELb1EEEv26Multihead_attention_paramsIT_XT5_EE)
        /*02d0*/ 	.short	0x0380
        /*02d2*/ 	.short	0x0128


	//----- nvinfo : EIATTR_SW_WAR
	.align		4
.L_459:
        /*02d4*/ 	.byte	0x04, 0x36
        /*02d6*/ 	.short	(.L_461 - .L_460)
.L_460:
        /*02d8*/ 	.word	0x00000008
.L_461:


//--------------------- .nv.info._ZN4mmha33masked_multihead_attention_kernelItLi160ELi256ELi2ELi32ELi128ELb0ELb1EEEv26Multihead_attention_paramsIT_XT5_EE --------------------------
	.section	.nv.info._ZN4mmha33masked_multihead_attention_kernelItLi160ELi256ELi2ELi32ELi128ELb0ELb1EEEv26Multihead_attention_paramsIT_XT5_EE,"",@"SHT_CUDA_INFO"
	.sectionflags	@""
	.align	4


	//----- nvinfo : EIATTR_CUDA_API_VERSION
	.align		4
        /*0000*/ 	.byte	0x04, 0x37
        /*0002*/ 	.short	(.L_463 - .L_462)
.L_462:
        /*0004*/ 	.word	0x00000082


	//----- nvinfo : EIATTR_KPARAM_INFO
	.align		4
.L_463:
        /*0008*/ 	.byte	0x04, 0x17
        /*000a*/ 	.short	(.L_465 - .L_464)
.L_464:
        /*000c*/ 	.word	0x00000000
        /*0010*/ 	.short	0x0000
        /*0012*/ 	.short	0x0000
        /*0014*/ 	.byte	0x00, 0xf0, 0xa1, 0x04


	//----- nvinfo : EIATTR_SPARSE_MMA_MASK
	.align		4
.L_465:
        /*0018*/ 	.byte	0x03, 0x50
        /*001a*/ 	.short	0x0000


	//----- nvinfo : EIATTR_MAXREG_COUNT
	.align		4
        /*001c*/ 	.byte	0x03, 0x1b
        /*001e*/ 	.short	0x00ff


	//----- nvinfo : EIATTR_NUM_BARRIERS
	.align		4
        /*0020*/ 	.byte	0x02, 0x4c
        /*0022*/ 	.byte	0x01
	.zero		1


	//----- nvinfo : EIATTR_EXTERNS
	.align		4
        /*0024*/ 	.byte	0x04, 0x0f
        /*0026*/ 	.short	(.L_467 - .L_466)


	//   ....[0]....
	.align		4
.L_466:
        /*0028*/ 	.word	index@(__assertfail)


	//----- nvinfo : EIATTR_MERCURY_ISA_VERSION
	.align		4
.L_467:
        /*002c*/ 	.byte	0x03, 0x5f
        /*002e*/ 	.short	0x0101


	//----- nvinfo : EIATTR_COOP_GROUP_MASK_REGIDS
	.align		4
        /*0030*/ 	.byte	0x04, 0x29
        /*0032*/ 	.short	(.L_469 - .L_468)


	//   ....[0]....
.L_468:
        /*0034*/ 	.word	0xffffffff


	//   ....[1]....
        /*0038*/ 	.word	0xffffffff


	//   ....[2]....
        /*003c*/ 	.word	0xffffffff


	//   ....[3]....
        /*0040*/ 	.word	0xffffffff


	//   ....[4]....
        /*0044*/ 	.word	0xffffffff


	//   ....[5]....
        /*0048*/ 	.word	0xffffffff


	//   ....[6]....
        /*004c*/ 	.word	0xffffffff


	//   ....[7]....
        /*0050*/ 	.word	0xffffffff


	//   ....[8]....
        /*0054*/ 	.word	0xffffffff


	//   ....[9]....
        /*0058*/ 	.word	0xffffffff


	//   ....[10]....
        /*005c*/ 	.word	0xffffffff


	//   ....[11]....
        /*0060*/ 	.word	0xffffffff


	//   ....[12]....
        /*0064*/ 	.word	0xffffffff


	//   ....[13]....
        /*0068*/ 	.word	0xffffffff


	//   ....[14]....
        /*006c*/ 	.word	0xffffffff


	//   ....[15]....
        /*0070*/ 	.word	0xffffffff


	//   ....[16]....
        /*0074*/ 	.word	0xffffffff


	//   ....[17]....
        /*0078*/ 	.word	0xffffffff


	//   ....[18]....
        /*007c*/ 	.word	0xffffffff


	//   ....[19]....
        /*0080*/ 	.word	0xffffffff


	//   ....[20]....
        /*0084*/ 	.word	0xffffffff


	//   ....[21]....
        /*0088*/ 	.word	0x0500000f


	//   ....[22]....
        /*008c*/ 	.word	0x0500000f


	//   ....[23]....
        /*0090*/ 	.word	0x0500000f


	//   ....[24]....
        /*0094*/ 	.word	0x0500000f


	//   ....[25]....
        /*0098*/ 	.word	0x0500000f


	//   ....[26]....
        /*009c*/ 	.word	0x0500000f


	//   ....[27]....
        /*00a0*/ 	.word	0x0500000f


	//   ....[28]....
        /*00a4*/ 	.word	0x0500000f


	//   ....[29]....
        /*00a8*/ 	.word	0x0500000f


	//   ....[30]....
        /*00ac*/ 	.word	0x0500000f


	//----- nvinfo : EIATTR_COOP_GROUP_INSTR_OFFSETS
	.align		4
.L_469:
        /*00b0*/ 	.byte	0x04, 0x28
        /*00b2*/ 	.short	(.L_471 - .L_470)


	//   ....[0]....
.L_470:
        /*00b4*/ 	.word	0x00002820


	//   ....[1]....
        /*00b8*/ 	.word	0x00002840


	//   ....[2]....
        /*00bc*/ 	.word	0x00002860


	//   ....[3]....
        /*00c0*/ 	.word	0x00002880


	//   ....[4]....
        /*00c4*/ 	.word	0x000028a0


	//   ....[5]....
        /*00c8*/ 	.word	0x00006e40


	//   ....[6]....
        /*00cc*/ 	.word	0x000070d0


	//   ....[7]....
        /*00d0*/ 	.word	0x000070f0


	//   ....[8]....
        /*00d4*/ 	.word	0x00007110


	//   ....[9]....
        /*00d8*/ 	.word	0x00007130


	//   ....[10]....
        /*00dc*/ 	.word	0x00007280


	//   ....[11]....
        /*00e0*/ 	.word	0x000072b0


	//   ....[12]....
        /*00e4*/ 	.word	0x000072f0


	//   ....[13]....
        /*00e8*/ 	.word	0x00008930


	//   ....[14]....
        /*00ec*/ 	.word	0x000089b0


	//   ....[15]....
        /*00f0*/ 	.word	0x00008a30


	//   ....[16]....
        /*00f4*/ 	.word	0x00008a60


	//   ....[17]....
        /*00f8*/ 	.word	0x00008aa0


	//   ....[18]....
        /*00fc*/ 	.word	0x00008b10


	//   ....[19]....
        /*0100*/ 	.word	0x00008b30


	//   ....[20]....
        /*0104*/ 	.word	0x00008b70


	//   ....[21]....
        /*0108*/ 	.word	0x0000c680


	//   ....[22]....
        /*010c*/ 	.word	0x0000c6e0


	//   ....[23]....
        /*0110*/ 	.word	0x0000c740


	//   ....[24]....
        /*0114*/ 	.word	0x0000c7a0


	//   ....[25]....
        /*0118*/ 	.word	0x0000c800


	//   ....[26]....
        /*011c*/ 	.word	0x0000c880


	//   ....[27]....
        /*0120*/ 	.word	0x0000c920


	//   ....[28]....
        /*0124*/ 	.word	0x0000c9a0


	//   ....[29]....
        /*0128*/ 	.word	0x0000ca00


	//   ....[30]....
        /*012c*/ 	.word	0x0000ca60


	//----- nvinfo : EIATTR_VRC_CTA_INIT_COUNT
	.align		4
.L_471:
        /*0130*/ 	.byte	0x02, 0x4a
	.zero		1
	.zero		1


	//----- nvinfo : EIATTR_SYSCALL_OFFSETS
	.align		4
        /*0134*/ 	.byte	0x04, 0x46
        /*0136*/ 	.short	(.L_473 - .L_472)


	//   ....[0]....
.L_472:
        /*0138*/ 	.word	0x00001a90


	//----- nvinfo : EIATTR_EXIT_INSTR_OFFSETS
	.align		4
.L_473:
        /*013c*/ 	.byte	0x04, 0x1c
        /*013e*/ 	.short	(.L_475 - .L_474)


	//   ....[0]....
.L_474:
        /*0140*/ 	.word	0x000000b0


	//   ....[1]....
        /*0144*/ 	.word	0x0000c1c0


	//   ....[2]....
        /*0148*/ 	.word	0x0000c570


	//   ....[3]....
        /*014c*/ 	.word	0x0000c630


	//----- nvinfo : EIATTR_CRS_STACK_SIZE
	.align		4
.L_475:
        /*0150*/ 	.byte	0x04, 0x1e
        /*0152*/ 	.short	(.L_477 - .L_476)
.L_476:
        /*0154*/ 	.word	0x00000000


	//----- nvinfo : EIATTR_CBANK_PARAM_SIZE
	.align		4
.L_477:
        /*0158*/ 	.byte	0x03, 0x19
        /*015a*/ 	.short	0x0128


	//----- nvinfo : EIATTR_PARAM_CBANK
	.align		4
        /*015c*/ 	.byte	0x04, 0x0a
        /*015e*/ 	.short	(.L_479 - .L_478)
	.align		4
.L_478:
        /*0160*/ 	.word	index@(.nv.constant0._ZN4mmha33masked_multihead_attention_kernelItLi160ELi256ELi2ELi32ELi128ELb0ELb1EEEv26Multihead_attention_paramsIT_XT5_EE)
        /*0164*/ 	.short	0x0380
        /*0166*/ 	.short	0x0128


	//----- nvinfo : EIATTR_SW_WAR
	.align		4
.L_479:
        /*0168*/ 	.byte	0x04, 0x36
        /*016a*/ 	.short	(.L_481 - .L_480)
.L_480:
        /*016c*/ 	.word	0x00000008
.L_481:


//--------------------- .nv.info._ZN4mmha33masked_multihead_attention_kernelItLi160ELi256ELi4ELi32ELi64ELb0ELb1EEEv26Multihead_attention_paramsIT_XT5_EE --------------------------
	.section	.nv.info._ZN4mmha33masked_multihead_attention_kernelItLi160ELi256ELi4ELi32ELi64ELb0ELb1EEEv26Multihead_attention_paramsIT_XT5_EE,"",@"SHT_CUDA_INFO"
	.sectionflags	@""
	.align	4


	//----- nvinfo : EIATTR_CUDA_API_VERSION
	.align		4
        /*0000*/ 	.byte	0x04, 0x37
        /*0002*/ 	.short	(.L_483 - .L_482)
.L_482:
        /*0004*/ 	.word	0x00000082


	//----- nvinfo : EIATTR_KPARAM_INFO
	.align		4
.L_483:
        /*0008*/ 	.byte	0x04, 0x17
        /*000a*/ 	.short	(.L_485 - .L_484)
.L_484:
        /*000c*/ 	.word	0x00000000
        /*0010*/ 	.short	0x0000
        /*0012*/ 	.short	0x0000
        /*0014*/ 	.byte	0x00, 0xf0, 0xa1, 0x04


	//----- nvinfo : EIATTR_SPARSE_MMA_MASK
	.align		4
.L_485:
        /*0018*/ 	.byte	0x03, 0x50
        /*001a*/ 	.short	0x0000


	//----- nvinfo : EIATTR_MAXREG_COUNT
	.align		4
        /*001c*/ 	.byte	0x03, 0x1b
        /*001e*/ 	.short	0x00ff


	//----- nvinfo : EIATTR_NUM_BARRIERS
	.align		4
        /*0020*/ 	.byte	0x02, 0x4c
        /*0022*/ 	.byte	0x01
	.zero		1


	//----- nvinfo : EIATTR_EXTERNS
	.align		4
        /*0024*/ 	.byte	0x04, 0x0f
        /*0026*/ 	.short	(.L_487 - .L_486)


	//   ....[0]....
	.align		4
.L_486:
        /*0028*/ 	.word	index@(__assertfail)


	//----- nvinfo : EIATTR_MERCURY_ISA_VERSION
	.align		4
.L_487:
        /*002c*/ 	.byte	0x03, 0x5f
        /*002e*/ 	.short	0x0101


	//----- nvinfo : EIATTR_COOP_GROUP_MASK_REGIDS
	.align		4
        /*0030*/ 	.byte	0x04, 0x29
        /*0032*/ 	.short	(.L_489 - .L_488)


	//   ....[0]....
.L_488:
        /*0034*/ 	.word	0xffffffff


	//   ....[1]....
        /*0038*/ 	.word	0xffffffff


	//   ....[2]....
        /*003c*/ 	.word	0xffffffff


	//   ....[3]....
        /*0040*/ 	.word	0xffffffff


	//   ....[4]....
        /*0044*/ 	.word	0xffffffff


	//   ....[5]....
        /*0048*/ 	.word	0xffffffff


	//   ....[6]....
        /*004c*/ 	.word	0xffffffff


	//   ....[7]....
        /*0050*/ 	.word	0xffffffff


	//   ....[8]....
        /*0054*/ 	.word	0xffffffff


	//   ....[9]....
        /*0058*/ 	.word	0xffffffff


	//   ....[10]....
        /*005c*/ 	.word	0xffffffff


	//   ....[11]....
        /*0060*/ 	.word	0xffffffff


	//   ....[12]....
        /*0064*/ 	.word	0xffffffff


	//   ....[13]....
        /*0068*/ 	.word	0xffffffff


	//   ....[14]....
        /*006c*/ 	.word	0xffffffff


	//   ....[15]....
        /*0070*/ 	.word	0xffffffff


	//   ....[16]....
        /*0074*/ 	.word	0xffffffff


	//   ....[17]....
        /*0078*/ 	.word	0xffffffff


	//   ....[18]....
        /*007c*/ 	.word	0xffffffff


	//   ....[19]....
        /*0080*/ 	.word	0x0500000f


	//   ....[20]....
        /*0084*/ 	.word	0x0500000f


	//   ....[21]....
        /*0088*/ 	.word	0x0500000f


	//   ....[22]....
        /*008c*/ 	.word	0x0500000f


	//   ....[23]....
        /*0090*/ 	.word	0x0500000f


	//   ....[24]....
        /*0094*/ 	.word	0x0500000f


	//   ....[25]....
        /*0098*/ 	.word	0x0500000f


	//   ....[26]....
        /*009c*/ 	.word	0x0500000f


	//   ....[27]....
        /*00a0*/ 	.word	0x0500000f


	//   ....[28]....
        /*00a4*/ 	.word	0x0500000f


	//----- nvinfo : EIATTR_COOP_GROUP_INSTR_OFFSETS
	.align		4
.L_489:
        /*00a8*/ 	.byte	0x04, 0x28
        /*00aa*/ 	.short	(.L_491 - .L_490)


	//   ....[0]....
.L_490:
        /*00ac*/ 	.word	0x00002850


	//   ....[1]....
        /*00b0*/ 	.word	0x00002870


	//   ....[2]....
        /*00b4*/ 	.word	0x00002890


	//   ....[3]....
        /*00b8*/ 	.word	0x000028b0


	//   ....[4]....
        /*00bc*/ 	.word	0x000028d0


	//   ....[5]....
        /*00c0*/ 	.word	0x00006b40


	//   ....[6]....
        /*00c4*/ 	.word	0x00006b60


	//   ....[7]....
        /*00c8*/ 	.word	0x00006df0


	//   ....[8]....
        /*00cc*/ 	.word	0x00006e10


	//   ....[9]....
        /*00d0*/ 	.word	0x00006e30


	//   ....[10]....
        /*00d4*/ 	.word	0x00006f90


	//   ....[11]....
        /*00d8*/ 	.word	0x00006fe0


	//   ....[12]....
        /*00dc*/ 	.word	0x00008640


	//   ....[13]....
        /*00e0*/ 	.word	0x000086f0


	//   ....[14]....
        /*00e4*/ 	.word	0x00008780


	//   ....[15]....
        /*00e8*/ 	.word	0x000087b0


	//   ....[16]....
        /*00ec*/ 	.word	0x000087d0


	//   ....[17]....
        /*00f0*/ 	.word	0x00008850


	//   ....[18]....
        /*00f4*/ 	.word	0x00008870


	//   ....[19]....
        /*00f8*/ 	.word	0x0000c160


	//   ....[20]....
        /*00fc*/ 	.word	0x0000c1c0


	//   ....[21]....
        /*0100*/ 	.word	0x0000c220


	//   ....[22]....
        /*0104*/ 	.word	0x0000c280


	//   ....[23]....
        /*0108*/ 	.word	0x0000c2e0


	//   ....[24]....
        /*010c*/ 	.word	0x0000c360


	//   ....[25]....
        /*0110*/ 	.word	0x0000c3e0


	//   ....[26]....
        /*0114*/ 	.word	0x0000c470


	//   ....[27]....
        /*0118*/ 	.word	0x0000c4f0


	//   ....[28]....
        /*011c*/ 	.word	0x0000c550


	//----- nvinfo : EIATTR_VRC_CTA_INIT_COUNT
	.align		4
.L_491:
        /*0120*/ 	.byte	0x02, 0x4a
	.zero		1
	.zero		1


	//----- nvinfo : EIATTR_SYSCALL_OFFSETS
	.align		4
        /*0124*/ 	.byte	0x04, 0x46
        /*0126*/ 	.short	(.L_493 - .L_492)


	//   ....[0]....
.L_492:
        /*0128*/ 	.word	0x00001ac0


	//----- nvinfo : EIATTR_EXIT_INSTR_OFFSETS
	.align		4
.L_493:
        /*012c*/ 	.byte	0x04, 0x1c
        /*012e*/ 	.short	(.L_495 - .L_494)


	//   ....[0]....
.L_494:
        /*0130*/ 	.word	0x000000b0


	//   ....[1]....
        /*0134*/ 	.word	0x0000bca0


	//   ....[2]....
        /*0138*/ 	.word	0x0000c050


	//   ....[3]....
        /*013c*/ 	.word	0x0000c110


	//----- nvinfo : EIATTR_CRS_STACK_SIZE
	.align		4
.L_495:
        /*0140*/ 	.byte	0x04, 0x1e
        /*0142*/ 	.short	(.L_497 - .L_496)
.L_496:
        /*0144*/ 	.word	0x00000000


	//----- nvinfo : EIATTR_CBANK_PARAM_SIZE
	.align		4
.L_497:
        /*0148*/ 	.byte	0x03, 0x19
        /*014a*/ 	.short	0x0128


	//----- nvinfo : EIATTR_PARAM_CBANK
	.align		4
        /*014c*/ 	.byte	0x04, 0x0a
        /*014e*/ 	.short	(.L_499 - .L_498)
	.align		4
.L_498:
        /*0150*/ 	.word	index@(.nv.constant0._ZN4mmha33masked_multihead_attention_kernelItLi160ELi256ELi4ELi32ELi64ELb0ELb1EEEv26Multihead_attention_paramsIT_XT5_EE)
        /*0154*/ 	.short	0x0380
        /*0156*/ 	.short	0x0128


	//----- nvinfo : EIATTR_SW_WAR
	.align		4
.L_499:
        /*0158*/ 	.byte	0x04, 0x36
        /*015a*/ 	.short	(.L_501 - .L_500)
.L_500:
        /*015c*/ 	.word	0x00000008
.L_501:


//--------------------- .nv.info._ZN4mmha33masked_multihead_attention_kernelItLi160ELi256ELi1ELi32ELi256ELb0ELb0EEEv26Multihead_attention_paramsIT_XT5_EE --------------------------
	.section	.nv.info._ZN4mmha33masked_multihead_attention_kernelItLi160ELi256ELi1ELi32ELi256ELb0ELb0EEEv26Multihead_attention_paramsIT_XT5_EE,"",@"SHT_CUDA_INFO"
	.sectionflags	@""
	.align	4


	//----- nvinfo : EIATTR_CUDA_API_VERSION
	.align		4
        /*0000*/ 	.byte	0x04, 0x37
        /*0002*/ 	.short	(.L_503 - .L_502)
.L_502:
        /*0004*/ 	.word	0x00000082


	//----- nvinfo : EIATTR_KPARAM_INFO
	.align		4
.L_503:
        /*0008*/ 	.byte	0x04, 0x17
        /*000a*/ 	.short	(.L_505 - .L_504)
.L_504:
        /*000c*/ 	.word	0x00000000
        /*0010*/ 	.short	0x0000
        /*0012*/ 	.short	0x0000
        /*0014*/ 	.byte	0x00, 0xf0, 0xa1, 0x04


	//----- nvinfo : EIATTR_SPARSE_MMA_MASK
	.align		4
.L_505:
        /*0018*/ 	.byte	0x03, 0x50
        /*001a*/ 	.short	0x0000


	//----- nvinfo : EIATTR_MAXREG_COUNT
	.align		4
        /*001c*/ 	.byte	0x03, 0x1b
        /*001e*/ 	.short	0x00ff


	//----- nvinfo : EIATTR_NUM_BARRIERS
	.align		4
        /*0020*/ 	.byte	0x02, 0x4c
        /*0022*/ 	.byte	0x01
	.zero		1


	//----- nvinfo : EIATTR_EXTERNS
	.align		4
        /*0024*/ 	.byte	0x04, 0x0f
        /*0026*/ 	.short	(.L_507 - .L_506)


	//   ....[0]....
	.align		4
.L_506:
        /*0028*/ 	.word	index@(__assertfail)


	//----- nvinfo : EIATTR_ANNOTATIONS
	.align		4
.L_507:
        /*002c*/ 	.byte	0x04, 0x55
        /*002e*/ 	.short	(.L_509 - .L_508)


	//   ....[0]....
.L_508:
        /* <DEDUP_REMOVED lines=30> */


	//----- nvinfo : EIATTR_MERCURY_ISA_VERSION
	.align		4
.L_509:
        /*01f8*/ 	.byte	0x03, 0x5f
        /*01fa*/ 	.short	0x0101


	//----- nvinfo : EIATTR_INT_WARP_WIDE_INSTR_OFFSETS
	.align		4
        /*01fc*/ 	.byte	0x04, 0x31
        /*01fe*/ 	.short	(.L_511 - .L_510)


	//   ....[0]....
.L_510:
        /*0200*/ 	.word	0x00000ff0


	//----- nvinfo : EIATTR_COOP_GROUP_MASK_REGIDS
	.align		4
.L_511:
        /*0204*/ 	.byte	0x04, 0x29
        /*0206*/ 	.short	(.L_513 - .L_512)


	//   ....[0]....
.L_512:
        /*0208*/ 	.word	0xffffffff


	//   ....[1]....
        /*020c*/ 	.word	0xffffffff


	//   ....[2]....
        /*0210*/ 	.word	0xffffffff


	//   ....[3]....
        /*0214*/ 	.word	0xffffffff


	//   ....[4]....
        /*0218*/ 	.word	0xffffffff


	//   ....[5]....
        /*021c*/ 	.word	0xffffffff


	//   ....[6]....
        /*0220*/ 	.word	0xffffffff


	//   ....[7]....
        /*0224*/ 	.word	0xffffffff


	//   ....[8]....
        /*0228*/ 	.word	0xffffffff


	//   ....[9]....
        /*022c*/ 	.word	0xffffffff


	//   ....[10]....
        /*0230*/ 	.word	0xffffffff


	//   ....[11]....
        /*0234*/ 	.word	0xffffffff


	//   ....[12]....
        /*0238*/ 	.word	0xffffffff


	//   ....[13]....
        /*023c*/ 	.word	0xffffffff


	//   ....[14]....
        /*0240*/ 	.word	0xffffffff


	//   ....[15]....
        /*0244*/ 	.word	0xffffffff


	//   ....[16]....
        /*0248*/ 	.word	0xffffffff


	//   ....[17]....
        /*024c*/ 	.word	0xffffffff


	//   ....[18]....
        /*0250*/ 	.word	0xffffffff


	//   ....[19]....
        /*0254*/ 	.word	0xffffffff


	//   ....[20]....
        /*0258*/ 	.word	0xffffffff


	//   ....[21]....
        /*025c*/ 	.word	0xffffffff


	//   ....[22]....
        /*0260*/ 	.word	0xffffffff


	//   ....[23]....
        /*0264*/ 	.word	0x0500000f


	//   ....[24]....
        /*0268*/ 	.word	0x0500000f


	//   ....[25]....
        /*026c*/ 	.word	0x0500000f


	//   ....[26]....
        /*0270*/ 	.word	0x0500000f


	//   ....[27]....
        /*0274*/ 	.word	0x0500000f


	//----- nvinfo : EIATTR_COOP_GROUP_INSTR_OFFSETS
	.align		4
.L_513:
        /*0278*/ 	.byte	0x04, 0x28
        /*027a*/ 	.short	(.L_515 - .L_514)


	//   ....[0]....
.L_514:
        /*027c*/ 	.word	0x00002a00


	//   ....[1]....
        /*0280*/ 	.word	0x00002a20


	//   ....[2]....
        /*0284*/ 	.word	0x00002a40


	//   ....[3]....
        /*0288*/ 	.word	0x00002a60


	//   ....[4]....
        /*028c*/ 	.word	0x00002a80


	//   ....[5]....
        /*0290*/ 	.word	0x000065c0


	//   ....[6]....
        /*0294*/ 	.word	0x000065e0


	//   ....[7]....
        /*0298*/ 	.word	0x00006610


	//   ....[8]....
        /*029c*/ 	.word	0x00006630


	//   ....[9]....
        /*02a0*/ 	.word	0x00006660


	//   ....[10]....
        /*02a4*/ 	.word	0x00006710


	//   ....[11]....
        /*02a8*/ 	.word	0x00006730


	//   ....[12]....
        /*02ac*/ 	.word	0x00006750


	//   ....[13]....
        /*02b0*/ 	.word	0x00006780


	//   ....[14]....
        /*02b4*/ 	.word	0x00007e40


	//   ....[15]....
        /*02b8*/ 	.word	0x00007ef0


	//   ....[16]....
        /*02bc*/ 	.word	0x00007f80


	//   ....[17]....
        /*02c0*/ 	.word	0x00007fa0


	//   ....[18]....
        /*02c4*/ 	.word	0x00007fd0


	//   ....[19]....
        /*02c8*/ 	.word	0x00008050


	//   ....[20]....
        /*02cc*/ 	.word	0x00008070


	//   ....[21]....
        /*02d0*/ 	.word	0x00008090


	//   ....[22]....
        /*02d4*/ 	.word	0x000080c0


	//   ....[23]....
        /*02d8*/ 	.word	0x0000b900


	//   ....[24]....
        /*02dc*/ 	.word	0x0000b960


	//   ....[25]....
        /*02e0*/ 	.word	0x0000b9c0


	//   ....[26]....
        /*02e4*/ 	.word	0x0000ba20


	//   ....[27]....
        /*02e8*/ 	.word	0x0000ba80


	//----- nvinfo : EIATTR_VRC_CTA_INIT_COUNT
	.align		4
.L_515:
        /*02ec*/ 	.byte	0x02, 0x4a
	.zero		1
	.zero		1


	//----- nvinfo : EIATTR_SYSCALL_OFFSETS
	.align		4
        /*02f0*/ 	.byte	0x04, 0x46
        /*02f2*/ 	.short	(.L_517 - .L_516)


	//   ....[0]....
.L_516:
        /*02f4*/ 	.word	0x00001c60


	//----- nvinfo : EIATTR_EXIT_INSTR_OFFSETS
	.align		4
.L_517:
        /*02f8*/ 	.byte	0x04, 0x1c
        /*02fa*/ 	.short	(.L_519 - .L_518)


	//   ....[0]....
.L_518:
        /*02fc*/ 	.word	0x000000e0


	//   ....[1]....
        /*0300*/ 	.word	0x0000b440


	//   ....[2]....
        /*0304*/ 	.word	0x0000b7f0


	//   ....[3]....
        /*0308*/ 	.word	0x0000b8b0


	//----- nvinfo : EIATTR_CRS_STACK_SIZE
	.align		4
.L_519:
        /*030c*/ 	.byte	0x04, 0x1e
        /*030e*/ 	.short	(.L_521 - .L_520)
.L_520:
        /*0310*/ 	.word	0x00000000


	//----- nvinfo : EIATTR_CBANK_PARAM_SIZE
	.align		4
.L_521:
        /*0314*/ 	.byte	0x03, 0x19
        /*0316*/ 	.short	0x0128


	//----- nvinfo : EIATTR_PARAM_CBANK
	.align		4
        /*0318*/ 	.byte	0x04, 0x0a
        /*031a*/ 	.short	(.L_523 - .L_522)
	.align		4
.L_522:
        /*031c*/ 	.word	index@(.nv.constant0._ZN4mmha33masked_multihead_attention_kernelItLi160ELi256ELi1ELi32ELi256ELb0ELb0EEEv26Multihead_attention_paramsIT_XT5_EE)
        /*0320*/ 	.short	0x0380
        /*0322*/ 	.short	0x0128


	//----- nvinfo : EIATTR_SW_WAR
	.align		4
.L_523:
        /*0324*/ 	.byte	0x04, 0x36
        /*0326*/ 	.short	(.L_525 - .L_524)
.L_524:
        /*0328*/ 	.word	0x00000008
.L_525:


//--------------------- .nv.info._ZN4mmha33masked_multihead_attention_kernelItLi160ELi256ELi2ELi32ELi128ELb0ELb0EEEv26Multihead_attention_paramsIT_XT5_EE --------------------------
	.section	.nv.info._ZN4mmha33masked_multihead_attention_kernelItLi160ELi256ELi2ELi32ELi128ELb0ELb0EEEv26Multihead_attention_paramsIT_XT5_EE,"",@"SHT_CUDA_INFO"
	.sectionflags	@""
	.align	4


	//----- nvinfo : EIATTR_CUDA_API_VERSION
	.align		4
        /*0000*/ 	.byte	0x04, 0x37
        /*0002*/ 	.short	(.L_527 - .L_526)
.L_526:
        /*0004*/ 	.word	0x00000082


	//----- nvinfo : EIATTR_KPARAM_INFO
	.align		4
.L_527:
        /*0008*/ 	.byte	0x04, 0x17
        /*000a*/ 	.short	(.L_529 - .L_528)
.L_528:
        /*000c*/ 	.word	0x00000000
        /*0010*/ 	.short	0x0000
        /*0012*/ 	.short	0x0000
        /*0014*/ 	.byte	0x00, 0xf0, 0xa1, 0x04


	//----- nvinfo : EIATTR_SPARSE_MMA_MASK
	.align		4
.L_529:
        /*0018*/ 	.byte	0x03, 0x50
        /*001a*/ 	.short	0x0000


	//----- nvinfo : EIATTR_MAXREG_COUNT
	.align		4
        /*001c*/ 	.byte	0x03, 0x1b
        /*001e*/ 	.short	0x00ff


	//----- nvinfo : EIATTR_NUM_BARRIERS
	.align		4
        /*0020*/ 	.byte	0x02, 0x4c
        /*0022*/ 	.byte	0x01
	.zero		1


	//----- nvinfo : EIATTR_EXTERNS
	.align		4
        /*0024*/ 	.byte	0x04, 0x0f
        /*0026*/ 	.short	(.L_531 - .L_530)


	//   ....[0]....
	.align		4
.L_530:
        /*0028*/ 	.word	index@(__assertfail)


	//----- nvinfo : EIATTR_MERCURY_ISA_VERSION
	.align		4
.L_531:
        /*002c*/ 	.byte	0x03, 0x5f
        /*002e*/ 	.short	0x0101


	//----- nvinfo : EIATTR_COOP_GROUP_MASK_REGIDS
	.align		4
        /*0030*/ 	.byte	0x04, 0x29
        /*0032*/ 	.short	(.L_533 - .L_532)


	//   ....[0]....
.L_532:
        /*0034*/ 	.word	0xffffffff


	//   ....[1]....
        /*0038*/ 	.word	0xffffffff


	//   ....[2]....
        /*003c*/ 	.word	0xffffffff


	//   ....[3]....
        /*0040*/ 	.word	0xffffffff


	//   ....[4]....
        /*0044*/ 	.word	0xffffffff


	//   ....[5]....
        /*0048*/ 	.word	0xffffffff


	//   ....[6]....
        /*004c*/ 	.word	0xffffffff


	//   ....[7]....
        /*0050*/ 	.word	0xffffffff


	//   ....[8]....
        /*0054*/ 	.word	0xffffffff


	//   ....[9]....
        /*0058*/ 	.word	0xffffffff


	//   ....[10]....
        /*005c*/ 	.word	0xffffffff


	//   ....[11]....
        /*0060*/ 	.word	0xffffffff


	//   ....[12]....
        /*0064*/ 	.word	0xffffffff


	//   ....[13]....
        /*0068*/ 	.word	0xffffffff


	//   ....[14]....
        /*006c*/ 	.word	0xffffffff


	//   ....[15]....
        /*0070*/ 	.word	0xffffffff


	//   ....[16]....
        /*0074*/ 	.word	0xffffffff


	//   ....[17]....
        /*0078*/ 	.word	0xffffffff


	//   ....[18]....
        /*007c*/ 	.word	0xffffffff


	//   ....[19]....
        /*0080*/ 	.word	0xffffffff


	//   ....[20]....
        /*0084*/ 	.word	0xffffffff


	//   ....[21]....
        /*0088*/ 	.word	0x0500000f


	//   ....[22]....
        /*008c*/ 	.word	0x0500000f


	//   ....[23]....
        /*0090*/ 	.word	0x0500000f


	//   ....[24]....
        /*0094*/ 	.word	0x0500000f


	//   ....[25]....
        /*0098*/ 	.word	0x0500000f


	//   ....[26]....
        /*009c*/ 	.word	0x0500000f


	//   ....[27]....
        /*00a0*/ 	.word	0x0500000f


	//   ....[28]....
        /*00a4*/ 	.word	0x0500000f


	//   ....[29]....
        /*00a8*/ 	.word	0x0500000f


	//   ....[30]....
        /*00ac*/ 	.word	0x0500000f


	//----- nvinfo : EIATTR_COOP_GROUP_INSTR_OFFSETS
	.align		4
.L_533:
        /*00b0*/ 	.byte	0x04, 0x28
        /*00b2*/ 	.short	(.L_535 - .L_534)


	//   ....[0]....
.L_534:
        /*00b4*/ 	.word	0x00002820


	//   ....[1]....
        /*00b8*/ 	.word	0x00002840


	//   ....[2]....
        /*00bc*/ 	.word	0x00002860


	//   ....[3]....
        /*00c0*/ 	.word	0x00002880


	//   ....[4]....
        /*00c4*/ 	.word	0x000028a0


	//   ....[5]....
        /*00c8*/ 	.word	0x00005250


	//   ....[6]....
        /*00cc*/ 	.word	0x000054e0


	//   ....[7]....
        /*00d0*/ 	.word	0x00005500


	//   ....[8]....
        /*00d4*/ 	.word	0x00005520


	//   ....[9]....
        /*00d8*/ 	.word	0x00005540


	//   ....[10]....
        /*00dc*/ 	.word	0x00005660


	//   ....[11]....
        /*00e0*/ 	.word	0x00005690


	//   ....[12]....
        /*00e4*/ 	.word	0x000056c0


	//   ....[13]....
        /*00e8*/ 	.word	0x00006d40


	//   ....[14]....
        /*00ec*/ 	.word	0x00006dd0


	//   ....[15]....
        /*00f0*/ 	.word	0x00006e50


	//   ....[16]....
        /*00f4*/ 	.word	0x00006e80


	//   ....[17]....
        /*00f8*/ 	.word	0x00006ec0


	//   ....[18]....
        /*00fc*/ 	.word	0x00006f30


	//   ....[19]....
        /*0100*/ 	.word	0x00006f50


	//   ....[20]....
        /*0104*/ 	.word	0x00006f90


	//   ....[21]....
        /*0108*/ 	.word	0x0000a5b0


	//   ....[22]....
        /*010c*/ 	.word	0x0000a610


	//   ....[23]....
        /*0110*/ 	.word	0x0000a670


	//   ....[24]....
        /*0114*/ 	.word	0x0000a6d0


	//   ....[25]....
        /*0118*/ 	.word	0x0000a730


	//   ....[26]....
        /*011c*/ 	.word	0x0000a7b0


	//   ....[27]....
        /*0120*/ 	.word	0x0000a850


	//   ....[28]....
        /*0124*/ 	.word	0x0000a8d0


	//   ....[29]....
        /*0128*/ 	.word	0x0000a930


	//   ....[30]....
        /*012c*/ 	.word	0x0000a990


	//----- nvinfo : EIATTR_VRC_CTA_INIT_COUNT
	.align		4
.L_535:
        /*0130*/ 	.byte	0x02, 0x4a
	.zero		1
	.zero		1


	//----- nvinfo : EIATTR_SYSCALL_OFFSETS
	.align		4
        /*0134*/ 	.byte	0x04, 0x46
        /*0136*/ 	.short	(.L_537 - .L_536)


	//   ....[0]....
.L_536:
        /*0138*/ 	.word	0x00001a90


	//----- nvinfo : EIATTR_EXIT_INSTR_OFFSETS
	.align		4
.L_537:
        /*013c*/ 	.byte	0x04, 0x1c
        /*013e*/ 	.short	(.L_539 - .L_538)


	//   ....[0]....
.L_538:
        /*0140*/ 	.word	0x000000b0


	//   ....[1]....
        /*0144*/ 	.word	0x0000a0f0


	//   ....[2]....
        /*0148*/ 	.word	0x0000a4a0


	//   ....[3]....
        /*014c*/ 	.word	0x0000a560


	//----- nvinfo : EIATTR_CRS_STACK_SIZE
	.align		4
.L_539:
        /*0150*/ 	.byte	0x04, 0x1e
        /*0152*/ 	.short	(.L_541 - .L_540)
.L_540:
        /*0154*/ 	.word	0x00000000


	//----- nvinfo : EIATTR_CBANK_PARAM_SIZE
	.align		4
.L_541:
        /*0158*/ 	.byte	0x03, 0x19
        /*015a*/ 	.short	0x0128


	//----- nvinfo : EIATTR_PARAM_CBANK
	.align		4
        /*015c*/ 	.byte	0x04, 0x0a
        /*015e*/ 	.short	(.L_543 - .L_542)
	.align		4
.L_542:
        /*0160*/ 	.word	index@(.nv.constant0._ZN4mmha33masked_multihead_attention_kernelItLi160ELi256ELi2ELi32ELi128ELb0ELb0EEEv26Multihead_attention_paramsIT_XT5_EE)
        /*0164*/ 	.short	0x0380
        /*0166*/ 	.short	0x0128


	//----- nvinfo : EIATTR_SW_WAR
	.align		4
.L_543:
        /*0168*/ 	.byte	0x04, 0x36
        /*016a*/ 	.short	(.L_545 - .L_544)
.L_544:
        /*016c*/ 	.word	0x00000008
.L_545:


//--------------------- .nv.info._ZN4mmha33masked_multihead_attention_kernelItLi160ELi256ELi4ELi32ELi64ELb0ELb0EEEv26Multihead_attention_paramsIT_XT5_EE --------------------------
	.section	.nv.info._ZN4mmha33masked_multihead_attention_kernelItLi160ELi256ELi4ELi32ELi64ELb0ELb0EEEv26Multihead_attention_paramsIT_XT5_EE,"",@"SHT_CUDA_INFO"
	.sectionflags	@""
	.align	4


	//----- nvinfo : EIATTR_CUDA_API_VERSION
	.align		4
        /*0000*/ 	.byte	0x04, 0x37
        /*0002*/ 	.short	(.L_547 - .L_546)
.L_546:
        /*0004*/ 	.word	0x00000082


	//----- nvinfo : EIATTR_KPARAM_INFO
	.align		4
.L_547:
        /*0008*/ 	.byte	0x04, 0x17
        /*000a*/ 	.short	(.L_549 - .L_548)
.L_548:
        /*000c*/ 	.word	0x00000000
        /*0010*/ 	.short	0x0000
        /*0012*/ 	.short	0x0000
        /*0014*/ 	.byte	0x00, 0xf0, 0xa1, 0x04


	//----- nvinfo : EIATTR_SPARSE_MMA_MASK
	.align		4
.L_549:
        /*0018*/ 	.byte	0x03, 0x50
        /*001a*/ 	.short	0x0000


	//----- nvinfo : EIATTR_MAXREG_COUNT
	.align		4
        /*001c*/ 	.byte	0x03, 0x1b
        /*001e*/ 	.short	0x00ff


	//----- nvinfo : EIATTR_NUM_BARRIERS
	.align		4
        /*0020*/ 	.byte	0x02, 0x4c
        /*0022*/ 	.byte	0x01
	.zero		1


	//----- nvinfo : EIATTR_EXTERNS
	.align		4
        /*0024*/ 	.byte	0x04, 0x0f
        /*0026*/ 	.short	(.L_551 - .L_550)


	//   ....[0]....
	.align		4
.L_550:
        /*0028*/ 	.word	index@(__assertfail)


	//----- nvinfo : EIATTR_MERCURY_ISA_VERSION
	.align		4
.L_551:
        /*002c*/ 	.byte	0x03, 0x5f
        /*002e*/ 	.short	0x0101


	//----- nvinfo : EIATTR_COOP_GROUP_MASK_REGIDS
	.align		4
        /*0030*/ 	.byte	0x04, 0x29
        /*0032*/ 	.short	(.L_553 - .L_552)


	//   ....[0]....
.L_552:
        /*0034*/ 	.word	0xffffffff


	//   ....[1]....
        /*0038*/ 	.word	0xffffffff


	//   ....[2]....
        /*003c*/ 	.word	0xffffffff


	//   ....[3]....
        /*0040*/ 	.word	0xffffffff


	//   ....[4]....
        /*0044*/ 	.word	0xffffffff


	//   ....[5]....
        /*0048*/ 	.word	0xffffffff


	//   ....[6]....
        /*004c*/ 	.word	0xffffffff


	//   ....[7]....
        /*0050*/ 	.word	0xffffffff


	//   ....[8]....
        /*0054*/ 	.word	0xffffffff


	//   ....[9]....
        /*0058*/ 	.word	0xffffffff


	//   ....[10]....
        /*005c*/ 	.word	0xffffffff


	//   ....[11]....
        /*0060*/ 	.word	0xffffffff


	//   ....[12]....
        /*0064*/ 	.word	0xffffffff


	//   ....[13]....
        /*0068*/ 	.word	0xffffffff


	//   ....[14]....
        /*006c*/ 	.word	0xffffffff


	//   ....[15]....
        /*0070*/ 	.word	0xffffffff


	//   ....[16]....
        /*0074*/ 	.word	0xffffffff


	//   ....[17]....
        /*0078*/ 	.word	0xffffffff


	//   ....[18]....
        /*007c*/ 	.word	0xffffffff


	//   ....[19]....
        /*0080*/ 	.word	0x0500000f


	//   ....[20]....
        /*0084*/ 	.word	0x0500000f


	//   ....[21]....
        /*0088*/ 	.word	0x0500000f


	//   ....[22]....
        /*008c*/ 	.word	0x0500000f


	//   ....[23]....
        /*0090*/ 	.word	0x0500000f


	//   ....[24]....
        /*0094*/ 	.word	0x0500000f


	//   ....[25]....
        /*0098*/ 	.word	0x0500000f


	//   ....[26]....
        /*009c*/ 	.word	0x0500000f


	//   ....[27]....
        /*00a0*/ 	.word	0x0500000f


	//   ....[28]....
        /*00a4*/ 	.word	0x0500000f


	//----- nvinfo : EIATTR_COOP_GROUP_INSTR_OFFSETS
	.align		4
.L_553:
        /*00a8*/ 	.byte	0x04, 0x28
        /*00aa*/ 	.short	(.L_555 - .L_554)


	//   ....[0]....
.L_554:
        /*00ac*/ 	.word	0x000027d0


	//   ....[1]....
        /*00b0*/ 	.word	0x000027f0


	//   ....[2]....
        /*00b4*/ 	.word	0x00002810


	//   ....[3]....
        /*00b8*/ 	.word	0x00002830


	//   ....[4]....
        /*00bc*/ 	.word	0x00002850


	//   ....[5]....
        /*00c0*/ 	.word	0x00004e60


	//   ....[6]....
        /*00c4*/ 	.word	0x00004e80


	//   ....[7]....
        /*00c8*/ 	.word	0x00005160


	//   ....[8]....
        /*00cc*/ 	.word	0x00005180


	//   ....[9]....
        /*00d0*/ 	.word	0x000051a0


	//   ....[10]....
        /*00d4*/ 	.word	0x000052d0


	//   ....[11]....
        /*00d8*/ 	.word	0x00005300


	//   ....[12]....
        /*00dc*/ 	.word	0x00006990


	//   ....[13]....
        /*00e0*/ 	.word	0x00006a50


	//   ....[14]....
        /*00e4*/ 	.word	0x00006ad0


	//   ....[15]....
        /*00e8*/ 	.word	0x00006b00


	//   ....[16]....
        /*00ec*/ 	.word	0x00006b30


	//   ....[17]....
        /*00f0*/ 	.word	0x00006bb0


	//   ....[18]....
        /*00f4*/ 	.word	0x00006bd0


	//   ....[19]....
        /*00f8*/ 	.word	0x00009fb0


	//   ....[20]....
        /*00fc*/ 	.word	0x0000a010


	//   ....[21]....
        /*0100*/ 	.word	0x0000a070


	//   ....[22]....
        /*0104*/ 	.word	0x0000a0d0


	//   ....[23]....
        /*0108*/ 	.word	0x0000a130


	//   ....[24]....
        /*010c*/ 	.word	0x0000a1b0


	//   ....[25]....
        /*0110*/ 	.word	0x0000a230


	//   ....[26]....
        /*0114*/ 	.word	0x0000a2c0


	//   ....[27]....
        /*0118*/ 	.word	0x0000a340


	//   ....[28]....
        /*011c*/ 	.word	0x0000a3a0


	//----- nvinfo : EIATTR_VRC_CTA_INIT_COUNT
	.align		4
.L_555:
        /*0120*/ 	.byte	0x02, 0x4a
	.zero		1
	.zero		1


	//----- nvinfo : EIATTR_SYSCALL_OFFSETS
	.align		4
        /*0124*/ 	.byte	0x04, 0x46
        /*0126*/ 	.short	(.L_557 - .L_556)


	//   ....[0]....
.L_556:
        /*0128*/ 	.word	0x00001a40


	//----- nvinfo : EIATTR_EXIT_INSTR_OFFSETS
	.align		4
.L_557:
        /*012c*/ 	.byte	0x04, 0x1c
        /*012e*/ 	.short	(.L_559 - .L_558)


	//   ....[0]....
.L_558:
        /*0130*/ 	.word	0x000000b0


	//   ....[1]....
        /*0134*/ 	.word	0x00009af0


	//   ....[2]....
        /*0138*/ 	.word	0x00009ea0


	//   ....[3]....
        /*013c*/ 	.word	0x00009f60


	//----- nvinfo : EIATTR_CRS_STACK_SIZE
	.align		4
.L_559:
        /*0140*/ 	.byte	0x04, 0x1e
        /*0142*/ 	.short	(.L_561 - .L_560)
.L_560:
        /*0144*/ 	.word	0x00000000


	//----- nvinfo : EIATTR_CBANK_PARAM_SIZE
	.align		4
.L_561:
        /*0148*/ 	.byte	0x03, 0x19
        /*014a*/ 	.short	0x0128


	//----- nvinfo : EIATTR_PARAM_CBANK
	.align		4
        /*014c*/ 	.byte	0x04, 0x0a
        /*014e*/ 	.short	(.L_563 - .L_562)
	.align		4
.L_562:
        /*0150*/ 	.word	index@(.nv.constant0._ZN4mmha33masked_multihead_attention_kernelItLi160ELi256ELi4ELi32ELi64ELb0ELb0EEEv26Multihead_attention_paramsIT_XT5_EE)
        /*0154*/ 	.short	0x0380
        /*0156*/ 	.short	0x0128


	//----- nvinfo : EIATTR_SW_WAR
	.align		4
.L_563:
        /*0158*/ 	.byte	0x04, 0x36
        /*015a*/ 	.short	(.L_565 - .L_564)
.L_564:
        /*015c*/ 	.word	0x00000008
.L_565:


//--------------------- .nv.info._ZN4mmha33masked_multihead_attention_kernelIfLi160ELi256ELi1ELi64ELi256ELb0ELb1EEEv26Multihead_attention_paramsIT_XT5_EE --------------------------
	.section	.nv.info._ZN4mmha33masked_multihead_attention_kernelIfLi160ELi256ELi1ELi64ELi256ELb0ELb1EEEv26Multihead_attention_paramsIT_XT5_EE,"",@"SHT_CUDA_INFO"
	.sectionflags	@""
	.align	4


	//----- nvinfo : EIATTR_CUDA_API_VERSION
	.align		4
        /*0000*/ 	.byte	0x04, 0x37
        /*0002*/ 	.short	(.L_567 - .L_566)
.L_566:
        /*0004*/ 	.word	0x00000082


	//----- nvinfo : EIATTR_KPARAM_INFO
	.align		4
.L_567:
        /*0008*/ 	.byte	0x04, 0x17
        /*000a*/ 	.short	(.L_569 - .L_568)
.L_568:
        /*000c*/ 	.word	0x00000000
        /*0010*/ 	.short	0x0000
        /*0012*/ 	.short	0x0000
        /*0014*/ 	.byte	0x00, 0xf0, 0xa1, 0x04


	//----- nvinfo : EIATTR_SPARSE_MMA_MASK
	.align		4
.L_569:
        /*0018*/ 	.byte	0x03, 0x50
        /*001a*/ 	.short	0x0000


	//----- nvinfo : EIATTR_MAXREG_COUNT
	.align		4
        /*001c*/ 	.byte	0x03, 0x1b
        /*001e*/ 	.short	0x00ff


	//----- nvinfo : EIATTR_NUM_BARRIERS
	.align		4
        /*0020*/ 	.byte	0x02, 0x4c
        /*0022*/ 	.byte	0x01
	.zero		1


	//----- nvinfo : EIATTR_EXTERNS
	.align		4
        /*0024*/ 	.byte	0x04, 0x0f
        /*0026*/ 	.short	(.L_571 - .L_570)


	//   ....[0]....
	.align		4
.L_570:
        /*0028*/ 	.word	index@(__assertfail)


	//----- nvinfo : EIATTR_ANNOTATIONS
	.align		4
.L_571:
        /*002c*/ 	.byte	0x04, 0x55
        /*002e*/ 	.short	(.L_573 - .L_572)


	//   ....[0]....
.L_572:
        /* <DEDUP_REMOVED lines=264> */


	//----- nvinfo : EIATTR_MERCURY_ISA_VERSION
	.align		4
.L_573:
        /*10a0*/ 	.byte	0x03, 0x5f
        /*10a2*/ 	.short	0x0101


	//----- nvinfo : EIATTR_INT_WARP_WIDE_INSTR_OFFSETS
	.align		4
        /*10a4*/ 	.byte	0x04, 0x31
        /*10a6*/ 	.short	(.L_575 - .L_574)


	//   ....[0]....
.L_574:
        /*10a8*/ 	.word	0x00000ab0


	//----- nvinfo : EIATTR_COOP_GROUP_MASK_REGIDS
	.align		4
.L_575:
        /*10ac*/ 	.byte	0x04, 0x29
        /*10ae*/ 	.short	(.L_577 - .L_576)


	//   ....[0]....
.L_576:
        /*10b0*/ 	.word	0xffffffff


	//   ....[1]....
        /*10b4*/ 	.word	0xffffffff


	//   ....[2]....
        /*10b8*/ 	.word	0xffffffff


	//   ....[3]....
        /*10bc*/ 	.word	0xffffffff


	//   ....[4]....
        /*10c0*/ 	.word	0xffffffff


	//   ....[5]....
        /*10c4*/ 	.word	0xffffffff


	//   ....[6]....
        /*10c8*/ 	.word	0xffffffff


	//   ....[7]....
        /*10cc*/ 	.word	0xffffffff


	//   ....[8]....
        /*10d0*/ 	.word	0xffffffff


	//   ....[9]....
        /*10d4*/ 	.word	0xffffffff


	//   ....[10]....
        /*10d8*/ 	.word	0xffffffff


	//   ....[11]....
        /*10dc*/ 	.word	0xffffffff


	//   ....[12]....
        /*10e0*/ 	.word	0xffffffff


	//   ....[13]....
        /*10e4*/ 	.word	0xffffffff


	//   ....[14]....
        /*10e8*/ 	.word	0xffffffff


	//   ....[15]....
        /*10ec*/ 	.word	0xffffffff


	//   ....[16]....
        /*10f0*/ 	.word	0xffffffff


	//   ....[17]....
        /*10f4*/ 	.word	0xffffffff


	//   ....[18]....
        /*10f8*/ 	.word	0xffffffff


	//   ....[19]....
        /*10fc*/ 	.word	0xffffffff


	//   ....[20]....
        /*1100*/ 	.word	0xffffffff


	//   ....[21]....
        /*1104*/ 	.word	0xffffffff


	//   ....[22]....
        /*1108*/ 	.word	0xffffffff


	//   ....[23]....
        /*110c*/ 	.word	0xffffffff


	//   ....[24]....
        /*1110*/ 	.word	0xffffffff


	//----- nvinfo : EIATTR_COOP_GROUP_INSTR_OFFSETS
	.align		4
.L_577:
        /*1114*/ 	.byte	0x04, 0x28
        /*1116*/ 	.short	(.L_579 - .L_578)


	//   ....[0]....
.L_578:
        /*1118*/ 	.word	0x00001b50


	//   ....[1]....
        /*111c*/ 	.word	0x00001bd0


	//   ....[2]....
        /*1120*/ 	.word	0x00001c10


	//   ....[3]....
        /*1124*/ 	.word	0x00001c30


	//   ....[4]....
        /*1128*/ 	.word	0x00001c70


	//   ....[5]....
        /*112c*/ 	.word	0x00001d20


	//   ....[6]....
        /*1130*/ 	.word	0x00001d40


	//   ....[7]....
        /*1134*/ 	.word	0x0000cb40


	//   ....[8]....
        /*1138*/ 	.word	0x0000cb60


	//   ....[9]....
        /*113c*/ 	.word	0x0000cb90


	//   ....[10]....
        /*1140*/ 	.word	0x0000cbc0


	//   ....[11]....
        /*1144*/ 	.word	0x0000cc00


	//   ....[12]....
        /*1148*/ 	.word	0x0000cca0


	//   ....[13]....
        /*114c*/ 	.word	0x0000ccd0


	//   ....[14]....
        /*1150*/ 	.word	0x0000ccf0


	//   ....[15]....
        /*1154*/ 	.word	0x0000cd10


	//   ....[16]....
        /*1158*/ 	.word	0x0000e380


	//   ....[17]....
        /*115c*/ 	.word	0x0000e420


	//   ....[18]....
        /*1160*/ 	.word	0x0000e450


	//   ....[19]....
        /*1164*/ 	.word	0x0000e470


	//   ....[20]....
        /*1168*/ 	.word	0x0000e490


	//   ....[21]....
        /*116c*/ 	.word	0x0000e4f0


	//   ....[22]....
        /*1170*/ 	.word	0x0000e510


	//   ....[23]....
        /*1174*/ 	.word	0x0000e540


	//   ....[24]....
        /*1178*/ 	.word	0x0000e560


	//----- nvinfo : EIATTR_VRC_CTA_INIT_COUNT
	.align		4
.L_579:
        /*117c*/ 	.byte	0x02, 0x4a
	.zero		1
	.zero		1


	//----- nvinfo : EIATTR_SYSCALL_OFFSETS
	.align		4
        /*1180*/ 	.byte	0x04, 0x46
        /*1182*/ 	.short	(.L_581 - .L_580)


	//   ....[0]....
.L_580:
        /*1184*/ 	.word	0x000013b0


	//----- nvinfo : EIATTR_EXIT_INSTR_OFFSETS
	.align		4
.L_581:
        /*1188*/ 	.byte	0x04, 0x1c
        /*118a*/ 	.short	(.L_583 - .L_582)


	//   ....[0]....
.L_582:
        /*118c*/ 	.word	0x000000e0


	//   ....[1]....
        /*1190*/ 	.word	0x00012270


	//   ....[2]....
        /*1194*/ 	.word	0x00012490


	//   ....[3]....
        /*1198*/ 	.word	0x000124e0


	//----- nvinfo : EIATTR_CRS_STACK_SIZE
	.align		4
.L_583:
        /*119c*/ 	.byte	0x04, 0x1e
        /*119e*/ 	.short	(.L_585 - .L_584)
.L_584:
        /*11a0*/ 	.word	0x00000000


	//----- nvinfo : EIATTR_CBANK_PARAM_SIZE
	.align		4
.L_585:
        /*11a4*/ 	.byte	0x03, 0x19
        /*11a6*/ 	.short	0x0128


	//----- nvinfo : EIATTR_PARAM_CBANK
	.align		4
        /*11a8*/ 	.byte	0x04, 0x0a
        /*11aa*/ 	.short	(.L_587 - .L_586)
	.align		4
.L_586:
        /*11ac*/ 	.word	index@(.nv.constant0._ZN4mmha33masked_multihead_attention_kernelIfLi160ELi256ELi1ELi64ELi256ELb0ELb1EEEv26Multihead_attention_paramsIT_XT5_EE)
        /*11b0*/ 	.short	0x0380
        /*11b2*/ 	.short	0x0128


	//----- nvinfo : EIATTR_SW_WAR
	.align		4
.L_587:
        /*11b4*/ 	.byte	0x04, 0x36
        /*11b6*/ 	.short	(.L_589 - .L_588)
.L_588:
        /*11b8*/ 	.word	0x00000008
.L_589:


//--------------------- .nv.info._ZN4mmha33masked_multihead_attention_kernelIfLi160ELi256ELi2ELi64ELi128ELb0ELb1EEEv26Multihead_attention_paramsIT_XT5_EE --------------------------
	.section	.nv.info._ZN4mmha33masked_multihead_attention_kernelIfLi160ELi256ELi2ELi64ELi128ELb0ELb1EEEv26Multihead_attention_paramsIT_XT5_EE,"",@"SHT_CUDA_INFO"
	.sectionflags	@""
	.align	4


	//----- nvinfo : EIATTR_CUDA_API_VERSION
	.align		4
        /*0000*/ 	.byte	0x04, 0x37
        /*0002*/ 	.short	(.L_591 - .L_590)
.L_590:
        /*0004*/ 	.word	0x00000082


	//----- nvinfo : EIATTR_KPARAM_INFO
	.align		4
.L_591:
        /*0008*/ 	.byte	0x04, 0x17
        /*000a*/ 	.short	(.L_593 - .L_592)
.L_592:
        /*000c*/ 	.word	0x00000000
        /*0010*/ 	.short	0x0000
        /*0012*/ 	.short	0x0000
        /*0014*/ 	.byte	0x00, 0xf0, 0xa1, 0x04


	//----- nvinfo : EIATTR_SPARSE_MMA_MASK
	.align		4
.L_593:
        /*0018*/ 	.byte	0x03, 0x50
        /*001a*/ 	.short	0x0000


	//----- nvinfo : EIATTR_MAXREG_COUNT
	.align		4
        /*001c*/ 	.byte	0x03, 0x1b
        /*001e*/ 	.short	0x00ff


	//----- nvinfo : EIATTR_NUM_BARRIERS
	.align		4
        /*0020*/ 	.byte	0x02, 0x4c
        /*0022*/ 	.byte	0x01
	.zero		1


	//----- nvinfo : EIATTR_EXTERNS
	.align		4
        /*0024*/ 	.byte	0x04, 0x0f
        /*0026*/ 	.short	(.L_595 - .L_594)


	//   ....[0]....
	.align		4
.L_594:
        /*0028*/ 	.word	index@(__assertfail)


	//----- nvinfo : EIATTR_ANNOTATIONS
	.align		4
.L_595:
        /*002c*/ 	.byte	0x04, 0x55
        /*002e*/ 	.short	(.L_597 - .L_596)


	//   ....[0]....
.L_596:
        /* <DEDUP_REMOVED lines=25> */


	//----- nvinfo : EIATTR_MERCURY_ISA_VERSION
	.align		4
.L_597:
        /*01a8*/ 	.byte	0x03, 0x5f
        /*01aa*/ 	.short	0x0101


	//----- nvinfo : EIATTR_INT_WARP_WIDE_INSTR_OFFSETS
	.align		4
        /*01ac*/ 	.byte	0x04, 0x31
        /*01ae*/ 	.short	(.L_599 - .L_598)


	//   ....[0]....
.L_598:
        /*01b0*/ 	.word	0x00000af0


	//----- nvinfo : EIATTR_COOP_GROUP_MASK_REGIDS
	.align		4
.L_599:
        /*01b4*/ 	.byte	0x04, 0x29
        /*01b6*/ 	.short	(.L_601 - .L_600)


	//   ....[0]....
.L_600:
        /*01b8*/ 	.word	0xffffffff


	//   ....[1]....
        /*01bc*/ 	.word	0xffffffff


	//   ....[2]....
        /*01c0*/ 	.word	0xffffffff


	//   ....[3]....
        /*01c4*/ 	.word	0xffffffff


	//   ....[4]....
        /*01c8*/ 	.word	0xffffffff


	//   ....[5]....
        /*01cc*/ 	.word	0xffffffff


	//   ....[6]....
        /*01d0*/ 	.word	0xffffffff


	//   ....[7]....
        /*01d4*/ 	.word	0xffffffff


	//   ....[8]....
        /*01d8*/ 	.word	0xffffffff


	//   ....[9]....
        /*01dc*/ 	.word	0xffffffff


	//   ....[10]....
        /*01e0*/ 	.word	0xffffffff


	//   ....[11]....
        /*01e4*/ 	.word	0xffffffff


	//   ....[12]....
        /*01e8*/ 	.word	0xffffffff


	//   ....[13]....
        /*01ec*/ 	.word	0xffffffff


	//   ....[14]....
        /*01f0*/ 	.word	0xffffffff


	//   ....[15]....
        /*01f4*/ 	.word	0xffffffff


	//   ....[16]....
        /*01f8*/ 	.word	0xffffffff


	//   ....[17]....
        /*01fc*/ 	.word	0xffffffff


	//   ....[18]....
        /*0200*/ 	.word	0xffffffff


	//   ....[19]....
        /*0204*/ 	.word	0xffffffff


	//   ....[20]....
        /*0208*/ 	.word	0xffffffff


	//   ....[21]....
        /*020c*/ 	.word	0xffffffff


	//   ....[22]....
        /*0210*/ 	.word	0xffffffff


	//   ....[23]....
        /*0214*/ 	.word	0x0500000f


	//   ....[24]....
        /*0218*/ 	.word	0x0500000f


	//   ....[25]....
        /*021c*/ 	.word	0x0500000f


	//   ....[26]....
        /*0220*/ 	.word	0x0500000f


	//   ....[27]....
        /*0224*/ 	.word	0x0500000f


	//----- nvinfo : EIATTR_COOP_GROUP_INSTR_OFFSETS
	.align		4
.L_601:
        /*0228*/ 	.byte	0x04, 0x28
        /*022a*/ 	.short	(.L_603 - .L_602)


	//   ....[0]....
.L_602:
        /*022c*/ 	.word	0x00001b80


	//   ....[1]....
        /*0230*/ 	.word	0x00001c30


	//   ....[2]....
        /*0234*/ 	.word	0x00001c70


	//   ....[3]....
        /*0238*/ 	.word	0x00001c90


	//   ....[4]....
        /*023c*/ 	.word	0x00001cc0


	//   ....[5]....
        /*0240*/ 	.word	0x00001d40


	//   ....[6]....
        /*0244*/ 	.word	0x00001d60


	//   ....[7]....
        /*0248*/ 	.word	0x0000a530


	//   ....[8]....
        /*024c*/ 	.word	0x0000a880


	//   ....[9]....
        /*0250*/ 	.word	0x0000a8a0


	//   ....[10]....
        /*0254*/ 	.word	0x0000a8c0


	//   ....[11]....
        /*0258*/ 	.word	0x0000a8e0


	//   ....[12]....
        /*025c*/ 	.word	0x0000aa20


	//   ....[13]....
        /*0260*/ 	.word	0x0000aa50


	//   ....[14]....
        /*0264*/ 	.word	0x0000aa80


	//   ....[15]....
        /*0268*/ 	.word	0x0000c100


	//   ....[16]....
        /*026c*/ 	.word	0x0000c1a0


	//   ....[17]....
        /*0270*/ 	.word	0x0000c1c0


	//   ....[18]....
        /*0274*/ 	.word	0x0000c1e0


	//   ....[19]....
        /*0278*/ 	.word	0x0000c200


	//   ....[20]....
        /*027c*/ 	.word	0x0000c260


	//   ....[21]....
        /*0280*/ 	.word	0x0000c290


	//   ....[22]....
        /*0284*/ 	.word	0x0000c2d0


	//   ....[23]....
        /*0288*/ 	.word	0x00010230


	//   ....[24]....
        /*028c*/ 	.word	0x000102d0


	//   ....[25]....
        /*0290*/ 	.word	0x00010350


	//   ....[26]....
        /*0294*/ 	.word	0x000103b0


	//   ....[27]....
        /*0298*/ 	.word	0x00010410


	//----- nvinfo : EIATTR_VRC_CTA_INIT_COUNT
	.align		4
.L_603:
        /*029c*/ 	.byte	0x02, 0x4a
	.zero		1
	.zero		1


	//----- nvinfo : EIATTR_SYSCALL_OFFSETS
	.align		4
        /*02a0*/ 	.byte	0x04, 0x46
        /*02a2*/ 	.short	(.L_605 - .L_604)


	//   ....[0]....
.L_604:
        /*02a4*/ 	.word	0x000013e0


	//----- nvinfo : EIATTR_EXIT_INSTR_OFFSETS
	.align		4
.L_605:
        /*02a8*/ 	.byte	0x04, 0x1c
        /*02aa*/ 	.short	(.L_607 - .L_606)


	//   ....[0]....
.L_606:
        /*02ac*/ 	.word	0x000000e0


	//   ....[1]....
        /*02b0*/ 	.word	0x0000ff50


	//   ....[2]....
        /*02b4*/ 	.word	0x00010170


	//   ....[3]....
        /*02b8*/ 	.word	0x000101c0


	//----- nvinfo : EIATTR_CRS_STACK_SIZE
	.align		4
.L_607:
        /*02bc*/ 	.byte	0x04, 0x1e
        /*02be*/ 	.short	(.L_609 - .L_608)
.L_608:
        /*02c0*/ 	.word	0x00000000


	//----- nvinfo : EIATTR_CBANK_PARAM_SIZE
	.align		4
.L_609:
        /*02c4*/ 	.byte	0x03, 0x19
        /*02c6*/ 	.short	0x0128


	//----- nvinfo : EIATTR_PARAM_CBANK
	.align		4
        /*02c8*/ 	.byte	0x04, 0x0a
        /*02ca*/ 	.short	(.L_611 - .L_610)
	.align		4
.L_610:
        /*02cc*/ 	.word	index@(.nv.constant0._ZN4mmha33masked_multihead_attention_kernelIfLi160ELi256ELi2ELi64ELi128ELb0ELb1EEEv26Multihead_attention_paramsIT_XT5_EE)
        /*02d0*/ 	.short	0x0380
        /*02d2*/ 	.short	0x0128


	//----- nvinfo : EIATTR_SW_WAR
	.align		4
.L_611:
        /*02d4*/ 	.byte	0x04, 0x36
        /*02d6*/ 	.short	(.L_613 - .L_612)
.L_612:
        /*02d8*/ 	.word	0x00000008
.L_613:


//--------------------- .nv.info._ZN4mmha33masked_multihead_attention_kernelIfLi160ELi256ELi4ELi64ELi64ELb0ELb1EEEv26Multihead_attention_paramsIT_XT5_EE --------------------------
	.section	.nv.info._ZN4mmha33masked_multihead_attention_kernelIfLi160ELi256ELi4ELi64ELi64ELb0ELb1EEEv26Multihead_attention_paramsIT_XT5_EE,"",@"SHT_CUDA_INFO"
	.sectionflags	@""
	.align	4


	//----- nvinfo : EIATTR_CUDA_API_VERSION
	.align		4
        /*0000*/ 	.byte	0x04, 0x37
        /*0002*/ 	.short	(.L_615 - .L_614)
.L_614:
        /*0004*/ 	.word	0x00000082


	//----- nvinfo : EIATTR_KPARAM_INFO
	.align		4
.L_615:
        /*0008*/ 	.byte	0x04, 0x17
        /*000a*/ 	.short	(.L_617 - .L_616)
.L_616:
        /*000c*/ 	.word	0x00000000
        /*0010*/ 	.short	0x0000
        /*0012*/ 	.short	0x0000
        /*0014*/ 	.byte	0x00, 0xf0, 0xa1, 0x04


	//----- nvinfo : EIATTR_SPARSE_MMA_MASK
	.align		4
.L_617:
        /*0018*/ 	.byte	0x03, 0x50
        /*001a*/ 	.short	0x0000


	//----- nvinfo : EIATTR_MAXREG_COUNT
	.align		4
        /*001c*/ 	.byte	0x03, 0x1b
        /*001e*/ 	.short	0x00ff


	//----- nvinfo : EIATTR_NUM_BARRIERS
	.align		4
        /*0020*/ 	.byte	0x02, 0x4c
        /*0022*/ 	.byte	0x01
	.zero		1


	//----- nvinfo : EIATTR_EXTERNS
	.align		4
        /*0024*/ 	.byte	0x04, 0x0f
        /*0026*/ 	.short	(.L_619 - .L_618)


	//   ....[0]....
	.align		4
.L_618:
        /*0028*/ 	.word	index@(__assertfail)


	//----- nvinfo : EIATTR_MERCURY_ISA_VERSION
	.align		4
.L_619:
        /*002c*/ 	.byte	0x03, 0x5f
        /*002e*/ 	.short	0x0101


	//----- nvinfo : EIATTR_COOP_GROUP_MASK_REGIDS
	.align		4
        /*0030*/ 	.byte	0x04, 0x29
        /*0032*/ 	.short	(.L_621 - .L_620)


	//   ....[0]....
.L_620:
        /*0034*/ 	.word	0xffffffff


	//   ....[1]....
        /*0038*/ 	.word	0xffffffff


	//   ....[2]....
        /*003c*/ 	.word	0xffffffff


	//   ....[3]....
        /*0040*/ 	.word	0xffffffff


	//   ....[4]....
        /*0044*/ 	.word	0xffffffff


	//   ....[5]....
        /*0048*/ 	.word	0xffffffff


	//   ....[6]....
        /*004c*/ 	.word	0xffffffff


	//   ....[7]....
        /*0050*/ 	.word	0xffffffff


	//   ....[8]....
        /*0054*/ 	.word	0xffffffff


	//   ....[9]....
        /*0058*/ 	.word	0xffffffff


	//   ....[10]....
        /*005c*/ 	.word	0xffffffff


	//   ....[11]....
        /*0060*/ 	.word	0xffffffff


	//   ....[12]....
        /*0064*/ 	.word	0xffffffff


	//   ....[13]....
        /*0068*/ 	.word	0xffffffff


	//   ....[14]....
        /*006c*/ 	.word	0xffffffff


	//   ....[15]....
        /*0070*/ 	.word	0xffffffff


	//   ....[16]....
        /*0074*/ 	.word	0xffffffff


	//   ....[17]....
        /*0078*/ 	.word	0xffffffff


	//   ....[18]....
        /*007c*/ 	.word	0xffffffff


	//   ....[19]....
        /*0080*/ 	.word	0xffffffff


	//   ....[20]....
        /*0084*/ 	.word	0xffffffff


	//   ....[21]....
        /*0088*/ 	.word	0x0500000f


	//   ....[22]....
        /*008c*/ 	.word	0x0500000f


	//   ....[23]....
        /*0090*/ 	.word	0x0500000f


	//   ....[24]....
        /*0094*/ 	.word	0x0500000f


	//   ....[25]....
        /*0098*/ 	.word	0x0500000f


	//----- nvinfo : EIATTR_COOP_GROUP_INSTR_OFFSETS
	.align		4
.L_621:
        /*009c*/ 	.byte	0x04, 0x28
        /*009e*/ 	.short	(.L_623 - .L_622)


	//   ....[0]....
.L_622:
        /*00a0*/ 	.word	0x000019c0


	//   ....[1]....
        /*00a4*/ 	.word	0x00001a30


	//   ....[2]....
        /*00a8*/ 	.word	0x00001a60


	//   ....[3]....
        /*00ac*/ 	.word	0x00001a80


	//   ....[4]....
        /*00b0*/ 	.word	0x00001ab0


	//   ....[5]....
        /*00b4*/ 	.word	0x00001b70


	//   ....[6]....
        /*00b8*/ 	.word	0x00001ba0


	//   ....[7]....
        /*00bc*/ 	.word	0x00009430


	//   ....[8]....
        /*00c0*/ 	.word	0x00009450


	//   ....[9]....
        /*00c4*/ 	.word	0x000096e0


	//   ....[10]....
        /*00c8*/ 	.word	0x00009700


	//   ....[11]....
        /*00cc*/ 	.word	0x00009720


	//   ....[12]....
        /*00d0*/ 	.word	0x00009860


	//   ....[13]....
        /*00d4*/ 	.word	0x000098b0


	//   ....[14]....
        /*00d8*/ 	.word	0x0000aef0


	//   ....[15]....
        /*00dc*/ 	.word	0x0000afa0


	//   ....[16]....
        /*00e0*/ 	.word	0x0000afd0


	//   ....[17]....
        /*00e4*/ 	.word	0x0000aff0


	//   ....[18]....
        /*00e8*/ 	.word	0x0000b010


	//   ....[19]....
        /*00ec*/ 	.word	0x0000b080


	//   ....[20]....
        /*00f0*/ 	.word	0x0000b0a0


	//   ....[21]....
        /*00f4*/ 	.word	0x0000edc0


	//   ....[22]....
        /*00f8*/ 	.word	0x0000ee40


	//   ....[23]....
        /*00fc*/ 	.word	0x0000eed0


	//   ....[24]....
        /*0100*/ 	.word	0x0000ef50


	//   ....[25]....
        /*0104*/ 	.word	0x0000efb0


	//----- nvinfo : EIATTR_VRC_CTA_INIT_COUNT
	.align		4
.L_623:
        /*0108*/ 	.byte	0x02, 0x4a
	.zero		1
	.zero		1


	//----- nvinfo : EIATTR_SYSCALL_OFFSETS
	.align		4
        /*010c*/ 	.byte	0x04, 0x46
        /*010e*/ 	.short	(.L_625 - .L_624)


	//   ....[0]....
.L_624:
        /*0110*/ 	.word	0x00001220


	//----- nvinfo : EIATTR_EXIT_INSTR_OFFSETS
	.align		4
.L_625:
        /*0114*/ 	.byte	0x04, 0x1c
        /*0116*/ 	.short	(.L_627 - .L_626)


	//   ....[0]....
.L_626:
        /*0118*/ 	.word	0x000000b0


	//   ....[1]....
        /*011c*/ 	.word	0x0000eaf0


	//   ....[2]....
        /*0120*/ 	.word	0x0000ed10


	//   ....[3]....
        /*0124*/ 	.word	0x0000ed60


	//----- nvinfo : EIATTR_CRS_STACK_SIZE
	.align		4
.L_627:
        /*0128*/ 	.byte	0x04, 0x1e
        /*012a*/ 	.short	(.L_629 - .L_628)
.L_628:
        /*012c*/ 	.word	0x00000000


	//----- nvinfo : EIATTR_CBANK_PARAM_SIZE
	.align		4
.L_629:
        /*0130*/ 	.byte	0x03, 0x19
        /*0132*/ 	.short	0x0128


	//----- nvinfo : EIATTR_PARAM_CBANK
	.align		4
        /*0134*/ 	.byte	0x04, 0x0a
        /*0136*/ 	.short	(.L_631 - .L_630)
	.align		4
.L_630:
        /*0138*/ 	.word	index@(.nv.constant0._ZN4mmha33masked_multihead_attention_kernelIfLi160ELi256ELi4ELi64ELi64ELb0ELb1EEEv26Multihead_attention_paramsIT_XT5_EE)
        /*013c*/ 	.short	0x0380
        /*013e*/ 	.short	0x0128


	//----- nvinfo : EIATTR_SW_WAR
	.align		4
.L_631:
        /*0140*/ 	.byte	0x04, 0x36
        /*0142*/ 	.short	(.L_633 - .L_632)
.L_632:
        /*0144*/ 	.word	0x00000008
.L_633:


//--------------------- .nv.info._ZN4mmha33masked_multihead_attention_kernelIfLi160ELi256ELi1ELi64ELi256ELb0ELb0EEEv26Multihead_attention_paramsIT_XT5_EE --------------------------
	.section	.nv.info._ZN4mmha33masked_multihead_attention_kernelIfLi160ELi256ELi1ELi64ELi256ELb0ELb0EEEv26Multihead_attention_paramsIT_XT5_EE,"",@"SHT_CUDA_INFO"
	.sectionflags	@""
	.align	4


	//----- nvinfo : EIATTR_CUDA_API_VERSION
	.align		4
        /*0000*/ 	.byte	0x04, 0x37
        /*0002*/ 	.short	(.L_635 - .L_634)
.L_634:
        /*0004*/ 	.word	0x00000082


	//----- nvinfo : EIATTR_KPARAM_INFO
	.align		4
.L_635:
        /*0008*/ 	.byte	0x04, 0x17
        /*000a*/ 	.short	(.L_637 - .L_636)
.L_636:
        /*000c*/ 	.word	0x00000000
        /*0010*/ 	.short	0x0000
        /*0012*/ 	.short	0x0000
        /*0014*/ 	.byte	0x00, 0xf0, 0xa1, 0x04


	//----- nvinfo : EIATTR_SPARSE_MMA_MASK
	.align		4
.L_637:
        /*0018*/ 	.byte	0x03, 0x50
        /*001a*/ 	.short	0x0000


	//----- nvinfo : EIATTR_MAXREG_COUNT
	.align		4
        /*001c*/ 	.byte	0x03, 0x1b
        /*001e*/ 	.short	0x00ff


	//----- nvinfo : EIATTR_NUM_BARRIERS
	.align		4
        /*0020*/ 	.byte	0x02, 0x4c
        /*0022*/ 	.byte	0x01
	.zero		1


	//----- nvinfo : EIATTR_EXTERNS
	.align		4
        /*0024*/ 	.byte	0x04, 0x0f
        /*0026*/ 	.short	(.L_639 - .L_638)


	//   ....[0]....
	.align		4
.L_638:
        /*0028*/ 	.word	index@(__assertfail)


	//----- nvinfo : EIATTR_ANNOTATIONS
	.align		4
.L_639:
        /*002c*/ 	.byte	0x04, 0x55
        /*002e*/ 	.short	(.L_641 - .L_640)


	//   ....[0]....
.L_640:
        /* <DEDUP_REMOVED lines=286> */


	//----- nvinfo : EIATTR_MERCURY_ISA_VERSION
	.align		4
.L_641:
        /*11f8*/ 	.byte	0x03, 0x5f
        /*11fa*/ 	.short	0x0101


	//----- nvinfo : EIATTR_INT_WARP_WIDE_INSTR_OFFSETS
	.align		4
        /*11fc*/ 	.byte	0x04, 0x31
        /*11fe*/ 	.short	(.L_643 - .L_642)


	//   ....[0]....
.L_642:
        /*1200*/ 	.word	0x00000ab0


	//----- nvinfo : EIATTR_COOP_GROUP_MASK_REGIDS
	.align		4
.L_643:
        /*1204*/ 	.byte	0x04, 0x29
        /*1206*/ 	.short	(.L_645 - .L_644)


	//   ....[0]....
.L_644:
        /*1208*/ 	.word	0xffffffff


	//   ....[1]....
        /*120c*/ 	.word	0xffffffff


	//   ....[2]....
        /*1210*/ 	.word	0xffffffff


	//   ....[3]....
        /*1214*/ 	.word	0xffffffff


	//   ....[4]....
        /*1218*/ 	.word	0xffffffff


	//   ....[5]....
        /*121c*/ 	.word	0xffffffff


	//   ....[6]....
        /*1220*/ 	.word	0xffffffff


	//   ....[7]....
        /*1224*/ 	.word	0xffffffff


	//   ....[8]....
        /*1228*/ 	.word	0xffffffff


	//   ....[9]....
        /*122c*/ 	.word	0xffffffff


	//   ....[10]....
        /*1230*/ 	.word	0xffffffff


	//   ....[11]....
        /*1234*/ 	.word	0xffffffff


	//   ....[12]....
        /*1238*/ 	.word	0xffffffff


	//   ....[13]....
        /*123c*/ 	.word	0xffffffff


	//   ....[14]....
        /*1240*/ 	.word	0xffffffff


	//   ....[15]....
        /*1244*/ 	.word	0xffffffff


	//   ....[16]....
        /*1248*/ 	.word	0xffffffff


	//   ....[17]....
        /*124c*/ 	.word	0xffffffff


	//   ....[18]....
        /*1250*/ 	.word	0xffffffff


	//   ....[19]....
        /*1254*/ 	.word	0xffffffff


	//   ....[20]....
        /*1258*/ 	.word	0xffffffff


	//   ....[21]....
        /*125c*/ 	.word	0xffffffff


	//   ....[22]....
        /*1260*/ 	.word	0xffffffff


	//   ....[23]....
        /*1264*/ 	.word	0xffffffff


	//   ....[24]....
        /*1268*/ 	.word	0xffffffff


	//----- nvinfo : EIATTR_COOP_GROUP_INSTR_OFFSETS
	.align		4
.L_645:
        /*126c*/ 	.byte	0x04, 0x28
        /*126e*/ 	.short	(.L_647 - .L_646)


	//   ....[0]....
.L_646:
        /*1270*/ 	.word	0x00001b50


	//   ....[1]....
        /*1274*/ 	.word	0x00001bd0


	//   ....[2]....
        /*1278*/ 	.word	0x00001c10


	//   ....[3]....
        /*127c*/ 	.word	0x00001c30


	//   ....[4]....
        /*1280*/ 	.word	0x00001c70


	//   ....[5]....
        /*1284*/ 	.word	0x00001d20


	//   ....[6]....
        /*1288*/ 	.word	0x00001d40


	//   ....[7]....
        /*128c*/ 	.word	0x0000a880


	//   ....[8]....
        /*1290*/ 	.word	0x0000a8a0


	//   ....[9]....
        /*1294*/ 	.word	0x0000a8d0


	//   ....[10]....
        /*1298*/ 	.word	0x0000a900


	//   ....[11]....
        /*129c*/ 	.word	0x0000a940


	//   ....[12]....
        /*12a0*/ 	.word	0x0000a9e0


	//   ....[13]....
        /*12a4*/ 	.word	0x0000aa10


	//   ....[14]....
        /*12a8*/ 	.word	0x0000aa30


	//   ....[15]....
        /*12ac*/ 	.word	0x0000aa50


	//   ....[16]....
        /*12b0*/ 	.word	0x0000c100


	//   ....[17]....
        /*12b4*/ 	.word	0x0000c1a0


	//   ....[18]....
        /*12b8*/ 	.word	0x0000c1c0


	//   ....[19]....
        /*12bc*/ 	.word	0x0000c1e0


	//   ....[20]....
        /*12c0*/ 	.word	0x0000c200


	//   ....[21]....
        /*12c4*/ 	.word	0x0000c280


	//   ....[22]....
        /*12c8*/ 	.word	0x0000c2a0


	//   ....[23]....
        /*12cc*/ 	.word	0x0000c2d0


	//   ....[24]....
        /*12d0*/ 	.word	0x0000c2f0


	//----- nvinfo : EIATTR_VRC_CTA_INIT_COUNT
	.align		4
.L_647:
        /*12d4*/ 	.byte	0x02, 0x4a
	.zero		1
	.zero		1


	//----- nvinfo : EIATTR_SYSCALL_OFFSETS
	.align		4
        /*12d8*/ 	.byte	0x04, 0x46
        /*12da*/ 	.short	(.L_649 - .L_648)


	//   ....[0]....
.L_648:
        /*12dc*/ 	.word	0x000013b0


	//----- nvinfo : EIATTR_EXIT_INSTR_OFFSETS
	.align		4
.L_649:
        /*12e0*/ 	.byte	0x04, 0x1c
        /*12e2*/ 	.short	(.L_651 - .L_650)


	//   ....[0]....
.L_650:
        /*12e4*/ 	.word	0x000000e0


	//   ....[1]....
        /*12e8*/ 	.word	0x0000ff90


	//   ....[2]....
        /*12ec*/ 	.word	0x000101b0


	//   ....[3]....
        /*12f0*/ 	.word	0x00010200


	//----- nvinfo : EIATTR_CRS_STACK_SIZE
	.align		4
.L_651:
        /*12f4*/ 	.byte	0x04, 0x1e
        /*12f6*/ 	.short	(.L_653 - .L_652)
.L_652:
        /*12f8*/ 	.word	0x00000000


	//----- nvinfo : EIATTR_CBANK_PARAM_SIZE
	.align		4
.L_653:
        /*12fc*/ 	.byte	0x03, 0x19
        /*12fe*/ 	.short	0x0128


	//----- nvinfo : EIATTR_PARAM_CBANK
	.align		4
        /*1300*/ 	.byte	0x04, 0x0a
        /*1302*/ 	.short	(.L_655 - .L_654)
	.align		4
.L_654:
        /*1304*/ 	.word	index@(.nv.constant0._ZN4mmha33masked_multihead_attention_kernelIfLi160ELi256ELi1ELi64ELi256ELb0ELb0EEEv26Multihead_attention_paramsIT_XT5_EE)
        /*1308*/ 	.short	0x0380
        /*130a*/ 	.short	0x0128


	//----- nvinfo : EIATTR_SW_WAR
	.align		4
.L_655:
        /*130c*/ 	.byte	0x04, 0x36
        /*130e*/ 	.short	(.L_657 - .L_656)
.L_656:
        /*1310*/ 	.word	0x00000008
.L_657:


//--------------------- .nv.info._ZN4mmha33masked_multihead_attention_kernelIfLi160ELi256ELi2ELi64ELi128ELb0ELb0EEEv26Multihead_attention_paramsIT_XT5_EE --------------------------
	.section	.nv.info._ZN4mmha33masked_multihead_attention_kernelIfLi160ELi256ELi2ELi64ELi128ELb0ELb0EEEv26Multihead_attention_paramsIT_XT5_EE,"",@"SHT_CUDA_INFO"
	.sectionflags	@""
	.align	4


	//----- nvinfo : EIATTR_CUDA_API_VERSION
	.align		4
        /*0000*/ 	.byte	0x04, 0x37
        /*0002*/ 	.short	(.L_659 - .L_658)
.L_658:
        /*0004*/ 	.word	0x00000082


	//----- nvinfo : EIATTR_KPARAM_INFO
	.align		4
.L_659:
        /*0008*/ 	.byte	0x04, 0x17
        /*000a*/ 	.short	(.L_661 - .L_660)
.L_660:
        /*000c*/ 	.word	0x00000000
        /*0010*/ 	.short	0x0000
        /*0012*/ 	.short	0x0000
        /*0014*/ 	.byte	0x00, 0xf0, 0xa1, 0x04


	//----- nvinfo : EIATTR_SPARSE_MMA_MASK
	.align		4
.L_661:
        /*0018*/ 	.byte	0x03, 0x50
        /*001a*/ 	.short	0x0000


	//----- nvinfo : EIATTR_MAXREG_COUNT
	.align		4
        /*001c*/ 	.byte	0x03, 0x1b
        /*001e*/ 	.short	0x00ff


	//----- nvinfo : EIATTR_NUM_BARRIERS
	.align		4
        /*0020*/ 	.byte	0x02, 0x4c
        /*0022*/ 	.byte	0x01
	.zero		1


	//----- nvinfo : EIATTR_EXTERNS
	.align		4
        /*0024*/ 	.byte	0x04, 0x0f
        /*0026*/ 	.short	(.L_663 - .L_662)


	//   ....[0]....
	.align		4
.L_662:
        /*0028*/ 	.word	index@(__assertfail)


	//----- nvinfo : EIATTR_ANNOTATIONS
	.align		4
.L_663:
        /*002c*/ 	.byte	0x04, 0x55
        /*002e*/ 	.short	(.L_665 - .L_664)


	//   ....[0]....
.L_664:
        /* <DEDUP_REMOVED lines=29> */


	//----- nvinfo : EIATTR_MERCURY_ISA_VERSION
	.align		4
.L_665:
        /*01e8*/ 	.byte	0x03, 0x5f
        /*01ea*/ 	.short	0x0101


	//----- nvinfo : EIATTR_INT_WARP_WIDE_INSTR_OFFSETS
	.align		4
        /*01ec*/ 	.byte	0x04, 0x31
        /*01ee*/ 	.short	(.L_667 - .L_666)


	//   ....[0]....
.L_666:
        /*01f0*/ 	.word	0x00000ae0


	//----- nvinfo : EIATTR_COOP_GROUP_MASK_REGIDS
	.align		4
.L_667:
        /*01f4*/ 	.byte	0x04, 0x29
        /*01f6*/ 	.short	(.L_669 - .L_668)


	//   ....[0]....
.L_668:
        /*01f8*/ 	.word	0xffffffff


	//   ....[1]....
        /*01fc*/ 	.word	0xffffffff


	//   ....[2]....
        /*0200*/ 	.word	0xffffffff


	//   ....[3]....
        /*0204*/ 	.word	0xffffffff


	//   ....[4]....
        /*0208*/ 	.word	0xffffffff


	//   ....[5]....
        /*020c*/ 	.word	0xffffffff


	//   ....[6]....
        /*0210*/ 	.word	0xffffffff


	//   ....[7]....
        /*0214*/ 	.word	0xffffffff


	//   ....[8]....
        /*0218*/ 	.word	0xffffffff


	//   ....[9]....
        /*021c*/ 	.word	0xffffffff


	//   ....[10]....
        /*0220*/ 	.word	0xffffffff


	//   ....[11]....
        /*0224*/ 	.word	0xffffffff


	//   ....[12]....
        /*0228*/ 	.word	0xffffffff


	//   ....[13]....
        /*022c*/ 	.word	0xffffffff


	//   ....[14]....
        /*0230*/ 	.word	0xffffffff


	//   ....[15]....
        /*0234*/ 	.word	0xffffffff


	//   ....[16]....
        /*0238*/ 	.word	0xffffffff


	//   ....[17]....
        /*023c*/ 	.word	0xffffffff


	//   ....[18]....
        /*0240*/ 	.word	0xffffffff


	//   ....[19]....
        /*0244*/ 	.word	0xffffffff


	//   ....[20]....
        /*0248*/ 	.word	0xffffffff


	//   ....[21]....
        /*024c*/ 	.word	0xffffffff


	//   ....[22]....
        /*0250*/ 	.word	0xffffffff


	//   ....[23]....
        /*0254*/ 	.word	0x0500000f


	//   ....[24]....
        /*0258*/ 	.word	0x0500000f


	//   ....[25]....
        /*025c*/ 	.word	0x0500000f


	//   ....[26]....
        /*0260*/ 	.word	0x0500000f


	//   ....[27]....
        /*0264*/ 	.word	0x0500000f


	//----- nvinfo : EIATTR_COOP_GROUP_INSTR_OFFSETS
	.align		4
.L_669:
        /*0268*/ 	.byte	0x04, 0x28
        /*026a*/ 	.short	(.L_671 - .L_670)


	//   ....[0]....
.L_670:
        /*026c*/ 	.word	0x00001b70


	//   ....[1]....
        /*0270*/ 	.word	0x00001bf0


	//   ....[2]....
        /*0274*/ 	.word	0x00001c20


	//   ....[3]....
        /*0278*/ 	.word	0x00001c40


	//   ....[4]....
        /*027c*/ 	.word	0x00001c80


	//   ....[5]....
        /*0280*/ 	.word	0x00001d30


	//   ....[6]....
        /*0284*/ 	.word	0x00001d50


	//   ....[7]....
        /*0288*/ 	.word	0x00006e00


	//   ....[8]....
        /*028c*/ 	.word	0x000070d0


	//   ....[9]....
        /*0290*/ 	.word	0x000070f0


	//   ....[10]....
        /*0294*/ 	.word	0x00007110


	//   ....[11]....
        /*0298*/ 	.word	0x00007130


	//   ....[12]....
        /*029c*/ 	.word	0x00007250


	//   ....[13]....
        /*02a0*/ 	.word	0x00007280


	//   ....[14]....
        /*02a4*/ 	.word	0x000072a0


	//   ....[15]....
        /*02a8*/ 	.word	0x00008950


	//   ....[16]....
        /*02ac*/ 	.word	0x000089e0


	//   ....[17]....
        /*02b0*/ 	.word	0x00008a10


	//   ....[18]....
        /*02b4*/ 	.word	0x00008a30


	//   ....[19]....
        /*02b8*/ 	.word	0x00008a50


	//   ....[20]....
        /*02bc*/ 	.word	0x00008ac0


	//   ....[21]....
        /*02c0*/ 	.word	0x00008ae0


	//   ....[22]....
        /*02c4*/ 	.word	0x00008b20


	//   ....[23]....
        /*02c8*/ 	.word	0x0000ca10


	//   ....[24]....
        /*02cc*/ 	.word	0x0000cab0


	//   ....[25]....
        /*02d0*/ 	.word	0x0000cb30


	//   ....[26]....
        /*02d4*/ 	.word	0x0000cb90


	//   ....[27]....
        /*02d8*/ 	.word	0x0000cbf0


	//----- nvinfo : EIATTR_VRC_CTA_INIT_COUNT
	.align		4
.L_671:
        /*02dc*/ 	.byte	0x02, 0x4a
	.zero		1
	.zero		1


	//----- nvinfo : EIATTR_SYSCALL_OFFSETS
	.align		4
        /*02e0*/ 	.byte	0x04, 0x46
        /*02e2*/ 	.short	(.L_673 - .L_672)


	//   ....[0]....
.L_672:
        /*02e4*/ 	.word	0x000013d0


	//----- nvinfo : EIATTR_EXIT_INSTR_OFFSETS
	.align		4
.L_673:
        /*02e8*/ 	.byte	0x04, 0x1c
        /*02ea*/ 	.short	(.L_675 - .L_674)


	//   ....[0]....
.L_674:
        /*02ec*/ 	.word	0x000000e0


	//   ....[1]....
        /*02f0*/ 	.word	0x0000c730


	//   ....[2]....
        /*02f4*/ 	.word	0x0000c950


	//   ....[3]....
        /*02f8*/ 	.word	0x0000c9a0


	//----- nvinfo : EIATTR_CRS_STACK_SIZE
	.align		4
.L_675:
        /*02fc*/ 	.byte	0x04, 0x1e
        /*02fe*/ 	.short	(.L_677 - .L_676)
.L_676:
        /*0300*/ 	.word	0x00000000


	//----- nvinfo : EIATTR_CBANK_PARAM_SIZE
	.align		4
.L_677:
        /*0304*/ 	.byte	0x03, 0x19
        /*0306*/ 	.short	0x0128


	//----- nvinfo : EIATTR_PARAM_CBANK
	.align		4
        /*0308*/ 	.byte	0x04, 0x0a
        /*030a*/ 	.short	(.L_679 - .L_678)
	.align		4
.L_678:
        /*030c*/ 	.word	index@(.nv.constant0._ZN4mmha33masked_multihead_attention_kernelIfLi160ELi256ELi2ELi64ELi128ELb0ELb0EEEv26Multihead_attention_paramsIT_XT5_EE)
        /*0310*/ 	.short	0x0380
        /*0312*/ 	.short	0x0128


	//----- nvinfo : EIATTR_SW_WAR
	.align		4
.L_679:
        /*0314*/ 	.byte	0x04, 0x36
        /*0316*/ 	.short	(.L_681 - .L_680)
.L_680:
        /*0318*/ 	.word	0x00000008
.L_681:


//--------------------- .nv.info._ZN4mmha33masked_multihead_attention_kernelIfLi160ELi256ELi4ELi64ELi64ELb0ELb0EEEv26Multihead_attention_paramsIT_XT5_EE --------------------------
	.section	.nv.info._ZN4mmha33masked_multihead_attention_kernelIfLi160ELi256ELi4ELi64ELi64ELb0ELb0EEEv26Multihead_attention_paramsIT_XT5_EE,"",@"SHT_CUDA_INFO"
	.sectionflags	@""
	.align	4


	//----- nvinfo : EIATTR_CUDA_API_VERSION
	.align		4
        /*0000*/ 	.byte	0x04, 0x37
        /*0002*/ 	.short	(.L_683 - .L_682)
.L_682:
        /*0004*/ 	.word	0x00000082


	//----- nvinfo : EIATTR_KPARAM_INFO
	.align		4
.L_683:
        /*0008*/ 	.byte	0x04, 0x17
        /*000a*/ 	.short	(.L_685 - .L_684)
.L_684:
        /*000c*/ 	.word	0x00000000
        /*0010*/ 	.short	0x0000
        /*0012*/ 	.short	0x0000
        /*0014*/ 	.byte	0x00, 0xf0, 0xa1, 0x04


	//----- nvinfo : EIATTR_SPARSE_MMA_MASK
	.align		4
.L_685:
        /*0018*/ 	.byte	0x03, 0x50
        /*001a*/ 	.short	0x0000


	//----- nvinfo : EIATTR_MAXREG_COUNT
	.align		4
        /*001c*/ 	.byte	0x03, 0x1b
        /*001e*/ 	.short	0x00ff


	//----- nvinfo : EIATTR_NUM_BARRIERS
	.align		4
        /*0020*/ 	.byte	0x02, 0x4c
        /*0022*/ 	.byte	0x01
	.zero		1


	//----- nvinfo : EIATTR_EXTERNS
	.align		4
        /*0024*/ 	.byte	0x04, 0x0f
        /*0026*/ 	.short	(.L_687 - .L_686)


	//   ....[0]....
	.align		4
.L_686:
        /*0028*/ 	.word	index@(__assertfail)


	//----- nvinfo : EIATTR_MERCURY_ISA_VERSION
	.align		4
.L_687:
        /*002c*/ 	.byte	0x03, 0x5f
        /*002e*/ 	.short	0x0101


	//----- nvinfo : EIATTR_COOP_GROUP_MASK_REGIDS
	.align		4
        /*0030*/ 	.byte	0x04, 0x29
        /*0032*/ 	.short	(.L_689 - .L_688)


	//   ....[0]....
.L_688:
        /*0034*/ 	.word	0xffffffff


	//   ....[1]....
        /*0038*/ 	.word	0xffffffff


	//   ....[2]....
        /*003c*/ 	.word	0xffffffff


	//   ....[3]....
        /*0040*/ 	.word	0xffffffff


	//   ....[4]....
        /*0044*/ 	.word	0xffffffff


	//   ....[5]....
        /*0048*/ 	.word	0xffffffff


	//   ....[6]....
        /*004c*/ 	.word	0xffffffff


	//   ....[7]....
        /*0050*/ 	.word	0xffffffff


	//   ....[8]....
        /*0054*/ 	.word	0xffffffff


	//   ....[9]....
        /*0058*/ 	.word	0xffffffff


	//   ....[10]....
        /*005c*/ 	.word	0xffffffff


	//   ....[11]....
        /*0060*/ 	.word	0xffffffff


	//   ....[12]....
        /*0064*/ 	.word	0xffffffff


	//   ....[13]....
        /*0068*/ 	.word	0xffffffff


	//   ....[14]....
        /*006c*/ 	.word	0xffffffff


	//   ....[15]....
        /*0070*/ 	.word	0xffffffff


	//   ....[16]....
        /*0074*/ 	.word	0xffffffff


	//   ....[17]....
        /*0078*/ 	.word	0xffffffff


	//   ....[18]....
        /*007c*/ 	.word	0xffffffff


	//   ....[19]....
        /*0080*/ 	.word	0xffffffff


	//   ....[20]....
        /*0084*/ 	.word	0xffffffff


	//   ....[21]....
        /*0088*/ 	.word	0x0500000f


	//   ....[22]....
        /*008c*/ 	.word	0x0500000f


	//   ....[23]....
        /*0090*/ 	.word	0x0500000f


	//   ....[24]....
        /*0094*/ 	.word	0x0500000f


	//   ....[25]....
        /*0098*/ 	.word	0x0500000f


	//----- nvinfo : EIATTR_COOP_GROUP_INSTR_OFFSETS
	.align		4
.L_689:
        /*009c*/ 	.byte	0x04, 0x28
        /*009e*/ 	.short	(.L_691 - .L_690)


	//   ....[0]....
.L_690:
        /*00a0*/ 	.word	0x000019d0


	//   ....[1]....
        /*00a4*/ 	.word	0x00001a50


	//   ....[2]....
        /*00a8*/ 	.word	0x00001a80


	//   ....[3]....
        /*00ac*/ 	.word	0x00001aa0


	//   ....[4]....
        /*00b0*/ 	.word	0x00001ad0


	//   ....[5]....
        /*00b4*/ 	.word	0x00001b90


	//   ....[6]....
        /*00b8*/ 	.word	0x00001bb0


	//   ....[7]....
        /*00bc*/ 	.word	0x00005c40


	//   ....[8]....
        /*00c0*/ 	.word	0x00005c60


	//   ....[9]....
        /*00c4*/ 	.word	0x00005ef0


	//   ....[10]....
        /*00c8*/ 	.word	0x00005f10


	//   ....[11]....
        /*00cc*/ 	.word	0x00005f30


	//   ....[12]....
        /*00d0*/ 	.word	0x00006050


	//   ....[13]....
        /*00d4*/ 	.word	0x00006080


	//   ....[14]....
        /*00d8*/ 	.word	0x000076e0


	//   ....[15]....
        /*00dc*/ 	.word	0x00007780


	//   ....[16]....
        /*00e0*/ 	.word	0x000077a0


	//   ....[17]....
        /*00e4*/ 	.word	0x000077d0


	//   ....[18]....
        /*00e8*/ 	.word	0x000077f0


	//   ....[19]....
        /*00ec*/ 	.word	0x00007880


	//   ....[20]....
        /*00f0*/ 	.word	0x000078a0


	//   ....[21]....
        /*00f4*/ 	.word	0x0000b540


	//   ....[22]....
        /*00f8*/ 	.word	0x0000b5c0


	//   ....[23]....
        /*00fc*/ 	.word	0x0000b650


	//   ....[24]....
        /*0100*/ 	.word	0x0000b6d0


	//   ....[25]....
        /*0104*/ 	.word	0x0000b730


	//----- nvinfo : EIATTR_VRC_CTA_INIT_COUNT
	.align		4
.L_691:
        /*0108*/ 	.byte	0x02, 0x4a
	.zero		1
	.zero		1


	//----- nvinfo : EIATTR_SYSCALL_OFFSETS
	.align		4
        /*010c*/ 	.byte	0x04, 0x46
        /*010e*/ 	.short	(.L_693 - .L_692)


	//   ....[0]....
.L_692:
        /*0110*/ 	.word	0x00001230


	//----- nvinfo : EIATTR_EXIT_INSTR_OFFSETS
	.align		4
.L_693:
        /*0114*/ 	.byte	0x04, 0x1c
        /*0116*/ 	.short	(.L_695 - .L_694)


	//   ....[0]....
.L_694:
        /*0118*/ 	.word	0x000000b0


	//   ....[1]....
        /*011c*/ 	.word	0x0000b270


	//   ....[2]....
        /*0120*/ 	.word	0x0000b490


	//   ....[3]....
        /*0124*/ 	.word	0x0000b4e0


	//----- nvinfo : EIATTR_CRS_STACK_SIZE
	.align		4
.L_695:
        /*0128*/ 	.byte	0x04, 0x1e
        /*012a*/ 	.short	(.L_697 - .L_696)
.L_696:
        /*012c*/ 	.word	0x00000000


	//----- nvinfo : EIATTR_CBANK_PARAM_SIZE
	.align		4
.L_697:
        /*0130*/ 	.byte	0x03, 0x19
        /*0132*/ 	.short	0x0128


	//----- nvinfo : EIATTR_PARAM_CBANK
	.align		4
        /*0134*/ 	.byte	0x04, 0x0a
        /*0136*/ 	.short	(.L_699 - .L_698)
	.align		4
.L_698:
        /*0138*/ 	.word	index@(.nv.constant0._ZN4mmha33masked_multihead_attention_kernelIfLi160ELi256ELi4ELi64ELi64ELb0ELb0EEEv26Multihead_attention_paramsIT_XT5_EE)
        /*013c*/ 	.short	0x0380
        /*013e*/ 	.short	0x0128


	//----- nvinfo : EIATTR_SW_WAR
	.align		4
.L_699:
        /*0140*/ 	.byte	0x04, 0x36
        /*0142*/ 	.short	(.L_701 - .L_700)
.L_700:
        /*0144*/ 	.word	0x00000008
.L_701:


//--------------------- .nv.callgraph             --------------------------
	.section	.nv.callgraph,"",@"SHT_CUDA_CALLGRAPH"
	.align	4
	.sectionentsize	8
	.align		4
        /*0000*/ 	.word	0x00000000
	.align		4
        /*0004*/ 	.word	0xffffffff
	.align		4
        /*0008*/ 	.word	index@(_ZN4mmha33masked_multihead_attention_kernelItLi160ELi256ELi1ELi32ELi256ELb1ELb1EEEv26Multihead_attention_paramsIT_XT5_EE)
	.align		4
        /*000c*/ 	.word	index@(__assertfail)
	.align		4
        /*0010*/ 	.word	index@(_ZN4mmha33masked_multihead_attention_kernelItLi160ELi256ELi2ELi32ELi128ELb1ELb1EEEv26Multihead_attention_paramsIT_XT5_EE)
	.align		4
        /*0014*/ 	.word	index@(__assertfail)
	.align		4
        /*0018*/ 	.word	index@(_ZN4mmha33masked_multihead_attention_kernelItLi160ELi256ELi4ELi32ELi64ELb1ELb1EEEv26Multihead_attention_paramsIT_XT5_EE)
	.align		4
        /*001c*/ 	.word	index@(__assertfail)
	.align		4
        /*0020*/ 	.word	index@(_ZN4mmha33masked_multihead_attention_kernelItLi160ELi256ELi1ELi32ELi256ELb1ELb0EEEv26Multihead_attention_paramsIT_XT5_EE)
	.align		4
        /*0024*/ 	.word	index@(__assertfail)
	.align		4
        /*0028*/ 	.word	index@(_ZN4mmha33masked_multihead_attention_kernelItLi160ELi256ELi2ELi32ELi128ELb1ELb0EEEv26Multihead_attention_paramsIT_XT5_EE)
	.align		4
        /*002c*/ 	.word	index@(__assertfail)
	.align		4
        /*0030*/ 	.word	index@(_ZN4mmha33masked_multihead_attention_kernelItLi160ELi256ELi4ELi32ELi64ELb1ELb0EEEv26Multihead_attention_paramsIT_XT5_EE)
	.align		4
        /*0034*/ 	.word	index@(__assertfail)
	.align		4
        /*0038*/ 	.word	index@(_ZN4mmha33masked_multihead_attention_kernelIfLi160ELi256ELi1ELi64ELi256ELb1ELb1EEEv26Multihead_attention_paramsIT_XT5_EE)
	.align		4
        /*003c*/ 	.word	index@(__assertfail)
	.align		4
        /*0040*/ 	.word	index@(_ZN4mmha33masked_multihead_attention_kernelIfLi160ELi256ELi2ELi64ELi128ELb1ELb1EEEv26Multihead_attention_paramsIT_XT5_EE)
	.align		4
        /*0044*/ 	.word	index@(__assertfail)
	.align		4
        /*0048*/ 	.word	index@(_ZN4mmha33masked_multihead_attention_kernelIfLi160ELi256ELi4ELi64ELi64ELb1ELb1EEEv26Multihead_attention_paramsIT_XT5_EE)
	.align		4
        /*004c*/ 	.word	index@(__assertfail)
	.align		4
        /*0050*/ 	.word	index@(_ZN4mmha33masked_multihead_attention_kernelIfLi160ELi256ELi1ELi64ELi256ELb1ELb0EEEv26Multihead_attention_paramsIT_XT5_EE)
	.align		4
        /*0054*/ 	.word	index@(__assertfail)
	.align		4
        /*0058*/ 	.word	index@(_ZN4mmha33masked_multihead_attention_kernelIfLi160ELi256ELi2ELi64ELi128ELb1ELb0EEEv26Multihead_attention_paramsIT_XT5_EE)
	.align		4
        /*005c*/ 	.word	index@(__assertfail)
	.align		4
        /*0060*/ 	.word	index@(_ZN4mmha33masked_multihead_attention_kernelIfLi160ELi256ELi4ELi64ELi64ELb1ELb0EEEv26Multihead_attention_paramsIT_XT5_EE)
	.align		4
        /*0064*/ 	.word	index@(__assertfail)
	.align		4
        /*0068*/ 	.word	index@(_ZN4mmha33masked_multihead_attention_kernelItLi160ELi256ELi1ELi32ELi256ELb0ELb1EEEv26Multihead_attention_paramsIT_XT5_EE)
	.align		4
        /*006c*/ 	.word	index@(__assertfail)
	.align		4
        /*0070*/ 	.word	index@(_ZN4mmha33masked_multihead_attention_kernelItLi160ELi256ELi2ELi32ELi128ELb0ELb1EEEv26Multihead_attention_paramsIT_XT5_EE)
	.align		4
        /*0074*/ 	.word	index@(__assertfail)
	.align		4
        /*0078*/ 	.word	index@(_ZN4mmha33masked_multihead_attention_kernelItLi160ELi256ELi4ELi32ELi64ELb0ELb1EEEv26Multihead_attention_paramsIT_XT5_EE)
	.align		4
        /*007c*/ 	.word	index@(__assertfail)
	.align		4
        /*0080*/ 	.word	index@(_ZN4mmha33masked_multihead_attention_kernelItLi160ELi256ELi1ELi32ELi256ELb0ELb0EEEv26Multihead_attention_paramsIT_XT5_EE)
	.align		4
        /*0084*/ 	.word	index@(__assertfail)
	.align		4
        /*0088*/ 	.word	index@(_ZN4mmha33masked_multihead_attention_kernelItLi160ELi256ELi2ELi32ELi128ELb0ELb0EEEv26Multihead_attention_paramsIT_XT5_EE)
	.align		4
        /*008c*/ 	.word	index@(__assertfail)
	.align		4
        /*0090*/ 	.word	index@(_ZN4mmha33masked_multihead_attention_kernelItLi160ELi256ELi4ELi32ELi64ELb0ELb0EEEv26Multihead_attention_paramsIT_XT5_EE)
	.align		4
        /*0094*/ 	.word	index@(__assertfail)
	.align		4
        /*0098*/ 	.word	index@(_ZN4mmha33masked_multihead_attention_kernelIfLi160ELi256ELi1ELi64ELi256ELb0ELb1EEEv26Multihead_attention_paramsIT_XT5_EE)
	.align		4
        /*009c*/ 	.word	index@(__assertfail)
	.align		4
        /*00a0*/ 	.word	index@(_ZN4mmha33masked_multihead_attention_kernelIfLi160ELi256ELi2ELi64ELi128ELb0ELb1EEEv26Multihead_attention_paramsIT_XT5_EE)
	.align		4
        /*00a4*/ 	.word	index@(__assertfail)
	.align		4
        /*00a8*/ 	.word	index@(_ZN4mmha33masked_multihead_attention_kernelIfLi160ELi256ELi4ELi64ELi64ELb0ELb1EEEv26Multihead_attention_paramsIT_XT5_EE)
	.align		4
        /*00ac*/ 	.word	index@(__assertfail)
	.align		4
        /*00b0*/ 	.word	index@(_ZN4mmha33masked_multihead_attention_kernelIfLi160ELi256ELi1ELi64ELi256ELb0ELb0EEEv26Multihead_attention_paramsIT_XT5_EE)
	.align		4
        /*00b4*/ 	.word	index@(__assertfail)
	.align		4
        /*00b8*/ 	.word	index@(_ZN4mmha33masked_multihead_attention_kernelIfLi160ELi256ELi2ELi64ELi128ELb0ELb0EEEv26Multihead_attention_paramsIT_XT5_EE)
	.align		4
        /*00bc*/ 	.word	index@(__assertfail)
	.align		4
        /*00c0*/ 	.word	index@(_ZN4mmha33masked_multihead_attention_kernelIfLi160ELi256ELi4ELi64ELi64ELb0ELb0EEEv26Multihead_attention_paramsIT_XT5_EE)
	.align		4
        /*00c4*/ 	.word	index@(__assertfail)
	.align		4
        /*00c8*/ 	.word	0x00000000
	.align		4
        /*00cc*/ 	.word	0xfffffffe
	.align		4
        /*00d0*/ 	.word	0x00000000
	.align		4
        /*00d4*/ 	.word	0xfffffffd
	.align		4
        /*00d8*/ 	.word	0x00000000
	.align		4
        /*00dc*/ 	.word	0xfffffffc


//--------------------- .nv.constant4             --------------------------
	.section	.nv.constant4,"a",@progbits
	.align	8
	.align		8
.nv.constant4:
        /*0000*/ 	.dword	__assertfail
	.align		8
        /*0008*/ 	.dword	__unnamed_1
	.align		8
        /*0010*/ 	.dword	__unnamed_2
	.align		8
        /*0018*/ 	.dword	__unnamed_3
	.align		8
        /*0020*/ 	.dword	__unnamed_4
	.align		8
        /*0028*/ 	.dword	__unnamed_5
	.align		8
        /*0030*/ 	.dword	__unnamed_6
	.align		8
        /*0038*/ 	.dword	__unnamed_7
	.align		8
        /*0040*/ 	.dword	__unnamed_8
	.align		8
        /*0048*/ 	.dword	__unnamed_9
	.align		8
        /*0050*/ 	.dword	__unnamed_10
	.align		8
        /*0058*/ 	.dword	__unnamed_11
	.align		8
        /*0060*/ 	.dword	__unnamed_12
	.align		8
        /*0068*/ 	.dword	__unnamed_13
	.align		8
        /*0070*/ 	.dword	__unnamed_14
	.align		8
        /*0078*/ 	.dword	__unnamed_15
	.align		8
        /*0080*/ 	.dword	__unnamed_16
	.align		8
        /*0088*/ 	.dword	__unnamed_17
	.align		8
        /*0090*/ 	.dword	__unnamed_18
	.align		8
        /*0098*/ 	.dword	__unnamed_19
	.align		8
        /*00a0*/ 	.dword	__unnamed_20
	.align		8
        /*00a8*/ 	.dword	__unnamed_21
	.align		8
        /*00b0*/ 	.dword	__unnamed_22
	.align		8
        /*00b8*/ 	.dword	__unnamed_23
	.align		8
        /*00c0*/ 	.dword	__unnamed_24
	.align		8
        /*00c8*/ 	.dword	$str
	.align		8
        /*00d0*/ 	.dword	$str$1


//--------------------- .text._ZN4mmha33masked_multihead_attention_kernelItLi160ELi256ELi1ELi32ELi256ELb1ELb1EEEv26Multihead_attention_paramsIT_XT5_EE --------------------------
	.section	.text._ZN4mmha33masked_multihead_attention_kernelItLi160ELi256ELi1ELi32ELi256ELb1ELb1EEEv26Multihead_attention_paramsIT_XT5_EE,"ax",@progbits
	.align	128
        .global         _ZN4mmha33masked_multihead_attention_kernelItLi160ELi256ELi1ELi32ELi256ELb1ELb1EEEv26Multihead_attention_paramsIT_XT5_EE
        .type           _ZN4mmha33masked_multihead_attention_kernelItLi160ELi256ELi1ELi32ELi256ELb1ELb1EEEv26Multihead_attention_paramsIT_XT5_EE,@function
        .size           _ZN4mmha33masked_multihead_attention_kernelItLi160ELi256ELi1ELi32ELi256ELb1ELb1EEEv26Multihead_attention_paramsIT_XT5_EE,(.L_x_5589 - _ZN4mmha33masked_multihead_attention_kernelItLi160ELi256ELi1ELi32ELi256ELb1ELb1EEEv26Multihead_attention_paramsIT_XT5_EE)
        .other          _ZN4mmha33masked_multihead_attention_kernelItLi160ELi256ELi1ELi32ELi256ELb1ELb1EEEv26Multihead_attention_paramsIT_XT5_EE,@"STO_CUDA_ENTRY STV_DEFAULT"
_ZN4mmha33masked_multihead_attention_kernelItLi160ELi256ELi1ELi32ELi256ELb1ELb1EEEv26Multihead_attention_paramsIT_XT5_EE:
.text._ZN4mmha33masked_multihead_attention_kernelItLi160ELi256ELi1ELi32ELi256ELb1ELb1EEEv26Multihead_attention_paramsIT_XT5_EE:
[----:B------:R-:W0:Y:S01]  /*0000*/  LDC R1, c[0x0][0x37c] ;  /* 0x0000df00ff017b82 */ /* 0x000e220000000800 */
[----:B------:R-:W1:Y:S01]  /*0010*/  LDCU.64 UR4, c[0x0][0x490] ;  /* 0x00009200ff0477ac */ /* 0x000e620008000a00 */
[----:B------:R-:W2:Y:S01]  /*0020*/  S2R R33, SR_CTAID.Y ;  /* 0x0000000000217919 */ /* 0x000ea20000002600 */
[----:B0-----:R-:W-:Y:S01]  /*0030*/  VIADD R1, R1, 0xfffffd40 ;  /* 0xfffffd4001017836 */ /* 0x001fe20000000000 */
[----:B------:R-:W0:Y:S01]  /*0040*/  LDCU.64 UR36, c[0x0][0x358] ;  /* 0x00006b00ff2477ac */ /* 0x000e220008000a00 */
[----:B-1----:R-:W-:-:S04]  /*0050*/  UISETP.NE.U32.AND UP0, UPT, UR4, URZ, UPT ;  /* 0x000000ff0400728c */ /* 0x002fc8000bf05070 */
[----:B------:R-:W-:-:S09]  /*0060*/  UISETP.NE.AND.EX UP0, UPT, UR5, URZ, UPT, UP0 ;  /* 0x000000ff0500728c */ /* 0x000fd2000bf05300 */
[----:B--2---:R-:W-:Y:S05]  /*0070*/  BRA.U !UP0, `(.L_x_0) ;  /* 0x0000000108147547 */ /* 0x004fea000b800000 */
[----:B------:R-:W-:-:S05]  /*0080*/  IADD3 R2, P0, PT, R33, UR4, RZ ;  /* 0x0000000421027c10 */ /* 0x000fca000ff1e0ff */
[----:B------:R-:W-:-:S05]  /*0090*/  IMAD.X R3, RZ, RZ, UR5, P0 ;  /* 0x00000005ff037e24 */ /* 0x000fca00080e06ff */
[----:B0-----:R-:W2:Y:S02]  /*00a0*/  LDG.E.U8 R2, desc[UR36][R2.64] ;  /* 0x0000002402027981 */ /* 0x001ea4000c1e1100 */
[----:B--2---:R-:W-:-:S13]  /*00b0*/  ISETP.NE.AND P0, PT, R2, 0x1, PT ;  /* 0x000000010200780c */ /* 0x004fda0003f05270 */
[----:B------:R-:W-:Y:S05]  /*00c0*/  @!P0 EXIT ;  /* 0x000000000000894d */ /* 0x000fea0003800000 */
.L_x_0:
[----:B------:R-:W1:Y:S01]  /*00d0*/  LDCU UR7, c[0x0][0x3f0] ;  /* 0x00007e00ff0777ac */ /* 0x000e620008000800 */
[----:B------:R-:W2:Y:S01]  /*00e0*/  LDC.64 R2, c[0x0][0x498] ;  /* 0x00012600ff027b82 */ /* 0x000ea20000000a00 */
[----:B------:R-:W3:Y:S07]  /*00f0*/  LDCU UR9, c[0x0][0x3f4] ;  /* 0x00007e80ff0977ac */ /* 0x000eee0008000800 */
[----:B------:R-:W4:Y:S01]  /*0100*/  LDC R20, c[0x0][0x40c] ;  /* 0x00010300ff147b82 */ /* 0x000f220000000800 */
[----:B-1----:R-:W-:-:S04]  /*0110*/  MOV R0, UR7 ;  /* 0x0000000700007c02 */ /* 0x002fc80008000f00 */
[----:B------:R-:W-:Y:S01]  /*0120*/  IABS R7, R0 ;  /* 0x0000000000077213 */ /* 0x000fe20000000000 */
[----:B--2---:R-:W-:-:S03]  /*0130*/  IMAD.WIDE.U32 R2, R33, 0x4, R2 ;  /* 0x0000000421027825 */ /* 0x004fc600078e0002 */
[----:B------:R-:W1:Y:S02]  /*0140*/  I2F.RP R0, R7 ;  /* 0x0000000700007306 */ /* 0x000e640000209400 */
[----:B0-----:R0:W2:Y:S06]  /*0150*/  LDG.E R8, desc[UR36][R2.64] ;  /* 0x0000002402087981 */ /* 0x0010ac000c1e1900 */
[----:B-1----:R-:W1:Y:S02]  /*0160*/  MUFU.RCP R0, R0 ;  /* 0x0000000000007308 */ /* 0x002e640000001000 */
[----:B-1----:R-:W-:-:S06]  /*0170*/  VIADD R4, R0, 0xffffffe ;  /* 0x0ffffffe00047836 */ /* 0x002fcc0000000000 */
[----:B------:R1:W5:Y:S02]  /*0180*/  F2I.FTZ.U32.TRUNC.NTZ R5, R4 ;  /* 0x0000000400057305 */ /* 0x000364000021f000 */
[----:B-1----:R-:W-:Y:S02]  /*0190*/  HFMA2 R4, -RZ, RZ, 0, 0 ;  /* 0x00000000ff047431 */ /* 0x002fe400000001ff */
[----:B-----5:R-:W-:-:S04]  /*01a0*/  IMAD.MOV R6, RZ, RZ, -R5 ;  /* 0x000000ffff067224 */ /* 0x020fc800078e0a05 */
[----:B------:R-:W-:Y:S01]  /*01b0*/  IMAD R9, R6, R7, RZ ;  /* 0x0000000706097224 */ /* 0x000fe200078e02ff */
[----:B------:R-:W-:-:S03]  /*01c0*/  IABS R6, R33 ;  /* 0x0000002100067213 */ /* 0x000fc60000000000 */
[----:B------:R-:W-:-:S06]  /*01d0*/  IMAD.HI.U32 R5, R5, R9, R4 ;  /* 0x0000000905057227 */ /* 0x000fcc00078e0004 */
[----:B------:R-:W-:-:S05]  /*01e0*/  IMAD.HI.U32 R5, R5, R6, RZ ;  /* 0x0000000605057227 */ /* 0x000fca00078e00ff */
[----:B------:R-:W-:Y:S02]  /*01f0*/  R2UR UR6, R5 ;  /* 0x00000000050672ca */ /* 0x000fe400000e0000 */
[----:B------:R-:W1:Y:S11]  /*0200*/  LDC.64 R4, c[0x0][0x460] ;  /* 0x00011800ff047b82 */ /* 0x000e760000000a00 */
[----:B------:R-:W-:-:S04]  /*0210*/  IMAD R0, RZ, RZ, -UR6 ;  /* 0x80000006ff007e24 */ /* 0x000fc8000f8e02ff */
[----:B------:R-:W-:-:S05]  /*0220*/  IMAD R0, R7, R0, R6 ;  /* 0x0000000007007224 */ /* 0x000fca00078e0206 */
[----:B------:R-:W-:Y:S01]  /*0230*/  ISETP.GT.U32.AND P0, PT, R7, R0, PT ;  /* 0x000000000700720c */ /* 0x000fe20003f04070 */
[----:B------:R-:W-:-:S12]  /*0240*/  IMAD.U32 R6, RZ, RZ, UR6 ;  /* 0x00000006ff067e24 */ /* 0x000fd8000f8e00ff */
[----:B------:R-:W-:Y:S01]  /*0250*/  @!P0 IADD3 R6, PT, PT, R6, 0x1, RZ ;  /* 0x0000000106068810 */ /* 0x000fe20007ffe0ff */
[----:B------:R-:W-:-:S03]  /*0260*/  @!P0 IMAD.IADD R0, R0, 0x1, -R7 ;  /* 0x0000000100008824 */ /* 0x000fc600078e0a07 */
[----:B------:R-:W-:Y:S02]  /*0270*/  @!P0 R2UR UR6, R6 ;  /* 0x00000000060682ca */ /* 0x000fe400000e0000 */
[----:B-1----:R-:W-:-:S04]  /*0280*/  ISETP.NE.U32.AND P0, PT, R4, RZ, PT ;  /* 0x000000ff0400720c */ /* 0x002fc80003f05070 */
[----:B------:R-:W-:Y:S02]  /*0290*/  ISETP.NE.AND.EX P0, PT, R5, RZ, PT, P0 ;  /* 0x000000ff0500720c */ /* 0x000fe40003f05300 */
[----:B------:R-:W-:Y:S02]  /*02a0*/  ISETP.GE.U32.AND P1, PT, R0, R7, PT ;  /* 0x000000070000720c */ /* 0x000fe40003f26070 */
[----:B----4-:R-:W-:-:S03]  /*02b0*/  ISETP.EQ.AND P3, PT, R20, RZ, P0 ;  /* 0x000000ff1400720c */ /* 0x010fc60000762270 */
[----:B------:R-:W-:Y:S01]  /*02c0*/  IMAD.U32 R0, RZ, RZ, UR6 ;  /* 0x00000006ff007e24 */ /* 0x000fe2000f8e00ff */
[----:B0-----:R-:W-:-:S04]  /*02d0*/  LOP3.LUT R3, R33, UR7, RZ, 0x3c, !PT ;  /* 0x0000000721037c12 */ /* 0x001fc8000f8e3cff */
[----:B------:R-:W-:-:S03]  /*02e0*/  ISETP.GE.AND P0, PT, R3, RZ, PT ;  /* 0x000000ff0300720c */ /* 0x000fc60003f06270 */
[----:B------:R-:W-:Y:S02]  /*02f0*/  @P1 IADD3 R0, PT, PT, R0, 0x1, RZ ;  /* 0x0000000100001810 */ /* 0x000fe40007ffe0ff */
[----:B------:R-:W-:Y:S02]  /*0300*/  VOTEU.ANY UP3, P3 ;  /* 0x0000000000ff7886 */ /* 0x000fe40001860100 */
[----:B------:R-:W-:-:S03]  /*0310*/  @P1 R2UR UR6, R0 ;  /* 0x00000000000612ca */ /* 0x000fc600000e0000 */
[----:B------:R-:W0:Y:S01]  /*0320*/  @UP3 LDCU.64 UR4, c[0x0][0x460] ;  /* 0x00008c00ff0437ac */ /* 0x000e220008000a00 */
[----:B------:R-:W-:Y:S02]  /*0330*/  UISETP.NE.AND UP0, UPT, UR7, URZ, UPT ;  /* 0x000000ff0700728c */ /* 0x000fe4000bf05270 */
[----:B------:R-:W-:-:S07]  /*0340*/  VOTEU.ANY UP1, P0 ;  /* 0x0000000000ff7886 */ /* 0x000fce0000020100 */
[----:B------:R-:W-:Y:S02]  /*0350*/  UMOV UR41, UR6 ;  /* 0x0000000600297c82 */ /* 0x000fe40008000000 */
[----:B------:R-:W-:Y:S02]  /*0360*/  @!UP1 UIADD3 UR41, UPT, UPT, -UR41, URZ, URZ ;  /* 0x000000ff29299290 */ /* 0x000fe4000fffe1ff */
[----:B------:R-:W-:Y:S01]  /*0370*/  @!UP0 ULOP3.LUT UR41, URZ, UR7, URZ, 0x33, !UPT ;  /* 0x00000007ff298292 */ /* 0x000fe2000f8e33ff */
[----:B------:R-:W-:-:S03]  /*0380*/  PLOP3.LUT P0, PT, PT, PT, UP3, 0x80, 0x8 ;  /* 0x000000000008781c */ /* 0x000fc60003f0f038 */
[----:B0-----:R-:W-:-:S06]  /*0390*/  @UP3 UIMAD.WIDE UR4, UR41, 0x4, UR4 ;  /* 0x00000004290438a5 */ /* 0x001fcc000f8e0204 */
[----:B------:R-:W-:Y:S02]  /*03a0*/  IMAD.U32 R4, RZ, RZ, UR4 ;  /* 0x00000004ff047e24 */ /* 0x000fe4000f8e00ff */
[----:B------:R-:W-:-:S05]  /*03b0*/  IMAD.U32 R5, RZ, RZ, UR5 ;  /* 0x00000005ff057e24 */ /* 0x000fca000f8e00ff */
[----:B------:R0:W4:Y:S01]  /*03c0*/  @P0 LDG.E R4, desc[UR36][R4.64] ;  /* 0x0000002404040981 */ /* 0x000122000c1e1900 */
[----:B---3--:R-:W-:-:S04]  /*03d0*/  MOV R25, UR9 ;  /* 0x0000000900197c02 */ /* 0x008fc80008000f00 */
[----:B------:R-:W-:-:S04]  /*03e0*/  IABS R0, R25 ;  /* 0x0000001900007213 */ /* 0x000fc80000000000 */
[----:B------:R-:W-:-:S13]  /*03f0*/  R2UR UR8, R0 ;  /* 0x00000000000872ca */ /* 0x000fda00000e0000 */
[----:B------:R-:W1:Y:S08]  /*0400*/  I2F.RP R0, UR8 ;  /* 0x0000000800007d06 */ /* 0x000e700008209400 */
[----:B-1----:R-:W1:Y:S02]  /*0410*/  MUFU.RCP R0, R0 ;  /* 0x0000000000007308 */ /* 0x002e640000001000 */
[----:B-1----:R-:W-:-:S06]  /*0420*/  VIADD R3, R0, 0xffffffe ;  /* 0x0ffffffe00037836 */ /* 0x002fcc0000000000 */
[----:B------:R-:W1:Y:S02]  /*0430*/  F2I.FTZ.U32.TRUNC.NTZ R3, R3 ;  /* 0x0000000300037305 */ /* 0x000e64000021f000 */
[----:B-1----:R-:W-:Y:S01]  /*0440*/  R2UR UR5, R3 ;  /* 0x00000000030572ca */ /* 0x002fe200000e0000 */
[----:B------:R-:W-:-:S12]  /*0450*/  UMOV UR4, URZ ;  /* 0x000000ff00047c82 */ /* 0x000fd80008000000 */
[----:B------:R-:W-:-:S04]  /*0460*/  UIADD3 UR6, UPT, UPT, URZ, -UR5, URZ ;  /* 0x80000005ff067290 */ /* 0x000fc8000fffe0ff */
[----:B------:R-:W-:-:S04]  /*0470*/  UIMAD UR6, UR6, UR8, URZ ;  /* 0x00000008060672a4 */ /* 0x000fc8000f8e02ff */
[----:B------:R-:W-:Y:S01]  /*0480*/  UIMAD.WIDE.U32 UR4, UR5, UR6, UR4 ;  /* 0x00000006050472a5 */ /* 0x000fe2000f8e0004 */
[----:B--2---:R-:W-:-:S13]  /*0490*/  R2UR UR44, R8 ;  /* 0x00000000082c72ca */ /* 0x004fda00000e0000 */
[----:B------:R-:W-:-:S06]  /*04a0*/  UIADD3 UR45, UPT, UPT, UR44, -0x1, URZ ;  /* 0xffffffff2c2d7890 */ /* 0x000fcc000fffe0ff */
[----:B------:R-:W-:-:S05]  /*04b0*/  IMAD.U32 R16, RZ, RZ, UR45 ;  /* 0x0000002dff107e24 */ /* 0x000fca000f8e00ff */
[----:B0-----:R-:W-:-:S04]  /*04c0*/  IABS R5, R16 ;  /* 0x0000001000057213 */ /* 0x001fc80000000000 */
[----:B------:R-:W-:Y:S01]  /*04d0*/  R2UR UR40, R5 ;  /* 0x00000000052872ca */ /* 0x000fe200000e0000 */
[----:B------:R-:W0:-:S12]  /*04e0*/  S2R R23, SR_TID.X ;  /* 0x0000000000177919 */ /* 0x000e180000002100 */
[----:B------:R-:W-:-:S04]  /*04f0*/  UIMAD.WIDE.U32 UR4, UR5, UR40, URZ ;  /* 0x00000028050472a5 */ /* 0x000fc8000f8e00ff */
[----:B------:R-:W-:-:S04]  /*0500*/  UIADD3 UR5, UPT, UPT, -UR5, URZ, URZ ;  /* 0x000000ff05057290 */ /* 0x000fc8000fffe1ff */
[----:B------:R-:W-:-:S03]  /*0510*/  UIMAD UR40, UR8, UR5, UR40 ;  /* 0x00000005082872a4 */ /* 0x000fc6000f8e0228 */
[----:B------:R-:W1:Y:S01]  /*0520*/  LDCU UR4, c[0x0][0x3e8] ;  /* 0x00007d00ff0477ac */ /* 0x000e620008000800 */
[----:B------:R-:W-:Y:S01]  /*0530*/  S2UR UR46, SR_CTAID.X ;  /* 0x00000000002e79c3 */ /* 0x000fe20000002500 */
[----:B------:R-:W2:Y:S01]  /*0540*/  S2R R0, SR_CTAID.X ;  /* 0x0000000000007919 */ /* 0x000ea20000002500 */
[----:B------:R-:W-:Y:S01]  /*0550*/  UISETP.GT.U32.AND UP0, UPT, UR8, UR40, UPT ;  /* 0x000000280800728c */ /* 0x000fe2000bf04070 */
[----:B------:R-:W3:Y:S05]  /*0560*/  LDCU UR5, c[0x0][0x3f8] ;  /* 0x00007f00ff0577ac */ /* 0x000eea0008000800 */
[----:B------:R-:W3:Y:S05]  /*0570*/  S2UR UR6, SR_CTAID.Y ;  /* 0x00000000000679c3 */ /* 0x000eea0000002600 */
[----:B------:R-:W-:Y:S01]  /*0580*/  @!UP0 UIADD3 UR40, UPT, UPT, UR40, -UR8, URZ ;  /* 0x8000000828288290 */ /* 0x000fe2000fffe0ff */
[----:B------:R-:W-:Y:S01]  /*0590*/  PLOP3.LUT P0, PT, PT, PT, UP3, 0x80, 0x8 ;  /* 0x000000000008781c */ /* 0x000fe20003f0f038 */
[----:B-1----:R-:W-:-:S02]  /*05a0*/  UISETP.NE.AND UP1, UPT, UR4, URZ, UPT ;  /* 0x000000ff0400728c */ /* 0x002fc4000bf25270 */
[----:B------:R-:W-:Y:S01]  /*05b0*/  UISETP.GT.U32.AND UP2, UPT, UR8, UR40, UPT ;  /* 0x000000280800728c */ /* 0x000fe2000bf44070 */
[C---:B0-----:R-:W-:Y:S01]  /*05c0*/  ISETP.GT.U32.AND P4, PT, R23.reuse, 0x13, PT ;  /* 0x000000131700780c */ /* 0x041fe20003f84070 */
[----:B------:R-:W-:Y:S02]  /*05d0*/  UP2UR UR43, UPR, URZ, 0x8 ;  /* 0x00000008ff2b7883 */ /* 0x000fe40008000000 */
[----:B------:R-:W-:Y:S02]  /*05e0*/  UISETP.GE.AND UP3, UPT, UR45, URZ, UPT ;  /* 0x000000ff2d00728c */ /* 0x000fe4000bf66270 */
[----:B------:R-:W-:Y:S01]  /*05f0*/  UISETP.NE.AND UP0, UPT, UR9, URZ, UPT ;  /* 0x000000ff0900728c */ /* 0x000fe2000bf05270 */
[----:B------:R-:W-:-:S04]  /*0600*/  SHF.L.U32 R3, R23, 0x3, RZ ;  /* 0x0000000317037819 */ /* 0x000fc800000006ff */
[----:B------:R-:W-:Y:S02]  /*0610*/  @!UP2 UIADD3 UR40, UPT, UPT, UR40, -UR8, URZ ;  /* 0x800000082828a290 */ /* 0x000fe4000fffe0ff */
[----:B---3--:R-:W-:Y:S02]  /*0620*/  UIMAD UR42, UR6, UR5, UR46 ;  /* 0x00000005062a72a4 */ /* 0x008fe4000f8e022e */
[----:B------:R-:W-:Y:S01]  /*0630*/  @UP1 UIMAD UR4, UR6, UR4, URZ ;  /* 0x00000004060412a4 */ /* 0x000fe2000f8e02ff */
[----:B------:R-:W-:Y:S01]  /*0640*/  BSSY.RECONVERGENT B0, `(.L_x_1) ;  /* 0x0000049000007945 */ /* 0x000fe20003800200 */
[----:B------:R-:W-:Y:S01]  /*0650*/  @!UP1 UIMAD UR7, UR42, 0xa0, URZ ;  /* 0x000000a02a0798a4 */ /* 0x000fe2000f8e02ff */
[----:B------:R-:W-:Y:S01]  /*0660*/  UMOV UR38, URZ ;  /* 0x000000ff00267c82 */ /* 0x000fe20008000000 */
[----:B------:R-:W-:Y:S02]  /*0670*/  @!UP3 UIADD3 UR40, UPT, UPT, -UR40, URZ, URZ ;  /* 0x000000ff2828b290 */ /* 0x000fe4000fffe1ff */
[----:B------:R-:W-:-:S02]  /*0680*/  @UP1 UIMAD UR7, UR46, 0xa0, UR4 ;  /* 0x000000a02e0718a4 */ /* 0x000fc4000f8e0204 */
[----:B------:R-:W-:Y:S02]  /*0690*/  UIMAD UR41, UR41, UR5, URZ ;  /* 0x00000005292972a4 */ /* 0x000fe4000f8e02ff */
[----:B------:R-:W-:Y:S01]  /*06a0*/  @!UP0 ULOP3.LUT UR40, URZ, UR9, URZ, 0x33, !UPT ;  /* 0x00000009ff288292 */ /* 0x000fe2000f8e33ff */
[----:B------:R-:W-:Y:S02]  /*06b0*/  P2R R2, PR, RZ, 0x8 ;  /* 0x00000008ff027803 */ /* 0x000fe40000000000 */
[----:B------:R-:W-:Y:S02]  /*06c0*/  CS2R R30, SRZ ;  /* 0x00000000001e7805 */ /* 0x000fe4000001ff00 */
[----:B------:R-:W-:Y:S01]  /*06d0*/  CS2R R28, SRZ ;  /* 0x00000000001c7805 */ /* 0x000fe2000001ff00 */
[----:B--2---:R-:W-:Y:S01]  /*06e0*/  IMAD R15, R0, 0xa0, R3 ;  /* 0x000000a0000f7824 */ /* 0x004fe200078e0203 */
[----:B----4-:R-:W-:Y:S01]  /*06f0*/  @P0 R2UR UR38, R4 ;  /* 0x00000000042602ca */ /* 0x010fe200000e0000 */
[----:B------:R-:W-:-:S14]  /*0700*/  @P4 BRA `(.L_x_2) ;  /* 0x0000000000f04947 */ /* 0x000fdc0003800000 */
[----:B------:R-:W0:Y:S01]  /*0710*/  LDCU UR4, c[0x0][0x478] ;  /* 0x00008f00ff0477ac */ /* 0x000e220008000800 */
[----:B------:R-:W-:Y:S01]  /*0720*/  VIADD R7, R3, UR7 ;  /* 0x0000000703077c36 */ /* 0x000fe20008000000 */
[----:B0-----:R-:W-:-:S09]  /*0730*/  UISETP.NE.AND UP0, UPT, UR4, 0x2, UPT ;  /* 0x000000020400788c */ /* 0x001fd2000bf05270 */
[----:B------:R-:W-:Y:S05]  /*0740*/  BRA.U UP0, `(.L_x_3) ;  /* 0x0000000100d47547 */ /* 0x000fea000b800000 */
[----:B------:R-:W0:Y:S02]  /*0750*/  LDCU.64 UR10, c[0x0][0x388] ;  /* 0x00007100ff0a77ac */ /* 0x000e240008000a00 */
[----:B0-----:R-:W-:-:S04]  /*0760*/  IADD3 R6, P0, PT, R7, UR10, RZ ;  /* 0x0000000a07067c10 */ /* 0x001fc8000ff1e0ff */
[----:B------:R-:W-:-:S05]  /*0770*/  LEA.HI.X.SX32 R7, R7, UR11, 0x1, P0 ;  /* 0x0000000b07077c11 */ /* 0x000fca00080f0eff */
[----:B------:R-:W2:Y:S01]  /*0780*/  LDG.E.64 R10, desc[UR36][R6.64] ;  /* 0x00000024060a7981 */ /* 0x000ea2000c1e1b00 */
[----:B------:R-:W0:Y:S03]  /*0790*/  LDC.64 R4, c[0x0][0x468] ;  /* 0x00011a00ff047b82 */ /* 0x000e260000000a00 */
[----:B0-----:R-:W3:Y:S01]  /*07a0*/  LDG.E R4, desc[UR36][R4.64] ;  /* 0x0000002404047981 */ /* 0x001ee2000c1e1900 */
[C-C-:B--2---:R-:W-:Y:S01]  /*07b0*/  SHF.R.S64 R14, R10.reuse, 0x10, R11.reuse ;  /* 0x000000100a0e7819 */ /* 0x144fe2000000100b */
[----:B------:R0:W3:Y:S01]  /*07c0*/  I2F.S8 R9, R10 ;  /* 0x0000000a00097306 */ /* 0x0000e20000001400 */
[----:B------:R-:W-:Y:S02]  /*07d0*/  SHF.R.U64 R7, R10, 0x10, R11 ;  /* 0x000000100a077819 */ /* 0x000fe4000000120b */
[----:B------:R-:W-:Y:S02]  /*07e0*/  LOP3.LUT R14, R14, 0xff, RZ, 0xc0, !PT ;  /* 0x000000ff0e0e7812 */ /* 0x000fe400078ec0ff */
[----:B------:R-:W-:-:S02]  /*07f0*/  PRMT R0, R10, 0x9910, RZ ;  /* 0x000099100a007816 */ /* 0x000fc400000000ff */
[----:B------:R-:W-:Y:S02]  /*0800*/  SHF.R.U64 R6, R14, 0x7, RZ ;  /* 0x000000070e067819 */ /* 0x000fe400000012ff */
[----:B0-----:R-:W-:Y:S02]  /*0810*/  SHF.R.S32.HI R10, RZ, 0x10, R11 ;  /* 0x00000010ff0a7819 */ /* 0x001fe4000001140b */
[----:B------:R-:W-:Y:S02]  /*0820*/  PRMT R7, R7, 0x9910, RZ ;  /* 0x0000991007077816 */ /* 0x000fe400000000ff */
[----:B------:R-:W-:Y:S02]  /*0830*/  LOP3.LUT R12, R11, 0xff, RZ, 0xc0, !PT ;  /* 0x000000ff0b0c7812 */ /* 0x000fe400078ec0ff */
[----:B------:R-:W-:Y:S02]  /*0840*/  LOP3.LUT R10, R10, 0xff, RZ, 0xc0, !PT ;  /* 0x000000ff0a0a7812 */ /* 0x000fe400078ec0ff */
[----:B------:R-:W-:Y:S01]  /*0850*/  ISETP.NE.U32.AND P0, PT, R6, RZ, PT ;  /* 0x000000ff0600720c */ /* 0x000fe20003f05070 */
[----:B------:R-:W-:Y:S01]  /*0860*/  IMAD.MOV.U32 R6, RZ, RZ, R7 ;  /* 0x000000ffff067224 */ /* 0x000fe200078e0007 */
[----:B------:R-:W-:-:S02]  /*0870*/  SHF.R.U64 R8, R12, 0x7, RZ ;  /* 0x000000070c087819 */ /* 0x000fc400000012ff */
[----:B------:R-:W-:Y:S02]  /*0880*/  SHF.R.U64 R7, R10, 0x7, RZ ;  /* 0x000000070a077819 */ /* 0x000fe400000012ff */
[----:B------:R-:W-:Y:S01]  /*0890*/  ISETP.NE.U32.AND P1, PT, R8, RZ, PT ;  /* 0x000000ff0800720c */ /* 0x000fe20003f25070 */
[----:B---3--:R-:W-:Y:S01]  /*08a0*/  FMUL.FTZ R9, R4, R9 ;  /* 0x0000000904097220 */ /* 0x008fe20000410000 */
[----:B------:R-:W-:Y:S02]  /*08b0*/  ISETP.NE.U32.AND P2, PT, R7, RZ, PT ;  /* 0x000000ff0700720c */ /* 0x000fe40003f45070 */
[----:B------:R-:W-:Y:S02]  /*08c0*/  ISETP.NE.U32.AND.EX P1, PT, RZ, RZ, PT, P1 ;  /* 0x000000ffff00720c */ /* 0x000fe40003f25110 */
[----:B------:R-:W-:Y:S02]  /*08d0*/  ISETP.NE.U32.AND.EX P0, PT, RZ, RZ, PT, P0 ;  /* 0x000000ffff00720c */ /* 0x000fe40003f05100 */
[----:B------:R-:W-:-:S02]  /*08e0*/  ISETP.NE.U32.AND.EX P2, PT, RZ, RZ, PT, P2 ;  /* 0x000000ffff00720c */ /* 0x000fc40003f45120 */
[----:B------:R-:W-:Y:S02]  /*08f0*/  PRMT R8, R11, 0x9910, RZ ;  /* 0x000099100b087816 */ /* 0x000fe400000000ff */
[----:B------:R-:W-:Y:S02]  /*0900*/  SHF.R.S32.HI R21, RZ, 0x18, R11 ;  /* 0x00000018ff157819 */ /* 0x000fe4000001140b */
[----:B------:R-:W-:Y:S02]  /*0910*/  SHF.R.S32.HI R0, RZ, 0x8, R0 ;  /* 0x00000008ff007819 */ /* 0x000fe40000011400 */
[----:B------:R-:W-:Y:S02]  /*0920*/  SHF.R.S32.HI R8, RZ, 0x8, R8 ;  /* 0x00000008ff087819 */ /* 0x000fe40000011408 */
[----:B------:R-:W-:Y:S01]  /*0930*/  SHF.R.S32.HI R6, RZ, 0x8, R6 ;  /* 0x00000008ff067819 */ /* 0x000fe20000011406 */
[----:B------:R-:W-:Y:S01]  /*0940*/  I2F.S16 R21, R21 ;  /* 0x0000001500157306 */ /* 0x000fe20000101400 */
[----:B------:R-:W-:-:S02]  /*0950*/  @P1 LOP3.LUT R12, R12, 0xffffff00, RZ, 0xfc, !PT ;  /* 0xffffff000c0c1812 */ /* 0x000fc400078efcff */
[----:B------:R-:W-:Y:S02]  /*0960*/  @P0 LOP3.LUT R14, R14, 0xffffff00, RZ, 0xfc, !PT ;  /* 0xffffff000e0e0812 */ /* 0x000fe400078efcff */
[----:B------:R-:W-:-:S03]  /*0970*/  @P2 LOP3.LUT R10, R10, 0xffffff00, RZ, 0xfc, !PT ;  /* 0xffffff000a0a2812 */ /* 0x000fc600078efcff */
[----:B------:R-:W0:Y:S08]  /*0980*/  I2F.S16 R5, R0 ;  /* 0x0000000000057306 */ /* 0x000e300000101400 */
[----:B------:R1:W2:Y:S01]  /*0990*/  I2F.S16 R17, R8 ;  /* 0x0000000800117306 */ /* 0x0002a20000101400 */
[----:B0-----:R-:W-:-:S07]  /*09a0*/  FMUL.FTZ R28, R4, R5 ;  /* 0x00000005041c7220 */ /* 0x001fce0000410000 */
[----:B------:R-:W0:Y:S01]  /*09b0*/  I2F.S16 R11, R6 ;  /* 0x00000006000b7306 */ /* 0x000e220000101400 */
[----:B-1----:R-:W-:Y:S01]  /*09c0*/  FMUL.FTZ R8, R4, R21 ;  /* 0x0000001504087220 */ /* 0x002fe20000410000 */
[----:B------:R-:W-:Y:S01]  /*09d0*/  F2FP.F16.F32.PACK_AB R28, R28, R9 ;  /* 0x000000091c1c723e */ /* 0x000fe200000000ff */
[----:B--2---:R-:W-:-:S05]  /*09e0*/  FMUL.FTZ R30, R4, R17 ;  /* 0x00000011041e7220 */ /* 0x004fca0000410000 */
[----:B------:R-:W1:Y:S01]  /*09f0*/  I2F.S8 R13, R12 ;  /* 0x0000000c000d7306 */ /* 0x000e620000001400 */
[----:B0-----:R-:W-:-:S07]  /*0a00*/  FMUL.FTZ R0, R4, R11 ;  /* 0x0000000b04007220 */ /* 0x001fce0000410000 */
[----:B------:R-:W0:Y:S01]  /*0a10*/  I2F.S8 R7, R14 ;  /* 0x0000000e00077306 */ /* 0x000e220000001400 */
[----:B-1----:R-:W-:-:S07]  /*0a20*/  FMUL.FTZ R13, R4, R13 ;  /* 0x0000000d040d7220 */ /* 0x002fce0000410000 */
[----:B------:R-:W1:Y:S01]  /*0a30*/  I2F.S8 R19, R10 ;  /* 0x0000000a00137306 */ /* 0x000e620000001400 */
[----:B------:R-:W-:Y:S01]  /*0a40*/  F2FP.F16.F32.PACK_AB R30, R30, R13 ;  /* 0x0000000d1e1e723e */ /* 0x000fe200000000ff */
[----:B0-----:R-:W-:-:S05]  /*0a50*/  FMUL.FTZ R7, R4, R7 ;  /* 0x0000000704077220 */ /* 0x001fca0000410000 */
[----:B------:R-:W-:Y:S01]  /*0a60*/  F2FP.F16.F32.PACK_AB R29, R0, R7 ;  /* 0x00000007001d723e */ /* 0x000fe200000000ff */
[----:B-1----:R-:W-:-:S05]  /*0a70*/  FMUL.FTZ R19, R4, R19 ;  /* 0x0000001304137220 */ /* 0x002fca0000410000 */
[----:B------:R-:W-:Y:S01]  /*0a80*/  F2FP.F16.F32.PACK_AB R31, R8, R19 ;  /* 0x00000013081f723e */ /* 0x000fe200000000ff */
[----:B------:R-:W-:Y:S06]  /*0a90*/  BRA `(.L_x_2) ;  /* 0x00000000000c7947 */ /* 0x000fec0003800000 */
.L_x_3:
[----:B------:R-:W0:Y:S02]  /*0aa0*/  LDC.64 R4, c[0x0][0x388] ;  /* 0x0000e200ff047b82 */ /* 0x000e240000000a00 */
[----:B0-----:R-:W-:-:S05]  /*0ab0*/  IMAD.WIDE R4, R7, 0x2, R4 ;  /* 0x0000000207047825 */ /* 0x001fca00078e0204 */
[----:B------:R0:W5:Y:S02]  /*0ac0*/  LDG.E.128 R28, desc[UR36][R4.64] ;  /* 0x00000024041c7981 */ /* 0x000164000c1e1d00 */
.L_x_2:
[----:B------:R-:W-:Y:S05]  /*0ad0*/  BSYNC.RECONVERGENT B0 ;  /* 0x0000000000007941 */ /* 0x000fea0003800200 */
.L_x_1:
[----:B------:R-:W1:Y:S01]  /*0ae0*/  LDCU.64 UR10, c[0x0][0x3a0] ;  /* 0x00007400ff0a77ac */ /* 0x000e620008000a00 */
[----:B------:R-:W2:Y:S01]  /*0af0*/  LDC.64 R6, c[0x0][0x418] ;  /* 0x00010600ff067b82 */ /* 0x000ea20000000a00 */
[----:B------:R-:W-:Y:S01]  /*0b00*/  @!P4 IMAD R0, R23, UR9, R16 ;  /* 0x000000091700cc24 */ /* 0x000fe2000f8e0210 */
[----:B------:R-:W-:Y:S01]  /*0b10*/  CS2R R26, SRZ ;  /* 0x00000000001a7805 */ /* 0x000fe2000001ff00 */
[----:B------:R-:W-:Y:S01]  /*0b20*/  UIMAD UR42, UR42, 0xa0, URZ ;  /* 0x000000a02a2a78a4 */ /* 0x000fe2000f8e02ff */
[----:B------:R-:W-:Y:S01]  /*0b30*/  CS2R R18, SRZ ;  /* 0x0000000000127805 */ /* 0x000fe2000001ff00 */
[----:B------:R-:W3:Y:S01]  /*0b40*/  LDCU.64 UR6, c[0x0][0x390] ;  /* 0x00007200ff0677ac */ /* 0x000ee20008000a00 */
[----:B------:R-:W-:Y:S02]  /*0b50*/  @!P4 SHF.L.U32 R0, R0, 0x3, RZ ;  /* 0x000000030000c819 */ /* 0x000fe400000006ff */
[----:B0-----:R-:W0:Y:S01]  /*0b60*/  @!P4 LDC.64 R4, c[0x0][0x3b8] ;  /* 0x0000ee00ff04cb82 */ /* 0x001e220000000a00 */
[----:B------:R-:W-:Y:S01]  /*0b70*/  VOTEU.ANY UP0, P3 ;  /* 0x0000000000ff7886 */ /* 0x000fe20001800100 */
[----:B------:R-:W-:Y:S01]  /*0b80*/  PLOP3.LUT P2, PT, PT, PT, UP0, 0x40, 0x4 ;  /* 0x000000000004781c */ /* 0x000fe20003f4e808 */
[----:B------:R-:W-:Y:S01]  /*0b90*/  @!P4 IMAD R17, R25, UR42, R0 ;  /* 0x0000002a1911cc24 */ /* 0x000fe2000f8e0200 */
[----:B------:R-:W-:-:S02]  /*0ba0*/  CS2R R24, SRZ ;  /* 0x0000000000187805 */ /* 0x000fc4000001ff00 */
[----:B------:R-:W-:Y:S02]  /*0bb0*/  ISETP.NE.AND P5, PT, R20, RZ, PT ;  /* 0x000000ff1400720c */ /* 0x000fe40003fa5270 */
[----:B------:R-:W-:Y:S02]  /*0bc0*/  ISETP.GT.U32.OR P2, PT, R23, 0x1f, P2 ;  /* 0x0000001f1700780c */ /* 0x000fe40001744470 */
[----:B-1----:R-:W-:-:S04]  /*0bd0*/  ISETP.NE.U32.AND P1, PT, RZ, UR10, PT ;  /* 0x0000000aff007c0c */ /* 0x002fc8000bf25070 */
[----:B------:R-:W-:Y:S02]  /*0be0*/  ISETP.NE.AND.EX P1, PT, RZ, UR11, PT, P1 ;  /* 0x0000000bff007c0c */ /* 0x000fe4000bf25310 */
[----:B---3--:R-:W-:Y:S02]  /*0bf0*/  ISETP.NE.U32.AND P3, PT, RZ, UR6, PT ;  /* 0x00000006ff007c0c */ /* 0x008fe4000bf65070 */
[----:B------:R-:W-:Y:S02]  /*0c00*/  ISETP.GT.U32.OR P1, PT, R23, 0x13, !P1 ;  /* 0x000000131700780c */ /* 0x000fe40004f24470 */
[----:B--2---:R-:W-:Y:S01]  /*0c10*/  ISETP.NE.U32.AND P0, PT, R6, RZ, PT ;  /* 0x000000ff0600720c */ /* 0x004fe20003f05070 */
[----:B------:R-:W1:Y:S01]  /*0c20*/  @!P2 LDC.64 R12, c[0x0][0x450] ;  /* 0x00011400ff0cab82 */ /* 0x000e620000000a00 */
[----:B------:R-:W-:Y:S02]  /*0c30*/  ISETP.NE.OR P1, PT, R20, RZ, P1 ;  /* 0x000000ff1400720c */ /* 0x000fe40000f25670 */
[----:B------:R-:W-:Y:S01]  /*0c40*/  ISETP.NE.AND.EX P0, PT, R7, RZ, PT, P0 ;  /* 0x000000ff0700720c */ /* 0x000fe20003f05300 */
[----:B0-----:R-:W-:Y:S01]  /*0c50*/  @!P4 IMAD.WIDE R4, R17, 0x2, R4 ;  /* 0x000000021104c825 */ /* 0x001fe200078e0204 */
[----:B------:R-:W-:-:S02]  /*0c60*/  CS2R R16, SRZ ;  /* 0x0000000000107805 */ /* 0x000fc4000001ff00 */
[----:B------:R-:W-:Y:S02]  /*0c70*/  ISETP.NE.AND.EX P3, PT, RZ, UR7, PT, P3 ;  /* 0x00000007ff007c0c */ /* 0x000fe4000bf65330 */
[----:B------:R0:W5:Y:S02]  /*0c80*/  @!P4 LDG.E.128 R24, desc[UR36][R4.64] ;  /* 0x000000240418c981 */ /* 0x000164000c1e1d00 */
[----:B------:R-:W-:-:S03]  /*0c90*/  ISETP.GT.U32.OR P3, PT, R23, 0x13, !P3 ;  /* 0x000000131700780c */ /* 0x000fc60005f64470 */
[----:B------:R-:W2:Y:S08]  /*0ca0*/  @!P1 LDC.64 R6, c[0x0][0x3a0] ;  /* 0x0000e800ff069b82 */ /* 0x000eb00000000a00 */
[----:B------:R-:W3:Y:S08]  /*0cb0*/  @P0 LDC.64 R8, c[0x0][0x418] ;  /* 0x00010600ff080b82 */ /* 0x000ef00000000a00 */
[----:B------:R-:W4:Y:S01]  /*0cc0*/  @!P3 LDC.64 R10, c[0x0][0x390] ;  /* 0x0000e400ff0abb82 */ /* 0x000f220000000a00 */
[----:B--2---:R-:W-:-:S05]  /*0cd0*/  @!P1 IMAD.WIDE.U32 R6, R15, 0x2, R6 ;  /* 0x000000020f069825 */ /* 0x004fca00078e0006 */
[----:B------:R0:W5:Y:S01]  /*0ce0*/  @!P1 LDG.E.128 R16, desc[UR36][R6.64] ;  /* 0x0000002406109981 */ /* 0x000162000c1e1d00 */
[----:B-1----:R-:W-:Y:S05]  /*0cf0*/  @P5 BRA `(.L_x_4) ;  /* 0x0000000000105947 */ /* 0x002fea0003800000 */
[----:B-----5:R-:W-:Y:S02]  /*0d00*/  HFMA2 R24, R24, 1, 1, R16 ;  /* 0x3c003c0018187831 */ /* 0x020fe40000000010 */
[----:B------:R-:W-:Y:S02]  /*0d10*/  HADD2 R25, R25, R17 ;  /* 0x0000001119197230 */ /* 0x000fe40000000000 */
[----:B------:R-:W-:Y:S02]  /*0d20*/  HFMA2 R26, R26, 1, 1, R18 ;  /* 0x3c003c001a1a7831 */ /* 0x000fe40000000012 */
[----:B------:R-:W-:-:S07]  /*0d30*/  HADD2 R27, R27, R19 ;  /* 0x000000131b1b7230 */ /* 0x000fce0000000000 */
.L_x_4:
[----:B------:R-:W-:Y:S01]  /*0d40*/  VOTEU.ALL UP0, P2 ;  /* 0x0000000000ff7886 */ /* 0x000fe20001000000 */
[----:B---3--:R-:W-:Y:S01]  /*0d50*/  @P0 IMAD.WIDE.U32 R8, R33, 0x4, R8 ;  /* 0x0000000421080825 */ /* 0x008fe200078e0008 */
[----:B------:R-:W-:Y:S02]  /*0d60*/  CS2R R34, SRZ ;  /* 0x0000000000227805 */ /* 0x000fe4000001ff00 */
[----:B------:R-:W-:Y:S01]  /*0d70*/  CS2R R32, SRZ ;  /* 0x0000000000207805 */ /* 0x000fe2000001ff00 */
[----:B------:R-:W-:Y:S01]  /*0d80*/  @!UP0 UIMAD UR4, UR38, UR5, URZ ;  /* 0x00000005260482a4 */ /* 0x000fe2000f8e02ff */
[----:B0---4-:R-:W-:Y:S01]  /*0d90*/  @!P3 IMAD.WIDE.U32 R4, R15, 0x2, R10 ;  /* 0x000000020f04b825 */ /* 0x011fe200078e000a */
[----:B------:R-:W2:Y:S01]  /*0da0*/  @P0 LDG.E R8, desc[UR36][R8.64] ;  /* 0x0000002408080981 */ /* 0x000ea2000c1e1900 */
[----:B------:R-:W0:Y:S03]  /*0db0*/  LDC R10, c[0x0][0x400] ;  /* 0x00010000ff0a7b82 */ /* 0x000e260000000800 */
[----:B------:R-:W-:Y:S01]  /*0dc0*/  IMAD.U32 R0, RZ, RZ, UR4 ;  /* 0x00000004ff007e24 */ /* 0x000fe2000f8e00ff */
[----:B------:R-:W3:Y:S03]  /*0dd0*/  @!P3 LDG.E.128 R32, desc[UR36][R4.64] ;  /* 0x000000240420b981 */ /* 0x000ee6000c1e1d00 */
[----:B------:R-:W-:Y:S01]  /*0de0*/  @!P2 IMAD R7, R0, 0xa0, R15 ;  /* 0x000000a00007a824 */ /* 0x000fe200078e020f */
[----:B------:R-:W1:Y:S03]  /*0df0*/  LDCU.U8 UR4, c[0x0][0x404] ;  /* 0x00008080ff0477ac */ /* 0x000e660008000000 */
[----:B------:R-:W-:-:S05]  /*0e00*/  @!P2 IMAD.WIDE R6, R7, 0x2, R12 ;  /* 0x000000020706a825 */ /* 0x000fca00078e020c */
[----:B------:R-:W4:Y:S01]  /*0e10*/  @!P2 LDG.E.128 R12, desc[UR36][R6.64] ;  /* 0x00000024060ca981 */ /* 0x000f22000c1e1d00 */
[----:B-1----:R-:W-:-:S04]  /*0e20*/  ISETP.NE.AND P1, PT, RZ, UR4, PT ;  /* 0x00000004ff007c0c */ /* 0x002fc8000bf25270 */
[----:B0-----:R-:W-:Y:S01]  /*0e30*/  ISETP.LT.OR P1, PT, R10, 0x1, P1 ;  /* 0x000000010a00780c */ /* 0x001fe20000f21670 */
[----:B------:R-:W-:Y:S01]  /*0e40*/  UMOV UR39, URZ ;  /* 0x000000ff00277c82 */ /* 0x000fe20008000000 */
[----:B------:R-:W-:Y:S01]  /*0e50*/  BSSY.RECONVERGENT B6, `(.L_x_5) ;  /* 0x00001fc000067945 */ /* 0x000fe20003800200 */
[----:B--2---:R-:W-:Y:S01]  /*0e60*/  @P0 R2UR UR39, R8 ;  /* 0x00000000082702ca */ /* 0x004fe200000e0000 */
[----:B---3-5:R-:W-:Y:S02]  /*0e70*/  HFMA2 R28, R28, 1, 1, R32 ;  /* 0x3c003c001c1c7831 */ /* 0x028fe40000000020 */
[----:B------:R-:W-:Y:S02]  /*0e80*/  HFMA2 R30, R30, 1, 1, R34 ;  /* 0x3c003c001e1e7831 */ /* 0x000fe40000000022 */
[----:B------:R-:W-:Y:S02]  /*0e90*/  HADD2 R29, R29, R33 ;  /* 0x000000211d1d7230 */ /* 0x000fe40000000000 */
[----:B------:R-:W-:-:S02]  /*0ea0*/  HADD2 R31, R31, R35 ;  /* 0x000000231f1f7230 */ /* 0x000fc40000000000 */
[----:B----4-:R-:W-:Y:S02]  /*0eb0*/  @!P2 HFMA2 R25, R25, R13, -RZ ;  /* 0x0000000d1919a231 */ /* 0x010fe400001000ff */
[----:B------:R-:W-:Y:S02]  /*0ec0*/  @!P2 HFMA2 R27, R27, R15, -RZ ;  /* 0x0000000f1b1ba231 */ /* 0x000fe400001000ff */
[----:B------:R-:W-:Y:S02]  /*0ed0*/  @!P2 HMUL2 R24, R24, R12 ;  /* 0x0000000c1818a232 */ /* 0x000fe40000000000 */
[----:B------:R-:W-:Y:S01]  /*0ee0*/  @!P2 HMUL2 R26, R26, R14 ;  /* 0x0000000e1a1aa232 */ /* 0x000fe20000000000 */
[----:B------:R-:W-:Y:S06]  /*0ef0*/  @P1 BRA `(.L_x_6) ;  /* 0x0000000800a41947 */ /* 0x000fec0003800000 */
[----:B------:R-:W-:Y:S05]  /*0f00*/  @P5 BRA `(.L_x_7) ;  /* 0x0000000400885947 */ /* 0x000fea0003800000 */
[----:B------:R-:W-:-:S13]  /*0f10*/  ISETP.GE.AND P0, PT, R3, R10, PT ;  /* 0x0000000a0300720c */ /* 0x000fda0003f06270 */
[----:B------:R-:W-:Y:S05]  /*0f20*/  @P0 BRA `(.L_x_8) ;  /* 0x0000001c00b80947 */ /* 0x000fea0003800000 */
[----:B------:R-:W-:Y:S01]  /*0f30*/  I2FP.F32.U32 R4, R10 ;  /* 0x0000000a00047245 */ /* 0x000fe20000201000 */
[----:B------:R-:W-:Y:S01]  /*0f40*/  VIADD R5, R3, 0x2 ;  /* 0x0000000203057836 */ /* 0x000fe20000000000 */
[----:B------:R-:W-:Y:S01]  /*0f50*/  I2FP.F32.U32 R0, R3 ;  /* 0x0000000300007245 */ /* 0x000fe20000201000 */
[--C-:B------:R-:W-:Y:S01]  /*0f60*/  HADD2.F32 R21, -RZ, R30.reuse.H1_H1 ;  /* 0x3000001eff157230 */ /* 0x100fe20000004100 */
[----:B------:R-:W0:Y:S01]  /*0f70*/  MUFU.RCP R9, R4 ;  /* 0x0000000400097308 */ /* 0x000e220000001000 */
[----:B------:R-:W-:Y:S01]  /*0f80*/  HADD2.F32 R15, -RZ, R30.H0_H0 ;  /* 0x2000001eff0f7230 */ /* 0x000fe20000004100 */
[----:B------:R-:W-:Y:S01]  /*0f90*/  I2FP.F32.U32 R6, R5 ;  /* 0x0000000500067245 */ /* 0x000fe20000201000 */
[----:B------:R-:W-:Y:S02]  /*0fa0*/  HADD2.F32 R33, -RZ, R26.H1_H1 ;  /* 0x3000001aff217230 */ /* 0x000fe40000004100 */
[--C-:B------:R-:W-:Y:S02]  /*0fb0*/  HADD2.F32 R37, -RZ, R31.reuse.H1_H1 ;  /* 0x3000001fff257230 */ /* 0x100fe40000004100 */
[----:B------:R-:W-:-:S02]  /*0fc0*/  HADD2.F32 R35, -RZ, R31.H0_H0 ;  /* 0x2000001fff237230 */ /* 0x000fc40000004100 */
[----:B------:R-:W-:Y:S02]  /*0fd0*/  HADD2.F32 R31, -RZ, R26.H0_H0 ;  /* 0x2000001aff1f7230 */ /* 0x000fe40000004100 */
[--C-:B------:R-:W-:Y:S02]  /*0fe0*/  HADD2.F32 R39, -RZ, R27.reuse.H1_H1 ;  /* 0x3000001bff277230 */ /* 0x100fe40000004100 */
[----:B------:R-:W-:Y:S02]  /*0ff0*/  HADD2.F32 R27, -RZ, R27.H0_H0 ;  /* 0x2000001bff1b7230 */ /* 0x000fe40000004100 */
[-C--:B0-----:R-:W-:Y:S01]  /*1000*/  FMUL.FTZ R0, R0, R9.reuse ;  /* 0x0000000900007220 */ /* 0x081fe20000410000 */
[----:B------:R-:W-:-:S03]  /*1010*/  FMUL.FTZ R6, R6, R9 ;  /* 0x0000000906067220 */ /* 0x000fc60000410000 */
[----:B------:R-:W-:Y:S01]  /*1020*/  FMUL.FTZ R5, R0, 13.28771209716796875 ;  /* 0x41549a7800057820 */ /* 0x000fe20000410000 */
[C---:B------:R-:W-:Y:S01]  /*1030*/  IADD3 R0, PT, PT, R3.reuse, 0x4, RZ ;  /* 0x0000000403007810 */ /* 0x040fe20007ffe0ff */
[----:B------:R-:W-:Y:S02]  /*1040*/  VIADD R3, R3, 0x6 ;  /* 0x0000000603037836 */ /* 0x000fe40000000000 */
[----:B------:R-:W-:Y:S01]  /*1050*/  FMUL.FTZ R6, R6, 13.28771209716796875 ;  /* 0x41549a7806067820 */ /* 0x000fe20000410000 */
[----:B------:R-:W-:Y:S01]  /*1060*/  I2FP.F32.U32 R0, R0 ;  /* 0x0000000000007245 */ /* 0x000fe20000201000 */
[----:B------:R-:W0:Y:S01]  /*1070*/  MUFU.EX2 R5, -R5 ;  /* 0x8000000500057308 */ /* 0x000e220000000800 */
[----:B------:R-:W-:-:S03]  /*1080*/  I2FP.F32.U32 R3, R3 ;  /* 0x0000000300037245 */ /* 0x000fc60000201000 */
[-C--:B------:R-:W-:Y:S02]  /*1090*/  FMUL.FTZ R0, R0, R9.reuse ;  /* 0x0000000900007220 */ /* 0x080fe40000410000 */
[----:B------:R-:W-:Y:S02]  /*10a0*/  FMUL.FTZ R3, R3, R9 ;  /* 0x0000000903037220 */ /* 0x000fe40000410000 */
[----:B------:R-:W-:Y:S01]  /*10b0*/  FMUL.FTZ R7, R0, 13.28771209716796875 ;  /* 0x41549a7800077820 */ /* 0x000fe20000410000 */
[----:B------:R-:W1:Y:S01]  /*10c0*/  MUFU.EX2 R11, -R6 ;  /* 0x80000006000b7308 */ /* 0x000e620000000800 */
[----:B------:R-:W-:Y:S02]  /*10d0*/  VIADD R0, R20, -UR39 ;  /* 0x8000002714007c36 */ /* 0x000fe40008000000 */
[----:B------:R-:W-:-:S03]  /*10e0*/  FMUL.FTZ R9, R3, 13.28771209716796875 ;  /* 0x41549a7803097820 */ /* 0x000fc60000410000 */
[----:B------:R-:W-:Y:S02]  /*10f0*/  I2FP.F32.S32 R0, R0 ;  /* 0x0000000000007245 */ /* 0x000fe40000201400 */
[----:B------:R-:W2:Y:S03]  /*1100*/  MUFU.EX2 R7, -R7 ;  /* 0x8000000700077308 */ /* 0x000ea60000000800 */
[----:B0-----:R-:W-:-:S04]  /*1110*/  FMUL.FTZ R3, R0, R5 ;  /* 0x0000000500037220 */ /* 0x001fc80000410000 */
[----:B------:R-:W-:Y:S01]  /*1120*/  FMUL.RZ R13, R3, 0.15915493667125701904 ;  /* 0x3e22f983030d7820 */ /* 0x000fe2000040c000 */
[----:B------:R-:W0:Y:S01]  /*1130*/  MUFU.EX2 R9, -R9 ;  /* 0x8000000900097308 */ /* 0x000e220000000800 */
[C---:B-1----:R-:W-:Y:S01]  /*1140*/  FMUL.FTZ R5, R0.reuse, R11 ;  /* 0x0000000b00057220 */ /* 0x042fe20000410000 */
[--C-:B------:R-:W-:Y:S02]  /*1150*/  HADD2.F32 R11, -RZ, R29.reuse.H1_H1 ;  /* 0x3000001dff0b7230 */ /* 0x100fe40000004100 */
[----:B------:R-:W-:Y:S02]  /*1160*/  HADD2.F32 R29, -RZ, R29.H0_H0 ;  /* 0x2000001dff1d7230 */ /* 0x000fe40000004100 */
[----:B------:R-:W-:Y:S01]  /*1170*/  FMUL.RZ R14, R5, 0.15915493667125701904 ;  /* 0x3e22f983050e7820 */ /* 0x000fe2000040c000 */
[--C-:B------:R-:W-:Y:S01]  /*1180*/  HADD2.F32 R5, -RZ, R28.reuse.H1_H1 ;  /* 0x3000001cff057230 */ /* 0x100fe20000004100 */
[----:B------:R-:W1:Y:S01]  /*1190*/  MUFU.SIN R4, R13 ;  /* 0x0000000d00047308 */ /* 0x000e620000000400 */
[----:B--2---:R-:W-:Y:S01]  /*11a0*/  FMUL.FTZ R6, R0, R7 ;  /* 0x0000000700067220 */ /* 0x004fe20000410000 */
[----:B------:R-:W-:-:S03]  /*11b0*/  HADD2.F32 R28, -RZ, R28.H0_H0 ;  /* 0x2000001cff1c7230 */ /* 0x000fc60000004100 */
[----:B------:R-:W-:Y:S01]  /*11c0*/  FMUL.RZ R7, R6, 0.15915493667125701904 ;  /* 0x3e22f98306077820 */ /* 0x000fe2000040c000 */
[--C-:B------:R-:W-:Y:S02]  /*11d0*/  HADD2.F32 R6, -RZ, R24.reuse.H1_H1 ;  /* 0x30000018ff067230 */ /* 0x100fe40000004100 */
[----:B------:R2:W3:Y:S01]  /*11e0*/  MUFU.COS R3, R13 ;  /* 0x0000000d00037308 */ /* 0x0004e20000000000 */
[----:B0-----:R-:W-:Y:S01]  /*11f0*/  FMUL.FTZ R0, R0, R9 ;  /* 0x0000000900007220 */ /* 0x001fe20000410000 */
[----:B------:R-:W-:-:S03]  /*1200*/  HADD2.F32 R24, -RZ, R24.H0_H0 ;  /* 0x20000018ff187230 */ /* 0x000fc60000004100 */
[----:B------:R-:W-:-:S03]  /*1210*/  FMUL.RZ R30, R0, 0.15915493667125701904 ;  /* 0x3e22f983001e7820 */ /* 0x000fc6000040c000 */
[----:B------:R-:W0:Y:S01]  /*1220*/  MUFU.SIN R10, R14 ;  /* 0x0000000e000a7308 */ /* 0x000e220000000400 */
[--C-:B--2---:R-:W-:Y:S02]  /*1230*/  HADD2.F32 R13, -RZ, R25.reuse.H1_H1 ;  /* 0x30000019ff0d7230 */ /* 0x104fe40000004100 */
[----:B-1----:R-:W-:Y:S01]  /*1240*/  FMUL.FTZ R0, R4, R5 ;  /* 0x0000000504007220 */ /* 0x002fe20000410000 */
[----:B------:R-:W-:-:S04]  /*1250*/  HADD2.F32 R25, -RZ, R25.H0_H0 ;  /* 0x20000019ff197230 */ /* 0x000fc80000004100 */
[----:B------:R-:W1:Y:S01]  /*1260*/  MUFU.COS R8, R14 ;  /* 0x0000000e00087308 */ /* 0x000e620000000000 */
[C---:B---3--:R-:W-:Y:S01]  /*1270*/  FMUL.FTZ R5, R3.reuse, R5 ;  /* 0x0000000503057220 */ /* 0x048fe20000410000 */
[C---:B------:R-:W-:Y:S01]  /*1280*/  FMUL.FTZ R9, R3.reuse, R6 ;  /* 0x0000000603097220 */ /* 0x040fe20000410000 */
[-C--:B------:R-:W-:Y:S02]  /*1290*/  FFMA.FTZ R0, R3, R28.reuse, -R0 ;  /* 0x0000001c03007223 */ /* 0x080fe40000010800 */
[----:B------:R-:W-:-:S03]  /*12a0*/  FFMA.FTZ R5, R4, R28, R5 ;  /* 0x0000001c04057223 */ /* 0x000fc60000010005 */
[----:B------:R-:W2:Y:S02]  /*12b0*/  MUFU.SIN R14, R7 ;  /* 0x00000007000e7308 */ /* 0x000ea40000000400 */
[----:B------:R-:W-:-:S06]  /*12c0*/  F2FP.F16.F32.PACK_AB R28, R5, R0 ;  /* 0x00000000051c723e */ /* 0x000fcc00000000ff */
[----:B------:R3:W4:Y:S08]  /*12d0*/  MUFU.COS R12, R7 ;  /* 0x00000007000c7308 */ /* 0x0007300000000000 */
[----:B------:R-:W5:Y:S01]  /*12e0*/  MUFU.SIN R22, R30 ;  /* 0x0000001e00167308 */ /* 0x000f620000000400 */
[----:B---3--:R-:W-:Y:S01]  /*12f0*/  FMUL.FTZ R7, R4, R6 ;  /* 0x0000000604077220 */ /* 0x008fe20000410000 */
[-C--:B0-----:R-:W-:Y:S01]  /*1300*/  FMUL.FTZ R6, R10, R13.reuse ;  /* 0x0000000d0a067220 */ /* 0x081fe20000410000 */
[----:B-1----:R-:W-:-:S02]  /*1310*/  FMUL.FTZ R13, R8, R13 ;  /* 0x0000000d080d7220 */ /* 0x002fc40000410000 */
[-C--:B------:R-:W-:Y:S01]  /*1320*/  FFMA.FTZ R7, R3, R24.reuse, -R7 ;  /* 0x0000001803077223 */ /* 0x080fe20000010807 */
[-C--:B------:R-:W-:Y:S01]  /*1330*/  FMUL.FTZ R3, R10, R11.reuse ;  /* 0x0000000b0a037220 */ /* 0x080fe20000410000 */
[----:B------:R-:W-:Y:S01]  /*1340*/  FFMA.FTZ R24, R4, R24, R9 ;  /* 0x0000001804187223 */ /* 0x000fe20000010009 */
[----:B------:R0:W1:Y:S01]  /*1350*/  MUFU.COS R20, R30 ;  /* 0x0000001e00147308 */ /* 0x0000620000000000 */
[C---:B------:R-:W-:Y:S01]  /*1360*/  FMUL.FTZ R11, R8.reuse, R11 ;  /* 0x0000000b080b7220 */ /* 0x040fe20000410000 */
[C---:B------:R-:W-:Y:S01]  /*1370*/  FFMA.FTZ R3, R8.reuse, R29, -R3 ;  /* 0x0000001d08037223 */ /* 0x040fe20000010803 */
[----:B------:R-:W-:Y:S01]  /*1380*/  FFMA.FTZ R6, R8, R25, -R6 ;  /* 0x0000001908067223 */ /* 0x000fe20000010806 */
[C---:B--2---:R-:W-:Y:S01]  /*1390*/  FMUL.FTZ R9, R14.reuse, R21 ;  /* 0x000000150e097220 */ /* 0x044fe20000410000 */
[----:B------:R-:W-:Y:S01]  /*13a0*/  FMUL.FTZ R8, R14, R33 ;  /* 0x000000210e087220 */ /* 0x000fe20000410000 */
[----:B------:R-:W-:Y:S01]  /*13b0*/  FFMA.FTZ R4, R10, R29, R11 ;  /* 0x0000001d0a047223 */ /* 0x000fe2000001000b */
[C---:B----4-:R-:W-:Y:S01]  /*13c0*/  FMUL.FTZ R21, R12.reuse, R21 ;  /* 0x000000150c157220 */ /* 0x050fe20000410000 */
[C---:B------:R-:W-:Y:S01]  /*13d0*/  FMUL.FTZ R33, R12.reuse, R33 ;  /* 0x000000210c217220 */ /* 0x040fe20000410000 */
[C---:B------:R-:W-:Y:S01]  /*13e0*/  FFMA.FTZ R9, R12.reuse, R15, -R9 ;  /* 0x0000000f0c097223 */ /* 0x040fe20000010809 */
[----:B------:R-:W-:Y:S01]  /*13f0*/  FFMA.FTZ R8, R12, R31, -R8 ;  /* 0x0000001f0c087223 */ /* 0x000fe20000010808 */
[C---:B-----5:R-:W-:Y:S01]  /*1400*/  FMUL.FTZ R11, R22.reuse, R37 ;  /* 0x00000025160b7220 */ /* 0x060fe20000410000 */
[----:B------:R-:W-:Y:S01]  /*1410*/  FMUL.FTZ R12, R22, R39 ;  /* 0x00000027160c7220 */ /* 0x000fe20000410000 */
[----:B------:R-:W-:Y:S01]  /*1420*/  FFMA.FTZ R25, R10, R25, R13 ;  /* 0x000000190a197223 */ /* 0x000fe2000001000d */
[C---:B0-----:R-:W-:Y:S01]  /*1430*/  FFMA.FTZ R30, R14.reuse, R15, R21 ;  /* 0x0000000f0e1e7223 */ /* 0x041fe20000010015 */
[----:B------:R-:W-:Y:S01]  /*1440*/  FFMA.FTZ R33, R14, R31, R33 ;  /* 0x0000001f0e217223 */ /* 0x000fe20000010021 */
[----:B------:R-:W-:Y:S01]  /*1450*/  F2FP.F16.F32.PACK_AB R24, R24, R7 ;  /* 0x000000071818723e */ /* 0x000fe200000000ff */
[C---:B-1----:R-:W-:Y:S01]  /*1460*/  FMUL.FTZ R37, R20.reuse, R37 ;  /* 0x0000002514257220 */ /* 0x042fe20000410000 */
[C---:B------:R-:W-:Y:S01]  /*1470*/  FMUL.FTZ R39, R20.reuse, R39 ;  /* 0x0000002714277220 */ /* 0x040fe20000410000 */
[C---:B------:R-:W-:Y:S01]  /*1480*/  FFMA.FTZ R12, R20.reuse, R27, -R12 ;  /* 0x0000001b140c7223 */ /* 0x040fe2000001080c */
[-C--:B------:R-:W-:Y:S01]  /*1490*/  FFMA.FTZ R11, R20, R35.reuse, -R11 ;  /* 0x00000023140b7223 */ /* 0x080fe2000001080b */
[C---:B------:R-:W-:Y:S01]  /*14a0*/  FFMA.FTZ R10, R22.reuse, R35, R37 ;  /* 0x00000023160a7223 */ /* 0x040fe20000010025 */
[----:B------:R-:W-:Y:S01]  /*14b0*/  FFMA.FTZ R27, R22, R27, R39 ;  /* 0x0000001b161b7223 */ /* 0x000fe20000010027 */
[----:B------:R-:W-:-:S02]  /*14c0*/  F2FP.F16.F32.PACK_AB R29, R4, R3 ;  /* 0x00000003041d723e */ /* 0x000fc400000000ff */
[----:B------:R-:W-:Y:S02]  /*14d0*/  F2FP.F16.F32.PACK_AB R25, R25, R6 ;  /* 0x000000061919723e */ /* 0x000fe400000000ff */
[----:B------:R-:W-:Y:S02]  /*14e0*/  F2FP.F16.F32.PACK_AB R30, R30, R9 ;  /* 0x000000091e1e723e */ /* 0x000fe400000000ff */
[----:B------:R-:W-:Y:S02]  /*14f0*/  F2FP.F16.F32.PACK_AB R26, R33, R8 ;  /* 0x00000008211a723e */ /* 0x000fe400000000ff */
[----:B------:R-:W-:Y:S02]  /*1500*/  F2FP.F16.F32.PACK_AB R31, R10, R11 ;  /* 0x0000000b0a1f723e */ /* 0x000fe400000000ff */
[----:B------:R-:W-:Y:S01]  /*1510*/  F2FP.F16.F32.PACK_AB R27, R27, R12 ;  /* 0x0000000c1b1b723e */ /* 0x000fe200000000ff */
[----:B------:R-:W-:Y:S06]  /*1520*/  BRA `(.L_x_8) ;  /* 0x0000001800387947 */ /* 0x000fec0003800000 */
.L_x_7:
[----:B------:R-:W-:-:S13]  /*1530*/  ISETP.GE.AND P0, PT, R3, R10, PT ;  /* 0x0000000a0300720c */ /* 0x000fda0003f06270 */
[----:B------:R-:W-:Y:S05]  /*1540*/  @P0 BRA `(.L_x_8) ;  /* 0x0000001800300947 */ /* 0x000fea0003800000 */
[----:B------:R-:W-:Y:S01]  /*1550*/  I2FP.F32.U32 R10, R10 ;  /* 0x0000000a000a7245 */ /* 0x000fe20000201000 */
[C---:B------:R-:W-:Y:S01]  /*1560*/  VIADD R6, R3.reuse, 0x4 ;  /* 0x0000000403067836 */ /* 0x040fe20000000000 */
[----:B------:R-:W-:Y:S01]  /*1570*/  I2FP.F32.U32 R0, R3 ;  /* 0x0000000300007245 */ /* 0x000fe20000201000 */
[C---:B------:R-:W-:Y:S01]  /*1580*/  VIADD R8, R3.reuse, 0x6 ;  /* 0x0000000603087836 */ /* 0x040fe20000000000 */
[----:B------:R0:W1:Y:S01]  /*1590*/  MUFU.RCP R5, R10 ;  /* 0x0000000a00057308 */ /* 0x0000620000001000 */
[----:B------:R-:W-:Y:S01]  /*15a0*/  IADD3 R4, PT, PT, R3, 0x2, RZ ;  /* 0x0000000203047810 */ /* 0x000fe20007ffe0ff */
[--C-:B------:R-:W-:Y:S01]  /*15b0*/  HADD2.F32 R12, -RZ, R30.reuse.H1_H1 ;  /* 0x3000001eff0c7230 */ /* 0x100fe20000004100 */
[----:B------:R-:W-:Y:S01]  /*15c0*/  I2FP.F32.U32 R6, R6 ;  /* 0x0000000600067245 */ /* 0x000fe20000201000 */
[--C-:B------:R-:W-:Y:S01]  /*15d0*/  HADD2.F32 R15, -RZ, R31.reuse.H1_H1 ;  /* 0x3000001fff0f7230 */ /* 0x100fe20000004100 */
[----:B------:R-:W-:Y:S01]  /*15e0*/  I2FP.F32.U32 R4, R4 ;  /* 0x0000000400047245 */ /* 0x000fe20000201000 */
[----:B------:R-:W-:Y:S01]  /*15f0*/  HADD2.F32 R30, -RZ, R30.H0_H0 ;  /* 0x2000001eff1e7230 */ /* 0x000fe20000004100 */
[----:B------:R-:W-:Y:S01]  /*1600*/  IADD3 R20, PT, PT, R20, -UR39, RZ ;  /* 0x8000002714147c10 */ /* 0x000fe2000fffe0ff */
[----:B------:R-:W-:Y:S01]  /*1610*/  HADD2.F32 R31, -RZ, R31.H0_H0 ;  /* 0x2000001fff1f7230 */ /* 0x000fe20000004100 */
[----:B0-----:R-:W-:-:S02]  /*1620*/  I2FP.F32.U32 R10, R8 ;  /* 0x00000008000a7245 */ /* 0x001fc40000201000 */
[----:B------:R-:W-:Y:S01]  /*1630*/  I2FP.F32.S32 R20, R20 ;  /* 0x0000001400147245 */ /* 0x000fe20000201400 */
[-C--:B-1----:R-:W-:Y:S01]  /*1640*/  FMUL.FTZ R0, R0, R5.reuse ;  /* 0x0000000500007220 */ /* 0x082fe20000410000 */
[-C--:B------:R-:W-:Y:S01]  /*1650*/  FMUL.FTZ R4, R4, R5.reuse ;  /* 0x0000000504047220 */ /* 0x080fe20000410000 */
[-C--:B------:R-:W-:Y:S01]  /*1660*/  FMUL.FTZ R6, R6, R5.reuse ;  /* 0x0000000506067220 */ /* 0x080fe20000410000 */
[----:B------:R-:W-:Y:S01]  /*1670*/  FMUL.FTZ R10, R10, R5 ;  /* 0x000000050a0a7220 */ /* 0x000fe20000410000 */
[----:B------:R-:W-:Y:S01]  /*1680*/  FMUL.FTZ R0, R0, 13.28771209716796875 ;  /* 0x41549a7800007820 */ /* 0x000fe20000410000 */
[----:B------:R-:W-:Y:S01]  /*1690*/  FMUL.FTZ R4, R4, 13.28771209716796875 ;  /* 0x41549a7804047820 */ /* 0x000fe20000410000 */
[----:B------:R-:W-:Y:S01]  /*16a0*/  FMUL.FTZ R8, R6, 13.28771209716796875 ;  /* 0x41549a7806087820 */ /* 0x000fe20000410000 */
[----:B------:R-:W-:Y:S01]  /*16b0*/  FMUL.FTZ R10, R10, 13.28771209716796875 ;  /* 0x41549a780a0a7820 */ /* 0x000fe20000410000 */
[----:B------:R-:W0:Y:S08]  /*16c0*/  MUFU.EX2 R7, -R0 ;  /* 0x8000000000077308 */ /* 0x000e300000000800 */
[----:B------:R-:W1:Y:S08]  /*16d0*/  MUFU.EX2 R3, -R4 ;  /* 0x8000000400037308 */ /* 0x000e700000000800 */
[----:B------:R-:W2:Y:S01]  /*16e0*/  MUFU.EX2 R9, -R8 ;  /* 0x8000000800097308 */ /* 0x000ea20000000800 */
[----:B0-----:R-:W-:-:S04]  /*16f0*/  FMUL.FTZ R7, R20, R7 ;  /* 0x0000000714077220 */ /* 0x001fc80000410000 */
[----:B------:R-:W-:-:S03]  /*1700*/  FMUL.RZ R7, R7, 0.15915493667125701904 ;  /* 0x3e22f98307077820 */ /* 0x000fc6000040c000 */
[----:B------:R-:W0:Y:S01]  /*1710*/  MUFU.EX2 R11, -R10 ;  /* 0x8000000a000b7308 */ /* 0x000e220000000800 */
[----:B-1----:R-:W-:-:S04]  /*1720*/  FMUL.FTZ R4, R20, R3 ;  /* 0x0000000314047220 */ /* 0x002fc80000410000 */
[----:B------:R-:W-:Y:S01]  /*1730*/  FMUL.RZ R5, R4, 0.15915493667125701904 ;  /* 0x3e22f98304057820 */ /* 0x000fe2000040c000 */
[--C-:B------:R-:W-:Y:S02]  /*1740*/  HADD2.F32 R4, -RZ, R28.reuse.H1_H1 ;  /* 0x3000001cff047230 */ /* 0x100fe40000004100 */
[----:B------:R-:W1:Y:S01]  /*1750*/  MUFU.SIN R3, R7 ;  /* 0x0000000700037308 */ /* 0x000e620000000400 */
[----:B--2---:R-:W-:Y:S01]  /*1760*/  FMUL.FTZ R9, R20, R9 ;  /* 0x0000000914097220 */ /* 0x004fe20000410000 */
[----:B------:R-:W-:-:S03]  /*1770*/  HADD2.F32 R28, -RZ, R28.H0_H0 ;  /* 0x2000001cff1c7230 */ /* 0x000fc60000004100 */
[----:B------:R-:W-:-:S03]  /*1780*/  FMUL.RZ R9, R9, 0.15915493667125701904 ;  /* 0x3e22f98309097820 */ /* 0x000fc6000040c000 */
[----:B------:R2:W3:Y:S01]  /*1790*/  MUFU.COS R0, R7 ;  /* 0x0000000700007308 */ /* 0x0004e20000000000 */
[----:B0-----:R-:W-:-:S04]  /*17a0*/  FMUL.FTZ R20, R20, R11 ;  /* 0x0000000b14147220 */ /* 0x001fc80000410000 */
[----:B------:R-:W-:-:S03]  /*17b0*/  FMUL.RZ R20, R20, 0.15915493667125701904 ;  /* 0x3e22f98314147820 */ /* 0x000fc6000040c000 */
[----:B------:R-:W-:Y:S01]  /*17c0*/  MUFU.SIN R8, R5 ;  /* 0x0000000500087308 */ /* 0x000fe20000000400 */
[--C-:B--2---:R-:W-:Y:S02]  /*17d0*/  HADD2.F32 R7, -RZ, R29.reuse.H1_H1 ;  /* 0x3000001dff077230 */ /* 0x104fe40000004100 */
[----:B------:R-:W-:-:S05]  /*17e0*/  HADD2.F32 R29, -RZ, R29.H0_H0 ;  /* 0x2000001dff1d7230 */ /* 0x000fca0000004100 */
[----:B------:R-:W0:Y:S08]  /*17f0*/  MUFU.SIN R11, R9 ;  /* 0x00000009000b7308 */ /* 0x000e300000000400 */
[----:B------:R-:W2:Y:S08]  /*1800*/  MUFU.SIN R14, R20 ;  /* 0x00000014000e7308 */ /* 0x000eb00000000400 */
[----:B------:R1:W4:Y:S08]  /*1810*/  MUFU.COS R6, R5 ;  /* 0x0000000500067308 */ /* 0x0003300000000000 */
[----:B------:R5:W4:Y:S01]  /*1820*/  MUFU.COS R10, R9 ;  /* 0x00000009000a7308 */ /* 0x000b220000000000 */
[-C--:B-1----:R-:W-:Y:S01]  /*1830*/  FMUL.FTZ R5, R3, R4.reuse ;  /* 0x0000000403057220 */ /* 0x082fe20000410000 */
[----:B---3--:R-:W-:-:S03]  /*1840*/  FMUL.FTZ R4, R0, R4 ;  /* 0x0000000400047220 */ /* 0x008fc60000410000 */
[-C--:B------:R-:W-:Y:S01]  /*1850*/  FFMA.FTZ R5, R0, R28.reuse, -R5 ;  /* 0x0000001c00057223 */ /* 0x080fe20000010805 */
[----:B------:R-:W-:Y:S01]  /*1860*/  FFMA.FTZ R28, R3, R28, R4 ;  /* 0x0000001c031c7223 */ /* 0x000fe20000010004 */
[-C--:B0-----:R-:W-:Y:S01]  /*1870*/  FMUL.FTZ R3, R11, R12.reuse ;  /* 0x0000000c0b037220 */ /* 0x081fe20000410000 */
[----:B------:R-:W0:Y:S01]  /*1880*/  MUFU.COS R13, R20 ;  /* 0x00000014000d7308 */ /* 0x000e220000000000 */
[----:B-----5:R-:W-:Y:S01]  /*1890*/  FMUL.FTZ R9, R8, R7 ;  /* 0x0000000708097220 */ /* 0x020fe20000410000 */
[----:B--2---:R-:W-:Y:S01]  /*18a0*/  FMUL.FTZ R0, R14, R15 ;  /* 0x0000000f0e007220 */ /* 0x004fe20000410000 */
[----:B----4-:R-:W-:Y:S01]  /*18b0*/  FMUL.FTZ R7, R6, R7 ;  /* 0x0000000706077220 */ /* 0x010fe20000410000 */
[----:B------:R-:W-:Y:S01]  /*18c0*/  F2FP.F16.F32.PACK_AB R28, R28, R5 ;  /* 0x000000051c1c723e */ /* 0x000fe200000000ff */
[-C--:B------:R-:W-:Y:S02]  /*18d0*/  FFMA.FTZ R9, R6, R29.reuse, -R9 ;  /* 0x0000001d06097223 */ /* 0x080fe40000010809 */
[----:B------:R-:W-:Y:S01]  /*18e0*/  FFMA.FTZ R8, R8, R29, R7 ;  /* 0x0000001d08087223 */ /* 0x000fe20000010007 */
[C---:B------:R-:W-:Y:S01]  /*18f0*/  FMUL.FTZ R12, R10.reuse, R12 ;  /* 0x0000000c0a0c7220 */ /* 0x040fe20000410000 */
[----:B------:R-:W-:-:S03]  /*1900*/  FFMA.FTZ R3, R10, R30, -R3 ;  /* 0x0000001e0a037223 */ /* 0x000fc60000010803 */
[----:B------:R-:W-:Y:S01]  /*1910*/  F2FP.F16.F32.PACK_AB R29, R8, R9 ;  /* 0x00000009081d723e */ /* 0x000fe200000000ff */
[----:B------:R-:W-:Y:S01]  /*1920*/  FFMA.FTZ R30, R11, R30, R12 ;  /* 0x0000001e0b1e7223 */ /* 0x000fe2000001000c */
[C---:B0-----:R-:W-:Y:S01]  /*1930*/  FMUL.FTZ R15, R13.reuse, R15 ;  /* 0x0000000f0d0f7220 */ /* 0x041fe20000410000 */
[----:B------:R-:W-:-:S03]  /*1940*/  FFMA.FTZ R0, R13, R31, -R0 ;  /* 0x0000001f0d007223 */ /* 0x000fc60000010800 */
[----:B------:R-:W-:Y:S01]  /*1950*/  F2FP.F16.F32.PACK_AB R30, R30, R3 ;  /* 0x000000031e1e723e */ /* 0x000fe200000000ff */
[----:B------:R-:W-:-:S05]  /*1960*/  FFMA.FTZ R31, R14, R31, R15 ;  /* 0x0000001f0e1f7223 */ /* 0x000fca000001000f */
[----:B------:R-:W-:Y:S01]  /*1970*/  F2FP.F16.F32.PACK_AB R31, R31, R0 ;  /* 0x000000001f1f723e */ /* 0x000fe200000000ff */
[----:B------:R-:W-:Y:S06]  /*1980*/  BRA `(.L_x_8) ;  /* 0x0000001400207947 */ /* 0x000fec0003800000 */
.L_x_6:
[----:B------:R-:W-:-:S04]  /*1990*/  ISETP.NE.AND P0, PT, RZ, UR4, PT ;  /* 0x00000004ff007c0c */ /* 0x000fc8000bf05270 */
[----:B------:R-:W-:-:S13]  /*19a0*/  ISETP.LT.OR P0, PT, R10, 0x1, !P0 ;  /* 0x000000010a00780c */ /* 0x000fda0004701670 */
[----:B------:R-:W-:Y:S05]  /*19b0*/  @P0 BRA `(.L_x_8) ;  /* 0x0000001400140947 */ /* 0x000fea0003800000 */
[----:B------:R-:W-:Y:S02]  /*19c0*/  LEA.HI R22, R10, R10, RZ, 0x1 ;  /* 0x0000000a0a167211 */ /* 0x000fe400078f08ff */
[----:B------:R-:W-:Y:S02]  /*19d0*/  IABS R8, R3 ;  /* 0x0000000300087213 */ /* 0x000fe40000000000 */
[----:B------:R-:W-:-:S04]  /*19e0*/  SHF.R.S32.HI R22, RZ, 0x1, R22 ;  /* 0x00000001ff167819 */ /* 0x000fc80000011416 */
[-C--:B------:R-:W-:Y:S02]  /*19f0*/  IABS R7, R22.reuse ;  /* 0x0000001600077213 */ /* 0x080fe40000000000 */
[----:B------:R-:W-:Y:S02]  /*1a00*/  IABS R11, R22 ;  /* 0x00000016000b7213 */ /* 0x000fe40000000000 */
[----:B------:R-:W0:Y:S08]  /*1a10*/  I2F.RP R0, R7 ;  /* 0x0000000700007306 */ /* 0x000e300000209400 */
[----:B0-----:R-:W0:Y:S02]  /*1a20*/  MUFU.RCP R0, R0 ;  /* 0x0000000000007308 */ /* 0x001e240000001000 */
[----:B0-----:R-:W-:-:S02]  /*1a30*/  VIADD R4, R0, 0xffffffe ;  /* 0x0ffffffe00047836 */ /* 0x001fc40000000000 */
[----:B------:R-:W-:-:S04]  /*1a40*/  IMAD.MOV R0, RZ, RZ, -R11 ;  /* 0x000000ffff007224 */ /* 0x000fc800078e0a0b */
[----:B------:R0:W1:Y:S02]  /*1a50*/  F2I.FTZ.U32.TRUNC.NTZ R5, R4 ;  /* 0x0000000400057305 */ /* 0x000064000021f000 */
[----:B0-----:R-:W-:Y:S02]  /*1a60*/  IMAD.MOV.U32 R4, RZ, RZ, RZ ;  /* 0x000000ffff047224 */ /* 0x001fe400078e00ff */
[----:B-1----:R-:W-:-:S04]  /*1a70*/  IMAD.MOV R6, RZ, RZ, -R5 ;  /* 0x000000ffff067224 */ /* 0x002fc800078e0a05 */
[----:B------:R-:W-:Y:S01]  /*1a80*/  IMAD R9, R6, R7, RZ ;  /* 0x0000000706097224 */ /* 0x000fe200078e02ff */
[----:B------:R-:W-:-:S03]  /*1a90*/  MOV R6, R8 ;  /* 0x0000000800067202 */ /* 0x000fc60000000f00 */
[----:B------:R-:W-:-:S06]  /*1aa0*/  IMAD.HI.U32 R5, R5, R9, R4 ;  /* 0x0000000905057227 */ /* 0x000fcc00078e0004 */
[----:B------:R-:W-:-:S04]  /*1ab0*/  IMAD.HI.U32 R33, R5, R6, RZ ;  /* 0x0000000605217227 */ /* 0x000fc800078e00ff */
[----:B------:R-:W-:-:S05]  /*1ac0*/  IMAD R0, R33, R0, R6 ;  /* 0x0000000021007224 */ /* 0x000fca00078e0206 */
[----:B------:R-:W-:-:S13]  /*1ad0*/  ISETP.GT.U32.AND P1, PT, R7, R0, PT ;  /* 0x000000000700720c */ /* 0x000fda0003f24070 */
[-C--:B------:R-:W-:Y:S01]  /*1ae0*/  @!P1 IADD3 R0, PT, PT, R0, -R7.reuse, RZ ;  /* 0x8000000700009210 */ /* 0x080fe20007ffe0ff */
[----:B------:R-:W-:Y:S01]  /*1af0*/  @!P1 VIADD R33, R33, 0x1 ;  /* 0x0000000121219836 */ /* 0x000fe20000000000 */
[----:B------:R-:W-:Y:S02]  /*1b00*/  ISETP.NE.AND P1, PT, R22, RZ, PT ;  /* 0x000000ff1600720c */ /* 0x000fe40003f25270 */
[----:B------:R-:W-:Y:S02]  /*1b10*/  ISETP.GE.U32.AND P0, PT, R0, R7, PT ;  /* 0x000000070000720c */ /* 0x000fe40003f06070 */
[----:B------:R-:W-:-:S04]  /*1b20*/  LOP3.LUT R0, R3, R22, RZ, 0x3c, !PT ;  /* 0x0000001603007212 */ /* 0x000fc800078e3cff */
[----:B------:R-:W-:-:S07]  /*1b30*/  ISETP.GE.AND P2, PT, R0, RZ, PT ;  /* 0x000000ff0000720c */ /* 0x000fce0003f46270 */
[----:B------:R-:W-:Y:S01]  /*1b40*/  @P0 VIADD R33, R33, 0x1 ;  /* 0x0000000121210836 */ /* 0x000fe20000000000 */
[----:B------:R-:W-:-:S05]  /*1b50*/  ISETP.GE.AND P0, PT, R3, R10, PT ;  /* 0x0000000a0300720c */ /* 0x000fca0003f06270 */
[----:B------:R-:W-:Y:S02]  /*1b60*/  @!P2 IADD3 R33, PT, PT, -R33, RZ, RZ ;  /* 0x000000ff2121a210 */ /* 0x000fe40007ffe1ff */
[----:B------:R-:W-:Y:S02]  /*1b70*/  @!P1 LOP3.LUT R33, RZ, R22, RZ, 0x33, !PT ;  /* 0x00000016ff219212 */ /* 0x000fe400078e33ff */
[----:B------:R-:W-:Y:S02]  /*1b80*/  ISETP.LT.U32.AND P1, PT, R23, 0x20, !P0 ;  /* 0x000000201700780c */ /* 0x000fe40004721070 */
[----:B------:R-:W-:Y:S01]  /*1b90*/  LOP3.LUT P0, RZ, R22, 0x7, RZ, 0xc0, !PT ;  /* 0x0000000716ff7812 */ /* 0x000fe2000780c0ff */
[----:B------:R-:W-:Y:S01]  /*1ba0*/  IMAD.MOV R32, RZ, RZ, -R33 ;  /* 0x000000ffff207224 */ /* 0x000fe200078e0a21 */
[----:B------:R-:W-:-:S03]  /*1bb0*/  P2R R34, PR, RZ, 0x2 ;  /* 0x00000002ff227803 */ /* 0x000fc60000000000 */
[----:B------:R-:W-:-:S08]  /*1bc0*/  IMAD R32, R22, R32, R3 ;  /* 0x0000002016207224 */ /* 0x000fd000078e0203 */
[----:B------:R-:W-:Y:S05]  /*1bd0*/  @!P0 BRA `(.L_x_9) ;  /* 0x0000000000408947 */ /* 0x000fea0003800000 */
[----:B------:R-:W-:Y:S01]  /*1be0*/  MOV R0, 0x0 ;  /* 0x0000000000007802 */ /* 0x000fe20000000f00 */
[----:B------:R-:W0:Y:S01]  /*1bf0*/  LDCU.64 UR4, c[0x4][0xc8] ;  /* 0x01001900ff0477ac */ /* 0x000e220008000a00 */
[----:B------:R-:W-:Y:S02]  /*1c00*/  HFMA2 R12, -RZ, RZ, 0, 5.9604644775390625e-08 ;  /* 0x00000001ff0c7431 */ /* 0x000fe400000001ff */
[----:B------:R-:W-:Y:S01]  /*1c10*/  IMAD.MOV.U32 R8, RZ, RZ, 0x53f ;  /* 0x0000053fff087424 */ /* 0x000fe200078e00ff */
[----:B------:R1:W2:Y:S01]  /*1c20*/  LDC.64 R14, c[0x4][R0] ;  /* 0x01000000000e7b82 */ /* 0x0002a20000000a00 */
[----:B------:R-:W3:Y:S01]  /*1c30*/  LDCU.64 UR6, c[0x4][0xd0] ;  /* 0x01001a00ff0677ac */ /* 0x000ee20008000a00 */
[----:B------:R-:W-:Y:S01]  /*1c40*/  IMAD.MOV.U32 R13, RZ, RZ, RZ ;  /* 0x000000ffff0d7224 */ /* 0x000fe200078e00ff */
[----:B------:R-:W4:Y:S01]  /*1c50*/  LDCU.64 UR8, c[0x4][0xc0] ;  /* 0x01001800ff0877ac */ /* 0x000f220008000a00 */
[----:B0-----:R-:W-:Y:S01]  /*1c60*/  IMAD.U32 R4, RZ, RZ, UR4 ;  /* 0x00000004ff047e24 */ /* 0x001fe2000f8e00ff */
[----:B------:R-:W-:Y:S01]  /*1c70*/  MOV R5, UR5 ;  /* 0x0000000500057c02 */ /* 0x000fe20008000f00 */
[----:B---3--:R-:W-:-:S02]  /*1c80*/  IMAD.U32 R6, RZ, RZ, UR6 ;  /* 0x00000006ff067e24 */ /* 0x008fc4000f8e00ff */
[----:B------:R-:W-:Y:S01]  /*1c90*/  IMAD.U32 R7, RZ, RZ, UR7 ;  /* 0x00000007ff077e24 */ /* 0x000fe2000f8e00ff */
[----:B----4-:R-:W-:Y:S01]  /*1ca0*/  MOV R10, UR8 ;  /* 0x00000008000a7c02 */ /* 0x010fe20008000f00 */
[----:B-1----:R-:W-:-:S07]  /*1cb0*/  IMAD.U32 R11, RZ, RZ, UR9 ;  /* 0x00000009ff0b7e24 */ /* 0x002fce000f8e00ff */
[----:B------:R-:W-:-:S07]  /*1cc0*/  LEPC R20, `(.L_x_9) ;  /* 0x000000001014794e */ /* 0x000fce0000000000 */
[----:B--2---:R-:W-:Y:S05]  /*1cd0*/  CALL.ABS.NOINC R14 ;  /* 0x000000000e007343 */ /* 0x004fea0003c00000 */
.L_x_9:
[----:B------:R-:W0:Y:S01]  /*1ce0*/  S2R R3, SR_CgaCtaId ;  /* 0x0000000000037919 */ /* 0x000e220000008800 */
[----:B------:R-:W1:Y:S01]  /*1cf0*/  LDC R7, c[0x0][0x400] ;  /* 0x00010000ff077b82 */ /* 0x000e620000000800 */
[----:B------:R-:W-:Y:S02]  /*1d00*/  ISETP.NE.AND P6, PT, R34, RZ, PT ;  /* 0x000000ff2200720c */ /* 0x000fe40003fc5270 */
[----:B------:R-:W-:-:S05]  /*1d10*/  MOV R0, 0x400 ;  /* 0x0000040000007802 */ /* 0x000fca0000000f00 */
[----:B------:R-:W-:-:S05]  /*1d20*/  VIADD R0, R0, 0x440 ;  /* 0x0000044000007836 */ /* 0x000fca0000000000 */
[----:B0-----:R-:W-:-:S04]  /*1d30*/  LEA R0, R3, R0, 0x18 ;  /* 0x0000000003007211 */ /* 0x001fc800078ec0ff */
[----:B-1----:R-:W-:Y:S01]  /*1d40*/  LEA R3, R7, R0, 0x1 ;  /* 0x0000000007037211 */ /* 0x002fe200078e08ff */
[----:B------:R-:W-:Y:S06]  /*1d50*/  @!P6 BRA `(.L_x_10) ;  /* 0x00000000001ce947 */ /* 0x000fec0003800000 */
[----:B------:R-:W0:Y:S01]  /*1d60*/  LDCU UR4, c[0x0][0x40c] ;  /* 0x00008180ff0477ac */ /* 0x000e220008000800 */
[----:B------:R-:W-:-:S04]  /*1d70*/  IMAD R5, R22, R33, R32 ;  /* 0x0000002116057224 */ /* 0x000fc800078e0220 */
[----:B------:R-:W-:-:S05]  /*1d80*/  IMAD R4, R5, 0x2, R0 ;  /* 0x0000000205047824 */ /* 0x000fca00078e0200 */
[----:B------:R1:W-:Y:S01]  /*1d90*/  STS.128 [R4], R28 ;  /* 0x0000001c04007388 */ /* 0x0003e20000000c00 */
[----:B0-----:R-:W-:-:S13]  /*1da0*/  ISETP.NE.AND P0, PT, RZ, UR4, PT ;  /* 0x00000004ff007c0c */ /* 0x001fda000bf05270 */
[----:B------:R-:W-:-:S05]  /*1db0*/  @!P0 IMAD R5, R5, 0x2, R3 ;  /* 0x0000000205058824 */ /* 0x000fca00078e0203 */
[----:B------:R1:W-:Y:S02]  /*1dc0*/  @!P0 STS.128 [R5], R24 ;  /* 0x0000001805008388 */ /* 0x0003e40000000c00 */
.L_x_10:
[----:B------:R-:W-:Y:S05]  /*1dd0*/  WARPSYNC.ALL ;  /* 0x0000000000007948 */ /* 0x000fea0003800000 */
[----:B------:R-:W-:Y:S06]  /*1de0*/  BAR.SYNC.DEFER_BLOCKING 0x0 ;  /* 0x0000000000007b1d */ /* 0x000fec0000010000 */
[----:B------:R-:W-:Y:S05]  /*1df0*/  @!P6 BRA.U `(.L_x_11) ;  /* 0x0000000d00d4e947 */ /* 0x000fea0003800000 */
[----:B-1----:R-:W-:Y:S01]  /*1e00*/  SHF.R.S32.HI R4, RZ, 0x1f, R7 ;  /* 0x0000001fff047819 */ /* 0x002fe20000011407 */
[----:B------:R-:W-:Y:S01]  /*1e10*/  BSSY.RECONVERGENT B0, `(.L_x_11) ;  /* 0x00000f3000007945 */ /* 0x000fe20003800200 */
[----:B------:R-:W-:Y:S02]  /*1e20*/  SHF.R.U32.HI R5, RZ, 0x1, R32 ;  /* 0x00000001ff057819 */ /* 0x000fe40000011620 */
[----:B------:R-:W-:-:S04]  /*1e30*/  LEA.HI R4, R4, R7, RZ, 0x2 ;  /* 0x0000000704047211 */ /* 0x000fc800078f10ff */
[----:B------:R-:W-:-:S05]  /*1e40*/  SHF.R.S32.HI R4, RZ, 0x2, R4 ;  /* 0x00000002ff047819 */ /* 0x000fca0000011404 */
[----:B------:R-:W-:Y:S01]  /*1e50*/  IMAD R5, R33, R4, R5 ;  /* 0x0000000421057224 */ /* 0x000fe200078e0205 */
[----:B------:R-:W-:Y:S06]  /*1e60*/  @!P6 BRA `(.L_x_12) ;  /* 0x0000000c00b4e947 */ /* 0x000fec0003800000 */
[----:B------:R-:W-:Y:S01]  /*1e70*/  LEA R35, R5, R0, 0x1 ;  /* 0x0000000005237211 */ /* 0x000fe200078e08ff */
[----:B------:R-:W0:Y:S01]  /*1e80*/  LDC R10, c[0x0][0x40c] ;  /* 0x00010300ff0a7b82 */ /* 0x000e220000000800 */
[----:B------:R-:W-:Y:S03]  /*1e90*/  BSSY.RECONVERGENT B1, `(.L_x_13) ;  /* 0x00000da000017945 */ /* 0x000fe60003800200 */
[----:B------:R-:W-:Y:S01]  /*1ea0*/  IMAD R37, R22, 0x2, R35 ;  /* 0x0000000216257824 */ /* 0x000fe200078e0223 */
[----:B------:R-:W1:Y:S04]  /*1eb0*/  LDS.64 R8, [R35] ;  /* 0x0000000023087984 */ /* 0x000e680000000a00 */
[----:B------:R-:W2:Y:S01]  /*1ec0*/  LDS.64 R12, [R37] ;  /* 0x00000000250c7984 */ /* 0x000ea20000000a00 */
[----:B0-----:R-:W-:-:S02]  /*1ed0*/  ISETP.NE.AND P0, PT, R10, RZ, PT ;  /* 0x000000ff0a00720c */ /* 0x001fc40003f05270 */
[--C-:B-1----:R-:W-:Y:S02]  /*1ee0*/  SHF.R.U64 R6, R8, 0x10, R9.reuse ;  /* 0x0000001008067819 */ /* 0x102fe40000001209 */
[----:B------:R-:W-:Y:S02]  /*1ef0*/  SHF.R.U32.HI R4, RZ, 0x10, R9 ;  /* 0x00000010ff047819 */ /* 0x000fe40000011609 */
[--C-:B--2---:R-:W-:Y:S02]  /*1f00*/  SHF.R.U64 R29, R12, 0x10, R13.reuse ;  /* 0x000000100c1d7819 */ /* 0x104fe4000000120d */
[--C-:B------:R-:W-:Y:S02]  /*1f10*/  SHF.R.U32.HI R31, RZ, 0x10, R13.reuse ;  /* 0x00000010ff1f7819 */ /* 0x100fe4000001160d */
[----:B------:R-:W-:Y:S02]  /*1f20*/  PRMT R28, R8, 0x5410, R12 ;  /* 0x00005410081c7816 */ /* 0x000fe4000000000c */
[----:B------:R-:W-:-:S02]  /*1f30*/  PRMT R30, R9, 0x5410, R13 ;  /* 0x00005410091e7816 */ /* 0x000fc4000000000d */
[----:B------:R-:W-:Y:S02]  /*1f40*/  PRMT R29, R6, 0x5410, R29 ;  /* 0x00005410061d7816 */ /* 0x000fe4000000001d */
[----:B------:R-:W-:Y:S01]  /*1f50*/  PRMT R31, R4, 0x5410, R31 ;  /* 0x00005410041f7816 */ /* 0x000fe2000000001f */
[----:B------:R-:W-:Y:S06]  /*1f60*/  @P0 BRA `(.L_x_14) ;  /* 0x0000000800100947 */ /* 0x000fec0003800000 */
[----:B------:R-:W-:Y:S01]  /*1f70*/  IMAD R39, R5, 0x2, R3 ;  /* 0x0000000205277824 */ /* 0x000fe200078e0203 */
[----:B------:R-:W-:Y:S01]  /*1f80*/  SHF.R.S32.HI R4, RZ, 0x1f, R5 ;  /* 0x0000001fff047819 */ /* 0x000fe20000011405 */
[----:B------:R-:W-:Y:S03]  /*1f90*/  BSSY.RECONVERGENT B2, `(.L_x_15) ;  /* 0x0000070000027945 */ /* 0x000fe60003800200 */
[----:B------:R-:W-:Y:S01]  /*1fa0*/  LEA R41, R22, R39, 0x1 ;  /* 0x0000002716297211 */ /* 0x000fe200078e08ff */
[----:B------:R-:W0:Y:S01]  /*1fb0*/  LDS.64 R12, [R39] ;  /* 0x00000000270c7984 */ /* 0x000e220000000a00 */
[----:B------:R-:W-:-:S03]  /*1fc0*/  LEA.HI R4, R4, R5, RZ, 0x2 ;  /* 0x0000000504047211 */ /* 0x000fc600078f10ff */
[----:B------:R-:W1:Y:S02]  /*1fd0*/  LDS.64 R14, [R41] ;  /* 0x00000000290e7984 */ /* 0x000e640000000a00 */
[----:B------:R-:W-:-:S05]  /*1fe0*/  IMAD.SHL.U32 R4, R4, 0x2, RZ ;  /* 0x0000000204047824 */ /* 0x000fca00078e00ff */
[----:B------:R-:W-:-:S04]  /*1ff0*/  LOP3.LUT R9, R4, 0xfffffff8, RZ, 0xc0, !PT ;  /* 0xfffffff804097812 */ /* 0x000fc800078ec0ff */
[----:B------:R-:W-:Y:S02]  /*2000*/  ISETP.GE.AND P0, PT, R9, R7, PT ;  /* 0x000000070900720c */ /* 0x000fe40003f06270 */
[--C-:B0-----:R-:W-:Y:S02]  /*2010*/  SHF.R.U64 R6, R12, 0x10, R13.reuse ;  /* 0x000000100c067819 */ /* 0x101fe4000000120d */
[----:B------:R-:W-:Y:S02]  /*2020*/  SHF.R.U32.HI R4, RZ, 0x10, R13 ;  /* 0x00000010ff047819 */ /* 0x000fe4000001160d */
[--C-:B-1----:R-:W-:Y:S02]  /*2030*/  SHF.R.U64 R25, R14, 0x10, R15.reuse ;  /* 0x000000100e197819 */ /* 0x102fe4000000120f */
[----:B------:R-:W-:Y:S02]  /*2040*/  SHF.R.U32.HI R27, RZ, 0x10, R15 ;  /* 0x00000010ff1b7819 */ /* 0x000fe4000001160f */
[----:B------:R-:W-:-:S02]  /*2050*/  PRMT R24, R12, 0x5410, R14 ;  /* 0x000054100c187816 */ /* 0x000fc4000000000e */
[----:B------:R-:W-:Y:S02]  /*2060*/  PRMT R26, R13, 0x5410, R15 ;  /* 0x000054100d1a7816 */ /* 0x000fe4000000000f */
[----:B------:R-:W-:Y:S02]  /*2070*/  PRMT R25, R6, 0x5410, R25 ;  /* 0x0000541006197816 */ /* 0x000fe40000000019 */
[----:B------:R-:W-:Y:S01]  /*2080*/  PRMT R27, R4, 0x5410, R27 ;  /* 0x00005410041b7816 */ /* 0x000fe2000000001b */
[----:B------:R-:W-:Y:S06]  /*2090*/  @P0 BRA `(.L_x_16) ;  /* 0x00000004007c0947 */ /* 0x000fec0003800000 */
[----:B------:R-:W-:Y:S01]  /*20a0*/  I2FP.F32.S32 R5, R7 ;  /* 0x0000000700057245 */ /* 0x000fe20000201400 */
[C---:B------:R-:W-:Y:S01]  /*20b0*/  VIADD R6, R9.reuse, 0x2 ;  /* 0x0000000209067836 */ /* 0x040fe20000000000 */
[----:B------:R-:W-:Y:S01]  /*20c0*/  I2FP.F32.S32 R4, R9 ;  /* 0x0000000900047245 */ /* 0x000fe20000201400 */
[----:B------:R-:W-:Y:S01]  /*20d0*/  VIADD R10, R10, -UR39 ;  /* 0x800000270a0a7c36 */ /* 0x000fe20008000000 */
[----:B------:R0:W1:Y:S01]  /*20e0*/  MUFU.RCP R8, R5 ;  /* 0x0000000500087308 */ /* 0x0000620000001000 */
[----:B------:R-:W-:Y:S01]  /*20f0*/  IADD3 R7, PT, PT, R9, 0x4, RZ ;  /* 0x0000000409077810 */ /* 0x000fe20007ffe0ff */
[----:B------:R-:W-:Y:S01]  /*2100*/  HADD2.F32 R21, -RZ, R28.H1_H1 ;  /* 0x3000001cff157230 */ /* 0x000fe20000004100 */
[----:B------:R-:W-:Y:S01]  /*2110*/  I2FP.F32.S32 R6, R6 ;  /* 0x0000000600067245 */ /* 0x000fe20000201400 */
[--C-:B------:R-:W-:Y:S01]  /*2120*/  HADD2.F32 R36, -RZ, R29.reuse.H1_H1 ;  /* 0x3000001dff247230 */ /* 0x100fe20000004100 */
[----:B------:R-:W-:Y:S01]  /*2130*/  I2FP.F32.S32 R7, R7 ;  /* 0x0000000700077245 */ /* 0x000fe20000201400 */
[----:B------:R-:W-:Y:S01]  /*2140*/  HADD2.F32 R34, -RZ, R29.H0_H0 ;  /* 0x2000001dff227230 */ /* 0x000fe20000004100 */
[----:B------:R-:W-:Y:S01]  /*2150*/  I2FP.F32.S32 R15, R10 ;  /* 0x0000000a000f7245 */ /* 0x000fe20000201400 */
[----:B------:R-:W-:-:S02]  /*2160*/  HADD2.F32 R40, -RZ, R30.H1_H1 ;  /* 0x3000001eff287230 */ /* 0x000fc40000004100 */
[----:B0-----:R-:W-:Y:S02]  /*2170*/  VIADD R5, R9, 0x6 ;  /* 0x0000000609057836 */ /* 0x001fe40000000000 */
[----:B------:R-:W-:Y:S02]  /*2180*/  HADD2.F32 R38, -RZ, R30.H0_H0 ;  /* 0x2000001eff267230 */ /* 0x000fe40000004100 */
[--C-:B------:R-:W-:Y:S01]  /*2190*/  HADD2.F32 R29, -RZ, R25.reuse.H1_H1 ;  /* 0x30000019ff1d7230 */ /* 0x100fe20000004100 */
[----:B------:R-:W-:Y:S01]  /*21a0*/  I2FP.F32.S32 R5, R5 ;  /* 0x0000000500057245 */ /* 0x000fe20000201400 */
[----:B------:R-:W-:Y:S02]  /*21b0*/  HADD2.F32 R30, -RZ, R25.H0_H0 ;  /* 0x20000019ff1e7230 */ /* 0x000fe40000004100 */
        /* <DEDUP_REMOVED lines=8> */
[----:B------:R-:W-:-:S02]  /*2240*/  HADD2.F32 R28, -RZ, R28.H0_H0 ;  /* 0x2000001cff1c7230 */ /* 0x000fc40000004100 */
[----:B------:R-:W0:Y:S01]  /*2250*/  MUFU.EX2 R4, -R4 ;  /* 0x8000000400047308 */ /* 0x000e220000000800 */
[--C-:B------:R-:W-:Y:S02]  /*2260*/  HADD2.F32 R43, -RZ, R31.reuse.H1_H1 ;  /* 0x3000001fff2b7230 */ /* 0x100fe40000004100 */
[----:B------:R-:W-:Y:S02]  /*2270*/  HADD2.F32 R42, -RZ, R31.H0_H0 ;  /* 0x2000001fff2a7230 */ /* 0x000fe40000004100 */
[--C-:B------:R-:W-:Y:S02]  /*2280*/  HADD2.F32 R31, -RZ, R26.reuse.H1_H1 ;  /* 0x3000001aff1f7230 */ /* 0x100fe40000004100 */
[----:B------:R-:W-:Y:S01]  /*2290*/  HADD2.F32 R26, -RZ, R26.H0_H0 ;  /* 0x2000001aff1a7230 */ /* 0x000fe20000004100 */
[----:B------:R-:W1:Y:S01]  /*22a0*/  MUFU.EX2 R6, -R6 ;  /* 0x8000000600067308 */ /* 0x000e620000000800 */
[--C-:B------:R-:W-:Y:S02]  /*22b0*/  HADD2.F32 R45, -RZ, R27.reuse.H1_H1 ;  /* 0x3000001bff2d7230 */ /* 0x100fe40000004100 */
[----:B------:R-:W-:-:S05]  /*22c0*/  HADD2.F32 R44, -RZ, R27.H0_H0 ;  /* 0x2000001bff2c7230 */ /* 0x000fca0000004100 */
[----:B------:R-:W2:Y:S01]  /*22d0*/  MUFU.EX2 R7, -R7 ;  /* 0x8000000700077308 */ /* 0x000ea20000000800 */
[----:B0-----:R-:W-:-:S04]  /*22e0*/  FMUL.FTZ R4, R15, R4 ;  /* 0x000000040f047220 */ /* 0x001fc80000410000 */
[----:B------:R-:W-:-:S03]  /*22f0*/  FMUL.RZ R9, R4, 0.15915493667125701904 ;  /* 0x3e22f98304097820 */ /* 0x000fc6000040c000 */
[----:B------:R-:W0:Y:S01]  /*2300*/  MUFU.EX2 R8, -R8 ;  /* 0x8000000800087308 */ /* 0x000e220000000800 */
[----:B-1----:R-:W-:-:S04]  /*2310*/  FMUL.FTZ R6, R15, R6 ;  /* 0x000000060f067220 */ /* 0x002fc80000410000 */
[----:B------:R-:W-:-:S03]  /*2320*/  FMUL.RZ R12, R6, 0.15915493667125701904 ;  /* 0x3e22f983060c7820 */ /* 0x000fc6000040c000 */
[----:B------:R-:W1:Y:S01]  /*2330*/  MUFU.SIN R5, R9 ;  /* 0x0000000900057308 */ /* 0x000e620000000400 */
[----:B--2---:R-:W-:-:S04]  /*2340*/  FMUL.FTZ R6, R15, R7 ;  /* 0x000000070f067220 */ /* 0x004fc80000410000 */
[----:B------:R-:W-:-:S03]  /*2350*/  FMUL.RZ R13, R6, 0.15915493667125701904 ;  /* 0x3e22f983060d7820 */ /* 0x000fc6000040c000 */
[----:B------:R1:W2:Y:S01]  /*2360*/  MUFU.COS R4, R9 ;  /* 0x0000000900047308 */ /* 0x0002a20000000000 */
[----:B0-----:R-:W-:Y:S01]  /*2370*/  FMUL.FTZ R6, R15, R8 ;  /* 0x000000080f067220 */ /* 0x001fe20000410000 */
[----:B------:R-:W-:-:S03]  /*2380*/  HADD2.F32 R8, -RZ, R24.H1_H1 ;  /* 0x30000018ff087230 */ /* 0x000fc60000004100 */
[----:B------:R-:W-:-:S03]  /*2390*/  FMUL.RZ R20, R6, 0.15915493667125701904 ;  /* 0x3e22f98306147820 */ /* 0x000fc6000040c000 */
[----:B------:R-:W-:Y:S01]  /*23a0*/  MUFU.COS R10, R12 ;  /* 0x0000000c000a7308 */ /* 0x000fe20000000000 */
[-C--:B-1----:R-:W-:Y:S01]  /*23b0*/  FMUL.FTZ R9, R8, R5.reuse ;  /* 0x0000000508097220 */ /* 0x082fe20000410000 */
[----:B------:R-:W-:-:S06]  /*23c0*/  FMUL.FTZ R7, R21, R5 ;  /* 0x0000000515077220 */ /* 0x000fcc0000410000 */
[----:B------:R0:W1:Y:S01]  /*23d0*/  MUFU.SIN R11, R12 ;  /* 0x0000000c000b7308 */ /* 0x0000620000000400 */
[-C--:B--2---:R-:W-:Y:S01]  /*23e0*/  FMUL.FTZ R6, R21, R4.reuse ;  /* 0x0000000415067220 */ /* 0x084fe20000410000 */
[-C--:B------:R-:W-:Y:S01]  /*23f0*/  FMUL.FTZ R8, R8, R4.reuse ;  /* 0x0000000408087220 */ /* 0x080fe20000410000 */
[C---:B------:R-:W-:Y:S02]  /*2400*/  FFMA.FTZ R7, R28.reuse, R4, -R7 ;  /* 0x000000041c077223 */ /* 0x040fe40000010807 */
[----:B------:R-:W-:-:S03]  /*2410*/  FFMA.FTZ R6, R28, R5, R6 ;  /* 0x000000051c067223 */ /* 0x000fc60000010006 */
[----:B------:R-:W2:Y:S01]  /*2420*/  MUFU.COS R14, R13 ;  /* 0x0000000d000e7308 */ /* 0x000ea20000000000 */
[----:B0-----:R-:W-:Y:S01]  /*2430*/  HADD2.F32 R12, -RZ, R24.H0_H0 ;  /* 0x20000018ff0c7230 */ /* 0x001fe20000004100 */
[----:B------:R-:W-:-:S04]  /*2440*/  F2FP.F16.F32.PACK_AB R28, R6, R7 ;  /* 0x00000007061c723e */ /* 0x000fc800000000ff */
[C---:B------:R-:W-:Y:S01]  /*2450*/  FFMA.FTZ R9, R12.reuse, R4, -R9 ;  /* 0x000000040c097223 */ /* 0x040fe20000010809 */
[----:B------:R-:W-:Y:S01]  /*2460*/  FFMA.FTZ R8, R12, R5, R8 ;  /* 0x000000050c087223 */ /* 0x000fe20000010008 */
[----:B------:R0:W3:Y:S01]  /*2470*/  MUFU.SIN R15, R13 ;  /* 0x0000000d000f7308 */ /* 0x0000e20000000400 */
[CC--:B-1----:R-:W-:Y:S01]  /*2480*/  FMUL.FTZ R5, R36.reuse, R11.reuse ;  /* 0x0000000b24057220 */ /* 0x0c2fe20000410000 */
[-C--:B------:R-:W-:Y:S01]  /*2490*/  FMUL.FTZ R4, R36, R10.reuse ;  /* 0x0000000a24047220 */ /* 0x080fe20000410000 */
[CC--:B------:R-:W-:Y:S02]  /*24a0*/  FMUL.FTZ R12, R29.reuse, R10.reuse ;  /* 0x0000000a1d0c7220 */ /* 0x0c0fe40000410000 */
[C---:B------:R-:W-:Y:S01]  /*24b0*/  FFMA.FTZ R5, R34.reuse, R10, -R5 ;  /* 0x0000000a22057223 */ /* 0x040fe20000010805 */
[-C--:B------:R-:W-:Y:S01]  /*24c0*/  FFMA.FTZ R4, R34, R11.reuse, R4 ;  /* 0x0000000b22047223 */ /* 0x080fe20000010004 */
[-C--:B------:R-:W-:Y:S01]  /*24d0*/  FFMA.FTZ R12, R30, R11.reuse, R12 ;  /* 0x0000000b1e0c7223 */ /* 0x080fe2000001000c */
[----:B------:R-:W1:Y:S01]  /*24e0*/  MUFU.COS R24, R20 ;  /* 0x0000001400187308 */ /* 0x000e620000000000 */
[----:B0-----:R-:W-:-:S02]  /*24f0*/  FMUL.FTZ R13, R29, R11 ;  /* 0x0000000b1d0d7220 */ /* 0x001fc40000410000 */
[----:B------:R-:W-:Y:S02]  /*2500*/  F2FP.F16.F32.PACK_AB R29, R4, R5 ;  /* 0x00000005041d723e */ /* 0x000fe400000000ff */
[----:B------:R-:W-:Y:S01]  /*2510*/  FFMA.FTZ R13, R30, R10, -R13 ;  /* 0x0000000a1e0d7223 */ /* 0x000fe2000001080d */
[CC--:B--2---:R-:W-:Y:S02]  /*2520*/  FMUL.FTZ R10, R40.reuse, R14.reuse ;  /* 0x0000000e280a7220 */ /* 0x0c4fe40000410000 */
[----:B------:R0:W2:Y:S01]  /*2530*/  MUFU.SIN R25, R20 ;  /* 0x0000001400197308 */ /* 0x0000a20000000400 */
[-C--:B---3--:R-:W-:Y:S01]  /*2540*/  FMUL.FTZ R11, R40, R15.reuse ;  /* 0x0000000f280b7220 */ /* 0x088fe20000410000 */
[CC--:B------:R-:W-:Y:S01]  /*2550*/  FMUL.FTZ R21, R31.reuse, R15.reuse ;  /* 0x0000000f1f157220 */ /* 0x0c0fe20000410000 */
[C---:B------:R-:W-:Y:S02]  /*2560*/  FFMA.FTZ R10, R38.reuse, R15, R10 ;  /* 0x0000000f260a7223 */ /* 0x040fe4000001000a */
[-C--:B------:R-:W-:Y:S01]  /*2570*/  FFMA.FTZ R11, R38, R14.reuse, -R11 ;  /* 0x0000000e260b7223 */ /* 0x080fe2000001080b */
[-C--:B------:R-:W-:Y:S01]  /*2580*/  FFMA.FTZ R21, R26, R14.reuse, -R21 ;  /* 0x0000000e1a157223 */ /* 0x080fe20000010815 */
[----:B0-----:R-:W-:Y:S01]  /*2590*/  FMUL.FTZ R20, R31, R14 ;  /* 0x0000000e1f147220 */ /* 0x001fe20000410000 */
[----:B-1----:R-:W-:-:S02]  /*25a0*/  FMUL.FTZ R14, R43, R24 ;  /* 0x000000182b0e7220 */ /* 0x002fc40000410000 */
[----:B------:R-:W-:Y:S01]  /*25b0*/  F2FP.F16.F32.PACK_AB R30, R10, R11 ;  /* 0x0000000b0a1e723e */ /* 0x000fe200000000ff */
[----:B------:R-:W-:Y:S01]  /*25c0*/  FFMA.FTZ R20, R26, R15, R20 ;  /* 0x0000000f1a147223 */ /* 0x000fe20000010014 */
[-C--:B------:R-:W-:Y:S01]  /*25d0*/  FMUL.FTZ R26, R45, R24.reuse ;  /* 0x000000182d1a7220 */ /* 0x080fe20000410000 */
[-C--:B--2---:R-:W-:Y:S01]  /*25e0*/  FMUL.FTZ R15, R43, R25.reuse ;  /* 0x000000192b0f7220 */ /* 0x084fe20000410000 */
[-C--:B------:R-:W-:Y:S01]  /*25f0*/  FMUL.FTZ R27, R45, R25.reuse ;  /* 0x000000192d1b7220 */ /* 0x080fe20000410000 */
[-C--:B------:R-:W-:Y:S01]  /*2600*/  FFMA.FTZ R14, R42, R25.reuse, R14 ;  /* 0x000000192a0e7223 */ /* 0x080fe2000001000e */
[----:B------:R-:W-:Y:S01]  /*2610*/  FFMA.FTZ R34, R44, R25, R26 ;  /* 0x000000192c227223 */ /* 0x000fe2000001001a */
[-C--:B------:R-:W-:Y:S01]  /*2620*/  FFMA.FTZ R15, R42, R24.reuse, -R15 ;  /* 0x000000182a0f7223 */ /* 0x080fe2000001080f */
[----:B------:R-:W-:Y:S01]  /*2630*/  FFMA.FTZ R27, R44, R24, -R27 ;  /* 0x000000182c1b7223 */ /* 0x000fe2000001081b */
[----:B------:R-:W-:Y:S02]  /*2640*/  F2FP.F16.F32.PACK_AB R24, R8, R9 ;  /* 0x000000090818723e */ /* 0x000fe400000000ff */
[----:B------:R-:W-:-:S02]  /*2650*/  F2FP.F16.F32.PACK_AB R25, R12, R13 ;  /* 0x0000000d0c19723e */ /* 0x000fc400000000ff */
[----:B------:R-:W-:Y:S02]  /*2660*/  F2FP.F16.F32.PACK_AB R26, R20, R21 ;  /* 0x00000015141a723e */ /* 0x000fe400000000ff */
[----:B------:R-:W-:Y:S02]  /*2670*/  F2FP.F16.F32.PACK_AB R31, R14, R15 ;  /* 0x0000000f0e1f723e */ /* 0x000fe400000000ff */
[----:B------:R-:W-:-:S07]  /*2680*/  F2FP.F16.F32.PACK_AB R27, R34, R27 ;  /* 0x0000001b221b723e */ /* 0x000fce00000000ff */
.L_x_16:
[----:B------:R-:W-:Y:S05]  /*2690*/  BSYNC.RECONVERGENT B2 ;  /* 0x0000000000027941 */ /* 0x000fea0003800200 */
.L_x_15:
[C---:B------:R-:W-:Y:S02]  /*26a0*/  LOP3.LUT R4, R25.reuse, 0xffff, RZ, 0xc0, !PT ;  /* 0x0000ffff19047812 */ /* 0x040fe400078ec0ff */
[----:B------:R-:W-:Y:S02]  /*26b0*/  PRMT R6, R25, 0x7732, RZ ;  /* 0x0000773219067816 */ /* 0x000fe400000000ff */
[----:B------:R-:W-:Y:S01]  /*26c0*/  PRMT R8, R27, 0x7732, RZ ;  /* 0x000077321b087816 */ /* 0x000fe200000000ff */
[----:B------:R-:W-:Y:S01]  /*26d0*/  IMAD.WIDE.U32 R4, R4, 0x10000, RZ ;  /* 0x0001000004047825 */ /* 0x000fe200078e00ff */
[----:B------:R-:W-:Y:S02]  /*26e0*/  PRMT R9, R26, 0x7732, RZ ;  /* 0x000077321a097816 */ /* 0x000fe400000000ff */
[----:B------:R-:W-:Y:S01]  /*26f0*/  PRMT R10, R24, 0x7732, RZ ;  /* 0x00007732180a7816 */ /* 0x000fe200000000ff */
[----:B------:R-:W-:Y:S01]  /*2700*/  IMAD.WIDE.U32 R6, R6, 0x10000, RZ ;  /* 0x0001000006067825 */ /* 0x000fe200078e00ff */
[----:B------:R-:W-:-:S02]  /*2710*/  PRMT R13, R26, 0x5410, R27 ;  /* 0x000054101a0d7816 */ /* 0x000fc4000000001b */
[----:B------:R-:W-:Y:S02]  /*2720*/  PRMT R11, R9, 0x5410, R8 ;  /* 0x00005410090b7816 */ /* 0x000fe40000000008 */
[----:B------:R-:W-:Y:S02]  /*2730*/  MOV R9, R10 ;  /* 0x0000000a00097202 */ /* 0x000fe40000000f00 */
[----:B------:R-:W-:Y:S02]  /*2740*/  LOP3.LUT R5, R13, R5, RZ, 0xfc, !PT ;  /* 0x000000050d057212 */ /* 0x000fe400078efcff */
[----:B------:R-:W-:Y:S02]  /*2750*/  LOP3.LUT R4, R4, 0xffff, R24, 0xf8, !PT ;  /* 0x0000ffff04047812 */ /* 0x000fe400078ef818 */
[----:B------:R-:W-:Y:S02]  /*2760*/  LOP3.LUT R7, R11, R7, RZ, 0xfc, !PT ;  /* 0x000000070b077212 */ /* 0x000fe400078efcff */
[----:B------:R-:W-:Y:S01]  /*2770*/  LOP3.LUT R6, R6, R9, RZ, 0xfc, !PT ;  /* 0x0000000906067212 */ /* 0x000fe200078efcff */
[----:B------:R0:W-:Y:S04]  /*2780*/  STS.64 [R39], R4 ;  /* 0x0000000427007388 */ /* 0x0001e80000000a00 */
[----:B------:R0:W-:Y:S01]  /*2790*/  STS.64 [R41], R6 ;  /* 0x0000000629007388 */ /* 0x0001e20000000a00 */
[----:B------:R-:W-:Y:S05]  /*27a0*/  BRA `(.L_x_17) ;  /* 0x0000000400207947 */ /* 0x000fea0003800000 */
.L_x_14:
[----:B------:R-:W-:-:S04]  /*27b0*/  SHF.R.S32.HI R4, RZ, 0x1f, R5 ;  /* 0x0000001fff047819 */ /* 0x000fc80000011405 */
[----:B------:R-:W-:-:S05]  /*27c0*/  LEA.HI R4, R4, R5, RZ, 0x2 ;  /* 0x0000000504047211 */ /* 0x000fca00078f10ff */
[----:B------:R-:W-:-:S05]  /*27d0*/  IMAD.SHL.U32 R4, R4, 0x2, RZ ;  /* 0x0000000204047824 */ /* 0x000fca00078e00ff */
[----:B------:R-:W-:-:S04]  /*27e0*/  LOP3.LUT R8, R4, 0xfffffff8, RZ, 0xc0, !PT ;  /* 0xfffffff804087812 */ /* 0x000fc800078ec0ff */
[----:B------:R-:W-:-:S13]  /*27f0*/  ISETP.GE.AND P0, PT, R8, R7, PT ;  /* 0x000000070800720c */ /* 0x000fda0003f06270 */
[----:B------:R-:W-:Y:S05]  /*2800*/  @P0 BRA `(.L_x_17) ;  /* 0x0000000400080947 */ /* 0x000fea0003800000 */
[----:B------:R-:W-:Y:S01]  /*2810*/  I2FP.F32.S32 R7, R7 ;  /* 0x0000000700077245 */ /* 0x000fe20000201400 */
[C---:B------:R-:W-:Y:S01]  /*2820*/  VIADD R5, R8.reuse, 0x2 ;  /* 0x0000000208057836 */ /* 0x040fe20000000000 */
[----:B------:R-:W-:Y:S01]  /*2830*/  I2FP.F32.S32 R4, R8 ;  /* 0x0000000800047245 */ /* 0x000fe20000201400 */
[----:B------:R-:W-:Y:S01]  /*2840*/  HADD2.F32 R34, -RZ, R29.H1_H1 ;  /* 0x3000001dff227230 */ /* 0x000fe20000004100 */
[----:B------:R0:W1:Y:S01]  /*2850*/  MUFU.RCP R13, R7 ;  /* 0x00000007000d7308 */ /* 0x0000620000001000 */
[----:B------:R-:W-:Y:S01]  /*2860*/  HADD2.F32 R21, -RZ, R28.H0_H0 ;  /* 0x2000001cff157230 */ /* 0x000fe20000004100 */
[----:B------:R-:W-:Y:S01]  /*2870*/  I2FP.F32.S32 R6, R5 ;  /* 0x0000000500067245 */ /* 0x000fe20000201400 */
[--C-:B------:R-:W-:Y:S02]  /*2880*/  HADD2.F32 R38, -RZ, R31.reuse.H1_H1 ;  /* 0x3000001fff267230 */ /* 0x100fe40000004100 */
[----:B------:R-:W-:Y:S02]  /*2890*/  HADD2.F32 R36, -RZ, R31.H0_H0 ;  /* 0x2000001fff247230 */ /* 0x000fe40000004100 */
[----:B0-----:R-:W-:-:S05]  /*28a0*/  VIADD R7, R8, 0x6 ;  /* 0x0000000608077836 */ /* 0x001fca0000000000 */
[----:B------:R-:W-:Y:S01]  /*28b0*/  I2FP.F32.S32 R7, R7 ;  /* 0x0000000700077245 */ /* 0x000fe20000201400 */
[-C--:B-1----:R-:W-:Y:S01]  /*28c0*/  FMUL.FTZ R4, R4, R13.reuse ;  /* 0x0000000d04047220 */ /* 0x082fe20000410000 */
[----:B------:R-:W-:-:S03]  /*28d0*/  FMUL.FTZ R6, R6, R13 ;  /* 0x0000000d06067220 */ /* 0x000fc60000410000 */
[----:B------:R-:W-:Y:S01]  /*28e0*/  FMUL.FTZ R7, R7, R13 ;  /* 0x0000000d07077220 */ /* 0x000fe20000410000 */
[----:B------:R-:W-:Y:S01]  /*28f0*/  FMUL.FTZ R5, R4, 13.28771209716796875 ;  /* 0x41549a7804057820 */ /* 0x000fe20000410000 */
[----:B------:R-:W-:Y:S01]  /*2900*/  IADD3 R4, PT, PT, R8, 0x4, RZ ;  /* 0x0000000408047810 */ /* 0x000fe20007ffe0ff */
[----:B------:R-:W-:-:S03]  /*2910*/  FMUL.FTZ R6, R6, 13.28771209716796875 ;  /* 0x41549a7806067820 */ /* 0x000fc60000410000 */
[----:B------:R-:W-:Y:S01]  /*2920*/  I2FP.F32.S32 R4, R4 ;  /* 0x0000000400047245 */ /* 0x000fe20000201400 */
[----:B------:R-:W0:Y:S04]  /*2930*/  MUFU.EX2 R5, -R5 ;  /* 0x8000000500057308 */ /* 0x000e280000000800 */
[----:B------:R-:W-:-:S04]  /*2940*/  FMUL.FTZ R4, R4, R13 ;  /* 0x0000000d04047220 */ /* 0x000fc80000410000 */
[----:B------:R-:W-:Y:S01]  /*2950*/  FMUL.FTZ R9, R4, 13.28771209716796875 ;  /* 0x41549a7804097820 */ /* 0x000fe20000410000 */
[----:B------:R-:W1:Y:S01]  /*2960*/  MUFU.EX2 R11, -R6 ;  /* 0x80000006000b7308 */ /* 0x000e620000000800 */
[----:B------:R-:W-:Y:S01]  /*2970*/  I2FP.F32.S32 R4, R10 ;  /* 0x0000000a00047245 */ /* 0x000fe20000201400 */
[----:B------:R-:W-:-:S06]  /*2980*/  FMUL.FTZ R10, R7, 13.28771209716796875 ;  /* 0x41549a78070a7820 */ /* 0x000fcc0000410000 */
[----:B------:R-:W2:Y:S01]  /*2990*/  MUFU.EX2 R9, -R9 ;  /* 0x8000000900097308 */ /* 0x000ea20000000800 */
[----:B0-----:R-:W-:-:S04]  /*29a0*/  FMUL.FTZ R5, R4, R5 ;  /* 0x0000000504057220 */ /* 0x001fc80000410000 */
[----:B------:R-:W-:-:S03]  /*29b0*/  FMUL.RZ R14, R5, 0.15915493667125701904 ;  /* 0x3e22f983050e7820 */ /* 0x000fc6000040c000 */
[----:B------:R0:W3:Y:S01]  /*29c0*/  MUFU.EX2 R13, -R10 ;  /* 0x8000000a000d7308 */ /* 0x0000e20000000800 */
[----:B-1----:R-:W-:-:S04]  /*29d0*/  FMUL.FTZ R7, R4, R11 ;  /* 0x0000000b04077220 */ /* 0x002fc80000410000 */
[----:B------:R-:W-:-:S03]  /*29e0*/  FMUL.RZ R11, R7, 0.15915493667125701904 ;  /* 0x3e22f983070b7820 */ /* 0x000fc6000040c000 */
[----:B------:R-:W-:Y:S01]  /*29f0*/  MUFU.COS R5, R14 ;  /* 0x0000000e00057308 */ /* 0x000fe20000000000 */
[C---:B--2---:R-:W-:Y:S01]  /*2a00*/  FMUL.FTZ R7, R4.reuse, R9 ;  /* 0x0000000904077220 */ /* 0x044fe20000410000 */
[----:B0-----:R-:W-:Y:S02]  /*2a10*/  HADD2.F32 R10, -RZ, R28.H1_H1 ;  /* 0x3000001cff0a7230 */ /* 0x001fe40000004100 */
[----:B------:R-:W-:Y:S02]  /*2a20*/  HADD2.F32 R28, -RZ, R29.H0_H0 ;  /* 0x2000001dff1c7230 */ /* 0x000fe40000004100 */
[----:B------:R-:W-:Y:S01]  /*2a30*/  FMUL.RZ R7, R7, 0.15915493667125701904 ;  /* 0x3e22f98307077820 */ /* 0x000fe2000040c000 */
[--C-:B------:R-:W-:Y:S01]  /*2a40*/  HADD2.F32 R29, -RZ, R30.reuse.H1_H1 ;  /* 0x3000001eff1d7230 */ /* 0x100fe20000004100 */
[----:B------:R-:W0:Y:S01]  /*2a50*/  MUFU.SIN R6, R14 ;  /* 0x0000000e00067308 */ /* 0x000e220000000400 */
[----:B---3--:R-:W-:Y:S01]  /*2a60*/  FMUL.FTZ R4, R4, R13 ;  /* 0x0000000d04047220 */ /* 0x008fe20000410000 */
[----:B------:R-:W-:-:S03]  /*2a70*/  HADD2.F32 R30, -RZ, R30.H0_H0 ;  /* 0x2000001eff1e7230 */ /* 0x000fc60000004100 */
[----:B------:R-:W-:-:S03]  /*2a80*/  FMUL.RZ R20, R4, 0.15915493667125701904 ;  /* 0x3e22f98304147820 */ /* 0x000fc6000040c000 */
[----:B------:R-:W-:Y:S08]  /*2a90*/  MUFU.COS R8, R11 ;  /* 0x0000000b00087308 */ /* 0x000ff00000000000 */
[----:B------:R-:W1:Y:S01]  /*2aa0*/  MUFU.SIN R9, R11 ;  /* 0x0000000b00097308 */ /* 0x000e620000000400 */
[----:B0-----:R-:W-:-:S04]  /*2ab0*/  FMUL.FTZ R4, R10, R6 ;  /* 0x000000060a047220 */ /* 0x001fc80000410000 */
[----:B------:R-:W-:-:S03]  /*2ac0*/  FFMA.FTZ R4, R21, R5, -R4 ;  /* 0x0000000515047223 */ /* 0x000fc60000010804 */
[----:B------:R-:W0:Y:S08]  /*2ad0*/  MUFU.COS R12, R7 ;  /* 0x00000007000c7308 */ /* 0x000e300000000000 */
[----:B------:R2:W3:Y:S01]  /*2ae0*/  MUFU.SIN R13, R7 ;  /* 0x00000007000d7308 */ /* 0x0004e20000000400 */
[----:B-1----:R-:W-:-:S04]  /*2af0*/  FMUL.FTZ R11, R34, R9 ;  /* 0x00000009220b7220 */ /* 0x002fc80000410000 */
[----:B------:R-:W-:-:S03]  /*2b00*/  FFMA.FTZ R11, R28, R8, -R11 ;  /* 0x000000081c0b7223 */ /* 0x000fc6000001080b */
[----:B------:R-:W1:Y:S01]  /*2b10*/  MUFU.SIN R15, R20 ;  /* 0x00000014000f7308 */ /* 0x000e620000000400 */
[----:B--2---:R-:W-:Y:S01]  /*2b20*/  FMUL.FTZ R7, R10, R5 ;  /* 0x000000050a077220 */ /* 0x004fe20000410000 */
[----:B------:R-:W-:-:S03]  /*2b30*/  FMUL.FTZ R10, R34, R8 ;  /* 0x00000008220a7220 */ /* 0x000fc60000410000 */
[----:B------:R-:W-:Y:S01]  /*2b40*/  FFMA.FTZ R7, R21, R6, R7 ;  /* 0x0000000615077223 */ /* 0x000fe20000010007 */
[----:B------:R-:W-:Y:S01]  /*2b50*/  FFMA.FTZ R10, R28, R9, R10 ;  /* 0x000000091c0a7223 */ /* 0x000fe2000001000a */
[C---:B0-----:R-:W-:Y:S01]  /*2b60*/  FMUL.FTZ R6, R29.reuse, R12 ;  /* 0x0000000c1d067220 */ /* 0x041fe20000410000 */
[----:B------:R-:W0:Y:S01]  /*2b70*/  MUFU.COS R14, R20 ;  /* 0x00000014000e7308 */ /* 0x000e220000000000 */
[-C--:B---3--:R-:W-:Y:S01]  /*2b80*/  FMUL.FTZ R5, R29, R13.reuse ;  /* 0x0000000d1d057220 */ /* 0x088fe20000410000 */
[----:B------:R-:W-:Y:S01]  /*2b90*/  F2FP.F16.F32.PACK_AB R28, R7, R4 ;  /* 0x00000004071c723e */ /* 0x000fe200000000ff */
[----:B------:R-:W-:Y:S01]  /*2ba0*/  FFMA.FTZ R6, R30, R13, R6 ;  /* 0x0000000d1e067223 */ /* 0x000fe20000010006 */
[----:B------:R-:W-:Y:S01]  /*2bb0*/  F2FP.F16.F32.PACK_AB R29, R10, R11 ;  /* 0x0000000b0a1d723e */ /* 0x000fe200000000ff */
[----:B------:R-:W-:Y:S01]  /*2bc0*/  FFMA.FTZ R5, R30, R12, -R5 ;  /* 0x0000000c1e057223 */ /* 0x000fe20000010805 */
[----:B-1----:R-:W-:-:S04]  /*2bd0*/  FMUL.FTZ R9, R38, R15 ;  /* 0x0000000f26097220 */ /* 0x002fc80000410000 */
[----:B------:R-:W-:Y:S01]  /*2be0*/  F2FP.F16.F32.PACK_AB R30, R6, R5 ;  /* 0x00000005061e723e */ /* 0x000fe200000000ff */
[-C--:B0-----:R-:W-:Y:S01]  /*2bf0*/  FMUL.FTZ R8, R38, R14.reuse ;  /* 0x0000000e26087220 */ /* 0x081fe20000410000 */
[----:B------:R-:W-:-:S03]  /*2c00*/  FFMA.FTZ R9, R36, R14, -R9 ;  /* 0x0000000e24097223 */ /* 0x000fc60000010809 */
[----:B------:R-:W-:-:S05]  /*2c10*/  FFMA.FTZ R8, R36, R15, R8 ;  /* 0x0000000f24087223 */ /* 0x000fca0000010008 */
[----:B------:R-:W-:-:S07]  /*2c20*/  F2FP.F16.F32.PACK_AB R31, R8, R9 ;  /* 0x00000009081f723e */ /* 0x000fce00000000ff */
.L_x_17:
[----:B------:R-:W-:Y:S05]  /*2c30*/  BSYNC.RECONVERGENT B1 ;  /* 0x0000000000017941 */ /* 0x000fea0003800200 */
.L_x_13:
[C---:B0-----:R-:W-:Y:S02]  /*2c40*/  LOP3.LUT R4, R29.reuse, 0xffff, RZ, 0xc0, !PT ;  /* 0x0000ffff1d047812 */ /* 0x041fe400078ec0ff */
[----:B------:R-:W-:Y:S02]  /*2c50*/  PRMT R6, R29, 0x7732, RZ ;  /* 0x000077321d067816 */ /* 0x000fe400000000ff */
[----:B------:R-:W-:Y:S01]  /*2c60*/  PRMT R8, R31, 0x7732, RZ ;  /* 0x000077321f087816 */ /* 0x000fe200000000ff */
[----:B------:R-:W-:Y:S01]  /*2c70*/  IMAD.WIDE.U32 R4, R4, 0x10000, RZ ;  /* 0x0001000004047825 */ /* 0x000fe200078e00ff */
[----:B------:R-:W-:Y:S02]  /*2c80*/  PRMT R9, R30, 0x7732, RZ ;  /* 0x000077321e097816 */ /* 0x000fe400000000ff */
[----:B------:R-:W-:Y:S01]  /*2c90*/  PRMT R10, R28, 0x7732, RZ ;  /* 0x000077321c0a7816 */ /* 0x000fe200000000ff */
[----:B------:R-:W-:Y:S01]  /*2ca0*/  IMAD.WIDE.U32 R6, R6, 0x10000, RZ ;  /* 0x0001000006067825 */ /* 0x000fe200078e00ff */
[----:B------:R-:W-:-:S02]  /*2cb0*/  PRMT R11, R9, 0x5410, R8 ;  /* 0x00005410090b7816 */ /* 0x000fc40000000008 */
[----:B------:R-:W-:Y:S01]  /*2cc0*/  PRMT R13, R30, 0x5410, R31 ;  /* 0x000054101e0d7816 */ /* 0x000fe2000000001f */
[----:B------:R-:W-:Y:S01]  /*2cd0*/  IMAD.MOV.U32 R9, RZ, RZ, R10 ;  /* 0x000000ffff097224 */ /* 0x000fe200078e000a */
[----:B------:R-:W-:Y:S02]  /*2ce0*/  LOP3.LUT R4, R4, 0xffff, R28, 0xf8, !PT ;  /* 0x0000ffff04047812 */ /* 0x000fe400078ef81c */
[----:B------:R-:W-:Y:S02]  /*2cf0*/  LOP3.LUT R5, R13, R5, RZ, 0xfc, !PT ;  /* 0x000000050d057212 */ /* 0x000fe400078efcff */
[----:B------:R-:W-:Y:S02]  /*2d00*/  LOP3.LUT R7, R11, R7, RZ, 0xfc, !PT ;  /* 0x000000070b077212 */ /* 0x000fe400078efcff */
[----:B------:R-:W-:Y:S01]  /*2d10*/  LOP3.LUT R6, R6, R9, RZ, 0xfc, !PT ;  /* 0x0000000906067212 */ /* 0x000fe200078efcff */
[----:B------:R0:W-:Y:S04]  /*2d20*/  STS.64 [R35], R4 ;  /* 0x0000000423007388 */ /* 0x0001e80000000a00 */
[----:B------:R0:W-:Y:S02]  /*2d30*/  STS.64 [R37], R6 ;  /* 0x0000000625007388 */ /* 0x0001e40000000a00 */
.L_x_12:
[----:B------:R-:W-:Y:S05]  /*2d40*/  BSYNC.RECONVERGENT B0 ;  /* 0x0000000000007941 */ /* 0x000fea0003800200 */
.L_x_11:
[----:B------:R-:W-:Y:S06]  /*2d50*/  BAR.SYNC.DEFER_BLOCKING 0x0 ;  /* 0x0000000000007b1d */ /* 0x000fec0000010000 */
[----:B------:R-:W-:Y:S04]  /*2d60*/  BSSY.RECONVERGENT B0, `(.L_x_18) ;  /* 0x0000009000007945 */ /* 0x000fe80003800200 */
[----:B------:R-:W-:Y:S05]  /*2d70*/  @!P6 BRA `(.L_x_19) ;  /* 0x00000000001ce947 */ /* 0x000fea0003800000 */
[----:B------:R-:W2:Y:S01]  /*2d80*/  LDCU UR4, c[0x0][0x40c] ;  /* 0x00008180ff0477ac */ /* 0x000ea20008000800 */
[----:B------:R-:W-:-:S05]  /*2d90*/  IMAD R22, R22, R33, R32 ;  /* 0x0000002116167224 */ /* 0x000fca00078e0220 */
[----:B------:R-:W-:-:S05]  /*2da0*/  LEA R0, R22, R0, 0x1 ;  /* 0x0000000016007211 */ /* 0x000fca00078e08ff */
[----:B-1----:R3:W4:Y:S01]  /*2db0*/  LDS.128 R28, [R0] ;  /* 0x00000000001c7984 */ /* 0x0027220000000c00 */
[----:B--2---:R-:W-:-:S13]  /*2dc0*/  ISETP.NE.AND P0, PT, RZ, UR4, PT ;  /* 0x00000004ff007c0c */ /* 0x004fda000bf05270 */
[----:B------:R-:W-:-:S05]  /*2dd0*/  @!P0 IMAD R3, R22, 0x2, R3 ;  /* 0x0000000216038824 */ /* 0x000fca00078e0203 */
[----:B------:R3:W2:Y:S02]  /*2de0*/  @!P0 LDS.128 R24, [R3] ;  /* 0x0000000003188984 */ /* 0x0006a40000000c00 */
.L_x_19:
[----:B------:R-:W-:Y:S05]  /*2df0*/  BSYNC.RECONVERGENT B0 ;  /* 0x0000000000007941 */ /* 0x000fea0003800200 */
.L_x_18:
[----:B------:R-:W-:Y:S06]  /*2e00*/  BAR.SYNC.DEFER_BLOCKING 0x0 ;  /* 0x0000000000007b1d */ /* 0x000fec0000010000 */
.L_x_8:
[----:B------:R-:W-:Y:S05]  /*2e10*/  BSYNC.RECONVERGENT B6 ;  /* 0x0000000000067941 */ /* 0x000fea0003800200 */
.L_x_5:
[----:B------:R-:W3:Y:S01]  /*2e20*/  LDCU UR4, c[0x0][0x3f4] ;  /* 0x00007e80ff0477ac */ /* 0x000ee20008000800 */
[----:B------:R-:W-:Y:S01]  /*2e30*/  ISETP.GT.U32.AND P0, PT, R23, 0x1f, PT ;  /* 0x0000001f1700780c */ /* 0x000fe20003f04070 */
[----:B---3--:R-:W-:-:S05]  /*2e40*/  IMAD.U32 R0, RZ, RZ, UR4 ;  /* 0x00000004ff007e24 */ /* 0x008fca000f8e00ff */
[----:B------:R-:W-:-:S04]  /*2e50*/  IADD3 R3, PT, PT, RZ, -R0, RZ ;  /* 0x80000000ff037210 */ /* 0x000fc80007ffe0ff */
[----:B------:R-:W-:-:S04]  /*2e60*/  VIADDMNMX R3, R3, UR44, RZ, !PT ;  /* 0x0000002c03037c46 */ /* 0x000fc8000f8001ff */
[----:B------:R-:W-:Y:S01]  /*2e70*/  R2UR UR12, R3 ;  /* 0x00000000030c72ca */ /* 0x000fe200000e0000 */
[----:B------:R-:W-:-:S05]  /*2e80*/  IMAD.MOV.U32 R3, RZ, RZ, -0x800001 ;  /* 0xff7fffffff037424 */ /* 0x000fca00078e00ff */
[----:B------:R3:W-:Y:S01]  /*2e90*/  STL [R1+0x258], R3 ;  /* 0x0002580301007387 */ /* 0x0007e20000100800 */
[----:B------:R-:W-:Y:S08]  /*2ea0*/  @P0 BRA `(.L_x_20) ;  /* 0x0000000400040947 */ /* 0x000ff00003800000 */
[----:B------:R-:W5:Y:S01]  /*2eb0*/  LDCU UR4, c[0x0][0x40c] ;  /* 0x00008180ff0477ac */ /* 0x000f620008000800 */
[----:B------:R-:W1:Y:S01]  /*2ec0*/  S2R R8, SR_CgaCtaId ;  /* 0x0000000000087919 */ /* 0x000e620000008800 */
[----:B------:R-:W-:Y:S01]  /*2ed0*/  MOV R20, 0x400 ;  /* 0x0000040000147802 */ /* 0x000fe20000000f00 */
[----:B--2-4-:R-:W-:-:S04]  /*2ee0*/  HMUL2 R12, R29, R25 ;  /* 0x000000191d0c7232 */ /* 0x014fc80000000000 */
[----:B---3--:R-:W-:Y:S02]  /*2ef0*/  VIADD R3, R20, 0x40 ;  /* 0x0000004014037836 */ /* 0x008fe40000000000 */
[----:B------:R-:W-:Y:S01]  /*2f00*/  HFMA2 R13, R28, R24, R12 ;  /* 0x000000181c0d7231 */ /* 0x000fe2000000000c */
[----:B-----5:R-:W-:-:S03]  /*2f10*/  ISETP.NE.AND P1, PT, RZ, UR4, PT ;  /* 0x00000004ff007c0c */ /* 0x020fc6000bf25270 */
[----:B------:R-:W-:Y:S01]  /*2f20*/  HFMA2 R13, R30, R26, R13 ;  /* 0x0000001a1e0d7231 */ /* 0x000fe2000000000d */
[----:B------:R-:W-:Y:S01]  /*2f30*/  UMOV UR4, 0xffffffff ;  /* 0xffffffff00047882 */ /* 0x000fe20000000000 */
[----:B------:R-:W-:Y:S02]  /*2f40*/  ISETP.GT.U32.OR P0, PT, R23, 0x13, P1 ;  /* 0x000000131700780c */ /* 0x000fe40000f04470 */
[----:B------:R-:W-:-:S06]  /*2f50*/  HFMA2 R13, R31, R27, R13 ;  /* 0x0000001b1f0d7231 */ /* 0x000fcc000000000d */
[----:B0-----:R-:W-:-:S05]  /*2f60*/  @!P1 IADD3 R7, PT, PT, R20, 0x240, RZ ;  /* 0x0000024014079810 */ /* 0x001fca0007ffe0ff */
[----:B-1----:R-:W0:Y:S01]  /*2f70*/  @!P0 LDC.64 R4, c[0x0][0x3b8] ;  /* 0x0000ee00ff048b82 */ /* 0x002e220000000a00 */
[C---:B------:R-:W-:Y:S02]  /*2f80*/  @!P0 IMAD R6, R23.reuse, R0, UR40 ;  /* 0x0000002817068e24 */ /* 0x040fe4000f8e0200 */
[--C-:B------:R-:W-:Y:S02]  /*2f90*/  HADD2.F32 R10, -RZ, R13.reuse.H1_H1 ;  /* 0x3000000dff0a7230 */ /* 0x100fe40000004100 */
[----:B------:R-:W-:Y:S01]  /*2fa0*/  @!P0 IMAD.SHL.U32 R9, R6, 0x8, RZ ;  /* 0x0000000806098824 */ /* 0x000fe200078e00ff */
[C---:B------:R-:W-:Y:S01]  /*2fb0*/  LEA R6, R8.reuse, R3, 0x18 ;  /* 0x0000000308067211 */ /* 0x040fe200078ec0ff */
[----:B------:R-:W-:Y:S01]  /*2fc0*/  HADD2.F32 R3, -RZ, R13.H0_H0 ;  /* 0x2000000dff037230 */ /* 0x000fe20000004100 */
[----:B------:R-:W-:Y:S01]  /*2fd0*/  @!P1 LEA R8, R8, R7, 0x18 ;  /* 0x0000000708089211 */ /* 0x000fe200078ec0ff */
[----:B------:R-:W-:Y:S02]  /*2fe0*/  @!P0 IMAD R9, R0, UR42, R9 ;  /* 0x0000002a00098c24 */ /* 0x000fe4000f8e0209 */
[C---:B------:R-:W-:Y:S01]  /*2ff0*/  IMAD R6, R23.reuse, 0x10, R6 ;  /* 0x0000001017067824 */ /* 0x040fe200078e0206 */
[----:B------:R-:W-:Y:S01]  /*3000*/  @!P1 LEA R8, R23, R8, 0x4 ;  /* 0x0000000817089211 */ /* 0x000fe200078e20ff */
[----:B------:R-:W-:-:S03]  /*3010*/  FADD.FTZ R13, R3, R10 ;  /* 0x0000000a030d7221 */ /* 0x000fc60000010000 */
[----:B------:R1:W-:Y:S04]  /*3020*/  STS.128 [R6], R28 ;  /* 0x0000001c06007388 */ /* 0x0003e80000000c00 */
[----:B------:R1:W-:Y:S01]  /*3030*/  @!P1 STS.128 [R8], R16 ;  /* 0x0000001008009388 */ /* 0x0003e20000000c00 */
[----:B0-----:R-:W-:-:S05]  /*3040*/  @!P0 IMAD.WIDE R4, R9, 0x2, R4 ;  /* 0x0000000209048825 */ /* 0x001fca00078e0204 */
[----:B------:R1:W-:Y:S01]  /*3050*/  @!P0 STG.E.128 desc[UR36][R4.64], R24 ;  /* 0x0000001804008986 */ /* 0x0003e2000c101d24 */
[----:B------:R-:W-:Y:S05]  /*3060*/  BRA.DIV UR4, `(.L_x_21) ;  /* 0x0000010604b87947 */ /* 0x000fea000b800000 */
[----:B------:R-:W0:Y:S02]  /*3070*/  SHFL.BFLY PT, R14, R13, 0x10, 0x1f ;  /* 0x0e001f000d0e7f89 */ /* 0x000e2400000e0000 */
[----:B0-----:R-:W-:-:S05]  /*3080*/  FADD.FTZ R3, R13, R14 ;  /* 0x0000000e0d037221 */ /* 0x001fca0000010000 */
[----:B------:R-:W1:Y:S02]  /*3090*/  SHFL.BFLY PT, R14, R3, 0x8, 0x1f ;  /* 0x0d001f00030e7f89 */ /* 0x000e6400000e0000 */
[----:B-1----:R-:W-:-:S05]  /*30a0*/  FADD.FTZ R4, R3, R14 ;  /* 0x0000000e03047221 */ /* 0x002fca0000010000 */
[----:B------:R-:W0:Y:S02]  /*30b0*/  SHFL.BFLY PT, R14, R4, 0x4, 0x1f ;  /* 0x0c801f00040e7f89 */ /* 0x000e2400000e0000 */
[----:B0-----:R-:W-:-:S05]  /*30c0*/  FADD.FTZ R5, R4, R14 ;  /* 0x0000000e04057221 */ /* 0x001fca0000010000 */
[----:B------:R-:W0:Y:S02]  /*30d0*/  SHFL.BFLY PT, R14, R5, 0x2, 0x1f ;  /* 0x0c401f00050e7f89 */ /* 0x000e2400000e0000 */
[----:B0-----:R-:W-:-:S05]  /*30e0*/  FADD.FTZ R6, R5, R14 ;  /* 0x0000000e05067221 */ /* 0x001fca0000010000 */
[----:B------:R0:W1:Y:S02]  /*30f0*/  SHFL.BFLY PT, R14, R6, 0x1, 0x1f ;  /* 0x0c201f00060e7f89 */ /* 0x00006400000e0000 */
.L_x_225:
[----:B------:R-:W-:Y:S01]  /*3100*/  ISETP.NE.AND P0, PT, R23, RZ, PT ;  /* 0x000000ff1700720c */ /* 0x000fe20003f05270 */
[----:B-1----:R-:W-:-:S12]  /*3110*/  FADD.FTZ R14, R6, R14 ;  /* 0x0000000e060e7221 */ /* 0x002fd80000010000 */
[----:B------:R-:W-:Y:S05]  /*3120*/  @P0 BRA `(.L_x_20) ;  /* 0x0000000000640947 */ /* 0x000fea0003800000 */
[----:B------:R-:W1:Y:S02]  /*3130*/  LDCU.64 UR4, c[0x0][0x438] ;  /* 0x00008700ff0477ac */ /* 0x000e640008000a00 */
[----:B-1----:R-:W-:-:S04]  /*3140*/  UISETP.NE.U32.AND UP0, UPT, UR4, URZ, UPT ;  /* 0x000000ff0400728c */ /* 0x002fc8000bf05070 */
[----:B------:R-:W-:-:S06]  /*3150*/  UISETP.NE.AND.EX UP0, UPT, UR5, URZ, UPT, UP0 ;  /* 0x000000ff0500728c */ /* 0x000fcc000bf05300 */
[----:B------:R-:W-:-:S05]  /*3160*/  PLOP3.LUT P0, PT, PT, PT, UP0, 0x80, 0x8 ;  /* 0x000000000008781c */ /* 0x000fca0003f0f008 */
[----:B------:R-:W1:Y:S01]  /*3170*/  @UP0 LDCU UR8, c[0x0][0x440] ;  /* 0x00008800ff0807ac */ /* 0x000e620008000800 */
[----:B------:R-:W2:Y:S01]  /*3180*/  @UP0 LDCU.64 UR4, c[0x0][0x438] ;  /* 0x00008700ff0407ac */ /* 0x000ea20008000a00 */
[----:B------:R-:W-:-:S04]  /*3190*/  @UP0 UIADD3 UR6, UPT, UPT, UR45, -UR39, URZ ;  /* 0x800000272d060290 */ /* 0x000fc8000fffe0ff */
[----:B-1----:R-:W-:-:S04]  /*31a0*/  @UP0 UIMAD UR7, UR46, UR8, UR6 ;  /* 0x000000082e0702a4 */ /* 0x002fc8000f8e0206 */
[----:B------:R-:W-:-:S04]  /*31b0*/  @UP0 UIMAD UR7, UR7, UR8, UR6 ;  /* 0x00000008070702a4 */ /* 0x000fc8000f8e0206 */
[----:B--2---:R-:W-:-:S06]  /*31c0*/  @UP0 UIMAD.WIDE UR4, UR7, 0x2, UR4 ;  /* 0x00000002070408a5 */ /* 0x004fcc000f8e0204 */
[----:B------:R-:W-:Y:S01]  /*31d0*/  IMAD.U32 R4, RZ, RZ, UR4 ;  /* 0x00000004ff047e24 */ /* 0x000fe2000f8e00ff */
[----:B------:R-:W1:Y:S01]  /*31e0*/  S2UR UR6, SR_CgaCtaId ;  /* 0x00000000000679c3 */ /* 0x000e620000008800 */
[----:B------:R-:W-:Y:S01]  /*31f0*/  IMAD.U32 R5, RZ, RZ, UR5 ;  /* 0x00000005ff057e24 */ /* 0x000fe2000f8e00ff */
[----:B------:R-:W0:Y:S04]  /*3200*/  LDCU UR7, c[0x0][0x410] ;  /* 0x00008200ff0777ac */ /* 0x000e280008000800 */
[----:B------:R-:W2:Y:S01]  /*3210*/  @P0 LDG.E.U16 R4, desc[UR36][R4.64] ;  /* 0x0000002404040981 */ /* 0x000ea2000c1e1500 */
[----:B------:R-:W-:Y:S01]  /*3220*/  R2UR UR5, R20 ;  /* 0x00000000140572ca */ /* 0x000fe200000e0000 */
[----:B------:R-:W-:-:S12]  /*3230*/  UIADD3 UR4, UPT, UPT, UR44, -UR12, URZ ;  /* 0x8000000c2c047290 */ /* 0x000fd8000fffe0ff */
[----:B------:R-:W-:Y:S01]  /*3240*/  UIADD3 UR5, UPT, UPT, UR5, 0x440, URZ ;  /* 0x0000044005057890 */ /* 0x000fe2000fffe0ff */
[----:B0-----:R-:W-:-:S03]  /*3250*/  FMUL.FTZ R6, R14, UR7 ;  /* 0x000000070e067c20 */ /* 0x001fc60008410000 */
[----:B-1----:R-:W-:-:S04]  /*3260*/  ULEA UR5, UR6, UR5, 0x18 ;  /* 0x0000000506057291 */ /* 0x002fc8000f8ec0ff */
[----:B------:R-:W-:Y:S01]  /*3270*/  ULEA UR4, UR4, UR5, 0x2 ;  /* 0x0000000504047291 */ /* 0x000fe2000f8e10ff */
[----:B--2---:R-:W-:-:S05]  /*3280*/  @P0 HADD2.F32 R3, -RZ, R4.H0_H0 ;  /* 0x20000004ff030230 */ /* 0x004fca0000004100 */
[----:B------:R-:W-:-:S05]  /*3290*/  @P0 FADD.FTZ R6, R6, R3 ;  /* 0x0000000306060221 */ /* 0x000fca0000010000 */
[----:B------:R0:W-:Y:S04]  /*32a0*/  STL [R1+0x258], R6 ;  /* 0x0002580601007387 */ /* 0x0001e80000100800 */
[----:B------:R0:W-:Y:S02]  /*32b0*/  STS [UR4+-0x4], R6 ;  /* 0xfffffc06ff007988 */ /* 0x0001e40008000804 */
.L_x_20:
[----:B------:R-:W-:Y:S05]  /*32c0*/  WARPSYNC.ALL ;  /* 0x0000000000007948 */ /* 0x000fea0003800000 */
[----:B------:R-:W5:Y:S08]  /*32d0*/  S2UR UR13, SR_CgaCtaId ;  /* 0x00000000000d79c3 */ /* 0x000f700000008800 */
[----:B------:R-:W-:Y:S01]  /*32e0*/  BAR.SYNC.DEFER_BLOCKING 0x0 ;  /* 0x0000000000007b1d */ /* 0x000fe20000010000 */
[----:B------:R-:W-:-:S05]  /*32f0*/  ULOP3.LUT UR4, URZ, UR12, URZ, 0x33, !UPT ;  /* 0x0000000cff047292 */ /* 0x000fca000f8e33ff */
[----:B------:R-:W-:Y:S01]  /*3300*/  UMOV UR18, 0x400 ;  /* 0x0000040000127882 */ /* 0x000fe20000000000 */
[----:B------:R-:W1:Y:S01]  /*3310*/  LDCU UR7, c[0x0][0x40c] ;  /* 0x00008180ff0777ac */ /* 0x000e620008000800 */
[----:B------:R-:W0:Y:S01]  /*3320*/  S2UR UR19, SR_CTAID.X ;  /* 0x00000000001379c3 */ /* 0x000e220000002500 */
[----:B------:R-:W0:Y:S01]  /*3330*/  LDCU UR6, c[0x0][0x3f0] ;  /* 0x00007e00ff0677ac */ /* 0x000e220008000800 */
[----:B------:R-:W0:Y:S01]  /*3340*/  LDCU UR20, c[0x0][0x3f8] ;  /* 0x00007f00ff1477ac */ /* 0x000e220008000800 */
[----:B------:R-:W0:Y:S01]  /*3350*/  LDCU UR21, c[0x0][0x40c] ;  /* 0x00008180ff1577ac */ /* 0x000e220008000800 */
[----:B-----5:R-:W-:Y:S02]  /*3360*/  ULEA UR5, UR13, UR18, 0x18 ;  /* 0x000000120d057291 */ /* 0x020fe4000f8ec0ff */
[----:B-1----:R-:W-:Y:S01]  /*3370*/  UISETP.NE.AND UP0, UPT, UR7, URZ, UPT ;  /* 0x000000ff0700728c */ /* 0x002fe2000bf05270 */
[----:B------:R-:W1:Y:S01]  /*3380*/  LDCU UR22, c[0x0][0x3f4] ;  /* 0x00007e80ff1677ac */ /* 0x000e620008000800 */
[----:B------:R-:W1:Y:S05]  /*3390*/  LDCU UR23, c[0x0][0x410] ;  /* 0x00008200ff1777ac */ /* 0x000e6a0008000800 */
[----:B------:R-:W5:Y:S04]  /*33a0*/  LDS.128 R12, [UR5+0x40] ;  /* 0x00004005ff0c7984 */ /* 0x000f680008000c00 */
[----:B------:R-:W2:Y:S04]  /*33b0*/  LDS.128 R8, [UR5+0x50] ;  /* 0x00005005ff087984 */ /* 0x000ea80008000c00 */
[----:B0-----:R-:W0:Y:S04]  /*33c0*/  LDS.128 R4, [UR5+0x60] ;  /* 0x00006005ff047984 */ /* 0x001e280008000c00 */
[----:B-----5:R-:W-:Y:S04]  /*33d0*/  STL.64 [R1+0x240], R12 ;  /* 0x0002400c01007387 */ /* 0x020fe80000100a00 */
[----:B------:R-:W-:Y:S04]  /*33e0*/  STL.64 [R1+0x248], R14 ;  /* 0x0002480e01007387 */ /* 0x000fe80000100a00 */
[----:B------:R-:W5:Y:S04]  /*33f0*/  LDS.128 R12, [UR5+0x70] ;  /* 0x00007005ff0c7984 */ /* 0x000f680008000c00 */
[----:B--2---:R-:W-:Y:S04]  /*3400*/  STL.64 [R1+0x230], R8 ;  /* 0x0002300801007387 */ /* 0x004fe80000100a00 */
[----:B------:R-:W-:Y:S04]  /*3410*/  STL.64 [R1+0x238], R10 ;  /* 0x0002380a01007387 */ /* 0x000fe80000100a00 */
[----:B------:R-:W2:Y:S04]  /*3420*/  LDS.128 R8, [UR5+0x80] ;  /* 0x00008005ff087984 */ /* 0x000ea80008000c00 */
[----:B0-----:R-:W-:Y:S04]  /*3430*/  STL.64 [R1+0x220], R4 ;  /* 0x0002200401007387 */ /* 0x001fe80000100a00 */
[----:B------:R-:W-:Y:S04]  /*3440*/  STL.64 [R1+0x228], R6 ;  /* 0x0002280601007387 */ /* 0x000fe80000100a00 */
[----:B------:R-:W0:Y:S04]  /*3450*/  LDS.128 R4, [UR5+0x90] ;  /* 0x00009005ff047984 */ /* 0x000e280008000c00 */
        /* <DEDUP_REMOVED lines=61> */
[----:B------:R0:W-:Y:S02]  /*3830*/  STL.64 [R1+0xd8], R6 ;  /* 0x0000d80601007387 */ /* 0x0001e40000100a00 */
[----:B0-----:R-:W0:Y:S02]  /*3840*/  S2R R6, SR_TID.X ;  /* 0x0000000000067919 */ /* 0x001e240000002100 */
[----:B-----5:R0:W-:Y:S04]  /*3850*/  STL.64 [R1+0xc0], R12 ;  /* 0x0000c00c01007387 */ /* 0x0201e80000100a00 */
[----:B------:R0:W-:Y:S04]  /*3860*/  STL.64 [R1+0xc8], R14 ;  /* 0x0000c80e01007387 */ /* 0x0001e80000100a00 */
[----:B--2---:R2:W-:Y:S04]  /*3870*/  STL.64 [R1+0xb0], R8 ;  /* 0x0000b00801007387 */ /* 0x0045e80000100a00 */
[----:B------:R2:W-:Y:S01]  /*3880*/  STL.64 [R1+0xb8], R10 ;  /* 0x0000b80a01007387 */ /* 0x0005e20000100a00 */
[----:B-1----:R-:W-:Y:S05]  /*3890*/  BRA.U UP0, `(.L_x_22) ;  /* 0x0000000100a87547 */ /* 0x002fea000b800000 */
[----:B0-----:R-:W0:Y:S04]  /*38a0*/  LDS.128 R12, [UR5+0x240] ;  /* 0x00024005ff0c7984 */ /* 0x001e280008000c00 */
[----:B--2---:R-:W1:Y:S04]  /*38b0*/  LDS.128 R8, [UR5+0x250] ;  /* 0x00025005ff087984 */ /* 0x004e680008000c00 */
[----:B------:R-:W2:Y:S04]  /*38c0*/  LDS.128 R16, [UR5+0x260] ;  /* 0x00026005ff107984 */ /* 0x000ea80008000c00 */
[----:B------:R-:W-:Y:S04]  /*38d0*/  LDS.128 R244, [UR5+0x290] ;  /* 0x00029005fff47984 */ /* 0x000fe80008000c00 */
[----:B------:R-:W-:Y:S04]  /*38e0*/  LDS.128 R240, [UR5+0x2a0] ;  /* 0x0002a005fff07984 */ /* 0x000fe80008000c00 */
[----:B------:R-:W-:Y:S04]  /*38f0*/  LDS.128 R236, [UR5+0x2b0] ;  /* 0x0002b005ffec7984 */ /* 0x000fe80008000c00 */
[----:B------:R-:W-:Y:S04]  /*3900*/  LDS.128 R20, [UR5+0x2e0] ;  /* 0x0002e005ff147984 */ /* 0x000fe80008000c00 */
[----:B------:R-:W-:Y:S04]  /*3910*/  LDS.128 R24, [UR5+0x2f0] ;  /* 0x0002f005ff187984 */ /* 0x000fe80008000c00 */
[----:B----4-:R-:W-:Y:S04]  /*3920*/  LDS.128 R28, [UR5+0x300] ;  /* 0x00030005ff1c7984 */ /* 0x010fe80008000c00 */
[----:B------:R-:W-:Y:S04]  /*3930*/  LDS.128 R32, [UR5+0x310] ;  /* 0x00031005ff207984 */ /* 0x000fe80008000c00 */
[----:B0-----:R-:W-:Y:S04]  /*3940*/  STL.64 [R1+0x40], R12 ;  /* 0x0000400c01007387 */ /* 0x001fe80000100a00 */
[----:B------:R-:W-:Y:S04]  /*3950*/  STL.64 [R1+0x48], R14 ;  /* 0x0000480e01007387 */ /* 0x000fe80000100a00 */
[----:B------:R-:W0:Y:S04]  /*3960*/  LDS.128 R12, [UR5+0x270] ;  /* 0x00027005ff0c7984 */ /* 0x000e280008000c00 */
[----:B-1----:R-:W-:Y:S04]  /*3970*/  STL.64 [R1+0x30], R8 ;  /* 0x0000300801007387 */ /* 0x002fe80000100a00 */
[----:B------:R-:W-:Y:S04]  /*3980*/  STL.64 [R1+0x38], R10 ;  /* 0x0000380a01007387 */ /* 0x000fe80000100a00 */
[----:B------:R-:W1:Y:S04]  /*3990*/  LDS.128 R8, [UR5+0x280] ;  /* 0x00028005ff087984 */ /* 0x000e680008000c00 */
[----:B--2---:R2:W-:Y:S04]  /*39a0*/  STL.64 [R1+0x20], R16 ;  /* 0x0000201001007387 */ /* 0x0045e80000100a00 */
[----:B------:R2:W-:Y:S04]  /*39b0*/  STL.64 [R1+0x28], R18 ;  /* 0x0000281201007387 */ /* 0x0005e80000100a00 */
[----:B------:R-:W4:Y:S04]  /*39c0*/  LDS.128 R16, [UR5+0x2d0] ;  /* 0x0002d005ff107984 */ /* 0x000f280008000c00 */
[----:B------:R-:W1:Y:S04]  /*39d0*/  LDS.128 R36, [UR5+0x320] ;  /* 0x00032005ff247984 */ /* 0x000e680008000c00 */
[----:B------:R-:W1:Y:S04]  /*39e0*/  LDS.128 R40, [UR5+0x330] ;  /* 0x00033005ff287984 */ /* 0x000e680008000c00 */
[----:B------:R-:W1:Y:S04]  /*39f0*/  LDS.128 R44, [UR5+0x340] ;  /* 0x00034005ff2c7984 */ /* 0x000e680008000c00 */
[----:B0-----:R2:W-:Y:S04]  /*3a00*/  STL.64 [R1+0x10], R12 ;  /* 0x0000100c01007387 */ /* 0x0015e80000100a00 */
[----:B------:R2:W-:Y:S04]  /*3a10*/  STL.64 [R1+0x18], R14 ;  /* 0x0000180e01007387 */ /* 0x0005e80000100a00 */
[----:B------:R-:W0:Y:S04]  /*3a20*/  LDS.128 R12, [UR5+0x2c0] ;  /* 0x0002c005ff0c7984 */ /* 0x000e280008000c00 */
        /* <DEDUP_REMOVED lines=15> */
[----:B-1----:R2:W-:Y:S04]  /*3b20*/  STL.64 [R1], R8 ;  /* 0x0000000801007387 */ /* 0x0025e80000100a00 */
[----:B----4-:R2:W-:Y:S02]  /*3b30*/  STL.64 [R1+0x8], R10 ;  /* 0x0000080a01007387 */ /* 0x0105e40000100a00 */
.L_x_22:
[----:B------:R-:W1:Y:S01]  /*3b40*/  LDS.128 R112, [UR5+0x1e0] ;  /* 0x0001e005ff707984 */ /* 0x000e620008000c00 */
[----:B------:R-:W-:Y:S01]  /*3b50*/  UIADD3 UR4, UPT, UPT, UR4, 0x1f, UR44 ;  /* 0x0000001f04047890 */ /* 0x000fe2000fffe02c */
[----:B------:R-:W-:Y:S01]  /*3b60*/  BSSY.RECONVERGENT B0, `(.L_x_23) ;  /* 0x0000acd000007945 */ /* 0x000fe20003800200 */
[----:B------:R-:W-:Y:S01]  /*3b70*/  UIMAD UR6, UR41, UR6, UR19 ;  /* 0x00000006290672a4 */ /* 0x000fe2000f8e0213 */
[----:B------:R-:W5:Y:S01]  /*3b80*/  LDS.128 R108, [UR5+0x1f0] ;  /* 0x0001f005ff6c7984 */ /* 0x000f620008000c00 */
[----:B------:R-:W0:Y:S03]  /*3b90*/  LDCU.64 UR8, c[0x0][0x3b8] ;  /* 0x00007700ff0877ac */ /* 0x000e260008000a00 */
[----:B--2---:R-:W2:Y:S01]  /*3ba0*/  LDS.128 R8, [UR5+0x200] ;  /* 0x00020005ff087984 */ /* 0x004ea20008000c00 */
[----:B------:R-:W0:Y:S01]  /*3bb0*/  LDCU.64 UR10, c[0x0][0x3c8] ;  /* 0x00007900ff0a77ac */ /* 0x000e220008000a00 */
[----:B------:R-:W0:Y:S01]  /*3bc0*/  LDCU.64 UR14, c[0x0][0x438] ;  /* 0x00008700ff0e77ac */ /* 0x000e220008000a00 */
[----:B------:R-:W0:Y:S01]  /*3bd0*/  LDCU.64 UR16, c[0x0][0x448] ;  /* 0x00008900ff1077ac */ /* 0x000e220008000a00 */
[----:B------:R-:W-:Y:S01]  /*3be0*/  UIMAD UR6, UR6, 0xa0, URZ ;  /* 0x000000a0060678a4 */ /* 0x000fe2000f8e02ff */
[----:B-1----:R-:W-:Y:S04]  /*3bf0*/  STL.64 [R1+0xa0], R112 ;  /* 0x0000a07001007387 */ /* 0x002fe80000100a00 */
[----:B------:R-:W-:Y:S04]  /*3c00*/  STL.64 [R1+0xa8], R114 ;  /* 0x0000a87201007387 */ /* 0x000fe80000100a00 */
[----:B------:R-:W1:Y:S04]  /*3c10*/  LDS.128 R112, [UR5+0x210] ;  /* 0x00021005ff707984 */ /* 0x000e680008000c00 */
[----:B-----5:R-:W-:Y:S04]  /*3c20*/  STL.64 [R1+0x90], R108 ;  /* 0x0000906c01007387 */ /* 0x020fe80000100a00 */
[----:B------:R-:W-:Y:S04]  /*3c30*/  STL.64 [R1+0x98], R110 ;  /* 0x0000986e01007387 */ /* 0x000fe80000100a00 */
[----:B------:R-:W5:Y:S04]  /*3c40*/  LDS.128 R108, [UR5+0x220] ;  /* 0x00022005ff6c7984 */ /* 0x000f680008000c00 */
[----:B--2---:R-:W-:Y:S04]  /*3c50*/  STL.64 [R1+0x80], R8 ;  /* 0x0000800801007387 */ /* 0x004fe80000100a00 */
[----:B------:R-:W-:Y:S04]  /*3c60*/  STL.64 [R1+0x88], R10 ;  /* 0x0000880a01007387 */ /* 0x000fe80000100a00 */
[----:B------:R-:W2:Y:S01]  /*3c70*/  LDS.128 R8, [UR5+0x230] ;  /* 0x00023005ff087984 */ /* 0x000ea20008000c00 */
[----:B------:R-:W-:-:S04]  /*3c80*/  USHF.R.S32.HI UR5, URZ, 0x1f, UR4 ;  /* 0x0000001fff057899 */ /* 0x000fc80008011404 */
[----:B------:R-:W-:-:S04]  /*3c90*/  ULEA.HI UR4, UR5, UR4, URZ, 0x5 ;  /* 0x0000000405047291 */ /* 0x000fc8000f8f28ff */
[----:B------:R-:W-:-:S06]  /*3ca0*/  ULOP3.LUT UR4, UR4, 0xffffffe0, URZ, 0xc0, !UPT ;  /* 0xffffffe004047892 */ /* 0x000fcc000f8ec0ff */
[----:B0-----:R-:W-:Y:S01]  /*3cb0*/  ISETP.GE.AND P0, PT, R6, UR4, PT ;  /* 0x0000000406007c0c */ /* 0x001fe2000bf06270 */
[----:B-1----:R0:W-:Y:S04]  /*3cc0*/  STL.64 [R1+0x70], R112 ;  /* 0x0000707001007387 */ /* 0x0021e80000100a00 */
[----:B------:R0:W-:Y:S04]  /*3cd0*/  STL.64 [R1+0x78], R114 ;  /* 0x0000787201007387 */ /* 0x0001e80000100a00 */
[----:B-----5:R0:W-:Y:S04]  /*3ce0*/  STL.64 [R1+0x60], R108 ;  /* 0x0000606c01007387 */ /* 0x0201e80000100a00 */
[----:B------:R0:W-:Y:S04]  /*3cf0*/  STL.64 [R1+0x68], R110 ;  /* 0x0000686e01007387 */ /* 0x0001e80000100a00 */
[----:B--2---:R0:W-:Y:S04]  /*3d00*/  STL.64 [R1+0x50], R8 ;  /* 0x0000500801007387 */ /* 0x0041e80000100a00 */
[----:B------:R0:W-:Y:S01]  /*3d10*/  STL.64 [R1+0x58], R10 ;  /* 0x0000580a01007387 */ /* 0x0001e20000100a00 */
[----:B------:R-:W-:Y:S05]  /*3d20*/  @P0 BRA `(.L_x_24) ;  /* 0x000000a800c00947 */ /* 0x000fea0003800000 */
[----:B---3--:R-:W-:Y:S01]  /*3d30*/  IABS R3, R0 ;  /* 0x0000000000037213 */ /* 0x008fe20000000000 */
[----:B------:R-:W1:Y:S01]  /*3d40*/  S2UR UR5, SR_CTAID.Y ;  /* 0x00000000000579c3 */ /* 0x000e620000002600 */
[----:B------:R-:W2:Y:S01]  /*3d50*/  LDCU UR26, c[0x0][0x440] ;  /* 0x00008800ff1a77ac */ /* 0x000ea20008000800 */
[----:B------:R-:W-:Y:S01]  /*3d60*/  VIADD R249, R6, UR12 ;  /* 0x0000000c06f97c36 */ /* 0x000fe20008000000 */
[----:B------:R-:W-:Y:S01]  /*3d70*/  MOV R7, R3 ;  /* 0x0000000300077202 */ /* 0x000fe20000000f00 */
[----:B------:R-:W3:Y:S03]  /*3d80*/  LDCU.64 UR24, c[0x0][0x420] ;  /* 0x00008400ff1877ac */ /* 0x000ee60008000a00 */
[----:B------:R-:W5:Y:S01]  /*3d90*/  I2F.RP R4, R7 ;  /* 0x0000000700047306 */ /* 0x000f620000209400 */
[----:B------:R-:W-:Y:S01]  /*3da0*/  STL [R1+0x25c], R7 ;  /* 0x00025c0701007387 */ /* 0x000fe20000100800 */
[----:B------:R-:W-:-:S04]  /*3db0*/  UIADD3 UR7, UPT, UPT, UR18, 0x440, URZ ;  /* 0x0000044012077890 */ /* 0x000fc8000fffe0ff */
[----:B------:R-:W-:Y:S02]  /*3dc0*/  ULEA UR7, UR13, UR7, 0x18 ;  /* 0x000000070d077291 */ /* 0x000fe4000f8ec0ff */
[----:B-----5:R-:W5:Y:S01]  /*3dd0*/  MUFU.RCP R4, R4 ;  /* 0x0000000400047308 */ /* 0x020f620000001000 */
[----:B---3--:R-:W-:Y:S01]  /*3de0*/  ISETP.NE.U32.AND P1, PT, RZ, UR24, PT ;  /* 0x00000018ff007c0c */ /* 0x008fe2000bf25070 */
[----:B-1----:R-:W-:Y:S01]  /*3df0*/  IMAD R0, R0, UR5, RZ ;  /* 0x0000000500007c24 */ /* 0x002fe2000f8e02ff */
[----:B--2---:R-:W-:Y:S02]  /*3e00*/  UIMAD UR5, UR19, UR26, UR44 ;  /* 0x0000001a130572a4 */ /* 0x004fe4000f8e022c */
[----:B------:R-:W-:Y:S02]  /*3e10*/  ISETP.NE.AND.EX P1, PT, RZ, UR25, PT, P1 ;  /* 0x00000019ff007c0c */ /* 0x000fe4000bf25310 */
[----:B------:R-:W-:Y:S01]  /*3e20*/  UIADD3 UR5, UPT, UPT, UR5, -0x1, URZ ;  /* 0xffffffff05057890 */ /* 0x000fe2000fffe0ff */
[----:B------:R-:W-:-:S02]  /*3e30*/  SHF.R.S32.HI R251, RZ, 0x1f, R0 ;  /* 0x0000001ffffb7819 */ /* 0x000fc40000011400 */
[----:B------:R-:W-:Y:S02]  /*3e40*/  IADD3 R252, P0, P2, R0, UR24, R249 ;  /* 0x0000001800fc7c10 */ /* 0x000fe4000fa1e0f9 */
[----:B------:R-:W-:Y:S02]  /*3e50*/  MOV R0, UR4 ;  /* 0x0000000400007c02 */ /* 0x000fe40008000f00 */
[----:B------:R-:W-:Y:S01]  /*3e60*/  IADD3.X R251, PT, PT, R251, UR25, RZ, P0, P2 ;  /* 0x00000019fbfb7c10 */ /* 0x000fe200087e44ff */
[----:B-----5:R-:W-:-:S04]  /*3e70*/  VIADD R4, R4, 0xffffffe ;  /* 0x0ffffffe04047836 */ /* 0x020fc80000000000 */
[----:B------:R1:W2:Y:S02]  /*3e80*/  F2I.FTZ.U32.TRUNC.NTZ R5, R4 ;  /* 0x0000000400057305 */ /* 0x0002a4000021f000 */
[----:B-1----:R-:W-:Y:S02]  /*3e90*/  HFMA2 R4, -RZ, RZ, 0, 0 ;  /* 0x00000000ff047431 */ /* 0x002fe400000001ff */
[----:B--2---:R-:W-:-:S04]  /*3ea0*/  IMAD.MOV R3, RZ, RZ, -R5 ;  /* 0x000000ffff037224 */ /* 0x004fc800078e0a05 */
[----:B------:R-:W-:-:S04]  /*3eb0*/  IMAD R3, R3, R7, RZ ;  /* 0x0000000703037224 */ /* 0x000fc800078e02ff */
[----:B------:R-:W-:-:S05]  /*3ec0*/  IMAD.HI.U32 R3, R5, R3, R4 ;  /* 0x0000000305037227 */ /* 0x000fca00078e0004 */
[----:B------:R1:W-:Y:S02]  /*3ed0*/  STL [R1+0x264], R3 ;  /* 0x0002640301007387 */ /* 0x0003e40000100800 */
[----:B-1----:R-:W-:-:S04]  /*3ee0*/  IMAD.U32 R3, RZ, RZ, UR26 ;  /* 0x0000001aff037e24 */ /* 0x002fc8000f8e00ff */
[----:B------:R-:W-:Y:S02]  /*3ef0*/  IMAD R4, R3, UR5, R249 ;  /* 0x0000000503047c24 */ /* 0x000fe4000f8e02f9 */
[----:B------:R-:W-:Y:S01]  /*3f00*/  VIADD R3, R0, UR12 ;  /* 0x0000000c00037c36 */ /* 0x000fe20008000000 */
[----:B------:R-:W-:Y:S01]  /*3f10*/  LEA R0, R6, UR7, 0x2 ;  /* 0x0000000706007c11 */ /* 0x000fe2000f8e10ff */
[----:B------:R-:W-:Y:S01]  /*3f20*/  VIADD R249, R249, 0x1 ;  /* 0x00000001f9f97836 */ /* 0x000fe20000000000 */
[----:B------:R1:W-:Y:S04]  /*3f30*/  STL [R1+0x250], R4 ;  /* 0x0002500401007387 */ /* 0x0003e80000100800 */
[----:B------:R1:W-:Y:S04]  /*3f40*/  STL [R1+0x254], R0 ;  /* 0x0002540001007387 */ /* 0x0003e80000100800 */
[----:B------:R1:W-:Y:S02]  /*3f50*/  STL [R1+0x260], R3 ;  /* 0x0002600301007387 */ /* 0x0003e40000100800 */
.L_x_156:
[----:B------:R-:W2:Y:S04]  /*3f60*/  LDL R5, [R1+0x264] ;  /* 0x0002640001057983 */ /* 0x000ea80000100800 */
[----:B------:R-:W3:Y:S01]  /*3f70*/  LDL R6, [R1+0x25c] ;  /* 0x00025c0001067983 */ /* 0x000ee20000100800 */
[----:B------:R-:W-:Y:S01]  /*3f80*/  IADD3 R248, PT, PT, R249, -0x1, RZ ;  /* 0xfffffffff9f87810 */ /* 0x000fe20007ffe0ff */
[----:B-1---5:R-:W-:-:S03]  /*3f90*/  IMAD.U32 R0, RZ, RZ, UR22 ;  /* 0x00000016ff007e24 */ /* 0x022fc6000f8e00ff */
[----:B------:R-:W-:Y:S02]  /*3fa0*/  IABS R3, R248 ;  /* 0x000000f800037213 */ /* 0x000fe40000000000 */
[----:B------:R-:W-:-:S03]  /*3fb0*/  IABS R4, R0 ;  /* 0x0000000000047213 */ /* 0x000fc60000000000 */
[----:B--2---:R-:W-:-:S04]  /*3fc0*/  IMAD.HI.U32 R5, R5, R3, RZ ;  /* 0x0000000305057227 */ /* 0x004fc800078e00ff */
[----:B------:R-:W-:-:S04]  /*3fd0*/  IMAD.MOV R5, RZ, RZ, -R5 ;  /* 0x000000ffff057224 */ /* 0x000fc800078e0a05 */
[----:B------:R-:W-:Y:S01]  /*3fe0*/  IMAD R3, R4, R5, R3 ;  /* 0x0000000504037224 */ /* 0x000fe200078e0203 */
[----:B------:R-:W-:-:S04]  /*3ff0*/  @P1 MOV R5, R251 ;  /* 0x000000fb00051202 */ /* 0x000fc80000000f00 */
[----:B---3--:R-:W-:-:S13]  /*4000*/  ISETP.GT.U32.AND P0, PT, R6, R3, PT ;  /* 0x000000030600720c */ /* 0x008fda0003f04070 */
[----:B------:R-:W-:-:S04]  /*4010*/  @!P0 IADD3 R3, PT, PT, R3, -R4, RZ ;  /* 0x8000000403038210 */ /* 0x000fc80007ffe0ff */
[----:B------:R-:W-:-:S13]  /*4020*/  ISETP.GT.U32.AND P0, PT, R6, R3, PT ;  /* 0x000000030600720c */ /* 0x000fda0003f04070 */
[----:B------:R-:W-:Y:S02]  /*4030*/  @!P0 IMAD.IADD R3, R3, 0x1, -R4 ;  /* 0x0000000103038824 */ /* 0x000fe400078e0a04 */
[----:B------:R-:W-:-:S06]  /*4040*/  @P1 IMAD.MOV.U32 R4, RZ, RZ, R252 ;  /* 0x000000ffff041224 */ /* 0x000fcc00078e00fc */
[----:B------:R-:W2:Y:S01]  /*4050*/  @P1 LDG.E.U8 R4, desc[UR36][R4.64] ;  /* 0x0000002404041981 */ /* 0x000ea2000c1e1100 */
[----:B------:R-:W-:Y:S01]  /*4060*/  ISETP.GE.AND P0, PT, R248, RZ, PT ;  /* 0x000000fff800720c */ /* 0x000fe20003f06270 */
[----:B------:R-:W-:Y:S01]  /*4070*/  UIADD3 UR5, UPT, UPT, UR44, -0x1, URZ ;  /* 0xffffffff2c057890 */ /* 0x000fe2000fffe0ff */
[----:B------:R-:W-:Y:S01]  /*4080*/  ISETP.NE.AND P2, PT, R0, RZ, PT ;  /* 0x000000ff0000720c */ /* 0x000fe20003f45270 */
[----:B------:R-:W-:Y:S10]  /*4090*/  BSSY.RECONVERGENT B1, `(.L_x_25) ;  /* 0x000004e000017945 */ /* 0x000ff40003800200 */
[----:B------:R-:W-:Y:S01]  /*40a0*/  @!P0 IMAD.MOV R3, RZ, RZ, -R3 ;  /* 0x000000ffff038224 */ /* 0x000fe200078e0a03 */
[----:B------:R-:W-:-:S02]  /*40b0*/  ISETP.GE.AND P0, PT, R248, UR5, PT ;  /* 0x00000005f8007c0c */ /* 0x000fc4000bf06270 */
[----:B------:R-:W-:-:S05]  /*40c0*/  @!P2 LOP3.LUT R3, RZ, R0, RZ, 0x33, !PT ;  /* 0x00000000ff03a212 */ /* 0x000fca00078e33ff */
[----:B------:R-:W-:Y:S01]  /*40d0*/  IMAD.SHL.U32 R6, R3, 0x8, RZ ;  /* 0x0000000803067824 */ /* 0x000fe200078e00ff */
[----:B--2---:R-:W-:Y:S01]  /*40e0*/  ISETP.NE.AND P6, PT, R4, RZ, P1 ;  /* 0x000000ff0400720c */ /* 0x004fe20000fc5270 */
[----:B------:R-:W-:-:S04]  /*40f0*/  IMAD R4, R0, 0xa0, RZ ;  /* 0x000000a000047824 */ /* 0x000fc800078e02ff */
[----:B------:R-:W-:Y:S08]  /*4100*/  @P0 BRA `(.L_x_26) ;  /* 0x0000000400180947 */ /* 0x000ff00003800000 */
[----:B------:R-:W-:Y:S01]  /*4110*/  ISETP.GE.AND P2, PT, R6, R4, PT ;  /* 0x000000040600720c */ /* 0x000fe20003f46270 */
[----:B------:R-:W-:Y:S01]  /*4120*/  BSSY.RECONVERGENT B2, `(.L_x_27) ;  /* 0x0000015000027945 */ /* 0x000fe20003800200 */
[----:B0-----:R-:W-:Y:S02]  /*4130*/  CS2R R110, SRZ ;  /* 0x00000000006e7805 */ /* 0x001fe4000001ff00 */
[----:B------:R-:W-:-:S09]  /*4140*/  CS2R R108, SRZ ;  /* 0x00000000006c7805 */ /* 0x000fd2000001ff00 */
[----:B------:R-:W-:Y:S05]  /*4150*/  @P2 BRA `(.L_x_28) ;  /* 0x0000000000442947 */ /* 0x000fea0003800000 */
[----:B------:R-:W0:Y:S02]  /*4160*/  S2UR UR5, SR_CTAID.Y ;  /* 0x00000000000579c3 */ /* 0x000e240000002600 */
[----:B0-----:R-:W-:-:S05]  /*4170*/  IMAD R7, R0, UR5, RZ ;  /* 0x0000000500077c24 */ /* 0x001fca000f8e02ff */
[----:B------:R-:W-:-:S04]  /*4180*/  IADD3 R5, P3, PT, R7, R3, RZ ;  /* 0x0000000307057210 */ /* 0x000fc80007f7e0ff */
[----:B------:R-:W-:Y:S02]  /*4190*/  LEA.HI.X.SX32 R7, R7, RZ, 0x1, P3 ;  /* 0x000000ff07077211 */ /* 0x000fe400018f0eff */
[----:B------:R-:W-:-:S04]  /*41a0*/  LEA R108, P3, R5, UR10, 0x2 ;  /* 0x0000000a056c7c11 */ /* 0x000fc8000f8610ff */
[----:B------:R-:W-:-:S05]  /*41b0*/  LEA.HI.X R109, R5, UR11, R7, 0x2, P3 ;  /* 0x0000000b056d7c11 */ /* 0x000fca00098f1407 */
[----:B------:R-:W2:Y:S01]  /*41c0*/  LDG.E R5, desc[UR36][R108.64] ;  /* 0x000000246c057981 */ /* 0x000ea2000c1e1900 */
[----:B------:R-:W-:-:S04]  /*41d0*/  IMAD R7, R0, UR20, RZ ;  /* 0x0000001400077c24 */ /* 0x000fc8000f8e02ff */
[----:B--2---:R-:W-:Y:S02]  /*41e0*/  IMAD R7, R5, R7, RZ ;  /* 0x0000000705077224 */ /* 0x004fe400078e02ff */
[----:B------:R-:W-:Y:S02]  /*41f0*/  IMAD R5, R0, UR6, RZ ;  /* 0x0000000600057c24 */ /* 0x000fe4000f8e02ff */
[----:B------:R-:W-:-:S03]  /*4200*/  IMAD R7, R7, 0xa0, R6 ;  /* 0x000000a007077824 */ /* 0x000fc600078e0206 */
[----:B------:R-:W-:Y:S02]  /*4210*/  SHF.R.S32.HI R108, RZ, 0x1f, R5 ;  /* 0x0000001fff6c7819 */ /* 0x000fe40000011405 */
[----:B------:R-:W-:-:S04]  /*4220*/  IADD3 R5, P3, PT, R7, R5, RZ ;  /* 0x0000000507057210 */ /* 0x000fc80007f7e0ff */
[----:B------:R-:W-:Y:S02]  /*4230*/  LEA.HI.X.SX32 R7, R7, R108, 0x1, P3 ;  /* 0x0000006c07077211 */ /* 0x000fe400018f0eff */
[----:B------:R-:W-:-:S04]  /*4240*/  LEA R108, P3, R5, UR8, 0x1 ;  /* 0x00000008056c7c11 */ /* 0x000fc8000f8608ff */
[----:B------:R-:W-:-:S06]  /*4250*/  LEA.HI.X R109, R5, UR9, R7, 0x1, P3 ;  /* 0x00000009056d7c11 */ /* 0x000fcc00098f0c07 */
[----:B------:R-:W5:Y:S03]  /*4260*/  LDG.E.128 R108, desc[UR36][R108.64] ;  /* 0x000000246c6c7981 */ /* 0x000f66000c1e1d00 */
.L_x_28:
[----:B------:R-:W-:Y:S05]  /*4270*/  BSYNC.RECONVERGENT B2 ;  /* 0x0000000000027941 */ /* 0x000fea0003800200 */
.L_x_27:
[----:B------:R-:W-:-:S09]  /*4280*/  UISETP.NE.AND UP0, UPT, UR21, URZ, UPT ;  /* 0x000000ff1500728c */ /* 0x000fd2000bf05270 */
[----:B------:R-:W-:Y:S05]  /*4290*/  BRA.U UP0, `(.L_x_26) ;  /* 0x0000000100b47547 */ /* 0x000fea000b800000 */
[----:B------:R0:W-:Y:S01]  /*42a0*/  STL [R1+0x268], R0 ;  /* 0x0002680001007387 */ /* 0x0001e20000100800 */
[----:B------:R-:W-:-:S03]  /*42b0*/  ISETP.NE.AND P3, PT, R2, RZ, PT ;  /* 0x000000ff0200720c */ /* 0x000fc60003f65270 */
[----:B------:R-:W2:Y:S04]  /*42c0*/  LDL R250, [R1+0x40] ;  /* 0x0000400001fa7983 */ /* 0x000ea80000100800 */
[----:B0-----:R-:W3:Y:S06]  /*42d0*/  LDL R0, [R1+0x44] ;  /* 0x0000440001007983 */ /* 0x001eec0000100800 */
[----:B------:R-:W-:Y:S01]  /*42e0*/  VOTEU.ANY UP0, P3 ;  /* 0x0000000000ff7886 */ /* 0x000fe20001800100 */
[----:B------:R-:W-:-:S02]  /*42f0*/  PLOP3.LUT P3, PT, PT, PT, UP0, 0x80, 0x8 ;  /* 0x000000000008781c */ /* 0x000fc40003f6f008 */
[----:B------:R-:W-:-:S11]  /*4300*/  PLOP3.LUT P4, PT, PT, PT, UP0, 0x80, 0x8 ;  /* 0x000000000008781c */ /* 0x000fd60003f8f008 */
[----:B------:R-:W0:Y:S02]  /*4310*/  @P3 S2R R5, SR_CTAID.X ;  /* 0x0000000000053919 */ /* 0x000e240000002500 */
[----:B------:R-:W0:Y:S01]  /*4320*/  @P4 LDC R7, c[0x0][0x3f8] ;  /* 0x0000fe00ff074b82 */ /* 0x000e220000000800 */
[----:B------:R-:W-:Y:S02]  /*4330*/  PLOP3.LUT P4, PT, PT, PT, UP0, 0x80, 0x8 ;  /* 0x000000000008781c */ /* 0x000fe40003f8f008 */
[----:B------:R-:W-:-:S11]  /*4340*/  PLOP3.LUT P3, PT, PT, PT, UP0, 0x80, 0x8 ;  /* 0x000000000008781c */ /* 0x000fd60003f6f008 */
[----:B------:R-:W1:Y:S01]  /*4350*/  @P4 LDC.64 R232, c[0x0][0x450] ;  /* 0x00011400ffe84b82 */ /* 0x000e620000000a00 */
[----:B------:R-:W-:Y:S01]  /*4360*/  PLOP3.LUT P4, PT, PT, PT, UP0, 0x80, 0x8 ;  /* 0x000000000008781c */ /* 0x000fe20003f8f008 */
[----:B0-----:R-:W-:Y:S01]  /*4370*/  @P3 IMAD R5, R7, UR38, R5 ;  /* 0x0000002607053c24 */ /* 0x001fe2000f8e0205 */
[----:B------:R-:W-:Y:S01]  /*4380*/  PLOP3.LUT P3, PT, PT, PT, UP0, 0x80, 0x8 ;  /* 0x000000000008781c */ /* 0x000fe20003f6f008 */
[----:B------:R-:W4:-:S12]  /*4390*/  LDL R7, [R1+0x4c] ;  /* 0x00004c0001077983 */ /* 0x000f180000100800 */
[----:B------:R-:W-:Y:S01]  /*43a0*/  @P3 IMAD R5, R5, 0xa0, RZ ;  /* 0x000000a005053824 */ /* 0x000fe200078e02ff */
[----:B------:R-:W-:-:S03]  /*43b0*/  PLOP3.LUT P3, PT, PT, PT, UP0, 0x80, 0x8 ;  /* 0x000000000008781c */ /* 0x000fc60003f6f008 */
[----:B-1----:R-:W-:Y:S02]  /*43c0*/  @P4 IMAD.WIDE R232, R5, 0x2, R232 ;  /* 0x0000000205e84825 */ /* 0x002fe400078e02e8 */
[----:B------:R-:W4:Y:S08]  /*43d0*/  LDL R5, [R1+0x48] ;  /* 0x0000480001057983 */ /* 0x000f300000100800 */
[----:B------:R-:W4:Y:S01]  /*43e0*/  @P3 LDG.E.128 R232, desc[UR36][R232.64] ;  /* 0x00000024e8e83981 */ /* 0x000f22000c1e1d00 */
[----:B---3-5:R-:W-:-:S03]  /*43f0*/  HFMA2 R109, R109, 1, 1, R0 ;  /* 0x3c003c006d6d7831 */ /* 0x028fc60000000000 */
[----:B------:R1:W5:Y:S01]  /*4400*/  LDL.LU R0, [R1+0x268] ;  /* 0x0002680001007983 */ /* 0x0003620000300800 */
[----:B------:R-:W-:Y:S02]  /*4410*/  PLOP3.LUT P3, PT, PT, PT, UP0, 0x80, 0x8 ;  /* 0x000000000008781c */ /* 0x000fe40003f6f008 */
[----:B------:R-:W-:Y:S02]  /*4420*/  PLOP3.LUT P5, PT, PT, PT, UP0, 0x80, 0x8 ;  /* 0x000000000008781c */ /* 0x000fe40003faf008 */
[----:B------:R-:W-:Y:S01]  /*4430*/  PLOP3.LUT P4, PT, PT, PT, UP0, 0x80, 0x8 ;  /* 0x000000000008781c */ /* 0x000fe20003f8f008 */
[----:B--2---:R-:W-:Y:S02]  /*4440*/  HFMA2 R108, R108, 1, 1, R250 ;  /* 0x3c003c006c6c7831 */ /* 0x004fe400000000fa */
[----:B----4-:R-:W-:Y:S02]  /*4450*/  HADD2 R111, R111, R7 ;  /* 0x000000076f6f7230 */ /* 0x010fe40000000000 */
[----:B------:R-:W-:-:S04]  /*4460*/  HADD2 R110, R110, R5 ;  /* 0x000000056e6e7230 */ /* 0x000fc80000000000 */
[----:B------:R-:W-:Y:S01]  /*4470*/  @P3 HMUL2 R109, R109, R233 ;  /* 0x000000e96d6d3232 */ /* 0x000fe20000000000 */
[----:B------:R-:W-:Y:S01]  /*4480*/  PLOP3.LUT P3, PT, PT, PT, UP0, 0x80, 0x8 ;  /* 0x000000000008781c */ /* 0x000fe20003f6f008 */
[----:B------:R-:W-:Y:S02]  /*4490*/  @P5 HFMA2 R108, R108, R232, -RZ ;  /* 0x000000e86c6c5231 */ /* 0x000fe400001000ff */
[----:B------:R-:W-:-:S10]  /*44a0*/  @P4 HMUL2 R111, R111, R235 ;  /* 0x000000eb6f6f4232 */ /* 0x000fd40000000000 */
[----:B------:R-:W-:Y:S01]  /*44b0*/  @P3 HFMA2 R110, R110, R234, -RZ ;  /* 0x000000ea6e6e3231 */ /* 0x000fe200001000ff */
[----:B-1----:R-:W-:Y:S06]  /*44c0*/  @P2 BRA `(.L_x_26) ;  /* 0x0000000000282947 */ /* 0x002fec0003800000 */
[----:B------:R-:W-:Y:S08]  /*44d0*/  S2UR UR5, SR_CTAID.Y ;  /* 0x00000000000579c3 */ /* 0x000ff00000002600 */
[----:B------:R-:W0:Y:S02]  /*44e0*/  S2UR UR7, SR_CTAID.X ;  /* 0x00000000000779c3 */ /* 0x000e240000002500 */
[----:B0-----:R-:W-:-:S06]  /*44f0*/  UIMAD UR5, UR5, UR20, UR7 ;  /* 0x00000014050572a4 */ /* 0x001fcc000f8e0207 */
[----:B-----5:R-:W-:-:S04]  /*4500*/  IMAD R7, R0, UR5, RZ ;  /* 0x0000000500077c24 */ /* 0x020fc8000f8e02ff */
[----:B------:R-:W-:-:S05]  /*4510*/  IMAD R7, R7, 0xa0, RZ ;  /* 0x000000a007077824 */ /* 0x000fca00078e02ff */
[----:B------:R-:W-:-:S04]  /*4520*/  IADD3 R5, P2, PT, R6, R7, RZ ;  /* 0x0000000706057210 */ /* 0x000fc80007f5e0ff */
[----:B------:R-:W-:Y:S02]  /*4530*/  LEA.HI.X.SX32 R7, R7, RZ, 0x1, P2 ;  /* 0x000000ff07077211 */ /* 0x000fe400010f0eff */
[----:B------:R-:W-:-:S04]  /*4540*/  LEA R232, P2, R5, UR8, 0x1 ;  /* 0x0000000805e87c11 */ /* 0x000fc8000f8408ff */
[----:B------:R-:W-:-:S05]  /*4550*/  LEA.HI.X R233, R5, UR9, R7, 0x1, P2 ;  /* 0x0000000905e97c11 */ /* 0x000fca00090f0c07 */
[----:B------:R1:W-:Y:S04]  /*4560*/  STG.E.128 desc[UR36][R232.64], R108 ;  /* 0x0000006ce8007986 */ /* 0x0003e8000c101d24 */
.L_x_26:
[----:B------:R-:W-:Y:S05]  /*4570*/  BSYNC.RECONVERGENT B1 ;  /* 0x0000000000017941 */ /* 0x000fea0003800200 */
.L_x_25:
[----:B------:R-:W-:Y:S01]  /*4580*/  BSSY.RECONVERGENT B1, `(.L_x_29) ;  /* 0x0000096000017945 */ /* 0x000fe20003800200 */
[----:B-----5:R-:W-:-:S03]  /*4590*/  IADD3 R5, PT, PT, R3, R0, RZ ;  /* 0x0000000003057210 */ /* 0x020fc60007ffe0ff */
[----:B------:R-:W-:Y:S05]  /*45a0*/  @P0 BRA `(.L_x_30) ;  /* 0x00000008004c0947 */ /* 0x000fea0003800000 */
[----:B------:R-:W-:Y:S01]  /*45b0*/  IMAD.SHL.U32 R7, R5, 0x8, RZ ;  /* 0x0000000805077824 */ /* 0x000fe200078e00ff */
[----:B------:R-:W-:Y:S01]  /*45c0*/  BSSY.RECONVERGENT B2, `(.L_x_31) ;  /* 0x0000016000027945 */ /* 0x000fe20003800200 */
[----:B0-----:R-:W-:Y:S02]  /*45d0*/  CS2R R114, SRZ ;  /* 0x0000000000727805 */ /* 0x001fe4000001ff00 */
[----:B------:R-:W-:Y:S02]  /*45e0*/  CS2R R112, SRZ ;  /* 0x0000000000707805 */ /* 0x000fe4000001ff00 */
[----:B------:R-:W-:-:S13]  /*45f0*/  ISETP.GE.AND P2, PT, R7, R4, PT ;  /* 0x000000040700720c */ /* 0x000fda0003f46270 */
[----:B------:R-:W-:Y:S05]  /*4600*/  @P2 BRA `(.L_x_32) ;  /* 0x0000000000442947 */ /* 0x000fea0003800000 */
[----:B------:R-:W0:Y:S02]  /*4610*/  S2UR UR5, SR_CTAID.Y ;  /* 0x00000000000579c3 */ /* 0x000e240000002600 */
[----:B0-----:R-:W-:-:S05]  /*4620*/  IMAD R114, R0, UR5, RZ ;  /* 0x0000000500727c24 */ /* 0x001fca000f8e02ff */
[----:B------:R-:W-:-:S04]  /*4630*/  IADD3 R113, P3, PT, R114, R3, RZ ;  /* 0x0000000372717210 */ /* 0x000fc80007f7e0ff */
[----:B------:R-:W-:Y:S02]  /*4640*/  LEA.HI.X.SX32 R114, R114, RZ, 0x1, P3 ;  /* 0x000000ff72727211 */ /* 0x000fe400018f0eff */
[----:B------:R-:W-:-:S04]  /*4650*/  LEA R112, P3, R113, UR10, 0x2 ;  /* 0x0000000a71707c11 */ /* 0x000fc8000f8610ff */
[----:B------:R-:W-:-:S05]  /*4660*/  LEA.HI.X R113, R113, UR11, R114, 0x2, P3 ;  /* 0x0000000b71717c11 */ /* 0x000fca00098f1472 */
[----:B------:R0:W2:Y:S01]  /*4670*/  LDG.E R112, desc[UR36][R112.64] ;  /* 0x0000002470707981 */ /* 0x0000a2000c1e1900 */
[C---:B------:R-:W-:Y:S02]  /*4680*/  IMAD R114, R0.reuse, UR6, RZ ;  /* 0x0000000600727c24 */ /* 0x040fe4000f8e02ff */
[----:B0-----:R-:W-:-:S04]  /*4690*/  IMAD R113, R0, UR20, RZ ;  /* 0x0000001400717c24 */ /* 0x001fc8000f8e02ff */
[----:B--2---:R-:W-:-:S04]  /*46a0*/  IMAD R113, R113, R112, RZ ;  /* 0x0000007071717224 */ /* 0x004fc800078e02ff */
[----:B------:R-:W-:-:S05]  /*46b0*/  IMAD R113, R113, 0xa0, R7 ;  /* 0x000000a071717824 */ /* 0x000fca00078e0207 */
[----:B------:R-:W-:Y:S02]  /*46c0*/  SHF.R.S32.HI R112, RZ, 0x1f, R113 ;  /* 0x0000001fff707819 */ /* 0x000fe40000011471 */
[----:B------:R-:W-:-:S04]  /*46d0*/  IADD3 R113, P3, PT, R114, R113, RZ ;  /* 0x0000007172717210 */ /* 0x000fc80007f7e0ff */
[----:B------:R-:W-:Y:S02]  /*46e0*/  LEA.HI.X.SX32 R114, R114, R112, 0x1, P3 ;  /* 0x0000007072727211 */ /* 0x000fe400018f0eff */
[----:B------:R-:W-:-:S04]  /*46f0*/  LEA R112, P3, R113, UR8, 0x1 ;  /* 0x0000000871707c11 */ /* 0x000fc8000f8608ff */
[----:B------:R-:W-:-:S06]  /*4700*/  LEA.HI.X R113, R113, UR9, R114, 0x1, P3 ;  /* 0x0000000971717c11 */ /* 0x000fcc00098f0c72 */
[----:B------:R-:W5:Y:S03]  /*4710*/  LDG.E.128 R112, desc[UR36][R112.64] ;  /* 0x0000002470707981 */ /* 0x000f66000c1e1d00 */
.L_x_32:
[----:B------:R-:W-:Y:S05]  /*4720*/  BSYNC.RECONVERGENT B2 ;  /* 0x0000000000027941 */ /* 0x000fea0003800200 */
.L_x_31:
[----:B------:R-:W-:-:S09]  /*4730*/  UISETP.NE.AND UP0, UPT, UR21, URZ, UPT ;  /* 0x000000ff1500728c */ /* 0x000fd2000bf05270 */
[----:B------:R-:W-:Y:S05]  /*4740*/  BRA.U UP0, `(.L_x_33) ;  /* 0x0000000100b87547 */ /* 0x000fea000b800000 */
[----:B------:R-:W-:Y:S01]  /*4750*/  ISETP.NE.AND P3, PT, R2, RZ, PT ;  /* 0x000000ff0200720c */ /* 0x000fe20003f65270 */
[----:B------:R-:W2:Y:S04]  /*4760*/  LDL R235, [R1+0x34] ;  /* 0x0000340001eb7983 */ /* 0x000ea80000100800 */
[----:B------:R-:W3:Y:S04]  /*4770*/  LDL R234, [R1+0x38] ;  /* 0x0000380001ea7983 */ /* 0x000ee80000100800 */
[----:B-1----:R-:W4:Y:S04]  /*4780*/  LDL R232, [R1+0x30] ;  /* 0x0000300001e87983 */ /* 0x002f280000100800 */
[----:B------:R-:W-:Y:S01]  /*4790*/  VOTEU.ANY UP0, P3 ;  /* 0x0000000000ff7886 */ /* 0x000fe20001800100 */
[----:B------:R-:W-:Y:S01]  /*47a0*/  PLOP3.LUT P3, PT, PT, PT, UP0, 0x80, 0x8 ;  /* 0x000000000008781c */ /* 0x000fe20003f6f008 */
[----:B------:R-:W4:Y:S01]  /*47b0*/  LDL R233, [R1+0x3c] ;  /* 0x00003c0001e97983 */ /* 0x000f220000100800 */
[----:B------:R-:W-:-:S11]  /*47c0*/  PLOP3.LUT P4, PT, PT, PT, UP0, 0x80, 0x8 ;  /* 0x000000000008781c */ /* 0x000fd60003f8f008 */
[----:B------:R-:W0:Y:S02]  /*47d0*/  @P3 S2R R118, SR_CTAID.X ;  /* 0x0000000000763919 */ /* 0x000e240000002500 */
[----:B------:R-:W0:Y:S01]  /*47e0*/  @P4 LDC R116, c[0x0][0x3f8] ;  /* 0x0000fe00ff744b82 */ /* 0x000e220000000800 */
[----:B------:R-:W-:Y:S02]  /*47f0*/  PLOP3.LUT P3, PT, PT, PT, UP0, 0x80, 0x8 ;  /* 0x000000000008781c */ /* 0x000fe40003f6f008 */
[----:B------:R-:W-:-:S11]  /*4800*/  PLOP3.LUT P4, PT, PT, PT, UP0, 0x80, 0x8 ;  /* 0x000000000008781c */ /* 0x000fd60003f8f008 */
[----:B0-----:R-:W-:Y:S02]  /*4810*/  @P3 IMAD R118, R116, UR38, R118 ;  /* 0x0000002674763c24 */ /* 0x001fe4000f8e0276 */
[----:B------:R-:W0:Y:S01]  /*4820*/  @P4 LDC.64 R116, c[0x0][0x450] ;  /* 0x00011400ff744b82 */ /* 0x000e220000000a00 */
[----:B------:R-:W-:Y:S02]  /*4830*/  PLOP3.LUT P3, PT, PT, PT, UP0, 0x80, 0x8 ;  /* 0x000000000008781c */ /* 0x000fe40003f6f008 */
[----:B------:R-:W-:-:S11]  /*4840*/  PLOP3.LUT P4, PT, PT, PT, UP0, 0x80, 0x8 ;  /* 0x000000000008781c */ /* 0x000fd60003f8f008 */
[----:B------:R-:W-:Y:S01]  /*4850*/  @P3 IMAD R118, R118, 0xa0, RZ ;  /* 0x000000a076763824 */ /* 0x000fe200078e02ff */
[----:B------:R-:W-:-:S03]  /*4860*/  PLOP3.LUT P3, PT, PT, PT, UP0, 0x80, 0x8 ;  /* 0x000000000008781c */ /* 0x000fc60003f6f008 */
[----:B0-----:R-:W-:-:S10]  /*4870*/  @P4 IMAD.WIDE R116, R118, 0x2, R116 ;  /* 0x0000000276744825 */ /* 0x001fd400078e0274 */
[----:B------:R-:W4:Y:S01]  /*4880*/  @P3 LDG.E.128 R116, desc[UR36][R116.64+0x10] ;  /* 0x0000102474743981 */ /* 0x000f22000c1e1d00 */
[----:B------:R-:W-:Y:S02]  /*4890*/  PLOP3.LUT P3, PT, PT, PT, UP0, 0x80, 0x8 ;  /* 0x000000000008781c */ /* 0x000fe40003f6f008 */
[----:B------:R-:W-:Y:S02]  /*48a0*/  PLOP3.LUT P5, PT, PT, PT, UP0, 0x80, 0x8 ;  /* 0x000000000008781c */ /* 0x000fe40003faf008 */
[----:B------:R-:W-:Y:S01]  /*48b0*/  PLOP3.LUT P4, PT, PT, PT, UP0, 0x80, 0x8 ;  /* 0x000000000008781c */ /* 0x000fe20003f8f008 */
[----:B------:R-:W-:Y:S01]  /*48c0*/  BSSY.RECONVERGENT B2, `(.L_x_33) ;  /* 0x0000016000027945 */ /* 0x000fe20003800200 */
[----:B--2--5:R-:W-:Y:S02]  /*48d0*/  HADD2 R113, R113, R235 ;  /* 0x000000eb71717230 */ /* 0x024fe40000000000 */
[----:B---3--:R-:W-:Y:S02]  /*48e0*/  HFMA2 R114, R114, 1, 1, R234 ;  /* 0x3c003c0072727831 */ /* 0x008fe400000000ea */
[----:B----4-:R-:W-:-:S02]  /*48f0*/  HFMA2 R112, R112, 1, 1, R232 ;  /* 0x3c003c0070707831 */ /* 0x010fc400000000e8 */
[----:B------:R-:W-:Y:S02]  /*4900*/  HADD2 R115, R115, R233 ;  /* 0x000000e973737230 */ /* 0x000fe40000000000 */
[----:B------:R-:W-:Y:S01]  /*4910*/  @P3 HMUL2 R113, R113, R117 ;  /* 0x0000007571713232 */ /* 0x000fe20000000000 */
[----:B------:R-:W-:Y:S01]  /*4920*/  PLOP3.LUT P3, PT, PT, PT, UP0, 0x80, 0x8 ;  /* 0x000000000008781c */ /* 0x000fe20003f6f008 */
[----:B------:R-:W-:Y:S02]  /*4930*/  @P5 HFMA2 R112, R112, R116, -RZ ;  /* 0x0000007470705231 */ /* 0x000fe400001000ff */
[----:B------:R-:W-:-:S10]  /*4940*/  @P4 HMUL2 R115, R115, R119 ;  /* 0x0000007773734232 */ /* 0x000fd40000000000 */
[----:B------:R-:W-:Y:S01]  /*4950*/  @P3 HMUL2 R114, R114, R118 ;  /* 0x0000007672723232 */ /* 0x000fe20000000000 */
[----:B------:R-:W-:Y:S06]  /*4960*/  @P2 BRA `(.L_x_34) ;  /* 0x00000000002c2947 */ /* 0x000fec0003800000 */
[----:B------:R-:W-:Y:S01]  /*4970*/  S2UR UR5, SR_CTAID.Y ;  /* 0x00000000000579c3 */ /* 0x000fe20000002600 */
[----:B------:R-:W-:-:S07]  /*4980*/  SHF.R.S32.HI R117, RZ, 0x1f, R7 ;  /* 0x0000001fff757819 */ /* 0x000fce0000011407 */
[----:B------:R-:W0:Y:S02]  /*4990*/  S2UR UR7, SR_CTAID.X ;  /* 0x00000000000779c3 */ /* 0x000e240000002500 */
[----:B0-----:R-:W-:-:S06]  /*49a0*/  UIMAD UR5, UR5, UR20, UR7 ;  /* 0x00000014050572a4 */ /* 0x001fcc000f8e0207 */
[----:B------:R-:W-:-:S04]  /*49b0*/  IMAD R116, R0, UR5, RZ ;  /* 0x0000000500747c24 */ /* 0x000fc8000f8e02ff */
[----:B------:R-:W-:-:S05]  /*49c0*/  IMAD R116, R116, 0xa0, RZ ;  /* 0x000000a074747824 */ /* 0x000fca00078e02ff */
[----:B------:R-:W-:-:S04]  /*49d0*/  IADD3 R7, P2, PT, R116, R7, RZ ;  /* 0x0000000774077210 */ /* 0x000fc80007f5e0ff */
[----:B------:R-:W-:Y:S02]  /*49e0*/  LEA.HI.X.SX32 R117, R116, R117, 0x1, P2 ;  /* 0x0000007574757211 */ /* 0x000fe400010f0eff */
[----:B------:R-:W-:-:S04]  /*49f0*/  LEA R116, P2, R7, UR8, 0x1 ;  /* 0x0000000807747c11 */ /* 0x000fc8000f8408ff */
[----:B------:R-:W-:-:S05]  /*4a00*/  LEA.HI.X R117, R7, UR9, R117, 0x1, P2 ;  /* 0x0000000907757c11 */ /* 0x000fca00090f0c75 */
[----:B------:R0:W-:Y:S04]  /*4a10*/  STG.E.128 desc[UR36][R116.64], R112 ;  /* 0x0000007074007986 */ /* 0x0001e8000c101d24 */
.L_x_34:
[----:B------:R-:W-:Y:S05]  /*4a20*/  BSYNC.RECONVERGENT B2 ;  /* 0x0000000000027941 */ /* 0x000fea0003800200 */
.L_x_33:
[----:B------:R-:W-:Y:S01]  /*4a30*/  IMAD R7, R0, 0x10, R6 ;  /* 0x0000001000077824 */ /* 0x000fe200078e0206 */
[----:B------:R-:W-:Y:S01]  /*4a40*/  BSSY.RECONVERGENT B2, `(.L_x_35) ;  /* 0x0000016000027945 */ /* 0x000fe20003800200 */
[----:B------:R-:W-:Y:S02]  /*4a50*/  CS2R R118, SRZ ;  /* 0x0000000000767805 */ /* 0x000fe4000001ff00 */
[----:B0-----:R-:W-:Y:S02]  /*4a60*/  CS2R R116, SRZ ;  /* 0x0000000000747805 */ /* 0x001fe4000001ff00 */
        /* <DEDUP_REMOVED lines=19> */
.L_x_36:
[----:B------:R-:W-:Y:S05]  /*4ba0*/  BSYNC.RECONVERGENT B2 ;  /* 0x0000000000027941 */ /* 0x000fea0003800200 */
.L_x_35:
[----:B------:R-:W-:-:S09]  /*4bb0*/  UISETP.NE.AND UP0, UPT, UR21, URZ, UPT ;  /* 0x000000ff1500728c */ /* 0x000fd2000bf05270 */
[----:B------:R-:W-:Y:S05]  /*4bc0*/  BRA.U UP0, `(.L_x_30) ;  /* 0x0000000100c47547 */ /* 0x000fea000b800000 */
[----:B------:R-:W-:Y:S01]  /*4bd0*/  ISETP.NE.AND P2, PT, R2, RZ, PT ;  /* 0x000000ff0200720c */ /* 0x000fe20003f45270 */
[----:B------:R0:W-:Y:S04]  /*4be0*/  STL [R1+0x26c], R3 ;  /* 0x00026c0301007387 */ /* 0x0001e80000100800 */
[----:B0-----:R-:W2:Y:S08]  /*4bf0*/  LDL R3, [R1+0x24] ;  /* 0x0000240001037983 */ /* 0x001eb00000100800 */
[----:B------:R-:W-:Y:S01]  /*4c00*/  VOTEU.ANY UP0, P2 ;  /* 0x0000000000ff7886 */ /* 0x000fe20001000100 */
[----:B------:R-:W-:Y:S01]  /*4c10*/  PLOP3.LUT P2, PT, PT, PT, UP0, 0x80, 0x8 ;  /* 0x000000000008781c */ /* 0x000fe20003f4f008 */
[----:B------:R0:W-:Y:S01]  /*4c20*/  STL [R1+0x268], R0 ;  /* 0x0002680001007387 */ /* 0x0001e20000100800 */
[----:B------:R-:W-:-:S02]  /*4c30*/  PLOP3.LUT P3, PT, PT, PT, UP0, 0x80, 0x8 ;  /* 0x000000000008781c */ /* 0x000fc40003f6f008 */
[----:B------:R-:W-:Y:S01]  /*4c40*/  PLOP3.LUT P4, PT, PT, PT, UP0, 0x80, 0x8 ;  /* 0x000000000008781c */ /* 0x000fe20003f8f008 */
[----:B------:R-:W3:Y:S04]  /*4c50*/  LDL R250, [R1+0x20] ;  /* 0x0000200001fa7983 */ /* 0x000ee80000100800 */
[----:B0-----:R-:W4:Y:S04]  /*4c60*/  LDL R0, [R1+0x28] ;  /* 0x0000280001007983 */ /* 0x001f280000100800 */
[----:B------:R-:W0:Y:S02]  /*4c70*/  @P2 S2R R234, SR_CTAID.X ;  /* 0x0000000000ea2919 */ /* 0x000e240000002500 */
[----:B-1----:R-:W0:Y:S01]  /*4c80*/  @P3 LDC R232, c[0x0][0x3f8] ;  /* 0x0000fe00ffe83b82 */ /* 0x002e220000000800 */
[----:B------:R-:W-:-:S02]  /*4c90*/  PLOP3.LUT P2, PT, PT, PT, UP0, 0x80, 0x8 ;  /* 0x000000000008781c */ /* 0x000fc40003f4f008 */
[----:B------:R-:W-:-:S11]  /*4ca0*/  PLOP3.LUT P3, PT, PT, PT, UP0, 0x80, 0x8 ;  /* 0x000000000008781c */ /* 0x000fd60003f6f008 */
[----:B0-----:R-:W-:Y:S02]  /*4cb0*/  @P2 IMAD R234, R232, UR38, R234 ;  /* 0x00000026e8ea2c24 */ /* 0x001fe4000f8e02ea */
[----:B------:R-:W0:Y:S01]  /*4cc0*/  @P3 LDC.64 R232, c[0x0][0x450] ;  /* 0x00011400ffe83b82 */ /* 0x000e220000000a00 */
[----:B------:R-:W-:Y:S02]  /*4cd0*/  PLOP3.LUT P2, PT, PT, PT, UP0, 0x80, 0x8 ;  /* 0x000000000008781c */ /* 0x000fe40003f4f008 */
[----:B------:R-:W-:-:S11]  /*4ce0*/  PLOP3.LUT P3, PT, PT, PT, UP0, 0x80, 0x8 ;  /* 0x000000000008781c */ /* 0x000fd60003f6f008 */
[----:B------:R-:W-:-:S04]  /*4cf0*/  @P2 IMAD R234, R234, 0xa0, RZ ;  /* 0x000000a0eaea2824 */ /* 0x000fc800078e02ff */
[----:B0-----:R-:W-:-:S06]  /*4d00*/  @P3 IMAD.WIDE R232, R234, 0x2, R232 ;  /* 0x00000002eae83825 */ /* 0x001fcc00078e02e8 */
[----:B------:R-:W3:Y:S01]  /*4d10*/  @P4 LDG.E.128 R232, desc[UR36][R232.64+0x20] ;  /* 0x00002024e8e84981 */ /* 0x000ee2000c1e1d00 */
[----:B------:R-:W-:Y:S01]  /*4d20*/  PLOP3.LUT P2, PT, PT, PT, UP0, 0x80, 0x8 ;  /* 0x000000000008781c */ /* 0x000fe20003f4f008 */
[----:B--2--5:R-:W-:Y:S02]  /*4d30*/  HADD2 R117, R117, R3 ;  /* 0x0000000375757230 */ /* 0x024fe40000000000 */
[----:B------:R2:W5:Y:S01]  /*4d40*/  LDL.LU R3, [R1+0x26c] ;  /* 0x00026c0001037983 */ /* 0x0005620000300800 */
[----:B----4-:R-:W-:-:S09]  /*4d50*/  HFMA2 R118, R118, 1, 1, R0 ;  /* 0x3c003c0076767831 */ /* 0x010fd20000000000 */
[----:B---3--:R-:W-:Y:S02]  /*4d60*/  @P2 HMUL2 R117, R117, R233 ;  /* 0x000000e975752232 */ /* 0x008fe40000000000 */
[----:B------:R-:W3:Y:S04]  /*4d70*/  LDL R233, [R1+0x2c] ;  /* 0x00002c0001e97983 */ /* 0x000ee80000100800 */
[----:B------:R2:W5:Y:S01]  /*4d80*/  LDL.LU R0, [R1+0x268] ;  /* 0x0002680001007983 */ /* 0x0005620000300800 */
[----:B------:R-:W-:Y:S02]  /*4d90*/  PLOP3.LUT P4, PT, PT, PT, UP0, 0x80, 0x8 ;  /* 0x000000000008781c */ /* 0x000fe40003f8f008 */
[----:B------:R-:W-:Y:S02]  /*4da0*/  PLOP3.LUT P3, PT, PT, PT, UP0, 0x80, 0x8 ;  /* 0x000000000008781c */ /* 0x000fe40003f6f008 */
[----:B------:R-:W-:Y:S01]  /*4db0*/  PLOP3.LUT P2, PT, PT, PT, UP0, 0x80, 0x8 ;  /* 0x000000000008781c */ /* 0x000fe20003f4f008 */
[----:B------:R-:W-:-:S08]  /*4dc0*/  HFMA2 R116, R116, 1, 1, R250 ;  /* 0x3c003c0074747831 */ /* 0x000fd000000000fa */
[----:B------:R-:W-:Y:S01]  /*4dd0*/  @P4 HMUL2 R118, R118, R234 ;  /* 0x000000ea76764232 */ /* 0x000fe20000000000 */
[----:B------:R-:W-:Y:S01]  /*4de0*/  ISETP.GE.AND P4, PT, R7, R4, PT ;  /* 0x000000040700720c */ /* 0x000fe20003f86270 */
[----:B------:R-:W-:Y:S02]  /*4df0*/  @P3 HFMA2 R116, R116, R232, -RZ ;  /* 0x000000e874743231 */ /* 0x000fe400001000ff */
[----:B---3--:R-:W-:-:S04]  /*4e00*/  HADD2 R119, R119, R233 ;  /* 0x000000e977777230 */ /* 0x008fc80000000000 */
[----:B------:R-:W-:-:S06]  /*4e10*/  @P2 HMUL2 R119, R119, R235 ;  /* 0x000000eb77772232 */ /* 0x000fcc0000000000 */
[----:B--2---:R-:W-:Y:S05]  /*4e20*/  @P4 BRA `(.L_x_30) ;  /* 0x00000000002c4947 */ /* 0x004fea0003800000 */
[----:B------:R-:W-:Y:S01]  /*4e30*/  S2UR UR5, SR_CTAID.Y ;  /* 0x00000000000579c3 */ /* 0x000fe20000002600 */
[----:B------:R-:W-:-:S07]  /*4e40*/  SHF.R.S32.HI R233, RZ, 0x1f, R7 ;  /* 0x0000001fffe97819 */ /* 0x000fce0000011407 */
[----:B------:R-:W0:Y:S02]  /*4e50*/  S2UR UR7, SR_CTAID.X ;  /* 0x00000000000779c3 */ /* 0x000e240000002500 */
[----:B0-----:R-:W-:-:S06]  /*4e60*/  UIMAD UR5, UR5, UR20, UR7 ;  /* 0x00000014050572a4 */ /* 0x001fcc000f8e0207 */
[----:B-----5:R-:W-:-:S04]  /*4e70*/  IMAD R232, R0, UR5, RZ ;  /* 0x0000000500e87c24 */ /* 0x020fc8000f8e02ff */
[----:B------:R-:W-:-:S05]  /*4e80*/  IMAD R232, R232, 0xa0, RZ ;  /* 0x000000a0e8e87824 */ /* 0x000fca00078e02ff */
[----:B------:R-:W-:-:S04]  /*4e90*/  IADD3 R7, P2, PT, R232, R7, RZ ;  /* 0x00000007e8077210 */ /* 0x000fc80007f5e0ff */
[----:B------:R-:W-:Y:S02]  /*4ea0*/  LEA.HI.X.SX32 R233, R232, R233, 0x1, P2 ;  /* 0x000000e9e8e97211 */ /* 0x000fe400010f0eff */
[----:B------:R-:W-:-:S04]  /*4eb0*/  LEA R232, P2, R7, UR8, 0x1 ;  /* 0x0000000807e87c11 */ /* 0x000fc8000f8408ff */
[----:B------:R-:W-:-:S05]  /*4ec0*/  LEA.HI.X R233, R7, UR9, R233, 0x1, P2 ;  /* 0x0000000907e97c11 */ /* 0x000fca00090f0ce9 */
[----:B------:R2:W-:Y:S04]  /*4ed0*/  STG.E.128 desc[UR36][R232.64], R116 ;  /* 0x00000074e8007986 */ /* 0x0005e8000c101d24 */
.L_x_30:
[----:B------:R-:W-:Y:S05]  /*4ee0*/  BSYNC.RECONVERGENT B1 ;  /* 0x0000000000017941 */ /* 0x000fea0003800200 */
.L_x_29:
[----:B------:R-:W-:Y:S04]  /*4ef0*/  BSSY.RECONVERGENT B2, `(.L_x_37) ;  /* 0x000025d000027945 */ /* 0x000fe80003800200 */
[----:B------:R-:W-:Y:S04]  /*4f00*/  BSSY.RELIABLE B1, `(.L_x_38) ;  /* 0x0000211000017945 */ /* 0x000fe80003800100 */
[----:B------:R-:W-:Y:S05]  /*4f10*/  @P0 BRA `(.L_x_39) ;  /* 0x0000000800700947 */ /* 0x000fea0003800000 */
[----:B------:R-:W-:Y:S01]  /*4f20*/  SHF.L.U32 R7, R5, 0x3, RZ ;  /* 0x0000000305077819 */ /* 0x000fe200000006ff */
[----:B------:R-:W-:Y:S01]  /*4f30*/  BSSY.RECONVERGENT B3, `(.L_x_40) ;  /* 0x0000017000037945 */ /* 0x000fe20003800200 */
[----:B0-----:R-:W-:Y:S02]  /*4f40*/  CS2R R10, SRZ ;  /* 0x00000000000a7805 */ /* 0x001fe4000001ff00 */
[----:B------:R-:W-:Y:S01]  /*4f50*/  CS2R R8, SRZ ;  /* 0x0000000000087805 */ /* 0x000fe2000001ff00 */
[----:B-----5:R-:W-:-:S05]  /*4f60*/  IMAD R7, R0, 0x10, R7 ;  /* 0x0000001000077824 */ /* 0x020fca00078e0207 */
        /* <DEDUP_REMOVED lines=8> */
[----:B------:R0:W3:Y:S01]  /*4ff0*/  LDG.E R8, desc[UR36][R8.64] ;  /* 0x0000002408087981 */ /* 0x0000e2000c1e1900 */
[C---:B------:R-:W-:Y:S02]  /*5000*/  IMAD R10, R0.reuse, UR6, RZ ;  /* 0x00000006000a7c24 */ /* 0x040fe4000f8e02ff */
[----:B0-----:R-:W-:-:S04]  /*5010*/  IMAD R9, R0, UR20, RZ ;  /* 0x0000001400097c24 */ /* 0x001fc8000f8e02ff */
[----:B---3--:R-:W-:-:S04]  /*5020*/  IMAD R9, R9, R8, RZ ;  /* 0x0000000809097224 */ /* 0x008fc800078e02ff */
[----:B------:R-:W-:-:S05]  /*5030*/  IMAD R9, R9, 0xa0, R7 ;  /* 0x000000a009097824 */ /* 0x000fca00078e0207 */
[----:B------:R-:W-:Y:S02]  /*5040*/  SHF.R.S32.HI R8, RZ, 0x1f, R9 ;  /* 0x0000001fff087819 */ /* 0x000fe40000011409 */
[----:B------:R-:W-:-:S04]  /*5050*/  IADD3 R9, P2, PT, R10, R9, RZ ;  /* 0x000000090a097210 */ /* 0x000fc80007f5e0ff */
[----:B------:R-:W-:Y:S02]  /*5060*/  LEA.HI.X.SX32 R10, R10, R8, 0x1, P2 ;  /* 0x000000080a0a7211 */ /* 0x000fe400010f0eff */
[----:B------:R-:W-:-:S04]  /*5070*/  LEA R8, P2, R9, UR8, 0x1 ;  /* 0x0000000809087c11 */ /* 0x000fc8000f8408ff */
[----:B------:R-:W-:-:S06]  /*5080*/  LEA.HI.X R9, R9, UR9, R10, 0x1, P2 ;  /* 0x0000000909097c11 */ /* 0x000fcc00090f0c0a */
[----:B------:R-:W5:Y:S03]  /*5090*/  LDG.E.128 R8, desc[UR36][R8.64] ;  /* 0x0000002408087981 */ /* 0x000f66000c1e1d00 */
.L_x_41:
[----:B------:R-:W-:Y:S05]  /*50a0*/  BSYNC.RECONVERGENT B3 ;  /* 0x0000000000037941 */ /* 0x000fea0003800200 */
.L_x_40:
[----:B------:R-:W-:-:S09]  /*50b0*/  UISETP.NE.AND UP0, UPT, UR21, URZ, UPT ;  /* 0x000000ff1500728c */ /* 0x000fd2000bf05270 */
[----:B------:R-:W-:Y:S05]  /*50c0*/  BRA.U UP0, `(.L_x_42) ;  /* 0x0000000100cc7547 */ /* 0x000fea000b800000 */
[----:B------:R-:W-:Y:S01]  /*50d0*/  ISETP.NE.AND P2, PT, R2, RZ, PT ;  /* 0x000000ff0200720c */ /* 0x000fe20003f45270 */
[----:B------:R0:W-:Y:S04]  /*50e0*/  STL [R1+0x26c], R3 ;  /* 0x00026c0301007387 */ /* 0x0001e80000100800 */
[----:B0-----:R-:W3:Y:S08]  /*50f0*/  LDL R3, [R1+0x14] ;  /* 0x0000140001037983 */ /* 0x001ef00000100800 */
[----:B------:R-:W-:Y:S01]  /*5100*/  VOTEU.ANY UP0, P2 ;  /* 0x0000000000ff7886 */ /* 0x000fe20001000100 */
[----:B------:R-:W-:Y:S01]  /*5110*/  PLOP3.LUT P2, PT, PT, PT, UP0, 0x80, 0x8 ;  /* 0x000000000008781c */ /* 0x000fe20003f4f008 */
[----:B------:R0:W-:Y:S01]  /*5120*/  STL [R1+0x268], R0 ;  /* 0x0002680001007387 */ /* 0x0001e20000100800 */
[----:B------:R-:W-:-:S02]  /*5130*/  PLOP3.LUT P3, PT, PT, PT, UP0, 0x80, 0x8 ;  /* 0x000000000008781c */ /* 0x000fc40003f6f008 */
[----:B------:R-:W-:Y:S01]  /*5140*/  PLOP3.LUT P4, PT, PT, PT, UP0, 0x80, 0x8 ;  /* 0x000000000008781c */ /* 0x000fe20003f8f008 */
[----:B------:R-:W4:Y:S04]  /*5150*/  LDL R250, [R1+0x10] ;  /* 0x0000100001fa7983 */ /* 0x000f280000100800 */
[----:B0-----:R-:W4:Y:S04]  /*5160*/  LDL R0, [R1+0x18] ;  /* 0x0000180001007983 */ /* 0x001f280000100800 */
[----:B------:R-:W0:Y:S02]  /*5170*/  @P2 S2R R234, SR_CTAID.X ;  /* 0x0000000000ea2919 */ /* 0x000e240000002500 */
[----:B-12---:R-:W0:Y:S01]  /*5180*/  @P3 LDC R232, c[0x0][0x3f8] ;  /* 0x0000fe00ffe83b82 */ /* 0x006e220000000800 */
        /* <DEDUP_REMOVED lines=8> */
[----:B------:R-:W2:Y:S01]  /*5210*/  @P4 LDG.E.128 R232, desc[UR36][R232.64+0x30] ;  /* 0x00003024e8e84981 */ /* 0x000ea2000c1e1d00 */
[----:B------:R-:W-:Y:S01]  /*5220*/  PLOP3.LUT P2, PT, PT, PT, UP0, 0x80, 0x8 ;  /* 0x000000000008781c */ /* 0x000fe20003f4f008 */
[----:B---3-5:R-:W-:Y:S02]  /*5230*/  HADD2 R9, R9, R3 ;  /* 0x0000000309097230 */ /* 0x028fe40000000000 */
[----:B------:R0:W5:Y:S01]  /*5240*/  LDL.LU R3, [R1+0x26c] ;  /* 0x00026c0001037983 */ /* 0x0001620000300800 */
[----:B----4-:R-:W-:-:S09]  /*5250*/  HFMA2 R10, R10, 1, 1, R0 ;  /* 0x3c003c000a0a7831 */ /* 0x010fd20000000000 */
[----:B--2---:R-:W-:Y:S02]  /*5260*/  @P2 HMUL2 R9, R9, R233 ;  /* 0x000000e909092232 */ /* 0x004fe40000000000 */
[----:B------:R-:W2:Y:S04]  /*5270*/  LDL R233, [R1+0x1c] ;  /* 0x00001c0001e97983 */ /* 0x000ea80000100800 */
[----:B------:R0:W5:Y:S01]  /*5280*/  LDL.LU R0, [R1+0x268] ;  /* 0x0002680001007983 */ /* 0x0001620000300800 */
[----:B------:R-:W-:Y:S02]  /*5290*/  PLOP3.LUT P4, PT, PT, PT, UP0, 0x80, 0x8 ;  /* 0x000000000008781c */ /* 0x000fe40003f8f008 */
[----:B------:R-:W-:Y:S02]  /*52a0*/  PLOP3.LUT P3, PT, PT, PT, UP0, 0x80, 0x8 ;  /* 0x000000000008781c */ /* 0x000fe40003f6f008 */
[----:B------:R-:W-:Y:S01]  /*52b0*/  PLOP3.LUT P2, PT, PT, PT, UP0, 0x80, 0x8 ;  /* 0x000000000008781c */ /* 0x000fe20003f4f008 */
[----:B------:R-:W-:-:S08]  /*52c0*/  HFMA2 R8, R8, 1, 1, R250 ;  /* 0x3c003c0008087831 */ /* 0x000fd000000000fa */
[----:B------:R-:W-:Y:S01]  /*52d0*/  @P4 HMUL2 R10, R10, R234 ;  /* 0x000000ea0a0a4232 */ /* 0x000fe20000000000 */
[----:B------:R-:W-:Y:S01]  /*52e0*/  ISETP.GE.AND P4, PT, R7, R4, PT ;  /* 0x000000040700720c */ /* 0x000fe20003f86270 */
[----:B------:R-:W-:Y:S01]  /*52f0*/  BSSY.RECONVERGENT B3, `(.L_x_42) ;  /* 0x0000010000037945 */ /* 0x000fe20003800200 */
[----:B------:R-:W-:Y:S02]  /*5300*/  @P3 HFMA2 R8, R8, R232, -RZ ;  /* 0x000000e808083231 */ /* 0x000fe400001000ff */
[----:B--2---:R-:W-:-:S04]  /*5310*/  HADD2 R11, R11, R233 ;  /* 0x000000e90b0b7230 */ /* 0x004fc80000000000 */
[----:B------:R-:W-:-:S05]  /*5320*/  @P2 HMUL2 R11, R11, R235 ;  /* 0x000000eb0b0b2232 */ /* 0x000fca0000000000 */
[----:B0-----:R-:W-:Y:S05]  /*5330*/  @P4 BRA `(.L_x_43) ;  /* 0x00000000002c4947 */ /* 0x001fea0003800000 */
        /* <DEDUP_REMOVED lines=11> */
.L_x_43:
[----:B------:R-:W-:Y:S05]  /*53f0*/  BSYNC.RECONVERGENT B3 ;  /* 0x0000000000037941 */ /* 0x000fea0003800200 */
.L_x_42:
[----:B------:R-:W-:Y:S05]  /*5400*/  @P0 BRA `(.L_x_44) ;  /* 0x0000000800580947 */ /* 0x000fea0003800000 */
[----:B-----5:R-:W-:Y:S01]  /*5410*/  IMAD R7, R0, 0x20, R6 ;  /* 0x0000002000077824 */ /* 0x020fe200078e0206 */
[----:B------:R-:W-:Y:S01]  /*5420*/  BSSY.RECONVERGENT B3, `(.L_x_45) ;  /* 0x0000016000037945 */ /* 0x000fe20003800200 */
[----:B------:R-:W-:Y:S02]  /*5430*/  CS2R R122, SRZ ;  /* 0x00000000007a7805 */ /* 0x000fe4000001ff00 */
[----:B------:R-:W-:Y:S02]  /*5440*/  CS2R R120, SRZ ;  /* 0x0000000000787805 */ /* 0x000fe4000001ff00 */
[----:B------:R-:W-:-:S13]  /*5450*/  ISETP.GE.AND P2, PT, R7, R4, PT ;  /* 0x000000040700720c */ /* 0x000fda0003f46270 */
[----:B------:R-:W-:Y:S05]  /*5460*/  @P2 BRA `(.L_x_46) ;  /* 0x0000000000442947 */ /* 0x000fea0003800000 */
[----:B------:R-:W3:Y:S02]  /*5470*/  S2UR UR5, SR_CTAID.Y ;  /* 0x00000000000579c3 */ /* 0x000ee40000002600 */
[----:B---3--:R-:W-:-:S05]  /*5480*/  IMAD R122, R0, UR5, RZ ;  /* 0x00000005007a7c24 */ /* 0x008fca000f8e02ff */
[----:B------:R-:W-:-:S04]  /*5490*/  IADD3 R121, P2, PT, R122, R3, RZ ;  /* 0x000000037a797210 */ /* 0x000fc80007f5e0ff */
[----:B------:R-:W-:Y:S02]  /*54a0*/  LEA.HI.X.SX32 R122, R122, RZ, 0x1, P2 ;  /* 0x000000ff7a7a7211 */ /* 0x000fe400010f0eff */
[----:B------:R-:W-:-:S04]  /*54b0*/  LEA R120, P2, R121, UR10, 0x2 ;  /* 0x0000000a79787c11 */ /* 0x000fc8000f8410ff */
[----:B------:R-:W-:-:S05]  /*54c0*/  LEA.HI.X R121, R121, UR11, R122, 0x2, P2 ;  /* 0x0000000b79797c11 */ /* 0x000fca00090f147a */
[----:B------:R3:W2:Y:S01]  /*54d0*/  LDG.E R120, desc[UR36][R120.64] ;  /* 0x0000002478787981 */ /* 0x0006a2000c1e1900 */
[C---:B------:R-:W-:Y:S02]  /*54e0*/  IMAD R122, R0.reuse, UR6, RZ ;  /* 0x00000006007a7c24 */ /* 0x040fe4000f8e02ff */
[----:B---3--:R-:W-:-:S04]  /*54f0*/  IMAD R121, R0, UR20, RZ ;  /* 0x0000001400797c24 */ /* 0x008fc8000f8e02ff */
        /* <DEDUP_REMOVED lines=8> */
.L_x_46:
[----:B------:R-:W-:Y:S05]  /*5580*/  BSYNC.RECONVERGENT B3 ;  /* 0x0000000000037941 */ /* 0x000fea0003800200 */
.L_x_45:
[----:B------:R-:W-:Y:S01]  /*5590*/  UISETP.NE.AND UP0, UPT, UR21, URZ, UPT ;  /* 0x000000ff1500728c */ /* 0x000fe2000bf05270 */
[----:B------:R-:W-:Y:S08]  /*55a0*/  BSSY.RECONVERGENT B3, `(.L_x_39) ;  /* 0x0000033000037945 */ /* 0x000ff00003800200 */
[----:B------:R-:W-:Y:S05]  /*55b0*/  BRA.U UP0, `(.L_x_47) ;  /* 0x0000000100c47547 */ /* 0x000fea000b800000 */
[----:B------:R-:W-:Y:S01]  /*55c0*/  ISETP.NE.AND P2, PT, R2, RZ, PT ;  /* 0x000000ff0200720c */ /* 0x000fe20003f45270 */
[----:B------:R3:W-:Y:S04]  /*55d0*/  STL [R1+0x26c], R3 ;  /* 0x00026c0301007387 */ /* 0x0007e80000100800 */
[----:B---3--:R-:W3:Y:S08]  /*55e0*/  LDL R3, [R1+0x4] ;  /* 0x0000040001037983 */ /* 0x008ef00000100800 */
[----:B------:R-:W-:Y:S01]  /*55f0*/  VOTEU.ANY UP0, P2 ;  /* 0x0000000000ff7886 */ /* 0x000fe20001000100 */
[----:B------:R-:W-:Y:S01]  /*5600*/  PLOP3.LUT P2, PT, PT, PT, UP0, 0x80, 0x8 ;  /* 0x000000000008781c */ /* 0x000fe20003f4f008 */
[----:B------:R0:W-:Y:S01]  /*5610*/  STL [R1+0x268], R0 ;  /* 0x0002680001007387 */ /* 0x0001e20000100800 */
[----:B------:R-:W-:-:S02]  /*5620*/  PLOP3.LUT P3, PT, PT, PT, UP0, 0x80, 0x8 ;  /* 0x000000000008781c */ /* 0x000fc40003f6f008 */
[----:B------:R-:W-:Y:S01]  /*5630*/  PLOP3.LUT P4, PT, PT, PT, UP0, 0x80, 0x8 ;  /* 0x000000000008781c */ /* 0x000fe20003f8f008 */
[----:B------:R-:W4:Y:S04]  /*5640*/  LDL R250, [R1] ;  /* 0x0000000001fa7983 */ /* 0x000f280000100800 */
        /* <DEDUP_REMOVED lines=26> */
[----:B--2---:R-:W-:-:S04]  /*57f0*/  HADD2 R123, R123, R233 ;  /* 0x000000e97b7b7230 */ /* 0x004fc80000000000 */
[----:B------:R-:W-:-:S06]  /*5800*/  @P2 HMUL2 R123, R123, R235 ;  /* 0x000000eb7b7b2232 */ /* 0x000fcc0000000000 */
[----:B---3--:R-:W-:Y:S05]  /*5810*/  @P4 BRA `(.L_x_47) ;  /* 0x00000000002c4947 */ /* 0x008fea0003800000 */
        /* <DEDUP_REMOVED lines=11> */
.L_x_47:
[----:B------:R-:W-:Y:S05]  /*58d0*/  BSYNC.RECONVERGENT B3 ;  /* 0x0000000000037941 */ /* 0x000fea0003800200 */
.L_x_39:
[----:B------:R-:W-:Y:S05]  /*58e0*/  @P0 BRA `(.L_x_48) ;  /* 0x00000008004c0947 */ /* 0x000fea0003800000 */
[----:B-----5:R-:W-:Y:S01]  /*58f0*/  LEA R7, R0, R5, 0x2 ;  /* 0x0000000500077211 */ /* 0x020fe200078e10ff */
[----:B------:R-:W-:Y:S01]  /*5900*/  BSSY.RECONVERGENT B3, `(.L_x_49) ;  /* 0x0000018000037945 */ /* 0x000fe20003800200 */
[----:B------:R-:W-:-:S03]  /*5910*/  CS2R R126, SRZ ;  /* 0x00000000007e7805 */ /* 0x000fc6000001ff00 */
[----:B------:R-:W-:-:S05]  /*5920*/  IMAD.SHL.U32 R124, R7, 0x8, RZ ;  /* 0x00000008077c7824 */ /* 0x000fca00078e00ff */
[----:B------:R-:W-:Y:S02]  /*5930*/  ISETP.GE.AND P2, PT, R124, R4, PT ;  /* 0x000000047c00720c */ /* 0x000fe40003f46270 */
[----:B------:R-:W-:-:S11]  /*5940*/  CS2R R124, SRZ ;  /* 0x00000000007c7805 */ /* 0x000fd6000001ff00 */
        /* <DEDUP_REMOVED lines=11> */
[----:B------:R-:W-:-:S04]  /*5a00*/  IMAD R124, R124, 0x14, R7 ;  /* 0x000000147c7c7824 */ /* 0x000fc800078e0207 */
[----:B------:R-:W-:-:S05]  /*5a10*/  IMAD.SHL.U32 R125, R124, 0x8, RZ ;  /* 0x000000087c7d7824 */ /* 0x000fca00078e00ff */
[----:B------:R-:W-:Y:S02]  /*5a20*/  SHF.R.S32.HI R124, RZ, 0x1f, R125 ;  /* 0x0000001fff7c7819 */ /* 0x000fe4000001147d */
[----:B------:R-:W-:-:S04]  /*5a30*/  IADD3 R125, P2, PT, R126, R125, RZ ;  /* 0x0000007d7e7d7210 */ /* 0x000fc80007f5e0ff */
[----:B------:R-:W-:Y:S02]  /*5a40*/  LEA.HI.X.SX32 R126, R126, R124, 0x1, P2 ;  /* 0x0000007c7e7e7211 */ /* 0x000fe400010f0eff */
[----:B------:R-:W-:-:S04]  /*5a50*/  LEA R124, P2, R125, UR8, 0x1 ;  /* 0x000000087d7c7c11 */ /* 0x000fc8000f8408ff */
[----:B------:R-:W-:-:S06]  /*5a60*/  LEA.HI.X R125, R125, UR9, R126, 0x1, P2 ;  /* 0x000000097d7d7c11 */ /* 0x000fcc00090f0c7e */
[----:B------:R-:W5:Y:S03]  /*5a70*/  LDG.E.128 R124, desc[UR36][R124.64] ;  /* 0x000000247c7c7981 */ /* 0x000f66000c1e1d00 */
.L_x_50:
[----:B------:R-:W-:Y:S05]  /*5a80*/  BSYNC.RECONVERGENT B3 ;  /* 0x0000000000037941 */ /* 0x000fea0003800200 */
.L_x_49:
[----:B------:R-:W-:Y:S01]  /*5a90*/  UISETP.NE.AND UP0, UPT, UR21, URZ, UPT ;  /* 0x000000ff1500728c */ /* 0x000fe2000bf05270 */
[----:B------:R-:W-:Y:S08]  /*5aa0*/  BSSY.RECONVERGENT B3, `(.L_x_44) ;  /* 0x000002c000037945 */ /* 0x000ff00003800200 */
[----:B------:R-:W-:Y:S05]  /*5ab0*/  BRA.U UP0, `(.L_x_51) ;  /* 0x0000000100a87547 */ /* 0x000fea000b800000 */
[----:B------:R-:W-:-:S13]  /*5ac0*/  ISETP.NE.AND P2, PT, R2, RZ, PT ;  /* 0x000000ff0200720c */ /* 0x000fda0003f45270 */
[----:B------:R-:W-:Y:S01]  /*5ad0*/  VOTEU.ANY UP0, P2 ;  /* 0x0000000000ff7886 */ /* 0x000fe20001000100 */
[----:B------:R-:W-:Y:S02]  /*5ae0*/  PLOP3.LUT P2, PT, PT, PT, UP0, 0x80, 0x8 ;  /* 0x000000000008781c */ /* 0x000fe40003f4f008 */
[----:B------:R-:W-:Y:S02]  /*5af0*/  PLOP3.LUT P3, PT, PT, PT, UP0, 0x80, 0x8 ;  /* 0x000000000008781c */ /* 0x000fe40003f6f008 */
[----:B------:R-:W-:-:S09]  /*5b00*/  PLOP3.LUT P4, PT, PT, PT, UP0, 0x80, 0x8 ;  /* 0x000000000008781c */ /* 0x000fd20003f8f008 */
[----:B------:R-:W4:Y:S01]  /*5b10*/  @P2 S2R R234, SR_CTAID.X ;  /* 0x0000000000ea2919 */ /* 0x000f220000002500 */
[----:B------:R-:W-:Y:S01]  /*5b20*/  PLOP3.LUT P2, PT, PT, PT, UP0, 0x80, 0x8 ;  /* 0x000000000008781c */ /* 0x000fe20003f4f008 */
[----:B0123--:R-:W4:Y:S01]  /*5b30*/  @P3 LDC R232, c[0x0][0x3f8] ;  /* 0x0000fe00ffe83b82 */ /* 0x00ff220000000800 */
[----:B------:R-:W-:-:S11]  /*5b40*/  PLOP3.LUT P3, PT, PT, PT, UP0, 0x80, 0x8 ;  /* 0x000000000008781c */ /* 0x000fd60003f6f008 */
[----:B----4-:R-:W-:Y:S01]  /*5b50*/  @P2 IMAD R234, R232, UR38, R234 ;  /* 0x00000026e8ea2c24 */ /* 0x010fe2000f8e02ea */
[----:B------:R-:W-:Y:S01]  /*5b60*/  PLOP3.LUT P2, PT, PT, PT, UP0, 0x80, 0x8 ;  /* 0x000000000008781c */ /* 0x000fe20003f4f008 */
[----:B------:R-:W0:Y:S01]  /*5b70*/  @P3 LDC.64 R232, c[0x0][0x450] ;  /* 0x00011400ffe83b82 */ /* 0x000e220000000a00 */
[----:B------:R-:W-:-:S11]  /*5b80*/  PLOP3.LUT P3, PT, PT, PT, UP0, 0x80, 0x8 ;  /* 0x000000000008781c */ /* 0x000fd60003f6f008 */
[----:B------:R-:W-:-:S04]  /*5b90*/  @P2 IMAD R234, R234, 0xa0, RZ ;  /* 0x000000a0eaea2824 */ /* 0x000fc800078e02ff */
[----:B0-----:R-:W-:-:S06]  /*5ba0*/  @P3 IMAD.WIDE R232, R234, 0x2, R232 ;  /* 0x00000002eae83825 */ /* 0x001fcc00078e02e8 */
[----:B------:R-:W2:Y:S01]  /*5bb0*/  @P4 LDG.E.128 R232, desc[UR36][R232.64+0x50] ;  /* 0x00005024e8e84981 */ /* 0x000ea2000c1e1d00 */
[----:B------:R-:W-:Y:S01]  /*5bc0*/  PLOP3.LUT P4, PT, PT, PT, UP0, 0x80, 0x8 ;  /* 0x000000000008781c */ /* 0x000fe20003f8f008 */
[----:B-----5:R-:W-:Y:S01]  /*5bd0*/  HFMA2 R126, R126, 1, 1, R246 ;  /* 0x3c003c007e7e7831 */ /* 0x020fe200000000f6 */
[----:B------:R-:W-:Y:S01]  /*5be0*/  PLOP3.LUT P2, PT, PT, PT, UP0, 0x80, 0x8 ;  /* 0x000000000008781c */ /* 0x000fe20003f4f008 */
[----:B------:R-:W-:Y:S01]  /*5bf0*/  HADD2 R125, R125, R245 ;  /* 0x000000f57d7d7230 */ /* 0x000fe20000000000 */
[----:B------:R-:W-:Y:S01]  /*5c00*/  SHF.L.U32 R7, R7, 0x3, RZ ;  /* 0x0000000307077819 */ /* 0x000fe200000006ff */
[----:B------:R-:W-:Y:S01]  /*5c10*/  HFMA2 R124, R124, 1, 1, R244 ;  /* 0x3c003c007c7c7831 */ /* 0x000fe200000000f4 */
[----:B------:R-:W-:Y:S01]  /*5c20*/  PLOP3.LUT P3, PT, PT, PT, UP0, 0x80, 0x8 ;  /* 0x000000000008781c */ /* 0x000fe20003f6f008 */
[----:B------:R-:W-:-:S06]  /*5c30*/  HADD2 R127, R127, R247 ;  /* 0x000000f77f7f7230 */ /* 0x000fcc0000000000 */
[----:B--2---:R-:W-:Y:S01]  /*5c40*/  @P4 HMUL2 R126, R126, R234 ;  /* 0x000000ea7e7e4232 */ /* 0x004fe20000000000 */
[----:B------:R-:W-:Y:S01]  /*5c50*/  ISETP.GE.AND P4, PT, R7, R4, PT ;  /* 0x000000040700720c */ /* 0x000fe20003f86270 */
[----:B------:R-:W-:Y:S01]  /*5c60*/  @P2 HMUL2 R125, R125, R233 ;  /* 0x000000e97d7d2232 */ /* 0x000fe20000000000 */
[----:B------:R-:W-:-:S03]  /*5c70*/  PLOP3.LUT P2, PT, PT, PT, UP0, 0x80, 0x8 ;  /* 0x000000000008781c */ /* 0x000fc60003f4f008 */
[----:B------:R-:W-:-:S10]  /*5c80*/  @P3 HFMA2 R124, R124, R232, -RZ ;  /* 0x000000e87c7c3231 */ /* 0x000fd400001000ff */
        /* <DEDUP_REMOVED lines=13> */
.L_x_51:
[----:B------:R-:W-:Y:S05]  /*5d60*/  BSYNC.RECONVERGENT B3 ;  /* 0x0000000000037941 */ /* 0x000fea0003800200 */
.L_x_44:
[----:B------:R-:W-:Y:S05]  /*5d70*/  @P0 BRA `(.L_x_52) ;  /* 0x0000000800540947 */ /* 0x000fea0003800000 */
[----:B-----5:R-:W-:Y:S01]  /*5d80*/  IMAD R7, R0, 0x4, R5 ;  /* 0x0000000400077824 */ /* 0x020fe200078e0205 */
[----:B------:R-:W-:Y:S01]  /*5d90*/  BSSY.RECONVERGENT B3, `(.L_x_53) ;  /* 0x0000019000037945 */ /* 0x000fe20003800200 */
[----:B------:R-:W-:Y:S02]  /*5da0*/  CS2R R130, SRZ ;  /* 0x0000000000827805 */ /* 0x000fe4000001ff00 */
[----:B0123--:R-:W-:-:S05]  /*5db0*/  IMAD.IADD R232, R7, 0x1, R0 ;  /* 0x0000000107e87824 */ /* 0x00ffca00078e0200 */
[----:B------:R-:W-:-:S04]  /*5dc0*/  SHF.L.U32 R128, R232, 0x3, RZ ;  /* 0x00000003e8807819 */ /* 0x000fc800000006ff */
        /* <DEDUP_REMOVED lines=21> */
.L_x_54:
[----:B------:R-:W-:Y:S05]  /*5f20*/  BSYNC.RECONVERGENT B3 ;  /* 0x0000000000037941 */ /* 0x000fea0003800200 */
.L_x_53:
        /* <DEDUP_REMOVED lines=8> */
[----:B------:R-:W0:Y:S01]  /*5fb0*/  @P2 S2R R234, SR_CTAID.X ;  /* 0x0000000000ea2919 */ /* 0x000e220000002500 */
[----:B------:R-:W-:Y:S01]  /*5fc0*/  PLOP3.LUT P2, PT, PT, PT, UP0, 0x80, 0x8 ;  /* 0x000000000008781c */ /* 0x000fe20003f4f008 */
[----:B------:R-:W0:Y:S01]  /*5fd0*/  @P3 LDC R232, c[0x0][0x3f8] ;  /* 0x0000fe00ffe83b82 */ /* 0x000e220000000800 */
[----:B------:R-:W-:-:S11]  /*5fe0*/  PLOP3.LUT P3, PT, PT, PT, UP0, 0x80, 0x8 ;  /* 0x000000000008781c */ /* 0x000fd60003f6f008 */
[----:B0-----:R-:W-:Y:S01]  /*5ff0*/  @P2 IMAD R234, R232, UR38, R234 ;  /* 0x00000026e8ea2c24 */ /* 0x001fe2000f8e02ea */
        /* <DEDUP_REMOVED lines=9> */
[----:B------:R-:W-:Y:S02]  /*6090*/  IMAD.IADD R7, R7, 0x1, R0 ;  /* 0x0000000107077824 */ /* 0x000fe400078e0200 */
[----:B------:R-:W-:Y:S01]  /*60a0*/  HADD2 R129, R129, R241 ;  /* 0x000000f181817230 */ /* 0x000fe20000000000 */
[----:B------:R-:W-:Y:S01]  /*60b0*/  PLOP3.LUT P3, PT, PT, PT, UP0, 0x80, 0x8 ;  /* 0x000000000008781c */ /* 0x000fe20003f6f008 */
[----:B------:R-:W-:Y:S02]  /*60c0*/  HFMA2 R128, R128, 1, 1, R240 ;  /* 0x3c003c0080807831 */ /* 0x000fe400000000f0 */
[----:B------:R-:W-:Y:S01]  /*60d0*/  HADD2 R131, R131, R243 ;  /* 0x000000f383837230 */ /* 0x000fe20000000000 */
[----:B------:R-:W-:-:S03]  /*60e0*/  SHF.L.U32 R7, R7, 0x3, RZ ;  /* 0x0000000307077819 */ /* 0x000fc600000006ff */
        /* <DEDUP_REMOVED lines=18> */
.L_x_55:
[----:B------:R-:W-:Y:S05]  /*6210*/  BSYNC.RECONVERGENT B3 ;  /* 0x0000000000037941 */ /* 0x000fea0003800200 */
.L_x_48:
[----:B------:R-:W-:Y:S05]  /*6220*/  @P0 BRA `(.L_x_56) ;  /* 0x0000000800400947 */ /* 0x000fea0003800000 */
[C---:B-----5:R-:W-:Y:S01]  /*6230*/  IMAD R7, R0.reuse, 0x4, R5 ;  /* 0x0000000400077824 */ /* 0x060fe200078e0205 */
[----:B------:R-:W-:Y:S01]  /*6240*/  BSSY.RECONVERGENT B3, `(.L_x_57) ;  /* 0x0000019000037945 */ /* 0x000fe20003800200 */
[----:B------:R-:W-:Y:S02]  /*6250*/  CS2R R134, SRZ ;  /* 0x0000000000867805 */ /* 0x000fe4000001ff00 */
[----:B0123--:R-:W-:-:S05]  /*6260*/  IMAD R232, R0, 0x2, R7 ;  /* 0x0000000200e87824 */ /* 0x00ffca00078e0207 */
        /* <DEDUP_REMOVED lines=22> */
.L_x_58:
[----:B------:R-:W-:Y:S05]  /*63d0*/  BSYNC.RECONVERGENT B3 ;  /* 0x0000000000037941 */ /* 0x000fea0003800200 */
.L_x_57:
        /* <DEDUP_REMOVED lines=23> */
[----:B------:R-:W-:Y:S01]  /*6550*/  LEA R7, R0, R7, 0x1 ;  /* 0x0000000700077211 */ /* 0x000fe200078e08ff */
[----:B------:R-:W-:Y:S01]  /*6560*/  HFMA2 R132, R132, 1, 1, R236 ;  /* 0x3c003c0084847831 */ /* 0x000fe200000000ec */
[----:B------:R-:W-:Y:S01]  /*6570*/  PLOP3.LUT P3, PT, PT, PT, UP0, 0x80, 0x8 ;  /* 0x000000000008781c */ /* 0x000fe20003f6f008 */
[----:B------:R-:W-:Y:S02]  /*6580*/  HADD2 R135, R135, R239 ;  /* 0x000000ef87877230 */ /* 0x000fe40000000000 */
[----:B------:R-:W-:-:S04]  /*6590*/  IMAD.SHL.U32 R7, R7, 0x8, RZ ;  /* 0x0000000807077824 */ /* 0x000fc800078e00ff */
        /* <DEDUP_REMOVED lines=18> */
.L_x_59:
[----:B------:R-:W-:Y:S05]  /*66c0*/  BSYNC.RECONVERGENT B3 ;  /* 0x0000000000037941 */ /* 0x000fea0003800200 */
.L_x_52:
[----:B------:R-:W-:Y:S05]  /*66d0*/  @P0 BRA `(.L_x_60) ;  /* 0x0000000800440947 */ /* 0x000fea0003800000 */
[----:B-----5:R-:W-:Y:S01]  /*66e0*/  LEA R7, R0, R6, 0x6 ;  /* 0x0000000600077211 */ /* 0x020fe200078e30ff */
[----:B------:R-:W-:Y:S01]  /*66f0*/  BSSY.RECONVERGENT B3, `(.L_x_61) ;  /* 0x0000016000037945 */ /* 0x000fe20003800200 */
[----:B------:R-:W-:Y:S02]  /*6700*/  CS2R R138, SRZ ;  /* 0x00000000008a7805 */ /* 0x000fe4000001ff00 */
        /* <DEDUP_REMOVED lines=20> */
.L_x_62:
[----:B------:R-:W-:Y:S05]  /*6850*/  BSYNC.RECONVERGENT B3 ;  /* 0x0000000000037941 */ /* 0x000fea0003800200 */
.L_x_61:
        /* <DEDUP_REMOVED lines=23> */
[----:B------:R-:W-:Y:S01]  /*69d0*/  PLOP3.LUT P3, PT, PT, PT, UP0, 0x80, 0x8 ;  /* 0x000000000008781c */ /* 0x000fe20003f6f008 */
[----:B------:R-:W-:Y:S02]  /*69e0*/  HFMA2 R136, R136, 1, 1, R12 ;  /* 0x3c003c0088887831 */ /* 0x000fe4000000000c */
[----:B------:R-:W-:-:S06]  /*69f0*/  HADD2 R139, R139, R15 ;  /* 0x0000000f8b8b7230 */ /* 0x000fcc0000000000 */
[----:B--2---:R-:W-:Y:S01]  /*6a00*/  @P4 HMUL2 R138, R138, R234 ;  /* 0x000000ea8a8a4232 */ /* 0x004fe20000000000 */
[----:B------:R-:W-:Y:S01]  /*6a10*/  ISETP.GE.AND P4, PT, R7, R4, PT ;  /* 0x000000040700720c */ /* 0x000fe20003f86270 */
[----:B------:R-:W-:Y:S01]  /*6a20*/  @P2 HMUL2 R137, R137, R233 ;  /* 0x000000e989892232 */ /* 0x000fe20000000000 */
[----:B------:R-:W-:Y:S01]  /*6a30*/  PLOP3.LUT P2, PT, PT, PT, UP0, 0x80, 0x8 ;  /* 0x000000000008781c */ /* 0x000fe20003f4f008 */
[----:B------:R-:W-:-:S12]  /*6a40*/  @P3 HFMA2 R136, R136, R232, -RZ ;  /* 0x000000e888883231 */ /* 0x000fd800001000ff */
        /* <DEDUP_REMOVED lines=13> */
.L_x_63:
[----:B------:R-:W-:Y:S05]  /*6b20*/  BSYNC.RECONVERGENT B3 ;  /* 0x0000000000037941 */ /* 0x000fea0003800200 */
.L_x_56:
[----:B------:R-:W-:Y:S05]  /*6b30*/  @P0 BREAK.RELIABLE B1 ;  /* 0x0000000000010942 */ /* 0x000fea0003800100 */
[----:B------:R-:W-:Y:S05]  /*6b40*/  @P0 BRA `(.L_x_64) ;  /* 0x00000008005c0947 */ /* 0x000fea0003800000 */
[----:B-----5:R-:W-:Y:S01]  /*6b50*/  IMAD R7, R0, 0x4, R5 ;  /* 0x0000000400077824 */ /* 0x020fe200078e0205 */
[----:B------:R-:W-:Y:S01]  /*6b60*/  BSSY.RECONVERGENT B3, `(.L_x_65) ;  /* 0x000001a000037945 */ /* 0x000fe20003800200 */
[----:B------:R-:W-:-:S03]  /*6b70*/  CS2R R142, SRZ ;  /* 0x00000000008e7805 */ /* 0x000fc6000001ff00 */
[----:B------:R-:W-:-:S05]  /*6b80*/  LEA R7, R0, R7, 0x1 ;  /* 0x0000000700077211 */ /* 0x000fca00078e08ff */
[----:B------:R-:W-:-:S05]  /*6b90*/  IMAD R7, R0, 0x2, R7 ;  /* 0x0000000200077824 */ /* 0x000fca00078e0207 */
        /* <DEDUP_REMOVED lines=22> */
.L_x_66:
[----:B------:R-:W-:Y:S05]  /*6d00*/  BSYNC.RECONVERGENT B3 ;  /* 0x0000000000037941 */ /* 0x000fea0003800200 */
.L_x_65:
        /* <DEDUP_REMOVED lines=45> */
.L_x_67:
[----:B------:R-:W-:Y:S05]  /*6fe0*/  BSYNC.RECONVERGENT B3 ;  /* 0x0000000000037941 */ /* 0x000fea0003800200 */
.L_x_60:
[----:B------:R-:W-:Y:S05]  /*6ff0*/  @P0 BREAK.RELIABLE B1 ;  /* 0x0000000000010942 */ /* 0x000fea0003800100 */
[----:B------:R-:W-:Y:S05]  /*7000*/  @P0 BRA `(.L_x_64) ;  /* 0x00000004002c0947 */ /* 0x000fea0003800000 */
[----:B------:R-:W-:Y:S05]  /*7010*/  BSYNC.RELIABLE B1 ;  /* 0x0000000000017941 */ /* 0x000fea0003800100 */
.L_x_38:
[----:B-----5:R-:W-:Y:S01]  /*7020*/  IMAD R7, R0, 0x4, R5 ;  /* 0x0000000400077824 */ /* 0x020fe200078e0205 */
[----:B------:R-:W-:Y:S01]  /*7030*/  BSSY.RECONVERGENT B1, `(.L_x_68) ;  /* 0x000001b000017945 */ /* 0x000fe20003800200 */
[----:B------:R-:W-:-:S03]  /*7040*/  CS2R R146, SRZ ;  /* 0x0000000000927805 */ /* 0x000fc6000001ff00 */
[----:B------:R-:W-:-:S05]  /*7050*/  LEA R7, R0, R7, 0x1 ;  /* 0x0000000700077211 */ /* 0x000fca00078e08ff */
[----:B------:R-:W-:-:S05]  /*7060*/  IMAD R7, R0, 0x2, R7 ;  /* 0x0000000200077824 */ /* 0x000fca00078e0207 */
[----:B0123--:R-:W-:-:S05]  /*7070*/  IADD3 R232, PT, PT, R7, R0, RZ ;  /* 0x0000000007e87210 */ /* 0x00ffca0007ffe0ff */
        /* <DEDUP_REMOVED lines=15> */
[----:B------:R-:W-:-:S04]  /*7170*/  SHF.L.U32 R145, R144, 0x3, RZ ;  /* 0x0000000390917819 */ /* 0x000fc800000006ff */
[----:B------:R-:W-:Y:S02]  /*7180*/  SHF.R.S32.HI R144, RZ, 0x1f, R145 ;  /* 0x0000001fff907819 */ /* 0x000fe40000011491 */
[----:B------:R-:W-:-:S04]  /*7190*/  IADD3 R145, P2, PT, R146, R145, RZ ;  /* 0x0000009192917210 */ /* 0x000fc80007f5e0ff */
[----:B------:R-:W-:Y:S02]  /*71a0*/  LEA.HI.X.SX32 R146, R146, R144, 0x1, P2 ;  /* 0x0000009092927211 */ /* 0x000fe400010f0eff */
[----:B------:R-:W-:-:S04]  /*71b0*/  LEA R144, P2, R145, UR8, 0x1 ;  /* 0x0000000891907c11 */ /* 0x000fc8000f8408ff */
[----:B------:R-:W-:-:S06]  /*71c0*/  LEA.HI.X R145, R145, UR9, R146, 0x1, P2 ;  /* 0x0000000991917c11 */ /* 0x000fcc00090f0c92 */
[----:B------:R-:W5:Y:S03]  /*71d0*/  LDG.E.128 R144, desc[UR36][R144.64] ;  /* 0x0000002490907981 */ /* 0x000f66000c1e1d00 */
.L_x_69:
[----:B------:R-:W-:Y:S05]  /*71e0*/  BSYNC.RECONVERGENT B1 ;  /* 0x0000000000017941 */ /* 0x000fea0003800200 */
.L_x_68:
[----:B------:R-:W-:-:S09]  /*71f0*/  UISETP.NE.AND UP0, UPT, UR21, URZ, UPT ;  /* 0x000000ff1500728c */ /* 0x000fd2000bf05270 */
        /* <DEDUP_REMOVED lines=44> */
.L_x_64:
[----:B------:R-:W-:Y:S05]  /*74c0*/  BSYNC.RECONVERGENT B2 ;  /* 0x0000000000027941 */ /* 0x000fea0003800200 */
.L_x_37:
[C---:B-----5:R-:W-:Y:S01]  /*74d0*/  IMAD R5, R0.reuse, 0x4, R5 ;  /* 0x0000000400057824 */ /* 0x060fe200078e0205 */
[----:B------:R-:W-:Y:S04]  /*74e0*/  BSSY.RECONVERGENT B1, `(.L_x_70) ;  /* 0x0000048000017945 */ /* 0x000fe80003800200 */
[----:B------:R-:W-:-:S05]  /*74f0*/  LEA R5, R0, R5, 0x1 ;  /* 0x0000000500057211 */ /* 0x000fca00078e08ff */
[----:B------:R-:W-:-:S05]  /*7500*/  IMAD R5, R0, 0x2, R5 ;  /* 0x0000000200057824 */ /* 0x000fca00078e0205 */
[----:B------:R-:W-:Y:S01]  /*7510*/  LEA R5, R0, R5, 0x1 ;  /* 0x0000000500057211 */ /* 0x000fe200078e08ff */
[----:B------:R-:W-:Y:S06]  /*7520*/  @P0 BRA `(.L_x_71) ;  /* 0x00000004000c0947 */ /* 0x000fec0003800000 */
[----:B------:R-:W-:Y:S01]  /*7530*/  IMAD.SHL.U32 R7, R5, 0x8, RZ ;  /* 0x0000000805077824 */ /* 0x000fe200078e00ff */
        /* <DEDUP_REMOVED lines=23> */
.L_x_73:
[----:B------:R-:W-:Y:S05]  /*76b0*/  BSYNC.RECONVERGENT B2 ;  /* 0x0000000000027941 */ /* 0x000fea0003800200 */
.L_x_72:
[----:B------:R-:W-:-:S09]  /*76c0*/  UISETP.NE.AND UP0, UPT, UR21, URZ, UPT ;  /* 0x000000ff1500728c */ /* 0x000fd2000bf05270 */
[----:B------:R-:W-:Y:S05]  /*76d0*/  BRA.U UP0, `(.L_x_71) ;  /* 0x0000000100a07547 */ /* 0x000fea000b800000 */
[----:B------:R-:W-:-:S13]  /*76e0*/  ISETP.NE.AND P3, PT, R2, RZ, PT ;  /* 0x000000ff0200720c */ /* 0x000fda0003f65270 */
[----:B------:R-:W-:Y:S01]  /*76f0*/  VOTEU.ANY UP0, P3 ;  /* 0x0000000000ff7886 */ /* 0x000fe20001800100 */
[----:B------:R-:W-:Y:S02]  /*7700*/  PLOP3.LUT P3, PT, PT, PT, UP0, 0x80, 0x8 ;  /* 0x000000000008781c */ /* 0x000fe40003f6f008 */
[----:B------:R-:W-:-:S11]  /*7710*/  PLOP3.LUT P4, PT, PT, PT, UP0, 0x80, 0x8 ;  /* 0x000000000008781c */ /* 0x000fd60003f8f008 */
        /* <DEDUP_REMOVED lines=8> */
[----:B------:R-:W-:Y:S01]  /*77a0*/  @P3 IMAD R234, R234, 0xa0, RZ ;  /* 0x000000a0eaea3824 */ /* 0x000fe200078e02ff */
[----:B------:R-:W-:-:S03]  /*77b0*/  PLOP3.LUT P3, PT, PT, PT, UP0, 0x80, 0x8 ;  /* 0x000000000008781c */ /* 0x000fc60003f6f008 */
[----:B0-----:R-:W-:-:S10]  /*77c0*/  @P4 IMAD.WIDE R232, R234, 0x2, R232 ;  /* 0x00000002eae84825 */ /* 0x001fd400078e02e8 */
[----:B------:R-:W2:Y:S01]  /*77d0*/  @P3 LDG.E.128 R232, desc[UR36][R232.64+0xb0] ;  /* 0x0000b024e8e83981 */ /* 0x000ea2000c1e1d00 */
[----:B------:R-:W-:Y:S01]  /*77e0*/  PLOP3.LUT P3, PT, PT, PT, UP0, 0x80, 0x8 ;  /* 0x000000000008781c */ /* 0x000fe20003f6f008 */
[----:B-----5:R-:W-:Y:S01]  /*77f0*/  HADD2 R149, R149, R25 ;  /* 0x0000001995957230 */ /* 0x020fe20000000000 */
[----:B------:R-:W-:Y:S01]  /*7800*/  PLOP3.LUT P5, PT, PT, PT, UP0, 0x80, 0x8 ;  /* 0x000000000008781c */ /* 0x000fe20003faf008 */
[----:B------:R-:W-:Y:S01]  /*7810*/  HFMA2 R150, R150, 1, 1, R26 ;  /* 0x3c003c0096967831 */ /* 0x000fe2000000001a */
[----:B------:R-:W-:Y:S01]  /*7820*/  PLOP3.LUT P4, PT, PT, PT, UP0, 0x80, 0x8 ;  /* 0x000000000008781c */ /* 0x000fe20003f8f008 */
[----:B------:R-:W-:Y:S02]  /*7830*/  HFMA2 R148, R148, 1, 1, R24 ;  /* 0x3c003c0094947831 */ /* 0x000fe40000000018 */
[----:B------:R-:W-:-:S06]  /*7840*/  HADD2 R151, R151, R27 ;  /* 0x0000001b97977230 */ /* 0x000fcc0000000000 */
[----:B--2---:R-:W-:Y:S01]  /*7850*/  @P3 HMUL2 R149, R149, R233 ;  /* 0x000000e995953232 */ /* 0x004fe20000000000 */
        /* <DEDUP_REMOVED lines=16> */
.L_x_71:
[----:B------:R-:W-:Y:S05]  /*7960*/  BSYNC.RECONVERGENT B1 ;  /* 0x0000000000017941 */ /* 0x000fea0003800200 */
.L_x_70:
[----:B------:R-:W-:Y:S01]  /*7970*/  BSSY.RECONVERGENT B1, `(.L_x_74) ;  /* 0x0000046000017945 */ /* 0x000fe20003800200 */
[----:B------:R-:W-:-:S03]  /*7980*/  IMAD.IADD R5, R5, 0x1, R0 ;  /* 0x0000000105057824 */ /* 0x000fc600078e0200 */
[----:B------:R-:W-:Y:S05]  /*7990*/  @P0 BRA `(.L_x_75) ;  /* 0x00000004000c0947 */ /* 0x000fea0003800000 */
[----:B------:R-:W-:Y:S01]  /*79a0*/  SHF.L.U32 R7, R5, 0x3, RZ ;  /* 0x0000000305077819 */ /* 0x000fe200000006ff */
        /* <DEDUP_REMOVED lines=23> */
.L_x_77:
[----:B------:R-:W-:Y:S05]  /*7b20*/  BSYNC.RECONVERGENT B2 ;  /* 0x0000000000027941 */ /* 0x000fea0003800200 */
.L_x_76:
        /* <DEDUP_REMOVED lines=42> */
.L_x_75:
[----:B------:R-:W-:Y:S05]  /*7dd0*/  BSYNC.RECONVERGENT B1 ;  /* 0x0000000000017941 */ /* 0x000fea0003800200 */
.L_x_74:
[----:B------:R-:W-:Y:S01]  /*7de0*/  BSSY.RECONVERGENT B1, `(.L_x_78) ;  /* 0x0000046000017945 */ /* 0x000fe20003800200 */
[----:B------:R-:W-:-:S03]  /*7df0*/  IADD3 R5, PT, PT, R5, R0, RZ ;  /* 0x0000000005057210 */ /* 0x000fc60007ffe0ff */
[----:B------:R-:W-:Y:S05]  /*7e00*/  @P0 BRA `(.L_x_79) ;  /* 0x00000004000c0947 */ /* 0x000fea0003800000 */
        /* <DEDUP_REMOVED lines=24> */
.L_x_81:
[----:B------:R-:W-:Y:S05]  /*7f90*/  BSYNC.RECONVERGENT B2 ;  /* 0x0000000000027941 */ /* 0x000fea0003800200 */
.L_x_80:
        /* <DEDUP_REMOVED lines=42> */
.L_x_79:
[----:B------:R-:W-:Y:S05]  /*8240*/  BSYNC.RECONVERGENT B1 ;  /* 0x0000000000017941 */ /* 0x000fea0003800200 */
.L_x_78:
        /* <DEDUP_REMOVED lines=27> */
.L_x_85:
[----:B------:R-:W-:Y:S05]  /*8400*/  BSYNC.RECONVERGENT B2 ;  /* 0x0000000000027941 */ /* 0x000fea0003800200 */
.L_x_84:
        /* <DEDUP_REMOVED lines=42> */
.L_x_83:
[----:B------:R-:W-:Y:S05]  /*86b0*/  BSYNC.RECONVERGENT B1 ;  /* 0x0000000000017941 */ /* 0x000fea0003800200 */
.L_x_82:
        /* <DEDUP_REMOVED lines=27> */
.L_x_89:
[----:B------:R-:W-:Y:S05]  /*8870*/  BSYNC.RECONVERGENT B2 ;  /* 0x0000000000027941 */ /* 0x000fea0003800200 */
.L_x_88:
        /* <DEDUP_REMOVED lines=42> */
.L_x_87:
[----:B------:R-:W-:Y:S05]  /*8b20*/  BSYNC.RECONVERGENT B1 ;  /* 0x0000000000017941 */ /* 0x000fea0003800200 */
.L_x_86:
[----:B------:R-:W-:Y:S01]  /*8b30*/  BSSY.RECONVERGENT B1, `(.L_x_90) ;  /* 0x0000044000017945 */ /* 0x000fe20003800200 */
[----:B------:R-:W-:-:S03]  /*8b40*/  IMAD R250, R0, 0x80, R6 ;  /* 0x0000008000fa7824 */ /* 0x000fc600078e0206 */
[----:B------:R-:W-:Y:S05]  /*8b50*/  @P0 BRA `(.L_x_91) ;  /* 0x0000000400040947 */ /* 0x000fea0003800000 */
[----:B------:R-:W-:Y:S01]  /*8b60*/  ISETP.GE.AND P2, PT, R250, R4, PT ;  /* 0x00000004fa00720c */ /* 0x000fe20003f46270 */
[----:B------:R-:W-:Y:S01]  /*8b70*/  BSSY.RECONVERGENT B2, `(.L_x_92) ;  /* 0x0000015000027945 */ /* 0x000fe20003800200 */
[----:B------:R-:W-:Y:S02]  /*8b80*/  CS2R R170, SRZ ;  /* 0x0000000000aa7805 */ /* 0x000fe4000001ff00 */
        /* <DEDUP_REMOVED lines=8> */
[----:B------:R0:W2:Y:S02]  /*8c10*/  LDG.E R6, desc[UR36][R6.64] ;  /* 0x0000002406067981 */ /* 0x0000a4000c1e1900 */
[----:B0-----:R-:W-:-:S04]  /*8c20*/  IMAD R7, R0, UR20, RZ ;  /* 0x0000001400077c24 */ /* 0x001fc8000f8e02ff */
[----:B--2---:R-:W-:Y:S02]  /*8c30*/  IMAD R7, R7, R6, RZ ;  /* 0x0000000607077224 */ /* 0x004fe400078e02ff */
[----:B------:R-:W-:Y:S02]  /*8c40*/  IMAD R6, R0, UR6, RZ ;  /* 0x0000000600067c24 */ /* 0x000fe4000f8e02ff */
[----:B------:R-:W-:-:S05]  /*8c50*/  IMAD R7, R7, 0xa0, R250 ;  /* 0x000000a007077824 */ /* 0x000fca00078e02fa */
[----:B------:R-:W-:Y:S02]  /*8c60*/  SHF.R.S32.HI R168, RZ, 0x1f, R7 ;  /* 0x0000001fffa87819 */ /* 0x000fe40000011407 */
[----:B------:R-:W-:-:S04]  /*8c70*/  IADD3 R7, P3, PT, R6, R7, RZ ;  /* 0x0000000706077210 */ /* 0x000fc80007f7e0ff */
[----:B------:R-:W-:Y:S02]  /*8c80*/  LEA.HI.X.SX32 R168, R6, R168, 0x1, P3 ;  /* 0x000000a806a87211 */ /* 0x000fe400018f0eff */
[----:B------:R-:W-:-:S04]  /*8c90*/  LEA R6, P3, R7, UR8, 0x1 ;  /* 0x0000000807067c11 */ /* 0x000fc8000f8608ff */
[----:B------:R-:W-:-:S05]  /*8ca0*/  LEA.HI.X R7, R7, UR9, R168, 0x1, P3 ;  /* 0x0000000907077c11 */ /* 0x000fca00098f0ca8 */
[----:B------:R0:W5:Y:S04]  /*8cb0*/  LDG.E.128 R168, desc[UR36][R6.64] ;  /* 0x0000002406a87981 */ /* 0x000168000c1e1d00 */
.L_x_93:
[----:B------:R-:W-:Y:S05]  /*8cc0*/  BSYNC.RECONVERGENT B2 ;  /* 0x0000000000027941 */ /* 0x000fea0003800200 */
.L_x_92:
[----:B------:R-:W-:-:S09]  /*8cd0*/  UISETP.NE.AND UP0, UPT, UR21, URZ, UPT ;  /* 0x000000ff1500728c */ /* 0x000fd2000bf05270 */
[----:B------:R-:W-:Y:S05]  /*8ce0*/  BRA.U UP0, `(.L_x_91) ;  /* 0x0000000100a07547 */ /* 0x000fea000b800000 */
[----:B------:R-:W-:-:S13]  /*8cf0*/  ISETP.NE.AND P3, PT, R2, RZ, PT ;  /* 0x000000ff0200720c */ /* 0x000fda0003f65270 */
[----:B------:R-:W-:Y:S01]  /*8d00*/  VOTEU.ANY UP0, P3 ;  /* 0x0000000000ff7886 */ /* 0x000fe20001800100 */
[----:B------:R-:W-:Y:S02]  /*8d10*/  PLOP3.LUT P3, PT, PT, PT, UP0, 0x80, 0x8 ;  /* 0x000000000008781c */ /* 0x000fe40003f6f008 */
[----:B------:R-:W-:-:S11]  /*8d20*/  PLOP3.LUT P4, PT, PT, PT, UP0, 0x80, 0x8 ;  /* 0x000000000008781c */ /* 0x000fd60003f8f008 */
[----:B0-----:R-:W1:Y:S01]  /*8d30*/  @P3 S2R R6, SR_CTAID.X ;  /* 0x0000000000063919 */ /* 0x001e620000002500 */
[----:B------:R-:W-:Y:S01]  /*8d40*/  PLOP3.LUT P3, PT, PT, PT, UP0, 0x80, 0x8 ;  /* 0x000000000008781c */ /* 0x000fe20003f6f008 */
[----:B------:R-:W1:Y:S01]  /*8d50*/  @P4 LDC R7, c[0x0][0x3f8] ;  /* 0x0000fe00ff074b82 */ /* 0x000e620000000800 */
[----:B------:R-:W-:-:S11]  /*8d60*/  PLOP3.LUT P4, PT, PT, PT, UP0, 0x80, 0x8 ;  /* 0x000000000008781c */ /* 0x000fd60003f8f008 */
[----:B-123--:R-:W-:Y:S01]  /*8d70*/  @P3 IMAD R232, R7, UR38, R6 ;  /* 0x0000002607e83c24 */ /* 0x00efe2000f8e0206 */
        /* <DEDUP_REMOVED lines=31> */
.L_x_91:
[----:B------:R-:W-:Y:S05]  /*8f70*/  BSYNC.RECONVERGENT B1 ;  /* 0x0000000000017941 */ /* 0x000fea0003800200 */
.L_x_90:
[----:B------:R-:W-:Y:S01]  /*8f80*/  BSSY.RECONVERGENT B1, `(.L_x_94) ;  /* 0x0000046000017945 */ /* 0x000fe20003800200 */
[----:B------:R-:W-:-:S03]  /*8f90*/  LEA R5, R0, R5, 0x1 ;  /* 0x0000000500057211 */ /* 0x000fc600078e08ff */
        /* <DEDUP_REMOVED lines=15> */
[----:B--2---:R-:W-:-:S04]  /*9090*/  IMAD R6, R7, R6, RZ ;  /* 0x0000000607067224 */ /* 0x004fc800078e02ff */
[----:B------:R-:W-:-:S05]  /*90a0*/  IMAD R6, R6, 0x14, R5 ;  /* 0x0000001406067824 */ /* 0x000fca00078e0205 */
[----:B------:R-:W-:Y:S01]  /*90b0*/  SHF.L.U32 R7, R6, 0x3, RZ ;  /* 0x0000000306077819 */ /* 0x000fe200000006ff */
[----:B------:R-:W-:-:S03]  /*90c0*/  IMAD R6, R0, UR6, RZ ;  /* 0x0000000600067c24 */ /* 0x000fc6000f8e02ff */
[----:B------:R-:W-:Y:S02]  /*90d0*/  SHF.R.S32.HI R172, RZ, 0x1f, R7 ;  /* 0x0000001fffac7819 */ /* 0x000fe40000011407 */
[----:B------:R-:W-:-:S04]  /*90e0*/  IADD3 R7, P3, PT, R6, R7, RZ ;  /* 0x0000000706077210 */ /* 0x000fc80007f7e0ff */
[----:B------:R-:W-:Y:S02]  /*90f0*/  LEA.HI.X.SX32 R172, R6, R172, 0x1, P3 ;  /* 0x000000ac06ac7211 */ /* 0x000fe400018f0eff */
[----:B------:R-:W-:-:S04]  /*9100*/  LEA R6, P3, R7, UR8, 0x1 ;  /* 0x0000000807067c11 */ /* 0x000fc8000f8608ff */
[----:B------:R-:W-:-:S05]  /*9110*/  LEA.HI.X R7, R7, UR9, R172, 0x1, P3 ;  /* 0x0000000907077c11 */ /* 0x000fca00098f0cac */
[----:B------:R0:W5:Y:S04]  /*9120*/  LDG.E.128 R172, desc[UR36][R6.64] ;  /* 0x0000002406ac7981 */ /* 0x000168000c1e1d00 */
.L_x_97:
[----:B------:R-:W-:Y:S05]  /*9130*/  BSYNC.RECONVERGENT B2 ;  /* 0x0000000000027941 */ /* 0x000fea0003800200 */
.L_x_96:
        /* <DEDUP_REMOVED lines=42> */
.L_x_95:
[----:B------:R-:W-:Y:S05]  /*93e0*/  BSYNC.RECONVERGENT B1 ;  /* 0x0000000000017941 */ /* 0x000fea0003800200 */
.L_x_94:
        /* <DEDUP_REMOVED lines=18> */
[----:B------:R-:W-:-:S04]  /*9510*/  IMAD R6, R6, 0x14, R5 ;  /* 0x0000001406067824 */ /* 0x000fc800078e0205 */
[----:B------:R-:W-:Y:S02]  /*9520*/  IMAD.SHL.U32 R7, R6, 0x8, RZ ;  /* 0x0000000806077824 */ /* 0x000fe400078e00ff */
[----:B------:R-:W-:-:S03]  /*9530*/  IMAD R6, R0, UR6, RZ ;  /* 0x0000000600067c24 */ /* 0x000fc6000f8e02ff */
[----:B------:R-:W-:Y:S02]  /*9540*/  SHF.R.S32.HI R176, RZ, 0x1f, R7 ;  /* 0x0000001fffb07819 */ /* 0x000fe40000011407 */
[----:B------:R-:W-:-:S04]  /*9550*/  IADD3 R7, P3, PT, R6, R7, RZ ;  /* 0x0000000706077210 */ /* 0x000fc80007f7e0ff */
[----:B------:R-:W-:Y:S02]  /*9560*/  LEA.HI.X.SX32 R176, R6, R176, 0x1, P3 ;  /* 0x000000b006b07211 */ /* 0x000fe400018f0eff */
[----:B------:R-:W-:-:S04]  /*9570*/  LEA R6, P3, R7, UR8, 0x1 ;  /* 0x0000000807067c11 */ /* 0x000fc8000f8608ff */
[----:B------:R-:W-:-:S05]  /*9580*/  LEA.HI.X R7, R7, UR9, R176, 0x1, P3 ;  /* 0x0000000907077c11 */ /* 0x000fca00098f0cb0 */
[----:B------:R0:W5:Y:S04]  /*9590*/  LDG.E.128 R176, desc[UR36][R6.64] ;  /* 0x0000002406b07981 */ /* 0x000168000c1e1d00 */
.L_x_101:
[----:B------:R-:W-:Y:S05]  /*95a0*/  BSYNC.RECONVERGENT B2 ;  /* 0x0000000000027941 */ /* 0x000fea0003800200 */
.L_x_100:
        /* <DEDUP_REMOVED lines=42> */
.L_x_99:
[----:B------:R-:W-:Y:S05]  /*9850*/  BSYNC.RECONVERGENT B1 ;  /* 0x0000000000017941 */ /* 0x000fea0003800200 */
.L_x_98:
        /* <DEDUP_REMOVED lines=27> */
.L_x_105:
[----:B------:R-:W-:Y:S05]  /*9a10*/  BSYNC.RECONVERGENT B2 ;  /* 0x0000000000027941 */ /* 0x000fea0003800200 */
.L_x_104:
        /* <DEDUP_REMOVED lines=42> */
.L_x_103:
[----:B------:R-:W-:Y:S05]  /*9cc0*/  BSYNC.RECONVERGENT B1 ;  /* 0x0000000000017941 */ /* 0x000fea0003800200 */
.L_x_102:
        /* <DEDUP_REMOVED lines=27> */
.L_x_109:
[----:B------:R-:W-:Y:S05]  /*9e80*/  BSYNC.RECONVERGENT B2 ;  /* 0x0000000000027941 */ /* 0x000fea0003800200 */
.L_x_108:
        /* <DEDUP_REMOVED lines=42> */
.L_x_107:
[----:B------:R-:W-:Y:S05]  /*a130*/  BSYNC.RECONVERGENT B1 ;  /* 0x0000000000017941 */ /* 0x000fea0003800200 */
.L_x_106:
        /* <DEDUP_REMOVED lines=27> */
.L_x_113:
[----:B------:R-:W-:Y:S05]  /*a2f0*/  BSYNC.RECONVERGENT B2 ;  /* 0x0000000000027941 */ /* 0x000fea0003800200 */
.L_x_112:
        /* <DEDUP_REMOVED lines=42> */
.L_x_111:
[----:B------:R-:W-:Y:S05]  /*a5a0*/  BSYNC.RECONVERGENT B1 ;  /* 0x0000000000017941 */ /* 0x000fea0003800200 */
.L_x_110:
        /* <DEDUP_REMOVED lines=27> */
.L_x_117:
[----:B------:R-:W-:Y:S05]  /*a760*/  BSYNC.RECONVERGENT B2 ;  /* 0x0000000000027941 */ /* 0x000fea0003800200 */
.L_x_116:
        /* <DEDUP_REMOVED lines=42> */
.L_x_115:
[----:B------:R-:W-:Y:S05]  /*aa10*/  BSYNC.RECONVERGENT B1 ;  /* 0x0000000000017941 */ /* 0x000fea0003800200 */
.L_x_114:
        /* <DEDUP_REMOVED lines=27> */
.L_x_121:
[----:B------:R-:W-:Y:S05]  /*abd0*/  BSYNC.RECONVERGENT B2 ;  /* 0x0000000000027941 */ /* 0x000fea0003800200 */
.L_x_120:
        /* <DEDUP_REMOVED lines=42> */
.L_x_119:
[----:B------:R-:W-:Y:S05]  /*ae80*/  BSYNC.RECONVERGENT B1 ;  /* 0x0000000000017941 */ /* 0x000fea0003800200 */
.L_x_118:
        /* <DEDUP_REMOVED lines=27> */
.L_x_125:
[----:B------:R-:W-:Y:S05]  /*b040*/  BSYNC.RECONVERGENT B2 ;  /* 0x0000000000027941 */ /* 0x000fea0003800200 */
.L_x_124:
        /* <DEDUP_REMOVED lines=42> */
.L_x_123:
[----:B------:R-:W-:Y:S05]  /*b2f0*/  BSYNC.RECONVERGENT B1 ;  /* 0x0000000000017941 */ /* 0x000fea0003800200 */
.L_x_122:
        /* <DEDUP_REMOVED lines=27> */
.L_x_129:
[----:B------:R-:W-:Y:S05]  /*b4b0*/  BSYNC.RECONVERGENT B2 ;  /* 0x0000000000027941 */ /* 0x000fea0003800200 */
.L_x_128:
        /* <DEDUP_REMOVED lines=42> */
.L_x_127:
[----:B------:R-:W-:Y:S05]  /*b760*/  BSYNC.RECONVERGENT B1 ;  /* 0x0000000000017941 */ /* 0x000fea0003800200 */
.L_x_126:
        /* <DEDUP_REMOVED lines=27> */
.L_x_133:
[----:B------:R-:W-:Y:S05]  /*b920*/  BSYNC.RECONVERGENT B2 ;  /* 0x0000000000027941 */ /* 0x000fea0003800200 */
.L_x_132:
        /* <DEDUP_REMOVED lines=42> */
.L_x_131:
[----:B------:R-:W-:Y:S05]  /*bbd0*/  BSYNC.RECONVERGENT B1 ;  /* 0x0000000000017941 */ /* 0x000fea0003800200 */
.L_x_130:
        /* <DEDUP_REMOVED lines=27> */
.L_x_137:
[----:B------:R-:W-:Y:S05]  /*bd90*/  BSYNC.RECONVERGENT B2 ;  /* 0x0000000000027941 */ /* 0x000fea0003800200 */
.L_x_136:
        /* <DEDUP_REMOVED lines=42> */
.L_x_135:
[----:B------:R-:W-:Y:S05]  /*c040*/  BSYNC.RECONVERGENT B1 ;  /* 0x0000000000017941 */ /* 0x000fea0003800200 */
.L_x_134:
        /* <DEDUP_REMOVED lines=27> */
.L_x_141:
[----:B------:R-:W-:Y:S05]  /*c200*/  BSYNC.RECONVERGENT B2 ;  /* 0x0000000000027941 */ /* 0x000fea0003800200 */
.L_x_140:
        /* <DEDUP_REMOVED lines=42> */
.L_x_139:
[----:B------:R-:W-:Y:S05]  /*c4b0*/  BSYNC.RECONVERGENT B1 ;  /* 0x0000000000017941 */ /* 0x000fea0003800200 */
.L_x_138:
        /* <DEDUP_REMOVED lines=27> */
.L_x_145:
[----:B------:R-:W-:Y:S05]  /*c670*/  BSYNC.RECONVERGENT B2 ;  /* 0x0000000000027941 */ /* 0x000fea0003800200 */
.L_x_144:
        /* <DEDUP_REMOVED lines=42> */
.L_x_143:
[----:B------:R-:W-:Y:S05]  /*c920*/  BSYNC.RECONVERGENT B1 ;  /* 0x0000000000017941 */ /* 0x000fea0003800200 */
.L_x_142:
        /* <DEDUP_REMOVED lines=27> */
.L_x_149:
[----:B------:R-:W-:Y:S05]  /*cae0*/  BSYNC.RECONVERGENT B2 ;  /* 0x0000000000027941 */ /* 0x000fea0003800200 */
.L_x_148:
        /* <DEDUP_REMOVED lines=42> */
.L_x_147:
[----:B------:R-:W-:Y:S05]  /*cd90*/  BSYNC.RECONVERGENT B1 ;  /* 0x0000000000017941 */ /* 0x000fea0003800200 */
.L_x_146:
[----:B------:R-:W-:Y:S04]  /*cda0*/  BSSY.RECONVERGENT B1, `(.L_x_150) ;  /* 0x0000046000017945 */ /* 0x000fe80003800200 */
[----:B------:R-:W-:Y:S05]  /*cdb0*/  @P0 BRA `(.L_x_151) ;  /* 0x0000000400100947 */ /* 0x000fea0003800000 */
[----:B------:R-:W-:Y:S01]  /*cdc0*/  IADD3 R5, PT, PT, R5, R0, RZ ;  /* 0x0000000005057210 */ /* 0x000fe20007ffe0ff */
[----:B------:R-:W-:Y:S01]  /*cdd0*/  BSSY.RECONVERGENT B2, `(.L_x_152) ;  /* 0x0000017000027945 */ /* 0x000fe20003800200 */
[----:B------:R-:W-:Y:S02]  /*cde0*/  CS2R R230, SRZ ;  /* 0x0000000000e67805 */ /* 0x000fe4000001ff00 */
[----:B------:R-:W-:Y:S01]  /*cdf0*/  CS2R R228, SRZ ;  /* 0x0000000000e47805 */ /* 0x000fe2000001ff00 */
[----:B0123--:R-:W-:-:S05]  /*ce00*/  IMAD.SHL.U32 R232, R5, 0x8, RZ ;  /* 0x0000000805e87824 */ /* 0x00ffca00078e00ff */
        /* <DEDUP_REMOVED lines=9> */
[C---:B0-----:R-:W-:Y:S02]  /*cea0*/  IMAD R4, R0.reuse, UR20, RZ ;  /* 0x0000001400047c24 */ /* 0x041fe4000f8e02ff */
[----:B------:R-:W-:Y:S02]  /*ceb0*/  IMAD R5, R0, UR6, RZ ;  /* 0x0000000600057c24 */ /* 0x000fe4000f8e02ff */
[----:B--2---:R-:W-:-:S04]  /*cec0*/  IMAD R3, R4, R3, RZ ;  /* 0x0000000304037224 */ /* 0x004fc800078e02ff */
[----:B------:R-:W-:-:S05]  /*ced0*/  IMAD R3, R3, 0xa0, R232 ;  /* 0x000000a003037824 */ /* 0x000fca00078e02e8 */
[----:B------:R-:W-:Y:S02]  /*cee0*/  SHF.R.S32.HI R4, RZ, 0x1f, R3 ;  /* 0x0000001fff047819 */ /* 0x000fe40000011403 */
[----:B------:R-:W-:-:S04]  /*cef0*/  IADD3 R3, P3, PT, R5, R3, RZ ;  /* 0x0000000305037210 */ /* 0x000fc80007f7e0ff */
[----:B------:R-:W-:Y:S02]  /*cf00*/  LEA.HI.X.SX32 R5, R5, R4, 0x1, P3 ;  /* 0x0000000405057211 */ /* 0x000fe400018f0eff */
[----:B------:R-:W-:-:S04]  /*cf10*/  LEA R4, P3, R3, UR8, 0x1 ;  /* 0x0000000803047c11 */ /* 0x000fc8000f8608ff */
[----:B------:R-:W-:-:S05]  /*cf20*/  LEA.HI.X R5, R3, UR9, R5, 0x1, P3 ;  /* 0x0000000903057c11 */ /* 0x000fca00098f0c05 */
[----:B------:R0:W5:Y:S04]  /*cf30*/  LDG.E.128 R228, desc[UR36][R4.64] ;  /* 0x0000002404e47981 */ /* 0x000168000c1e1d00 */
.L_x_153:
[----:B------:R-:W-:Y:S05]  /*cf40*/  BSYNC.RECONVERGENT B2 ;  /* 0x0000000000027941 */ /* 0x000fea0003800200 */
.L_x_152:
[----:B------:R-:W-:-:S09]  /*cf50*/  UISETP.NE.AND UP0, UPT, UR21, URZ, UPT ;  /* 0x000000ff1500728c */ /* 0x000fd2000bf05270 */
[----:B------:R-:W-:Y:S05]  /*cf60*/  BRA.U UP0, `(.L_x_151) ;  /* 0x0000000100a47547 */ /* 0x000fea000b800000 */
[----:B------:R-:W-:-:S13]  /*cf70*/  ISETP.NE.AND P3, PT, R2, RZ, PT ;  /* 0x000000ff0200720c */ /* 0x000fda0003f65270 */
[----:B------:R-:W-:Y:S01]  /*cf80*/  VOTEU.ANY UP0, P3 ;  /* 0x0000000000ff7886 */ /* 0x000fe20001800100 */
[----:B------:R-:W-:Y:S02]  /*cf90*/  PLOP3.LUT P3, PT, PT, PT, UP0, 0x80, 0x8 ;  /* 0x000000000008781c */ /* 0x000fe40003f6f008 */
[----:B------:R-:W-:-:S11]  /*cfa0*/  PLOP3.LUT P4, PT, PT, PT, UP0, 0x80, 0x8 ;  /* 0x000000000008781c */ /* 0x000fd60003f8f008 */
[----:B------:R-:W1:Y:S01]  /*cfb0*/  @P3 S2R R3, SR_CTAID.X ;  /* 0x0000000000033919 */ /* 0x000e620000002500 */
[----:B------:R-:W-:Y:S01]  /*cfc0*/  PLOP3.LUT P3, PT, PT, PT, UP0, 0x80, 0x8 ;  /* 0x000000000008781c */ /* 0x000fe20003f6f008 */
[----:B0-----:R-:W1:Y:S01]  /*cfd0*/  @P4 LDC R4, c[0x0][0x3f8] ;  /* 0x0000fe00ff044b82 */ /* 0x001e620000000800 */
[----:B------:R-:W-:-:S11]  /*cfe0*/  PLOP3.LUT P4, PT, PT, PT, UP0, 0x80, 0x8 ;  /* 0x000000000008781c */ /* 0x000fd60003f8f008 */
[----:B-1----:R-:W-:Y:S01]  /*cff0*/  @P3 IMAD R3, R4, UR38, R3 ;  /* 0x0000002604033c24 */ /* 0x002fe2000f8e0203 */
        /* <DEDUP_REMOVED lines=10> */
[----:B------:R-:W0:Y:S01]  /*d0a0*/  @!P2 S2R R3, SR_CTAID.Y ;  /* 0x000000000003a919 */ /* 0x000e220000002600 */
[----:B------:R-:W-:Y:S02]  /*d0b0*/  HADD2 R228, R228, R104 ;  /* 0x00000068e4e47230 */ /* 0x000fe40000000000 */
[----:B------:R-:W-:Y:S01]  /*d0c0*/  HFMA2 R230, R230, 1, 1, R106 ;  /* 0x3c003c00e6e67831 */ /* 0x000fe2000000006a */
[----:B------:R-:W-:Y:S01]  /*d0d0*/  PLOP3.LUT P4, PT, PT, PT, UP0, 0x80, 0x8 ;  /* 0x000000000008781c */ /* 0x000fe20003f8f008 */
[----:B------:R-:W-:-:S05]  /*d0e0*/  HADD2 R231, R231, R107 ;  /* 0x0000006be7e77230 */ /* 0x000fca0000000000 */
[----:B--2---:R-:W-:Y:S01]  /*d0f0*/  @P3 HMUL2 R229, R229, R5 ;  /* 0x00000005e5e53232 */ /* 0x004fe20000000000 */
[----:B------:R-:W-:Y:S01]  /*d100*/  PLOP3.LUT P3, PT, PT, PT, UP0, 0x80, 0x8 ;  /* 0x000000000008781c */ /* 0x000fe20003f6f008 */
[----:B------:R-:W0:Y:S01]  /*d110*/  @!P2 S2R R5, SR_CTAID.X ;  /* 0x000000000005a919 */ /* 0x000e220000002500 */
[----:B------:R-:W-:-:S04]  /*d120*/  @P5 HMUL2 R228, R228, R4 ;  /* 0x00000004e4e45232 */ /* 0x000fc80000000000 */
[----:B------:R-:W-:Y:S01]  /*d130*/  @P4 HFMA2 R231, R231, R7, -RZ ;  /* 0x00000007e7e74231 */ /* 0x000fe200001000ff */
[----:B------:R-:W0:Y:S06]  /*d140*/  @!P2 LDC R4, c[0x0][0x3f8] ;  /* 0x0000fe00ff04ab82 */ /* 0x000e2c0000000800 */
[----:B------:R-:W-:Y:S02]  /*d150*/  @P3 HMUL2 R230, R230, R6 ;  /* 0x00000006e6e63232 */ /* 0x000fe40000000000 */
[----:B0-----:R-:W-:Y:S01]  /*d160*/  @!P2 IMAD R3, R3, R4, R5 ;  /* 0x000000040303a224 */ /* 0x001fe200078e0205 */
[----:B------:R-:W-:-:S03]  /*d170*/  @!P2 SHF.R.S32.HI R4, RZ, 0x1f, R232 ;  /* 0x0000001fff04a819 */ /* 0x000fc600000114e8 */
[----:B------:R-:W-:-:S04]  /*d180*/  @!P2 IMAD R3, R3, R0, RZ ;  /* 0x000000000303a224 */ /* 0x000fc800078e02ff */
[----:B------:R-:W-:-:S05]  /*d190*/  @!P2 IMAD R6, R3, 0xa0, RZ ;  /* 0x000000a00306a824 */ /* 0x000fca00078e02ff */
[----:B------:R-:W-:-:S04]  /*d1a0*/  @!P2 IADD3 R3, P3, PT, R6, R232, RZ ;  /* 0x000000e80603a210 */ /* 0x000fc80007f7e0ff */
[----:B------:R-:W-:Y:S02]  /*d1b0*/  @!P2 LEA.HI.X.SX32 R6, R6, R4, 0x1, P3 ;  /* 0x000000040606a211 */ /* 0x000fe400018f0eff */
[----:B------:R-:W0:Y:S02]  /*d1c0*/  @!P2 LDC.64 R4, c[0x0][0x3b8] ;  /* 0x0000ee00ff04ab82 */ /* 0x000e240000000a00 */
[----:B0-----:R-:W-:-:S04]  /*d1d0*/  @!P2 LEA R4, P3, R3, R4, 0x1 ;  /* 0x000000040304a211 */ /* 0x001fc800078608ff */
[----:B------:R-:W-:-:S05]  /*d1e0*/  @!P2 LEA.HI.X R5, R3, R5, R6, 0x1, P3 ;  /* 0x000000050305a211 */ /* 0x000fca00018f0c06 */
[----:B------:R0:W-:Y:S04]  /*d1f0*/  @!P2 STG.E.128 desc[UR36][R4.64], R228 ;  /* 0x000000e40400a986 */ /* 0x0001e8000c101d24 */
.L_x_151:
[----:B------:R-:W-:Y:S05]  /*d200*/  BSYNC.RECONVERGENT B1 ;  /* 0x0000000000017941 */ /* 0x000fea0003800200 */
.L_x_150:
[----:B------:R-:W-:Y:S04]  /*d210*/  BSSY.RECONVERGENT B1, `(.L_x_154) ;  /* 0x0000151000017945 */ /* 0x000fe80003800200 */
[----:B------:R-:W-:Y:S05]  /*d220*/  @P0 BRA `(.L_x_155) ;  /* 0x00000014003c0947 */ /* 0x000fea0003800000 */
[----:B------:R-:W4:Y:S04]  /*d230*/  LDL R250, [R1+0x244] ;  /* 0x0002440001fa7983 */ /* 0x000f280000100800 */
[----:B------:R-:W4:Y:S04]  /*d240*/  LDL R235, [R1+0x230] ;  /* 0x0002300001eb7983 */ /* 0x000f280000100800 */
[----:B0123--:R-:W2:Y:S04]  /*d250*/  LDL R232, [R1+0x234] ;  /* 0x0002340001e87983 */ /* 0x00fea80000100800 */
[----:B------:R-:W3:Y:S04]  /*d260*/  LDL R7, [R1+0x220] ;  /* 0x0002200001077983 */ /* 0x000ee80000100800 */
[----:B------:R-:W3:Y:S04]  /*d270*/  LDL R6, [R1+0x224] ;  /* 0x0002240001067983 */ /* 0x000ee80000100800 */
[----:B------:R-:W3:Y:S04]  /*d280*/  LDL R234, [R1+0x210] ;  /* 0x0002100001ea7983 */ /* 0x000ee80000100800 */
[----:B------:R-:W3:Y:S04]  /*d290*/  LDL R233, [R1+0x214] ;  /* 0x0002140001e97983 */ /* 0x000ee80000100800 */
[----:B----4-:R0:W-:Y:S04]  /*d2a0*/  STL [R1+0x2bc], R31 ;  /* 0x0002bc1f01007387 */ /* 0x0101e80000100800 */
[----:B0-----:R-:W4:Y:S01]  /*d2b0*/  LDL R31, [R1+0x240] ;  /* 0x00024000011f7983 */ /* 0x001f220000100800 */
[----:B------:R-:W-:-:S03]  /*d2c0*/  ISETP.NE.U32.AND P0, PT, RZ, UR16, PT ;  /* 0x00000010ff007c0c */ /* 0x000fc6000bf05070 */
[----:B------:R0:W-:Y:S01]  /*d2d0*/  STL [R1+0x2b8], R30 ;  /* 0x0002b81e01007387 */ /* 0x0001e20000100800 */
[----:B------:R-:W-:-:S03]  /*d2e0*/  ISETP.NE.AND.EX P0, PT, RZ, UR17, PT, P0 ;  /* 0x00000011ff007c0c */ /* 0x000fc6000bf05300 */
[----:B------:R1:W-:Y:S04]  /*d2f0*/  STL [R1+0x2b4], R29 ;  /* 0x0002b41d01007387 */ /* 0x0003e80000100800 */
[----:B------:R1:W-:Y:S04]  /*d300*/  STL [R1+0x2b0], R28 ;  /* 0x0002b01c01007387 */ /* 0x0003e80000100800 */
[----:B------:R-:W-:Y:S02]  /*d310*/  STL [R1+0x2ac], R27 ;  /* 0x0002ac1b01007387 */ /* 0x000fe40000100800 */
[----:B------:R-:W0:Y:S02]  /*d320*/  @P0 LDC R3, c[0x0][0x408] ;  /* 0x00010200ff030b82 */ /* 0x000e240000000800 */
[----:B------:R1:W-:Y:S04]  /*d330*/  STL [R1+0x2a8], R26 ;  /* 0x0002a81a01007387 */ /* 0x0003e80000100800 */
[----:B------:R-:W-:Y:S02]  /*d340*/  STL [R1+0x2a4], R25 ;  /* 0x0002a41901007387 */ /* 0x000fe40000100800 */
[----:B------:R-:W0:Y:S02]  /*d350*/  @P0 LDC R4, c[0x0][0x430] ;  /* 0x00010c00ff040b82 */ /* 0x000e240000000800 */
[----:B------:R1:W-:Y:S04]  /*d360*/  STL [R1+0x2a0], R24 ;  /* 0x0002a01801007387 */ /* 0x0003e80000100800 */
[----:B------:R-:W-:Y:S04]  /*d370*/  STL [R1+0x29c], R23 ;  /* 0x00029c1701007387 */ /* 0x000fe80000100800 */
[----:B------:R1:W-:Y:S04]  /*d380*/  STL [R1+0x298], R22 ;  /* 0x0002981601007387 */ /* 0x0003e80000100800 */
[----:B------:R-:W-:Y:S04]  /*d390*/  STL [R1+0x294], R21 ;  /* 0x0002941501007387 */ /* 0x000fe80000100800 */
[----:B------:R1:W-:Y:S04]  /*d3a0*/  STL [R1+0x290], R20 ;  /* 0x0002901401007387 */ /* 0x0003e80000100800 */
[----:B------:R-:W-:Y:S01]  /*d3b0*/  STL [R1+0x28c], R19 ;  /* 0x00028c1301007387 */ /* 0x000fe20000100800 */
[----:B0-----:R-:W-:-:S03]  /*d3c0*/  @P0 IADD3 R3, PT, PT, R3, R4, RZ ;  /* 0x0000000403030210 */ /* 0x001fc60007ffe0ff */
[----:B------:R0:W-:Y:S01]  /*d3d0*/  STL [R1+0x288], R18 ;  /* 0x0002881201007387 */ /* 0x0001e20000100800 */
[----:B------:R-:W-:-:S03]  /*d3e0*/  @P0 ISETP.GE.AND P3, PT, R248, R3, PT ;  /* 0x00000003f800020c */ /* 0x000fc60003f66270 */
[----:B------:R-:W-:Y:S04]  /*d3f0*/  STL [R1+0x284], R17 ;  /* 0x0002841101007387 */ /* 0x000fe80000100800 */
[----:B------:R0:W-:Y:S04]  /*d400*/  STL [R1+0x280], R16 ;  /* 0x0002801001007387 */ /* 0x0001e80000100800 */
[----:B------:R-:W-:Y:S04]  /*d410*/  STL [R1+0x27c], R15 ;  /* 0x00027c0f01007387 */ /* 0x000fe80000100800 */
[----:B------:R0:W-:Y:S04]  /*d420*/  STL [R1+0x278], R14 ;  /* 0x0002780e01007387 */ /* 0x0001e80000100800 */
[----:B------:R-:W-:Y:S04]  /*d430*/  STL [R1+0x274], R13 ;  /* 0x0002740d01007387 */ /* 0x000fe80000100800 */
[----:B------:R0:W-:Y:S04]  /*d440*/  STL [R1+0x270], R12 ;  /* 0x0002700c01007387 */ /* 0x0001e80000100800 */
[----:B------:R-:W-:Y:S04]  /*d450*/  STL [R1+0x26c], R2 ;  /* 0x00026c0201007387 */ /* 0x000fe80000100800 */
[----:B------:R0:W-:Y:S04]  /*d460*/  STL [R1+0x268], R0 ;  /* 0x0002680001007387 */ /* 0x0001e80000100800 */
[----:B------:R-:W4:Y:S04]  /*d470*/  LDL R30, [R1+0x204] ;  /* 0x00020400011e7983 */ /* 0x000f280000100800 */
[----:B-1----:R-:W4:Y:S04]  /*d480*/  LDL R29, [R1+0x1f0] ;  /* 0x0001f000011d7983 */ /* 0x002f280000100800 */
[----:B------:R-:W4:Y:S04]  /*d490*/  LDL R248, [R1+0x1e0] ;  /* 0x0001e00001f87983 */ /* 0x000f280000100800 */
[----:B------:R-:W4:Y:S04]  /*d4a0*/  LDL R28, [R1+0x1c4] ;  /* 0x0001c400011c7983 */ /* 0x000f280000100800 */
[----:B------:R-:W4:Y:S04]  /*d4b0*/  LDL R26, [R1+0x1b4] ;  /* 0x0001b400011a7983 */ /* 0x000f280000100800 */
[----:B------:R-:W4:Y:S04]  /*d4c0*/  LDL R24, [R1+0x194] ;  /* 0x0001940001187983 */ /* 0x000f280000100800 */
[----:B------:R-:W4:Y:S04]  /*d4d0*/  LDL R22, [R1+0x184] ;  /* 0x0001840001167983 */ /* 0x000f280000100800 */
[----:B------:R-:W4:Y:S04]  /*d4e0*/  LDL R27, [R1+0x1b0] ;  /* 0x0001b000011b7983 */ /* 0x000f280000100800 */
[----:B------:R-:W4:Y:S04]  /*d4f0*/  LDL R20, [R1+0x174] ;  /* 0x0001740001147983 */ /* 0x000f280000100800 */
[----:B0-----:R-:W4:Y:S04]  /*d500*/  LDL R18, [R1+0x164] ;  /* 0x0001640001127983 */ /* 0x001f280000100800 */
[----:B------:R-:W4:Y:S04]  /*d510*/  LDL R16, [R1+0x154] ;  /* 0x0001540001107983 */ /* 0x000f280000100800 */
        /* <DEDUP_REMOVED lines=10> */
[----:B------:R-:W4:Y:S01]  /*d5c0*/  LDL R2, [R1+0x120] ;  /* 0x0001200001027983 */ /* 0x000f220000100800 */
[----:B------:R-:W-:-:S03]  /*d5d0*/  HMUL2 R3, R250, R109 ;  /* 0x0000006dfa037232 */ /* 0x000fc60000000000 */
[----:B------:R-:W4:Y:S01]  /*d5e0*/  LDL R250, [R1+0x1f4] ;  /* 0x0001f40001fa7983 */ /* 0x000f220000100800 */
[----:B--2---:R-:W-:-:S03]  /*d5f0*/  HFMA2 R3, R232, R113, R3 ;  /* 0x00000071e8037231 */ /* 0x004fc60000000003 */
[----:B------:R-:W2:Y:S01]  /*d600*/  LDL R232, [R1+0x1c0] ;  /* 0x0001c00001e87983 */ /* 0x000ea20000100800 */
[----:B---3--:R-:W-:-:S03]  /*d610*/  HFMA2 R3, R6, R117, R3 ;  /* 0x0000007506037231 */ /* 0x008fc60000000003 */
[----:B------:R-:W3:Y:S01]  /*d620*/  LDL R6, [R1+0x1a4] ;  /* 0x0001a40001067983 */ /* 0x000ee20000100800 */
[----:B----4-:R-:W-:-:S03]  /*d630*/  HFMA2 R4, R31, R108, -RZ ;  /* 0x0000006c1f047231 */ /* 0x010fc600001000ff */
[----:B------:R-:W4:Y:S01]  /*d640*/  LDL R31, [R1+0x200] ;  /* 0x00020000011f7983 */ /* 0x000f220000100800 */
[----:B------:R-:W-:-:S03]  /*d650*/  HFMA2 R4, R235, R112, R4 ;  /* 0x00000070eb047231 */ /* 0x000fc60000000004 */
[----:B------:R-:W2:Y:S01]  /*d660*/  LDL R235, [R1+0x1e4] ;  /* 0x0001e40001eb7983 */ /* 0x000ea20000100800 */
[----:B------:R-:W-:-:S03]  /*d670*/  HFMA2 R3, R233, R9, R3 ;  /* 0x00000009e9037231 */ /* 0x000fc60000000003 */
[----:B------:R-:W3:Y:S01]  /*d680*/  LDL R233, [R1+0x1d4] ;  /* 0x0001d40001e97983 */ /* 0x000ee20000100800 */
[----:B------:R-:W-:-:S03]  /*d690*/  HFMA2 R4, R7, R116, R4 ;  /* 0x0000007407047231 */ /* 0x000fc60000000004 */
[----:B------:R-:W3:Y:S01]  /*d6a0*/  LDL R7, [R1+0x1a0] ;  /* 0x0001a00001077983 */ /* 0x000ee20000100800 */
[----:B------:R-:W-:-:S03]  /*d6b0*/  HFMA2 R4, R234, R8, R4 ;  /* 0x00000008ea047231 */ /* 0x000fc60000000004 */
[----:B------:R-:W3:Y:S01]  /*d6c0*/  LDL R234, [R1+0x1d0] ;  /* 0x0001d00001ea7983 */ /* 0x000ee20000100800 */
[----:B------:R-:W-:-:S04]  /*d6d0*/  HFMA2 R3, R30, R121, R3 ;  /* 0x000000791e037231 */ /* 0x000fc80000000003 */
[----:B------:R-:W-:Y:S02]  /*d6e0*/  HFMA2 R3, R250, R125, R3 ;  /* 0x0000007dfa037231 */ /* 0x000fe40000000003 */
[----:B----4-:R-:W-:Y:S02]  /*d6f0*/  HFMA2 R4, R31, R120, R4 ;  /* 0x000000781f047231 */ /* 0x010fe40000000004 */
[----:B------:R-:W5:Y:S04]  /*d700*/  LDL.LU R31, [R1+0x2bc] ;  /* 0x0002bc00011f7983 */ /* 0x000f680000300800 */
[----:B------:R-:W5:Y:S01]  /*d710*/  LDL.LU R30, [R1+0x2b8] ;  /* 0x0002b800011e7983 */ /* 0x000f620000300800 */
[----:B------:R-:W-:Y:S02]  /*d720*/  HFMA2 R4, R29, R124, R4 ;  /* 0x0000007c1d047231 */ /* 0x000fe40000000004 */
[----:B--2---:R-:W-:Y:S01]  /*d730*/  HFMA2 R3, R235, R129, R3 ;  /* 0x00000081eb037231 */ /* 0x004fe20000000003 */
[----:B------:R-:W5:Y:S03]  /*d740*/  LDL.LU R29, [R1+0x2b4] ;  /* 0x0002b400011d7983 */ /* 0x000f660000300800 */
[----:B---3--:R-:W-:Y:S01]  /*d750*/  HFMA2 R3, R233, R133, R3 ;  /* 0x00000085e9037231 */ /* 0x008fe20000000003 */
[----:B------:R-:W2:Y:S01]  /*d760*/  LDL R250, [R1+0xe4] ;  /* 0x0000e40001fa7983 */ /* 0x000ea20000100800 */
[----:B------:R-:W-:-:S02]  /*d770*/  HFMA2 R4, R248, R128, R4 ;  /* 0x00000080f8047231 */ /* 0x000fc40000000004 */
[----:B------:R-:W-:Y:S01]  /*d780*/  HFMA2 R3, R28, R137, R3 ;  /* 0x000000891c037231 */ /* 0x000fe20000000003 */
[----:B------:R-:W3:Y:S03]  /*d790*/  LDL R248, [R1+0xd0] ;  /* 0x0000d00001f87983 */ /* 0x000ee60000100800 */
[----:B------:R-:W-:Y:S01]  /*d7a0*/  HFMA2 R3, R26, R141, R3 ;  /* 0x0000008d1a037231 */ /* 0x000fe20000000003 */
[----:B------:R-:W4:Y:S01]  /*d7b0*/  LDL R28, [R1+0xf0] ;  /* 0x0000f000011c7983 */ /* 0x000f220000100800 */
[----:B------:R-:W-:Y:S02]  /*d7c0*/  HFMA2 R4, R234, R132, R4 ;  /* 0x00000084ea047231 */ /* 0x000fe40000000004 */
[----:B------:R-:W-:Y:S01]  /*d7d0*/  HFMA2 R3, R6, R145, R3 ;  /* 0x0000009106037231 */ /* 0x000fe20000000003 */
[----:B------:R-:W2:Y:S03]  /*d7e0*/  LDL R26, [R1+0xe0] ;  /* 0x0000e000011a7983 */ /* 0x000ea60000100800 */
[----:B-----5:R-:W-:Y:S01]  /*d7f0*/  HFMA2 R3, R24, R149, R3 ;  /* 0x0000009518037231 */ /* 0x020fe20000000003 */
[----:B------:R-:W3:Y:S01]  /*d800*/  LDL R6, [R1+0x114] ;  /* 0x0001140001067983 */ /* 0x000ee20000100800 */
[----:B------:R-:W-:-:S02]  /*d810*/  HFMA2 R4, R232, R136, R4 ;  /* 0x00000088e8047231 */ /* 0x000fc40000000004 */
[----:B------:R-:W-:Y:S01]  /*d820*/  HFMA2 R3, R22, R153, R3 ;  /* 0x0000009916037231 */ /* 0x000fe20000000003 */
[----:B------:R-:W2:Y:S03]  /*d830*/  LDL R234, [R1+0xc0] ;  /* 0x0000c00001ea7983 */ /* 0x000ea60000100800 */
[----:B------:R-:W-:Y:S01]  /*d840*/  HFMA2 R3, R20, R157, R3 ;  /* 0x0000009d14037231 */ /* 0x000fe20000000003 */
[----:B------:R-:W2:Y:S01]  /*d850*/  LDL R232, [R1+0xb0] ;  /* 0x0000b00001e87983 */ /* 0x000ea20000100800 */
[----:B------:R-:W-:Y:S02]  /*d860*/  HFMA2 R4, R27, R140, R4 ;  /* 0x0000008c1b047231 */ /* 0x000fe40000000004 */
[----:B------:R-:W-:Y:S01]  /*d870*/  HFMA2 R3, R18, R161, R3 ;  /* 0x000000a112037231 */ /* 0x000fe20000000003 */
[----:B------:R-:W2:Y:S03]  /*d880*/  LDL R27, [R1+0xf4] ;  /* 0x0000f400011b7983 */ /* 0x000ea60000100800 */
[----:B------:R-:W-:Y:S01]  /*d890*/  HFMA2 R3, R16, R165, R3 ;  /* 0x000000a510037231 */ /* 0x000fe20000000003 */
[----:B------:R-:W2:Y:S01]  /*d8a0*/  LDL R24, [R1+0xa0] ;  /* 0x0000a00001187983 */ /* 0x000ea20000100800 */
[----:B------:R-:W-:-:S03]  /*d8b0*/  HFMA2 R4, R7, R144, R4 ;  /* 0x0000009007047231 */ /* 0x000fc60000000004 */
[----:B------:R-:W4:Y:S01]  /*d8c0*/  LDL R7, [R1+0x110] ;  /* 0x0001100001077983 */ /* 0x000f220000100800 */
[----:B------:R-:W-:-:S03]  /*d8d0*/  HFMA2 R3, R14, R169, R3 ;  /* 0x000000a90e037231 */ /* 0x000fc60000000003 */
[----:B------:R-:W2:Y:S01]  /*d8e0*/  LDL R22, [R1+0x90] ;  /* 0x0000900001167983 */ /* 0x000ea20000100800 */
[----:B------:R-:W-:-:S03]  /*d8f0*/  HFMA2 R3, R12, R173, R3 ;  /* 0x000000ad0c037231 */ /* 0x000fc60000000003 */
[----:B------:R-:W2:Y:S01]  /*d900*/  LDL R12, [R1+0x100] ;  /* 0x00010000010c7983 */ /* 0x000ea20000100800 */
[----:B------:R-:W-:-:S03]  /*d910*/  HFMA2 R3, R0, R177, R3 ;  /* 0x000000b100037231 */ /* 0x000fc60000000003 */
[----:B------:R-:W2:Y:S01]  /*d920*/  LDL R0, [R1+0x104] ;  /* 0x0001040001007983 */ /* 0x000ea20000100800 */
[----:B------:R-:W-:-:S03]  /*d930*/  HFMA2 R4, R25, R148, R4 ;  /* 0x0000009419047231 */ /* 0x000fc60000000004 */
[----:B------:R-:W2:Y:S04]  /*d940*/  LDL R20, [R1+0x80] ;  /* 0x0000800001147983 */ /* 0x000ea80000100800 */
        /* <DEDUP_REMOVED lines=17> */
[----:B------:R-:W2:Y:S01]  /*da60*/  LDL R13, [R1+0x248] ;  /* 0x00024800010d7983 */ /* 0x000ea20000100800 */
[----:B------:R-:W-:-:S03]  /*da70*/  HFMA2 R4, R2, R176, R4 ;  /* 0x000000b002047231 */ /* 0x000fc60000000004 */
[----:B------:R-:W2:Y:S01]  /*da80*/  LDL R2, [R1+0x54] ;  /* 0x0000540001027983 */ /* 0x000ea20000100800 */
[----:B---3--:R-:W-:-:S03]  /*da90*/  HFMA2 R3, R6, R181, R3 ;  /* 0x000000b506037231 */ /* 0x008fc60000000003 */
[----:B------:R-:W3:Y:S01]  /*daa0*/  LDL R6, [R1+0x24c] ;  /* 0x00024c0001067983 */ /* 0x000ee20000100800 */
[----:B----4-:R-:W-:-:S03]  /*dab0*/  HFMA2 R4, R7, R180, R4 ;  /* 0x000000b407047231 */ /* 0x010fc60000000004 */
[----:B------:R-:W4:Y:S01]  /*dac0*/  LDL R7, [R1+0x238] ;  /* 0x0002380001077983 */ /* 0x000f220000100800 */
[----:B--2---:R-:W-:-:S03]  /*dad0*/  HFMA2 R4, R12, R184, R4 ;  /* 0x000000b80c047231 */ /* 0x004fc60000000004 */
[----:B------:R-:W2:Y:S01]  /*dae0*/  LDL R12, [R1+0x228] ;  /* 0x00022800010c7983 */ /* 0x000ea20000100800 */
[----:B------:R-:W-:-:S04]  /*daf0*/  HFMA2 R4, R28, R188, R4 ;  /* 0x000000bc1c047231 */ /* 0x000fc80000000004 */
[----:B------:R-:W-:-:S04]  /*db00*/  HFMA2 R4, R26, R192, R4 ;  /* 0x000000c01a047231 */ /* 0x000fc80000000004 */
[----:B------:R-:W-:-:S04]  /*db10*/  HFMA2 R4, R248, R196, R4 ;  /* 0x000000c4f8047231 */ /* 0x000fc80000000004 */
[----:B------:R-:W-:Y:S02]  /*db20*/  HFMA2 R4, R234, R200, R4 ;  /* 0x000000c8ea047231 */ /* 0x000fe40000000004 */
[----:B------:R-:W-:Y:S02]  /*db30*/  HFMA2 R3, R0, R185, R3 ;  /* 0x000000b900037231 */ /* 0x000fe40000000003 */
[----:B------:R-:W2:Y:S01]  /*db40*/  LDL R0, [R1+0x23c] ;  /* 0x00023c0001007983 */ /* 0x000ea20000100800 */
[----:B------:R-:W-:-:S03]  /*db50*/  HFMA2 R4, R232, R204, R4 ;  /* 0x000000cce8047231 */ /* 0x000fc60000000004 */
[----:B------:R-:W5:Y:S01]  /*db60*/  LDL.LU R28, [R1+0x2b0] ;  /* 0x0002b000011c7983 */ /* 0x000f620000300800 */
[----:B------:R-:W-:-:S03]  /*db70*/  HFMA2 R3, R27, R189, R3 ;  /* 0x000000bd1b037231 */ /* 0x000fc60000000003 */
[----:B------:R-:W5:Y:S01]  /*db80*/  LDL.LU R27, [R1+0x2ac] ;  /* 0x0002ac00011b7983 */ /* 0x000f620000300800 */
[----:B------:R-:W-:-:S03]  /*db90*/  HFMA2 R4, R24, R208, R4 ;  /* 0x000000d018047231 */ /* 0x000fc60000000004 */
[----:B------:R-:W5:Y:S04]  /*dba0*/  LDL.LU R26, [R1+0x2a8] ;  /* 0x0002a800011a7983 */ /* 0x000f680000300800 */
[----:B------:R-:W2:Y:S01]  /*dbb0*/  LDL R24, [R1+0x22c] ;  /* 0x00022c0001187983 */ /* 0x000ea20000100800 */
[----:B------:R-:W-:-:S03]  /*dbc0*/  HFMA2 R4, R22, R212, R4 ;  /* 0x000000d416047231 */ /* 0x000fc60000000004 */
[----:B------:R-:W2:Y:S04]  /*dbd0*/  LDL R248, [R1+0x1ec] ;  /* 0x0001ec0001f87983 */ /* 0x000ea80000100800 */
[----:B------:R-:W2:Y:S01]  /*dbe0*/  LDL R22, [R1+0x21c] ;  /* 0x00021c0001167983 */ /* 0x000ea20000100800 */
[----:B------:R-:W-:Y:S02]  /*dbf0*/  HFMA2 R4, R20, R216, R4 ;  /* 0x000000d814047231 */ /* 0x000fe40000000004 */
[----:B------:R-:W-:Y:S01]  /*dc00*/  HFMA2 R3, R250, R193, R3 ;  /* 0x000000c1fa037231 */ /* 0x000fe20000000003 */
[----:B------:R-:W2:Y:S04]  /*dc10*/  LDL R20, [R1+0x20c] ;  /* 0x00020c0001147983 */ /* 0x000ea80000100800 */
[----:B------:R-:W2:Y:S01]  /*dc20*/  LDL R234, [R1+0x1dc] ;  /* 0x0001dc0001ea7983 */ /* 0x000ea20000100800 */
[----:B------:R-:W-:-:S03]  /*dc30*/  HFMA2 R4, R18, R220, R4 ;  /* 0x000000dc12047231 */ /* 0x000fc60000000004 */
[----:B------:R-:W2:Y:S01]  /*dc40*/  LDL R18, [R1+0x1fc] ;  /* 0x0001fc0001127983 */ /* 0x000ea20000100800 */
[----:B------:R-:W-:-:S03]  /*dc50*/  HFMA2 R3, R235, R197, R3 ;  /* 0x000000c5eb037231 */ /* 0x000fc60000000003 */
[----:B------:R-:W2:Y:S01]  /*dc60*/  LDL R232, [R1+0x1cc] ;  /* 0x0001cc0001e87983 */ /* 0x000ea20000100800 */
[----:B------:R-:W-:Y:S02]  /*dc70*/  HFMA2 R3, R233, R201, R3 ;  /* 0x000000c9e9037231 */ /* 0x000fe40000000003 */
[----:B------:R-:W-:Y:S02]  /*dc80*/  HFMA2 R4, R16, R224, R4 ;  /* 0x000000e010047231 */ /* 0x000fe40000000004 */
[----:B------:R-:W-:Y:S01]  /*dc90*/  HMUL2 R5, R13, R110 ;  /* 0x0000006e0d057232 */ /* 0x000fe20000000000 */
[----:B------:R-:W2:Y:S01]  /*dca0*/  LDL R16, [R1+0x1bc] ;  /* 0x0001bc0001107983 */ /* 0x000ea20000100800 */
[----:B------:R-:W-:-:S03]  /*dcb0*/  HFMA2 R3, R25, R205, R3 ;  /* 0x000000cd19037231 */ /* 0x000fc60000000003 */
[----:B------:R-:W2:Y:S01]  /*dcc0*/  LDL R25, [R1+0x218] ;  /* 0x0002180001197983 */ /* 0x000ea20000100800 */
[----:B------:R-:W-:Y:S02]  /*dcd0*/  HFMA2 R3, R23, R209, R3 ;  /* 0x000000d117037231 */ /* 0x000fe40000000003 */
[----:B------:R-:W-:Y:S02]  /*dce0*/  HFMA2 R4, R14, R228, R4 ;  /* 0x000000e40e047231 */ /* 0x000fe40000000004 */
[----:B------:R-:W2:Y:S01]  /*dcf0*/  LDL R14, [R1+0x1ac] ;  /* 0x0001ac00010e7983 */ /* 0x000ea20000100800 */
[----:B------:R-:W-:-:S03]  /*dd00*/  HFMA2 R3, R21, R213, R3 ;  /* 0x000000d515037231 */ /* 0x000fc60000000003 */
        /* <DEDUP_REMOVED lines=9> */
[----:B------:R-:W-:-:S03]  /*dda0*/  HADD2 R3, R4, R3 ;  /* 0x0000000304037230 */ /* 0x000fc60000000000 */
[----:B------:R-:W2:Y:S04]  /*ddb0*/  LDL R233, [R1+0x1b8] ;  /* 0x0001b80001e97983 */ /* 0x000ea80000100800 */
[----:B------:R-:W2:Y:S04]  /*ddc0*/  LDL R17, [R1+0x1a8] ;  /* 0x0001a80001117983 */ /* 0x000ea80000100800 */
[----:B------:R-:W2:Y:S04]  /*ddd0*/  LDL R15, [R1+0x198] ;  /* 0x00019800010f7983 */ /* 0x000ea80000100800 */
[----:B------:R-:W2:Y:S04]  /*dde0*/  LDL R13, [R1+0x188] ;  /* 0x00018800010d7983 */ /* 0x000ea80000100800 */
[----:B------:R-:W2:Y:S01]  /*ddf0*/  LDL R2, [R1+0x168] ;  /* 0x0001680001027983 */ /* 0x000ea20000100800 */
[----:B---3--:R-:W-:-:S03]  /*de00*/  HMUL2 R4, R6, R111 ;  /* 0x0000006f06047232 */ /* 0x008fc60000000000 */
[----:B------:R-:W3:Y:S01]  /*de10*/  LDL R6, [R1+0x18c] ;  /* 0x00018c0001067983 */ /* 0x000ee20000100800 */
[----:B----4-:R-:W-:-:S03]  /*de20*/  HFMA2 R5, R7, R114, R5 ;  /* 0x0000007207057231 */ /* 0x010fc60000000005 */
[----:B------:R-:W4:Y:S01]  /*de30*/  LDL R7, [R1+0x178] ;  /* 0x0001780001077983 */ /* 0x000f220000100800 */
[----:B--2---:R-:W-:-:S03]  /*de40*/  HFMA2 R5, R12, R118, R5 ;  /* 0x000000760c057231 */ /* 0x004fc60000000005 */
[----:B------:R-:W2:Y:S01]  /*de50*/  LDL R12, [R1+0x19c] ;  /* 0x00019c00010c7983 */ /* 0x000ea20000100800 */
[----:B------:R-:W-:-:S03]  /*de60*/  HFMA2 R4, R0, R115, R4 ;  /* 0x0000007300047231 */ /* 0x000fc60000000004 */
[----:B------:R-:W4:Y:S01]  /*de70*/  LDL R0, [R1+0x17c] ;  /* 0x00017c0001007983 */ /* 0x000f220000100800 */
[----:B------:R-:W-:-:S04]  /*de80*/  HFMA2 R4, R24, R119, R4 ;  /* 0x0000007718047231 */ /* 0x000fc80000000004 */
[----:B------:R-:W-:-:S04]  /*de90*/  HFMA2 R4, R22, R11, R4 ;  /* 0x0000000b16047231 */ /* 0x000fc80000000004 */
[----:B------:R-:W-:-:S04]  /*dea0*/  HFMA2 R4, R20, R123, R4 ;  /* 0x0000007b14047231 */ /* 0x000fc80000000004 */
[----:B------:R-:W-:-:S04]  /*deb0*/  HFMA2 R4, R18, R127, R4 ;  /* 0x0000007f12047231 */ /* 0x000fc80000000004 */
[----:B------:R-:W-:-:S04]  /*dec0*/  HFMA2 R4, R248, R131, R4 ;  /* 0x00000083f8047231 */ /* 0x000fc80000000004 */
[----:B------:R-:W-:-:S04]  /*ded0*/  HFMA2 R4, R234, R135, R4 ;  /* 0x00000087ea047231 */ /* 0x000fc80000000004 */
[----:B------:R-:W-:-:S04]  /*dee0*/  HFMA2 R4, R232, R139, R4 ;  /* 0x0000008be8047231 */ /* 0x000fc80000000004 */
[----:B------:R-:W-:Y:S02]  /*def0*/  HFMA2 R4, R16, R143, R4 ;  /* 0x0000008f10047231 */ /* 0x000fe40000000004 */
[----:B------:R-:W-:Y:S02]  /*df00*/  HFMA2 R5, R25, R10, R5 ;  /* 0x0000000a19057231 */ /* 0x000fe40000000005 */
[----:B------:R-:W5:Y:S01]  /*df10*/  LDL.LU R25, [R1+0x2a4] ;  /* 0x0002a40001197983 */ /* 0x000f620000300800 */
[----:B------:R-:W-:Y:S02]  /*df20*/  HFMA2 R4, R14, R147, R4 ;  /* 0x000000930e047231 */ /* 0x000fe40000000004 */
[----:B------:R-:W-:Y:S01]  /*df30*/  HFMA2 R5, R23, R122, R5 ;  /* 0x0000007a17057231 */ /* 0x000fe20000000005 */
[----:B------:R-:W5:Y:S03]  /*df40*/  LDL.LU R24, [R1+0x2a0] ;  /* 0x0002a00001187983 */ /* 0x000f660000300800 */
[----:B------:R-:W-:Y:S01]  /*df50*/  HFMA2 R5, R21, R126, R5 ;  /* 0x0000007e15057231 */ /* 0x000fe20000000005 */
[----:B------:R-:W5:Y:S04]  /*df60*/  LDL.LU R23, [R1+0x29c] ;  /* 0x00029c0001177983 */ /* 0x000f680000300800 */
[----:B------:R-:W5:Y:S01]  /*df70*/  LDL.LU R22, [R1+0x298] ;  /* 0x0002980001167983 */ /* 0x000f620000300800 */
[----:B------:R-:W-:-:S03]  /*df80*/  HFMA2 R5, R19, R130, R5 ;  /* 0x0000008213057231 */ /* 0x000fc60000000005 */
[----:B------:R-:W5:Y:S04]  /*df90*/  LDL.LU R21, [R1+0x294] ;  /* 0x0002940001157983 */ /* 0x000f680000300800 */
[----:B------:R-:W5:Y:S04]  /*dfa0*/  LDL.LU R20, [R1+0x290] ;  /* 0x0002900001147983 */ /* 0x000f680000300800 */
[----:B------:R-:W5:Y:S04]  /*dfb0*/  LDL.LU R19, [R1+0x28c] ;  /* 0x00028c0001137983 */ /* 0x000f680000300800 */
[----:B------:R-:W5:Y:S01]  /*dfc0*/  LDL.LU R18, [R1+0x288] ;  /* 0x0002880001127983 */ /* 0x000f620000300800 */
[----:B--2---:R-:W-:-:S02]  /*dfd0*/  HFMA2 R4, R12, R151, R4 ;  /* 0x000000970c047231 */ /* 0x004fc40000000004 */
[----:B------:R-:W-:Y:S01]  /*dfe0*/  HFMA2 R5, R250, R134, R5 ;  /* 0x00000086fa057231 */ /* 0x000fe20000000005 */
[----:B------:R-:W2:Y:S04]  /*dff0*/  LDL R16, [R1+0x15c] ;  /* 0x00015c0001107983 */ /* 0x000ea80000100800 */
[----:B------:R-:W2:Y:S01]  /*e000*/  LDL R248, [R1+0x14c] ;  /* 0x00014c0001f87983 */ /* 0x000ea20000100800 */
[----:B---3--:R-:W-:-:S03]  /*e010*/  HFMA2 R4, R6, R155, R4 ;  /* 0x0000009b06047231 */ /* 0x008fc60000000004 */
[----:B------:R-:W3:Y:S01]  /*e020*/  LDL R6, [R1+0x16c] ;  /* 0x00016c0001067983 */ /* 0x000ee20000100800 */
        /* <DEDUP_REMOVED lines=10> */
[----:B----4-:R-:W-:-:S03]  /*e0d0*/  HFMA2 R5, R7, R158, R5 ;  /* 0x0000009e07057231 */ /* 0x010fc60000000005 */
[----:B------:R-:W4:Y:S01]  /*e0e0*/  LDL R7, [R1+0x158] ;  /* 0x0001580001077983 */ /* 0x000f220000100800 */
[----:B------:R-:W-:-:S03]  /*e0f0*/  HFMA2 R4, R0, R159, R4 ;  /* 0x0000009f00047231 */ /* 0x000fc60000000004 */
[----:B------:R-:W4:Y:S01]  /*e100*/  LDL R0, [R1+0x12c] ;  /* 0x00012c0001007983 */ /* 0x000f220000100800 */
[----:B------:R-:W-:-:S03]  /*e110*/  HFMA2 R5, R2, R162, R5 ;  /* 0x000000a202057231 */ /* 0x000fc60000000005 */
[----:B------:R-:W4:Y:S04]  /*e120*/  LDL R2, [R1+0x118] ;  /* 0x0001180001027983 */ /* 0x000f280000100800 */
[----:B------:R-:W4:Y:S04]  /*e130*/  LDL R15, [R1+0xf8] ;  /* 0x0000f800010f7983 */ /* 0x000f280000100800 */
[----:B------:R-:W4:Y:S04]  /*e140*/  LDL R232, [R1+0x11c] ;  /* 0x00011c0001e87983 */ /* 0x000f280000100800 */
[----:B------:R-:W4:Y:S04]  /*e150*/  LDL R14, [R1+0x10c] ;  /* 0x00010c00010e7983 */ /* 0x000f280000100800 */
[----:B------:R-:W4:Y:S04]  /*e160*/  LDL R13, [R1+0xe8] ;  /* 0x0000e800010d7983 */ /* 0x000f280000100800 */
[----:B------:R-:W4:Y:S01]  /*e170*/  LDL R12, [R1+0xfc] ;  /* 0x0000fc00010c7983 */ /* 0x000f220000100800 */
[----:B---3--:R-:W-:-:S03]  /*e180*/  HFMA2 R4, R6, R163, R4 ;  /* 0x000000a306047231 */ /* 0x008fc60000000004 */
[----:B------:R-:W3:Y:S01]  /*e190*/  LDL R6, [R1+0xec] ;  /* 0x0000ec0001067983 */ /* 0x000ee20000100800 */
[----:B--2---:R-:W-:-:S04]  /*e1a0*/  HFMA2 R4, R16, R167, R4 ;  /* 0x000000a710047231 */ /* 0x004fc80000000004 */
[----:B------:R-:W-:Y:S02]  /*e1b0*/  HFMA2 R4, R248, R171, R4 ;  /* 0x000000abf8047231 */ /* 0x000fe40000000004 */
[----:B----4-:R-:W-:Y:S02]  /*e1c0*/  HFMA2 R5, R7, R166, R5 ;  /* 0x000000a607057231 */ /* 0x010fe40000000005 */
[----:B------:R-:W-:Y:S01]  /*e1d0*/  HFMA2 R4, R234, R175, R4 ;  /* 0x000000afea047231 */ /* 0x000fe20000000004 */
[----:B------:R-:W2:Y:S01]  /*e1e0*/  LDL R7, [R1+0xd8] ;  /* 0x0000d80001077983 */ /* 0x000ea20000100800 */
[----:B------:R-:W-:-:S03]  /*e1f0*/  HFMA2 R5, R17, R170, R5 ;  /* 0x000000aa11057231 */ /* 0x000fc60000000005 */
[----:B------:R-:W5:Y:S01]  /*e200*/  LDL.LU R17, [R1+0x284] ;  /* 0x0002840001117983 */ /* 0x000f620000300800 */
[----:B------:R-:W-:-:S03]  /*e210*/  HFMA2 R4, R0, R179, R4 ;  /* 0x000000b300047231 */ /* 0x000fc60000000004 */
[----:B------:R-:W5:Y:S04]  /*e220*/  LDL.LU R16, [R1+0x280] ;  /* 0x0002800001107983 */ /* 0x000f680000300800 */
[----:B------:R-:W4:Y:S01]  /*e230*/  LDL R0, [R1+0xdc] ;  /* 0x0000dc0001007983 */ /* 0x000f220000100800 */
[----:B------:R-:W-:Y:S02]  /*e240*/  HFMA2 R5, R250, R174, R5 ;  /* 0x000000aefa057231 */ /* 0x000fe40000000005 */
[----:B------:R-:W-:Y:S01]  /*e250*/  HFMA2 R4, R232, R183, R4 ;  /* 0x000000b7e8047231 */ /* 0x000fe20000000004 */
[----:B------:R-:W4:Y:S01]  /*e260*/  LDL R248, [R1+0x7c] ;  /* 0x00007c0001f87983 */ /* 0x000f220000100800 */
[----:B------:R-:W-:-:S03]  /*e270*/  HFMA2 R5, R235, R178, R5 ;  /* 0x000000b2eb057231 */ /* 0x000fc60000000005 */
[----:B------:R-:W4:Y:S01]  /*e280*/  LDL R232, [R1+0x88] ;  /* 0x0000880001e87983 */ /* 0x000f220000100800 */
[----:B------:R-:W-:-:S03]  /*e290*/  HFMA2 R5, R2, R182, R5 ;  /* 0x000000b602057231 */ /* 0x000fc60000000005 */
[----:B------:R-:W4:Y:S01]  /*e2a0*/  LDL R2, [R1+0xc8] ;  /* 0x0000c80001027983 */ /* 0x000f220000100800 */
[----:B------:R-:W-:-:S03]  /*e2b0*/  HFMA2 R5, R233, R186, R5 ;  /* 0x000000bae9057231 */ /* 0x000fc60000000005 */
[----:B------:R-:W4:Y:S01]  /*e2c0*/  LDL R233, [R1+0xcc] ;  /* 0x0000cc0001e97983 */ /* 0x000f220000100800 */
[----:B------:R-:W-:-:S03]  /*e2d0*/  HFMA2 R5, R15, R190, R5 ;  /* 0x000000be0f057231 */ /* 0x000fc60000000005 */
[----:B------:R-:W4:Y:S01]  /*e2e0*/  LDL R15, [R1+0xb8] ;  /* 0x0000b800010f7983 */ /* 0x000f220000100800 */
[----:B------:R-:W-:Y:S02]  /*e2f0*/  HFMA2 R4, R14, R187, R4 ;  /* 0x000000bb0e047231 */ /* 0x000fe40000000004 */
[----:B------:R-:W-:Y:S02]  /*e300*/  HFMA2 R5, R13, R194, R5 ;  /* 0x000000c20d057231 */ /* 0x000fe40000000005 */
[----:B------:R-:W4:Y:S04]  /*e310*/  LDL R13, [R1+0xbc] ;  /* 0x0000bc00010d7983 */ /* 0x000f280000100800 */
[----:B------:R-:W4:Y:S01]  /*e320*/  LDL R14, [R1+0xa8] ;  /* 0x0000a800010e7983 */ /* 0x000f220000100800 */
[----:B------:R-:W-:-:S03]  /*e330*/  HFMA2 R4, R12, R191, R4 ;  /* 0x000000bf0c047231 */ /* 0x000fc60000000004 */
[----:B------:R-:W4:Y:S04]  /*e340*/  LDL R12, [R1+0x98] ;  /* 0x00009800010c7983 */ /* 0x000f280000100800 */
[----:B------:R-:W4:Y:S04]  /*e350*/  LDL R234, [R1+0x6c] ;  /* 0x00006c0001ea7983 */ /* 0x000f280000100800 */
[----:B------:R-:W4:Y:S04]  /*e360*/  LDL R250, [R1+0x68] ;  /* 0x0000680001fa7983 */ /* 0x000f280000100800 */
[----:B------:R-:W4:Y:S01]  /*e370*/  LDL R235, [R1+0x58] ;  /* 0x0000580001eb7983 */ /* 0x000f220000100800 */
[----:B---3--:R-:W-:-:S03]  /*e380*/  HFMA2 R4, R6, R195, R4 ;  /* 0x000000c306047231 */ /* 0x008fc60000000004 */
[----:B------:R-:W3:Y:S01]  /*e390*/  LDL R6, [R1+0xac] ;  /* 0x0000ac0001067983 */ /* 0x000ee20000100800 */
[----:B--2---:R-:W-:-:S03]  /*e3a0*/  HFMA2 R5, R7, R198, R5 ;  /* 0x000000c607057231 */ /* 0x004fc60000000005 */
[----:B------:R-:W2:Y:S01]  /*e3b0*/  LDL R7, [R1+0x9c] ;  /* 0x00009c0001077983 */ /* 0x000ea20000100800 */
[----:B----4-:R-:W-:-:S03]  /*e3c0*/  HFMA2 R4, R0, R199, R4 ;  /* 0x000000c700047231 */ /* 0x010fc60000000004 */
[----:B------:R-:W4:Y:S01]  /*e3d0*/  LDL R0, [R1+0x8c] ;  /* 0x00008c0001007983 */ /* 0x000f220000100800 */
[----:B------:R-:W-:-:S03]  /*e3e0*/  HFMA2 R5, R2, R202, R5 ;  /* 0x000000ca02057231 */ /* 0x000fc60000000005 */
[----:B------:R-:W4:Y:S01]  /*e3f0*/  LDL R2, [R1+0x78] ;  /* 0x0000780001027983 */ /* 0x000f220000100800 */
[----:B------:R-:W-:Y:S02]  /*e400*/  HFMA2 R4, R233, R203, R4 ;  /* 0x000000cbe9047231 */ /* 0x000fe40000000004 */
[----:B------:R-:W-:Y:S02]  /*e410*/  HFMA2 R5, R15, R206, R5 ;  /* 0x000000ce0f057231 */ /* 0x000fe40000000005 */
[----:B------:R-:W5:Y:S04]  /*e420*/  LDL.LU R15, [R1+0x27c] ;  /* 0x00027c00010f7983 */ /* 0x000f680000300800 */
[----:B------:R-:W4:Y:S01]  /*e430*/  LDL R233, [R1+0x5c] ;  /* 0x00005c0001e97983 */ /* 0x000f220000100800 */
[----:B------:R-:W-:-:S02]  /*e440*/  HFMA2 R4, R13, R207, R4 ;  /* 0x000000cf0d047231 */ /* 0x000fc40000000004 */
[----:B------:R-:W-:Y:S02]  /*e450*/  HFMA2 R5, R14, R210, R5 ;  /* 0x000000d20e057231 */ /* 0x000fe40000000005 */
[----:B------:R-:W5:Y:S02]  /*e460*/  LDL.LU R14, [R1+0x278] ;  /* 0x00027800010e7983 */ /* 0x000f640000300800 */
[----:B------:R-:W-:Y:S02]  /*e470*/  HFMA2 R5, R12, R214, R5 ;  /* 0x000000d60c057231 */ /* 0x000fe40000000005 */
[----:B------:R-:W5:Y:S04]  /*e480*/  LDL.LU R13, [R1+0x274] ;  /* 0x00027400010d7983 */ /* 0x000f680000300800 */
[----:B------:R-:W5:Y:S01]  /*e490*/  LDL.LU R12, [R1+0x270] ;  /* 0x00027000010c7983 */ /* 0x000f620000300800 */
[----:B---3--:R-:W-:-:S03]  /*e4a0*/  HFMA2 R4, R6, R211, R4 ;  /* 0x000000d306047231 */ /* 0x008fc60000000004 */
[----:B------:R-:W3:Y:S01]  /*e4b0*/  LDL R6, [R1+0x250] ;  /* 0x0002500001067983 */ /* 0x000ee20000100800 */
[----:B------:R-:W-:Y:S01]  /*e4c0*/  HFMA2 R5, R232, R218, R5 ;  /* 0x000000dae8057231 */ /* 0x000fe20000000005 */
[----:B------:R-:W-:Y:S02]  /*e4d0*/  ISETP.NE.U32.AND P2, PT, RZ, UR14, PT ;  /* 0x0000000eff007c0c */ /* 0x000fe4000bf45070 */
[----:B------:R-:W3:Y:S01]  /*e4e0*/  LDL R232, [R1+0x254] ;  /* 0x0002540001e87983 */ /* 0x000ee20000100800 */
[----:B--2---:R-:W-:Y:S01]  /*e4f0*/  HFMA2 R4, R7, R215, R4 ;  /* 0x000000d707047231 */ /* 0x004fe20000000004 */
[----:B------:R-:W-:Y:S02]  /*e500*/  ISETP.NE.AND.EX P2, PT, RZ, UR15, PT, P2 ;  /* 0x0000000fff007c0c */ /* 0x000fe4000bf45320 */
[----:B------:R-:W2:Y:S01]  /*e510*/  LDL R7, [R1+0x258] ;  /* 0x0002580001077983 */ /* 0x000ea20000100800 */
[----:B----4-:R-:W-:-:S04]  /*e520*/  HFMA2 R4, R0, R219, R4 ;  /* 0x000000db00047231 */ /* 0x010fc80000000004 */
[----:B------:R-:W-:Y:S02]  /*e530*/  HFMA2 R4, R248, R223, R4 ;  /* 0x000000dff8047231 */ /* 0x000fe40000000004 */
[----:B------:R-:W-:Y:S02]  /*e540*/  HFMA2 R5, R2, R222, R5 ;  /* 0x000000de02057231 */ /* 0x000fe40000000005 */
[----:B------:R-:W5:Y:S01]  /*e550*/  LDL.LU R2, [R1+0x26c] ;  /* 0x00026c0001027983 */ /* 0x000f620000300800 */
[----:B------:R-:W-:Y:S02]  /*e560*/  HFMA2 R4, R234, R227, R4 ;  /* 0x000000e3ea047231 */ /* 0x000fe40000000004 */
[----:B------:R-:W-:Y:S01]  /*e570*/  HFMA2 R5, R250, R226, R5 ;  /* 0x000000e2fa057231 */ /* 0x000fe20000000005 */
[----:B------:R-:W5:Y:S03]  /*e580*/  LDL.LU R0, [R1+0x268] ;  /* 0x0002680001007983 */ /* 0x000f660000300800 */
[----:B------:R-:W-:-:S04]  /*e590*/  HFMA2 R5, R235, R230, R5 ;  /* 0x000000e6eb057231 */ /* 0x000fc80000000005 */
[----:B------:R-:W-:Y:S02]  /*e5a0*/  HADD2 R3, R3, R5 ;  /* 0x0000000503037230 */ /* 0x000fe40000000000 */
[----:B------:R-:W-:-:S04]  /*e5b0*/  HFMA2 R4, R233, R231, R4 ;  /* 0x000000e7e9047231 */ /* 0x000fc80000000004 */
[----:B------:R-:W-:-:S05]  /*e5c0*/  HFMA2 R3, R3, 1, 1, R4 ;  /* 0x3c003c0003037831 */ /* 0x000fca0000000004 */
[--C-:B------:R-:W-:Y:S02]  /*e5d0*/  HADD2.F32 R4, -RZ, R3.reuse.H0_H0 ;  /* 0x20000003ff047230 */ /* 0x100fe40000004100 */
[----:B------:R-:W-:-:S05]  /*e5e0*/  HADD2.F32 R3, -RZ, R3.H1_H1 ;  /* 0x30000003ff037230 */ /* 0x000fca0000004100 */
[----:B------:R-:W-:Y:S02]  /*e5f0*/  FADD.FTZ R3, R4, R3 ;  /* 0x0000000304037221 */ /* 0x000fe40000010000 */
[----:B------:R-:W3:Y:S02]  /*e600*/  @P2 LDC.64 R4, c[0x0][0x438] ;  /* 0x00010e00ff042b82 */ /* 0x000ee40000000a00 */
[----:B---3--:R-:W-:-:S06]  /*e610*/  @P2 IMAD.WIDE R4, R6, 0x2, R4 ;  /* 0x0000000206042825 */ /* 0x008fcc00078e0204 */
[----:B------:R-:W3:Y:S01]  /*e620*/  @P2 LDG.E.U16 R4, desc[UR36][R4.64] ;  /* 0x0000002404042981 */ /* 0x000ee2000c1e1500 */
[----:B------:R-:W-:Y:S01]  /*e630*/  FMUL.FTZ R3, R3, UR23 ;  /* 0x0000001703037c20 */ /* 0x000fe20008410000 */
[----:B------:R-:W0:Y:S01]  /*e640*/  @P0 S2R R6, SR_CTAID.X ;  /* 0x0000000000060919 */ /* 0x000e220000002500 */
[----:B---3--:R-:W-:-:S05]  /*e650*/  @P2 HADD2.F32 R4, -RZ, R4.H0_H0 ;  /* 0x20000004ff042230 */ /* 0x008fca0000004100 */
[----:B------:R-:W-:Y:S02]  /*e660*/  @P2 FADD.FTZ R3, R3, R4 ;  /* 0x0000000403032221 */ /* 0x000fe40000010000 */
[----:B------:R-:W0:Y:S02]  /*e670*/  @P0 LDC.64 R4, c[0x0][0x448] ;  /* 0x00011200ff040b82 */ /* 0x000e240000000a00 */
[----:B0-----:R-:W-:-:S06]  /*e680*/  @P0 IMAD.WIDE.U32 R4, R6, 0x2, R4 ;  /* 0x0000000206040825 */ /* 0x001fcc00078e0004 */
[----:B------:R0:W3:Y:S02]  /*e690*/  @P0 LDG.E.U16 R5, desc[UR36][R4.64] ;  /* 0x0000002404050981 */ /* 0x0000e4000c1e1500 */
[----:B0-----:R-:W-:-:S04]  /*e6a0*/  @P0 SEL R4, RZ, UR39, P3 ;  /* 0x00000027ff040c07 */ /* 0x001fc80009800000 */
[----:B------:R-:W-:-:S04]  /*e6b0*/  @P0 IADD3 R4, PT, PT, R249, -UR44, R4 ;  /* 0x8000002cf9040c10 */ /* 0x000fc8000fffe004 */
[----:B------:R-:W-:Y:S01]  /*e6c0*/  @P0 I2FP.F32.S32 R4, R4 ;  /* 0x0000000400040245 */ /* 0x000fe20000201400 */
[----:B---3--:R-:W-:-:S05]  /*e6d0*/  @P0 HADD2.F32 R5, -RZ, R5.H0_H0 ;  /* 0x20000005ff050230 */ /* 0x008fca0000004100 */
[----:B------:R-:W-:-:S05]  /*e6e0*/  @P0 FFMA.FTZ R3, R4, R5, R3 ;  /* 0x0000000504030223 */ /* 0x000fca0000010003 */
[----:B--2---:R-:W-:Y:S01]  /*e6f0*/  @!P6 FMNMX.FTZ R7, R7, R3, !PT ;  /* 0x000000030707e209 */ /* 0x004fe20007810000 */
[----:B------:R0:W-:Y:S04]  /*e700*/  STS [R232], R3 ;  /* 0x00000003e8007388 */ /* 0x0001e80000000800 */
[----:B------:R0:W-:Y:S02]  /*e710*/  @!P6 STL [R1+0x258], R7 ;  /* 0x000258070100e387 */ /* 0x0001e40000100800 */
.L_x_155:
[----:B------:R-:W-:Y:S05]  /*e720*/  BSYNC.RECONVERGENT B1 ;  /* 0x0000000000017941 */ /* 0x000fea0003800200 */
.L_x_154:
[----:B0-----:R-:W2:Y:S04]  /*e730*/  LDL.LU R4, [R1+0x254] ;  /* 0x0002540001047983 */ /* 0x001ea80000300800 */
[----:B------:R-:W3:Y:S04]  /*e740*/  LDL.LU R3, [R1+0x250] ;  /* 0x0002500001037983 */ /* 0x000ee80000300800 */
[----:B------:R-:W4:Y:S01]  /*e750*/  LDL R6, [R1+0x260] ;  /* 0x0002600001067983 */ /* 0x000f220000100800 */
[----:B------:R-:W-:-:S05]  /*e760*/  IADD3 R252, P2, PT, R252, 0x100, RZ ;  /* 0x00000100fcfc7810 */ /* 0x000fca0007f5e0ff */
[----:B------:R-:W-:Y:S02]  /*e770*/  IMAD.X R251, RZ, RZ, R251, P2 ;  /* 0x000000fffffb7224 */ /* 0x000fe400010e06fb */
[----:B--2---:R-:W-:Y:S01]  /*e780*/  IMAD.MOV.U32 R5, RZ, RZ, R4 ;  /* 0x000000ffff057224 */ /* 0x004fe200078e0004 */
[----:B---3--:R-:W-:-:S03]  /*e790*/  MOV R4, R3 ;  /* 0x0000000300047202 */ /* 0x008fc60000000f00 */
[----:B------:R-:W-:Y:S02]  /*e7a0*/  VIADD R5, R5, 0x400 ;  /* 0x0000040005057836 */ /* 0x000fe40000000000 */
[----:B------:R-:W-:Y:S01]  /*e7b0*/  VIADD R3, R249, 0xff ;  /* 0x000000fff9037836 */ /* 0x000fe20000000000 */
[----:B------:R-:W-:Y:S02]  /*e7c0*/  IADD3 R4, PT, PT, R4, 0x100, RZ ;  /* 0x0000010004047810 */ /* 0x000fe40007ffe0ff */
[----:B------:R2:W-:Y:S02]  /*e7d0*/  STL [R1+0x254], R5 ;  /* 0x0002540501007387 */ /* 0x0005e40000100800 */
[----:B----4-:R-:W-:Y:S02]  /*e7e0*/  ISETP.GE.AND P0, PT, R3, R6, PT ;  /* 0x000000060300720c */ /* 0x010fe40003f06270 */
[----:B------:R2:W-:Y:S01]  /*e7f0*/  STL [R1+0x250], R4 ;  /* 0x0002500401007387 */ /* 0x0005e20000100800 */
[----:B------:R-:W-:-:S04]  /*e800*/  IADD3 R3, PT, PT, R249, 0x100, RZ ;  /* 0x00000100f9037810 */ /* 0x000fc80007ffe0ff */
[----:B------:R-:W-:-:S06]  /*e810*/  MOV R249, R3 ;  /* 0x0000000300f97202 */ /* 0x000fcc0000000f00 */
[----:B--2---:R-:W-:Y:S05]  /*e820*/  @!P0 BRA `(.L_x_156) ;  /* 0xffffff5400cc8947 */ /* 0x004fea000383ffff */
.L_x_24:
[----:B------:R-:W-:Y:S05]  /*e830*/  BSYNC.RECONVERGENT B0 ;  /* 0x0000000000007941 */ /* 0x000fea0003800200 */
.L_x_23:
[----:B------:R-:W-:Y:S05]  /*e840*/  WARPSYNC.ALL ;  /* 0x0000000000007948 */ /* 0x000fea0003800000 */
[----:B------:R-:W3:Y:S01]  /*e850*/  LDL.LU R4, [R1+0x258] ;  /* 0x0002580001047983 */ /* 0x000ee20000300800 */
[----:B-----5:R-:W-:Y:S01]  /*e860*/  MOV R13, 0x400 ;  /* 0x00000400000d7802 */ /* 0x020fe20000000f00 */
[----:B------:R-:W2:Y:S01]  /*e870*/  S2UR UR8, SR_CTAID.Y ;  /* 0x00000000000879c3 */ /* 0x000ea20000002600 */
[----:B------:R-:W-:Y:S01]  /*e880*/  BSSY.RECONVERGENT B0, `(.L_x_157) ;  /* 0x000016b000007945 */ /* 0x000fe20003800200 */
[----:B------:R-:W1:Y:S01]  /*e890*/  S2R R14, SR_CgaCtaId ;  /* 0x00000000000e7919 */ /* 0x000e620000008800 */
[----:B--2---:R-:W-:-:S02]  /*e8a0*/  IMAD R21, R0, UR8, RZ ;  /* 0x0000000800157c24 */ /* 0x004fc4000f8e02ff */
[----:B------:R-:W-:Y:S01]  /*e8b0*/  HFMA2 R0, -RZ, RZ, 0, 0 ;  /* 0x00000000ff007431 */ /* 0x000fe200000001ff */
[----:B---3--:R-:W2:Y:S02]  /*e8c0*/  SHFL.BFLY PT, R3, R4, 0x10, 0x1f ;  /* 0x0e001f0004037f89 */ /* 0x008ea400000e0000 */
[----:B--2---:R-:W-:-:S05]  /*e8d0*/  FMNMX.FTZ R3, R3, R4, !PT ;  /* 0x0000000403037209 */ /* 0x004fca0007810000 */
[----:B------:R-:W2:Y:S02]  /*e8e0*/  SHFL.BFLY PT, R4, R3, 0x8, 0x1f ;  /* 0x0d001f0003047f89 */ /* 0x000ea400000e0000 */
[----:B--2---:R-:W-:Y:S02]  /*e8f0*/  FMNMX.FTZ R6, R3, R4, !PT ;  /* 0x0000000403067209 */ /* 0x004fe40007810000 */
[----:B------:R-:W0:Y:S03]  /*e900*/  S2R R4, SR_TID.X ;  /* 0x0000000000047919 */ /* 0x000e260000002100 */
[----:B------:R-:W2:Y:S02]  /*e910*/  SHFL.BFLY PT, R5, R6, 0x4, 0x1f ;  /* 0x0c801f0006057f89 */ /* 0x000ea400000e0000 */
[----:B--2---:R-:W-:Y:S01]  /*e920*/  FMNMX.FTZ R7, R6, R5, !PT ;  /* 0x0000000506077209 */ /* 0x004fe20007810000 */
[----:B------:R-:W-:Y:S01]  /*e930*/  IMAD.MOV.U32 R6, RZ, RZ, -0x800001 ;  /* 0xff7fffffff067424 */ /* 0x000fe200078e00ff */
[----:B-1----:R-:W-:-:S02]  /*e940*/  LEA R5, R14, R13, 0x18 ;  /* 0x0000000d0e057211 */ /* 0x002fc400078ec0ff */
[----:B0-----:R-:W-:Y:S01]  /*e950*/  LOP3.LUT P0, R10, R4, 0x1f, RZ, 0xc0, !PT ;  /* 0x0000001f040a7812 */ /* 0x001fe2000780c0ff */
[----:B------:R-:W0:Y:S03]  /*e960*/  SHFL.BFLY PT, R8, R7, 0x2, 0x1f ;  /* 0x0c401f0007087f89 */ /* 0x000e2600000e0000 */
[----:B------:R-:W-:-:S09]  /*e970*/  ISETP.GT.U32.AND P1, PT, R10, 0x7, PT ;  /* 0x000000070a00780c */ /* 0x000fd20003f24070 */
[-C--:B------:R-:W-:Y:S02]  /*e980*/  @!P0 LEA.HI R3, R4, R5.reuse, RZ, 0x1d ;  /* 0x0000000504038211 */ /* 0x080fe400078fe8ff */
[----:B0-----:R-:W-:Y:S02]  /*e990*/  FMNMX.FTZ R8, R7, R8, !PT ;  /* 0x0000000807087209 */ /* 0x001fe40007810000 */
[----:B------:R-:W-:-:S03]  /*e9a0*/  LEA R7, R10, R5, 0x2 ;  /* 0x000000050a077211 */ /* 0x000fc600078e10ff */
[----:B------:R-:W0:Y:S02]  /*e9b0*/  SHFL.BFLY PT, R9, R8, 0x1, 0x1f ;  /* 0x0c201f0008097f89 */ /* 0x000e2400000e0000 */
[----:B0-----:R-:W-:-:S05]  /*e9c0*/  FMNMX.FTZ R12, R8, R9, !PT ;  /* 0x00000009080c7209 */ /* 0x001fca0007810000 */
[----:B------:R0:W-:Y:S01]  /*e9d0*/  @!P0 STS [R3], R12 ;  /* 0x0000000c03008388 */ /* 0x0001e20000000800 */
[----:B------:R-:W-:Y:S01]  /*e9e0*/  BAR.SYNC.DEFER_BLOCKING 0x0 ;  /* 0x0000000000007b1d */ /* 0x000fe20000010000 */
[----:B0-----:R-:W-:-:S05]  /*e9f0*/  VIADD R3, R4, UR12 ;  /* 0x0000000c04037c36 */ /* 0x001fca0008000000 */
[----:B------:R-:W-:Y:S01]  /*ea00*/  ISETP.GE.AND P0, PT, R3, UR44, PT ;  /* 0x0000002c03007c0c */ /* 0x000fe2000bf06270 */
[----:B------:R-:W0:Y:S04]  /*ea10*/  @!P1 LDS R6, [R7] ;  /* 0x0000000007069984 */ /* 0x000e280000000800 */
[----:B0-----:R-:W0:Y:S02]  /*ea20*/  SHFL.BFLY PT, R9, R6, 0x4, 0x1f ;  /* 0x0c801f0006097f89 */ /* 0x001e2400000e0000 */
[----:B0-----:R-:W-:Y:S02]  /*ea30*/  FMNMX.FTZ R9, R9, R6, !PT ;  /* 0x0000000609097209 */ /* 0x001fe40007810000 */
[----:B------:R-:W-:-:S03]  /*ea40*/  SHF.R.S32.HI R6, RZ, 0x1f, R21 ;  /* 0x0000001fff067819 */ /* 0x000fc60000011415 */
[----:B------:R-:W0:Y:S02]  /*ea50*/  SHFL.BFLY PT, R8, R9, 0x2, 0x1f ;  /* 0x0c401f0009087f89 */ /* 0x000e2400000e0000 */
[----:B0-----:R-:W-:-:S05]  /*ea60*/  FMNMX.FTZ R8, R9, R8, !PT ;  /* 0x0000000809087209 */ /* 0x001fca0007810000 */
[----:B------:R-:W0:Y:S02]  /*ea70*/  SHFL.BFLY PT, R11, R8, 0x1, 0x1f ;  /* 0x0c201f00080b7f89 */ /* 0x000e2400000e0000 */
[----:B0-----:R-:W-:-:S05]  /*ea80*/  FMNMX.FTZ R11, R8, R11, !PT ;  /* 0x0000000b080b7209 */ /* 0x001fca0007810000 */
[----:B----4-:R0:W1:Y:S01]  /*ea90*/  SHFL.IDX PT, R28, R11, RZ, 0x1f ;  /* 0x00001fff0b1c7589 */ /* 0x01006200000e0000 */
[----:B------:R-:W-:Y:S05]  /*eaa0*/  @P0 BRA `(.L_x_158) ;  /* 0x0000001400200947 */ /* 0x000fea0003800000 */
[----:B------:R-:W2:Y:S02]  /*eab0*/  LDC.64 R8, c[0x0][0x420] ;  /* 0x00010800ff087b82 */ /* 0x000ea40000000a00 */
[----:B--2---:R-:W-:-:S04]  /*eac0*/  ISETP.NE.U32.AND P0, PT, R8, RZ, PT ;  /* 0x000000ff0800720c */ /* 0x004fc80003f05070 */
[----:B------:R-:W-:-:S13]  /*ead0*/  ISETP.NE.AND.EX P0, PT, R9, RZ, PT, P0 ;  /* 0x000000ff0900720c */ /* 0x000fda0003f05300 */
[----:B------:R-:W-:Y:S05]  /*eae0*/  @P0 BRA `(.L_x_159) ;  /* 0x0000000c00940947 */ /* 0x000fea0003800000 */
[----:B------:R-:W-:Y:S01]  /*eaf0*/  IMAD.MOV.U32 R0, RZ, RZ, 0x100 ;  /* 0x00000100ff007424 */ /* 0x000fe200078e00ff */
[----:B------:R-:W-:Y:S01]  /*eb00*/  LOP3.LUT R9, RZ, R4, RZ, 0x33, !PT ;  /* 0x00000004ff097212 */ /* 0x000fe200078e33ff */
[----:B------:R-:W-:Y:S01]  /*eb10*/  BSSY.RECONVERGENT B1, `(.L_x_160) ;  /* 0x000001c000017945 */ /* 0x000fe20003800200 */
[----:B------:R-:W-:Y:S02]  /*eb20*/  IMAD.MOV.U32 R8, RZ, RZ, R3 ;  /* 0x000000ffff087224 */ /* 0x000fe400078e0003 */
[----:B------:R-:W-:-:S04]  /*eb30*/  VIADDMNMX R0, R3, R0, UR44, !PT ;  /* 0x0000002c03007e46 */ /* 0x000fc8000f800100 */
[----:B------:R-:W-:-:S04]  /*eb40*/  IADD3 R9, PT, PT, R0, -UR12, R9 ;  /* 0x8000000c00097c10 */ /* 0x000fc8000fffe009 */
[C---:B------:R-:W-:Y:S02]  /*eb50*/  LOP3.LUT R0, R9.reuse, 0x300, RZ, 0xc0, !PT ;  /* 0x0000030009007812 */ /* 0x040fe400078ec0ff */
[----:B------:R-:W-:Y:S02]  /*eb60*/  ISETP.GE.U32.AND P1, PT, R9, 0x300, PT ;  /* 0x000003000900780c */ /* 0x000fe40003f26070 */
[----:B------:R-:W-:Y:S02]  /*eb70*/  ISETP.NE.AND P0, PT, R0, 0x300, PT ;  /* 0x000003000000780c */ /* 0x000fe40003f05270 */
[----:B------:R-:W-:-:S11]  /*eb80*/  MOV R0, RZ ;  /* 0x000000ff00007202 */ /* 0x000fd60000000f00 */
[----:B------:R-:W-:Y:S05]  /*eb90*/  @!P0 BRA `(.L_x_161) ;  /* 0x00000000004c8947 */ /* 0x000fea0003800000 */
[----:B0-----:R-:W-:Y:S02]  /*eba0*/  IADD3 R11, PT, PT, R13, 0x440, RZ ;  /* 0x000004400d0b7810 */ /* 0x001fe40007ffe0ff */
[----:B------:R-:W-:Y:S02]  /*ebb0*/  LEA.HI R0, R9, 0x1, RZ, 0x18 ;  /* 0x0000000109007811 */ /* 0x000fe400078fc0ff */
[----:B------:R-:W-:Y:S02]  /*ebc0*/  LEA R11, R14, R11, 0x18 ;  /* 0x0000000b0e0b7211 */ /* 0x000fe400078ec0ff */
[----:B------:R-:W-:Y:S01]  /*ebd0*/  LOP3.LUT R9, R0, 0x3, RZ, 0xc0, !PT ;  /* 0x0000000300097812 */ /* 0x000fe200078ec0ff */
[----:B------:R-:W-:Y:S01]  /*ebe0*/  IMAD.MOV.U32 R0, RZ, RZ, RZ ;  /* 0x000000ffff007224 */ /* 0x000fe200078e00ff */
[----:B------:R-:W-:Y:S01]  /*ebf0*/  MOV R8, R3 ;  /* 0x0000000300087202 */ /* 0x000fe20000000f00 */
[----:B------:R-:W-:Y:S01]  /*ec00*/  IMAD R11, R4, 0x4, R11 ;  /* 0x00000004040b7824 */ /* 0x000fe200078e020b */
[----:B------:R-:W-:-:S07]  /*ec10*/  IADD3 R9, PT, PT, -R9, RZ, RZ ;  /* 0x000000ff09097210 */ /* 0x000fce0007ffe1ff */
.L_x_162:
[----:B------:R-:W1:Y:S01]  /*ec20*/  LDS R12, [R11] ;  /* 0x000000000b0c7984 */ /* 0x000e620000000800 */
[----:B------:R-:W-:Y:S01]  /*ec30*/  VIADD R9, R9, 0x1 ;  /* 0x0000000109097836 */ /* 0x000fe20000000000 */
[----:B------:R-:W-:-:S04]  /*ec40*/  IADD3 R8, PT, PT, R8, 0x100, RZ ;  /* 0x0000010008087810 */ /* 0x000fc80007ffe0ff */
[----:B------:R-:W-:Y:S01]  /*ec50*/  ISETP.NE.AND P0, PT, R9, RZ, PT ;  /* 0x000000ff0900720c */ /* 0x000fe20003f05270 */
[----:B-1----:R-:W-:-:S04]  /*ec60*/  FADD.FTZ R12, -R28, R12 ;  /* 0x0000000c1c0c7221 */ /* 0x002fc80000010100 */
[----:B------:R-:W-:-:S06]  /*ec70*/  FMUL.FTZ R12, R12, 1.4426950216293334961 ;  /* 0x3fb8aa3b0c0c7820 */ /* 0x000fcc0000410000 */
[----:B------:R-:W0:Y:S02]  /*ec80*/  MUFU.EX2 R12, R12 ;  /* 0x0000000c000c7308 */ /* 0x000e240000000800 */
[----:B0-----:R0:W-:Y:S01]  /*ec90*/  STS [R11], R12 ;  /* 0x0000000c0b007388 */ /* 0x0011e20000000800 */
[----:B------:R-:W-:Y:S01]  /*eca0*/  FADD.FTZ R0, R12, R0 ;  /* 0x000000000c007221 */ /* 0x000fe20000010000 */
[----:B0-----:R-:W-:Y:S01]  /*ecb0*/  VIADD R11, R11, 0x400 ;  /* 0x000004000b0b7836 */ /* 0x001fe20000000000 */
[----:B------:R-:W-:Y:S06]  /*ecc0*/  @P0 BRA `(.L_x_162) ;  /* 0xfffffffc00d40947 */ /* 0x000fec000383ffff */
.L_x_161:
[----:B------:R-:W-:Y:S05]  /*ecd0*/  BSYNC.RECONVERGENT B1 ;  /* 0x0000000000017941 */ /* 0x000fea0003800200 */
.L_x_160:
[----:B------:R-:W-:Y:S05]  /*ece0*/  @!P1 BRA `(.L_x_158) ;  /* 0x0000001000909947 */ /* 0x000fea0003800000 */
[----:B------:R-:W-:Y:S01]  /*ecf0*/  IADD3 R9, PT, PT, -R8, UR44, RZ ;  /* 0x0000002c08097c10 */ /* 0x000fe2000fffe1ff */
[----:B------:R-:W-:Y:S01]  /*ed00*/  USHF.L.U32 UR4, UR12, 0x2, URZ ;  /* 0x000000020c047899 */ /* 0x000fe200080006ff */
[----:B------:R-:W-:Y:S01]  /*ed10*/  IADD3 R13, PT, PT, R13, 0x440, RZ ;  /* 0x000004400d0d7810 */ /* 0x000fe20007ffe0ff */
[----:B------:R-:W-:Y:S01]  /*ed20*/  BSSY.RECONVERGENT B1, `(.L_x_163) ;  /* 0x000006e000017945 */ /* 0x000fe20003800200 */
[----:B------:R-:W-:Y:S02]  /*ed30*/  ISETP.GT.AND P1, PT, R9, 0xc00, PT ;  /* 0x00000c000900780c */ /* 0x000fe40003f24270 */
[----:B------:R-:W-:Y:S02]  /*ed40*/  LEA R14, R14, R13, 0x18 ;  /* 0x0000000d0e0e7211 */ /* 0x000fe400078ec0ff */
[----:B------:R-:W-:Y:S02]  /*ed50*/  LEA R9, R8, -UR4, 0x2 ;  /* 0x8000000408097c11 */ /* 0x000fe4000f8e10ff */
[----:B------:R-:W-:-:S02]  /*ed60*/  PLOP3.LUT P0, PT, PT, PT, PT, 0x80, 0x8 ;  /* 0x000000000008781c */ /* 0x000fc40003f0f070 */
[----:B------:R-:W-:-:S05]  /*ed70*/  IADD3 R9, PT, PT, R9, 0x800, R14 ;  /* 0x0000080009097810 */ /* 0x000fca0007ffe00e */
[----:B------:R-:W-:Y:S06]  /*ed80*/  @!P1 BRA `(.L_x_164) ;  /* 0x00000004009c9947 */ /* 0x000fec0003800000 */
[----:B------:R-:W-:Y:S01]  /*ed90*/  IMAD.U32 R29, RZ, RZ, UR44 ;  /* 0x0000002cff1d7e24 */ /* 0x000fe2000f8e00ff */
[----:B------:R-:W-:-:S04]  /*eda0*/  PLOP3.LUT P0, PT, PT, PT, PT, 0x8, 0x80 ;  /* 0x000000000080781c */ /* 0x000fc80003f0e170 */
[----:B------:R-:W-:-:S09]  /*edb0*/  IADD3 R29, PT, PT, R29, -0xc00, RZ ;  /* 0xfffff4001d1d7810 */ /* 0x000fd20007ffe0ff */
.L_x_165:
[----:B0-----:R-:W1:Y:S01]  /*edc0*/  LDS R11, [R9+-0x800] ;  /* 0xfff80000090b7984 */ /* 0x001e620000000800 */
[----:B------:R-:W-:-:S03]  /*edd0*/  VIADD R8, R8, 0x1000 ;  /* 0x0000100008087836 */ /* 0x000fc60000000000 */
[----:B------:R-:W0:Y:S02]  /*ede0*/  LDS R12, [R9+-0x400] ;  /* 0xfffc0000090c7984 */ /* 0x000e240000000800 */
[----:B------:R-:W-:Y:S02]  /*edf0*/  ISETP.GE.AND P1, PT, R8, R29, PT ;  /* 0x0000001d0800720c */ /* 0x000fe40003f26270 */
[----:B------:R-:W2:Y:S04]  /*ee00*/  LDS R13, [R9] ;  /* 0x00000000090d7984 */ /* 0x000ea80000000800 */
[----:B------:R-:W3:Y:S04]  /*ee10*/  LDS R14, [R9+0x400] ;  /* 0x00040000090e7984 */ /* 0x000ee80000000800 */
[----:B------:R-:W4:Y:S04]  /*ee20*/  LDS R15, [R9+0x800] ;  /* 0x00080000090f7984 */ /* 0x000f280000000800 */
[----:B------:R-:W5:Y:S04]  /*ee30*/  LDS R16, [R9+0xc00] ;  /* 0x000c000009107984 */ /* 0x000f680000000800 */
[----:B------:R-:W5:Y:S04]  /*ee40*/  LDS R17, [R9+0x1000] ;  /* 0x0010000009117984 */ /* 0x000f680000000800 */
[----:B------:R-:W5:Y:S04]  /*ee50*/  LDS R18, [R9+0x1400] ;  /* 0x0014000009127984 */ /* 0x000f680000000800 */
[----:B------:R-:W5:Y:S04]  /*ee60*/  LDS R19, [R9+0x1800] ;  /* 0x0018000009137984 */ /* 0x000f680000000800 */
[----:B------:R-:W5:Y:S01]  /*ee70*/  LDS R20, [R9+0x1c00] ;  /* 0x001c000009147984 */ /* 0x000f620000000800 */
[----:B-1----:R-:W-:-:S03]  /*ee80*/  FADD.FTZ R11, -R28, R11 ;  /* 0x0000000b1c0b7221 */ /* 0x002fc60000010100 */
[----:B------:R-:W1:Y:S01]  /*ee90*/  LDS R22, [R9+0x2000] ;  /* 0x0020000009167984 */ /* 0x000e620000000800 */
[----:B------:R-:W-:Y:S01]  /*eea0*/  FMUL.FTZ R11, R11, 1.4426950216293334961 ;  /* 0x3fb8aa3b0b0b7820 */ /* 0x000fe20000410000 */
[C---:B0-----:R-:W-:Y:S02]  /*eeb0*/  FADD.FTZ R12, -R28.reuse, R12 ;  /* 0x0000000c1c0c7221 */ /* 0x041fe40000010100 */
[----:B------:R-:W0:Y:S01]  /*eec0*/  LDS R23, [R9+0x2400] ;  /* 0x0024000009177984 */ /* 0x000e220000000800 */
[----:B--2---:R-:W-:Y:S01]  /*eed0*/  FADD.FTZ R13, -R28, R13 ;  /* 0x0000000d1c0d7221 */ /* 0x004fe20000010100 */
[----:B------:R-:W-:Y:S02]  /*eee0*/  FMUL.FTZ R12, R12, 1.4426950216293334961 ;  /* 0x3fb8aa3b0c0c7820 */ /* 0x000fe40000410000 */
[----:B------:R-:W2:Y:S01]  /*eef0*/  LDS R24, [R9+0x2800] ;  /* 0x0028000009187984 */ /* 0x000ea20000000800 */
[----:B------:R-:W5:Y:S01]  /*ef00*/  MUFU.EX2 R11, R11 ;  /* 0x0000000b000b7308 */ /* 0x000f620000000800 */
[----:B------:R-:W-:Y:S01]  /*ef10*/  FMUL.FTZ R13, R13, 1.4426950216293334961 ;  /* 0x3fb8aa3b0d0d7820 */ /* 0x000fe20000410000 */
[C---:B---3--:R-:W-:Y:S01]  /*ef20*/  FADD.FTZ R14, -R28.reuse, R14 ;  /* 0x0000000e1c0e7221 */ /* 0x048fe20000010100 */
[----:B------:R-:W3:Y:S01]  /*ef30*/  LDS R25, [R9+0x2c00] ;  /* 0x002c000009197984 */ /* 0x000ee20000000800 */
[----:B----4-:R-:W-:-:S02]  /*ef40*/  FADD.FTZ R15, -R28, R15 ;  /* 0x0000000f1c0f7221 */ /* 0x010fc40000010100 */
[----:B------:R-:W-:Y:S01]  /*ef50*/  FMUL.FTZ R14, R14, 1.4426950216293334961 ;  /* 0x3fb8aa3b0e0e7820 */ /* 0x000fe20000410000 */
[----:B------:R-:W4:Y:S01]  /*ef60*/  LDS R26, [R9+0x3000] ;  /* 0x00300000091a7984 */ /* 0x000f220000000800 */
[----:B------:R-:W1:Y:S01]  /*ef70*/  MUFU.EX2 R12, R12 ;  /* 0x0000000c000c7308 */ /* 0x000e620000000800 */
[----:B------:R-:W-:Y:S01]  /*ef80*/  FMUL.FTZ R15, R15, 1.4426950216293334961 ;  /* 0x3fb8aa3b0f0f7820 */ /* 0x000fe20000410000 */
[C---:B-----5:R-:W-:Y:S01]  /*ef90*/  FADD.FTZ R16, -R28.reuse, R16 ;  /* 0x000000101c107221 */ /* 0x060fe20000010100 */
[----:B------:R-:W5:Y:S01]  /*efa0*/  LDS R27, [R9+0x3400] ;  /* 0x00340000091b7984 */ /* 0x000f620000000800 */
[----:B------:R-:W-:Y:S02]  /*efb0*/  FADD.FTZ R17, -R28, R17 ;  /* 0x000000111c117221 */ /* 0x000fe40000010100 */
[----:B------:R-:W-:Y:S02]  /*efc0*/  FMUL.FTZ R16, R16, 1.4426950216293334961 ;  /* 0x3fb8aa3b10107820 */ /* 0x000fe40000410000 */
[----:B------:R-:W0:Y:S01]  /*efd0*/  MUFU.EX2 R13, R13 ;  /* 0x0000000d000d7308 */ /* 0x000e220000000800 */
[----:B------:R-:W-:Y:S01]  /*efe0*/  FADD.FTZ R0, R11, R0 ;  /* 0x000000000b007221 */ /* 0x000fe20000010000 */
[----:B------:R-:W-:Y:S01]  /*eff0*/  FMUL.FTZ R17, R17, 1.4426950216293334961 ;  /* 0x3fb8aa3b11117820 */ /* 0x000fe20000410000 */
[C---:B------:R-:W-:Y:S01]  /*f000*/  FADD.FTZ R18, -R28.reuse, R18 ;  /* 0x000000121c127221 */ /* 0x040fe20000010100 */
[----:B------:R-:W-:Y:S01]  /*f010*/  STS [R9+-0x800], R11 ;  /* 0xfff8000b09007388 */ /* 0x000fe20000000800 */
[----:B------:R-:W-:-:S02]  /*f020*/  FADD.FTZ R19, -R28, R19 ;  /* 0x000000131c137221 */ /* 0x000fc40000010100 */
[----:B------:R-:W-:Y:S01]  /*f030*/  FMUL.FTZ R18, R18, 1.4426950216293334961 ;  /* 0x3fb8aa3b12127820 */ /* 0x000fe20000410000 */
[----:B------:R-:W2:Y:S01]  /*f040*/  MUFU.EX2 R14, R14 ;  /* 0x0000000e000e7308 */ /* 0x000ea20000000800 */
[----:B-1----:R-:W-:Y:S01]  /*f050*/  FADD.FTZ R0, R0, R12 ;  /* 0x0000000c00007221 */ /* 0x002fe20000010000 */
[----:B------:R-:W-:Y:S01]  /*f060*/  FMUL.FTZ R19, R19, 1.4426950216293334961 ;  /* 0x3fb8aa3b13137820 */ /* 0x000fe20000410000 */
[C---:B------:R-:W-:Y:S01]  /*f070*/  FADD.FTZ R20, -R28.reuse, R20 ;  /* 0x000000141c147221 */ /* 0x040fe20000010100 */
[----:B------:R-:W-:Y:S01]  /*f080*/  STS [R9+-0x400], R12 ;  /* 0xfffc000c09007388 */ /* 0x000fe20000000800 */
[----:B------:R-:W-:Y:S02]  /*f090*/  FADD.FTZ R22, -R28, R22 ;  /* 0x000000161c167221 */ /* 0x000fe40000010100 */
[----:B------:R-:W-:Y:S01]  /*f0a0*/  FMUL.FTZ R20, R20, 1.4426950216293334961 ;  /* 0x3fb8aa3b14147820 */ /* 0x000fe20000410000 */
[----:B------:R-:W1:Y:S01]  /*f0b0*/  MUFU.EX2 R15, R15 ;  /* 0x0000000f000f7308 */ /* 0x000e620000000800 */
[----:B0-----:R-:W-:Y:S01]  /*f0c0*/  FADD.FTZ R0, R0, R13 ;  /* 0x0000000d00007221 */ /* 0x001fe20000010000 */
[----:B------:R-:W-:Y:S01]  /*f0d0*/  FMUL.FTZ R22, R22, 1.4426950216293334961 ;  /* 0x3fb8aa3b16167820 */ /* 0x000fe20000410000 */
[----:B------:R-:W-:Y:S01]  /*f0e0*/  FADD.FTZ R23, -R28, R23 ;  /* 0x000000171c177221 */ /* 0x000fe20000010100 */
[----:B------:R-:W-:Y:S03]  /*f0f0*/  STS [R9], R13 ;  /* 0x0000000d09007388 */ /* 0x000fe60000000800 */
[----:B------:R-:W-:Y:S01]  /*f100*/  FMUL.FTZ R23, R23, 1.4426950216293334961 ;  /* 0x3fb8aa3b17177820 */ /* 0x000fe20000410000 */
[----:B------:R-:W0:Y:S01]  /*f110*/  MUFU.EX2 R16, R16 ;  /* 0x0000001000107308 */ /* 0x000e220000000800 */
[----:B--2---:R-:W-:Y:S01]  /*f120*/  FADD.FTZ R0, R0, R14 ;  /* 0x0000000e00007221 */ /* 0x004fe20000010000 */
[C---:B------:R-:W-:Y:S01]  /*f130*/  FADD.FTZ R24, -R28.reuse, R24 ;  /* 0x000000181c187221 */ /* 0x040fe20000010100 */
[----:B---3--:R-:W-:Y:S01]  /*f140*/  FADD.FTZ R25, -R28, R25 ;  /* 0x000000191c197221 */ /* 0x008fe20000010100 */
[----:B------:R-:W-:Y:S02]  /*f150*/  STS [R9+0x400], R14 ;  /* 0x0004000e09007388 */ /* 0x000fe40000000800 */
[----:B------:R-:W-:Y:S01]  /*f160*/  FMUL.FTZ R24, R24, 1.4426950216293334961 ;  /* 0x3fb8aa3b18187820 */ /* 0x000fe20000410000 */
[----:B------:R-:W-:Y:S01]  /*f170*/  FMUL.FTZ R25, R25, 1.4426950216293334961 ;  /* 0x3fb8aa3b19197820 */ /* 0x000fe20000410000 */
[----:B------:R-:W2:Y:S01]  /*f180*/  MUFU.EX2 R17, R17 ;  /* 0x0000001100117308 */ /* 0x000ea20000000800 */
[----:B-1----:R-:W-:Y:S01]  /*f190*/  FADD.FTZ R0, R0, R15 ;  /* 0x0000000f00007221 */ /* 0x002fe20000010000 */
[C---:B----4-:R-:W-:Y:S01]  /*f1a0*/  FADD.FTZ R26, -R28.reuse, R26 ;  /* 0x0000001a1c1a7221 */ /* 0x050fe20000010100 */
[----:B-----5:R-:W-:Y:S01]  /*f1b0*/  FADD.FTZ R27, -R28, R27 ;  /* 0x0000001b1c1b7221 */ /* 0x020fe20000010100 */
[----:B------:R-:W-:Y:S02]  /*f1c0*/  STS [R9+0x800], R15 ;  /* 0x0008000f09007388 */ /* 0x000fe40000000800 */
[----:B------:R-:W-:Y:S01]  /*f1d0*/  FMUL.FTZ R26, R26, 1.4426950216293334961 ;  /* 0x3fb8aa3b1a1a7820 */ /* 0x000fe20000410000 */
[----:B------:R-:W-:Y:S01]  /*f1e0*/  FMUL.FTZ R27, R27, 1.4426950216293334961 ;  /* 0x3fb8aa3b1b1b7820 */ /* 0x000fe20000410000 */
[----:B------:R-:W1:Y:S01]  /*f1f0*/  MUFU.EX2 R18, R18 ;  /* 0x0000001200127308 */ /* 0x000e620000000800 */
[----:B0-----:R-:W-:Y:S01]  /*f200*/  FADD.FTZ R0, R0, R16 ;  /* 0x0000001000007221 */ /* 0x001fe20000010000 */
[----:B------:R-:W-:Y:S06]  /*f210*/  STS [R9+0xc00], R16 ;  /* 0x000c001009007388 */ /* 0x000fec0000000800 */
[----:B------:R-:W0:Y:S01]  /*f220*/  MUFU.EX2 R19, R19 ;  /* 0x0000001300137308 */ /* 0x000e220000000800 */
[----:B--2---:R-:W-:Y:S01]  /*f230*/  FADD.FTZ R0, R0, R17 ;  /* 0x0000001100007221 */ /* 0x004fe20000010000 */
[----:B------:R-:W-:Y:S06]  /*f240*/  STS [R9+0x1000], R17 ;  /* 0x0010001109007388 */ /* 0x000fec0000000800 */
[----:B------:R-:W2:Y:S01]  /*f250*/  MUFU.EX2 R20, R20 ;  /* 0x0000001400147308 */ /* 0x000ea20000000800 */
[----:B-1----:R-:W-:Y:S01]  /*f260*/  FADD.FTZ R0, R0, R18 ;  /* 0x0000001200007221 */ /* 0x002fe20000010000 */
[----:B------:R-:W-:Y:S06]  /*f270*/  STS [R9+0x1400], R18 ;  /* 0x0014001209007388 */ /* 0x000fec0000000800 */
        /* <DEDUP_REMOVED lines=17> */
[----:B------:R-:W-:Y:S03]  /*f390*/  STS [R9+0x2c00], R25 ;  /* 0x002c001909007388 */ /* 0x000fe60000000800 */
[----:B0-----:R-:W-:Y:S01]  /*f3a0*/  FADD.FTZ R0, R0, R26 ;  /* 0x0000001a00007221 */ /* 0x001fe20000010000 */
[----:B------:R-:W-:Y:S04]  /*f3b0*/  STS [R9+0x3000], R26 ;  /* 0x0030001a09007388 */ /* 0x000fe80000000800 */
[----:B--2---:R0:W-:Y:S01]  /*f3c0*/  STS [R9+0x3400], R27 ;  /* 0x0034001b09007388 */ /* 0x0041e20000000800 */
[----:B------:R-:W-:Y:S01]  /*f3d0*/  FADD.FTZ R0, R0, R27 ;  /* 0x0000001b00007221 */ /* 0x000fe20000010000 */
[----:B0-----:R-:W-:Y:S01]  /*f3e0*/  IADD3 R9, PT, PT, R9, 0x4000, RZ ;  /* 0x0000400009097810 */ /* 0x001fe20007ffe0ff */
[----:B------:R-:W-:Y:S06]  /*f3f0*/  @!P1 BRA `(.L_x_165) ;  /* 0xfffffff800709947 */ /* 0x000fec000383ffff */
.L_x_164:
[----:B------:R-:W-:Y:S05]  /*f400*/  BSYNC.RECONVERGENT B1 ;  /* 0x0000000000017941 */ /* 0x000fea0003800200 */
.L_x_163:
[----:B0-----:R-:W-:Y:S01]  /*f410*/  IADD3 R11, PT, PT, -R8, UR44, RZ ;  /* 0x0000002c080b7c10 */ /* 0x001fe2000fffe1ff */
[----:B------:R-:W-:Y:S03]  /*f420*/  BSSY.RECONVERGENT B1, `(.L_x_166) ;  /* 0x0000036000017945 */ /* 0x000fe60003800200 */
[----:B------:R-:W-:-:S13]  /*f430*/  ISETP.GT.AND P1, PT, R11, 0x400, PT ;  /* 0x000004000b00780c */ /* 0x000fda0003f24270 */
[----:B------:R-:W-:Y:S05]  /*f440*/  @!P1 BRA `(.L_x_167) ;  /* 0x0000000000cc9947 */ /* 0x000fea0003800000 */
[----:B------:R-:W1:Y:S01]  /*f450*/  LDS R11, [R9+-0x800] ;  /* 0xfff80000090b7984 */ /* 0x000e620000000800 */
[----:B------:R-:W-:Y:S01]  /*f460*/  PLOP3.LUT P0, PT, PT, PT, PT, 0x8, 0x80 ;  /* 0x000000000080781c */ /* 0x000fe20003f0e170 */
[----:B------:R-:W-:Y:S02]  /*f470*/  VIADD R8, R8, 0x800 ;  /* 0x0000080008087836 */ /* 0x000fe40000000000 */
[----:B------:R-:W0:Y:S04]  /*f480*/  LDS R12, [R9+-0x400] ;  /* 0xfffc0000090c7984 */ /* 0x000e280000000800 */
[----:B------:R-:W2:Y:S04]  /*f490*/  LDS R13, [R9] ;  /* 0x00000000090d7984 */ /* 0x000ea80000000800 */
[----:B------:R-:W3:Y:S04]  /*f4a0*/  LDS R14, [R9+0x400] ;  /* 0x00040000090e7984 */ /* 0x000ee80000000800 */
[----:B------:R-:W4:Y:S04]  /*f4b0*/  LDS R15, [R9+0x800] ;  /* 0x00080000090f7984 */ /* 0x000f280000000800 */
[----:B------:R-:W5:Y:S04]  /*f4c0*/  LDS R16, [R9+0xc00] ;  /* 0x000c000009107984 */ /* 0x000f680000000800 */
[----:B------:R-:W5:Y:S04]  /*f4d0*/  LDS R17, [R9+0x1000] ;  /* 0x0010000009117984 */ /* 0x000f680000000800 */
[----:B------:R-:W5:Y:S01]  /*f4e0*/  LDS R18, [R9+0x1400] ;  /* 0x0014000009127984 */ /* 0x000f620000000800 */
[----:B-1----:R-:W-:-:S04]  /*f4f0*/  FADD.FTZ R11, -R28, R11 ;  /* 0x0000000b1c0b7221 */ /* 0x002fc80000010100 */
[----:B------:R-:W-:Y:S01]  /*f500*/  FMUL.FTZ R11, R11, 1.4426950216293334961 ;  /* 0x3fb8aa3b0b0b7820 */ /* 0x000fe20000410000 */
[C---:B0-----:R-:W-:Y:S01]  /*f510*/  FADD.FTZ R12, -R28.reuse, R12 ;  /* 0x0000000c1c0c7221 */ /* 0x041fe20000010100 */
[----:B--2---:R-:W-:-:S03]  /*f520*/  FADD.FTZ R13, -R28, R13 ;  /* 0x0000000d1c0d7221 */ /* 0x004fc60000010100 */
[----:B------:R-:W-:Y:S01]  /*f530*/  FMUL.FTZ R12, R12, 1.4426950216293334961 ;  /* 0x3fb8aa3b0c0c7820 */ /* 0x000fe20000410000 */
[----:B------:R-:W0:Y:S01]  /*f540*/  MUFU.EX2 R11, R11 ;  /* 0x0000000b000b7308 */ /* 0x000e220000000800 */
[----:B------:R-:W-:Y:S01]  /*f550*/  FMUL.FTZ R13, R13, 1.4426950216293334961 ;  /* 0x3fb8aa3b0d0d7820 */ /* 0x000fe20000410000 */
[C---:B---3--:R-:W-:Y:S01]  /*f560*/  FADD.FTZ R14, -R28.reuse, R14 ;  /* 0x0000000e1c0e7221 */ /* 0x048fe20000010100 */
[----:B----4-:R-:W-:-:S03]  /*f570*/  FADD.FTZ R15, -R28, R15 ;  /* 0x0000000f1c0f7221 */ /* 0x010fc60000010100 */
[----:B------:R-:W-:Y:S02]  /*f580*/  FMUL.FTZ R14, R14, 1.4426950216293334961 ;  /* 0x3fb8aa3b0e0e7820 */ /* 0x000fe40000410000 */
[----:B------:R-:W1:Y:S01]  /*f590*/  MUFU.EX2 R12, R12 ;  /* 0x0000000c000c7308 */ /* 0x000e620000000800 */
[----:B------:R-:W-:Y:S01]  /*f5a0*/  FMUL.FTZ R15, R15, 1.4426950216293334961 ;  /* 0x3fb8aa3b0f0f7820 */ /* 0x000fe20000410000 */
[C---:B-----5:R-:W-:Y:S01]  /*f5b0*/  FADD.FTZ R16, -R28.reuse, R16 ;  /* 0x000000101c107221 */ /* 0x060fe20000010100 */
[----:B------:R-:W-:-:S03]  /*f5c0*/  FADD.FTZ R17, -R28, R17 ;  /* 0x000000111c117221 */ /* 0x000fc60000010100 */
[----:B------:R-:W-:Y:S02]  /*f5d0*/  FMUL.FTZ R16, R16, 1.4426950216293334961 ;  /* 0x3fb8aa3b10107820 */ /* 0x000fe40000410000 */
[----:B------:R-:W2:Y:S01]  /*f5e0*/  MUFU.EX2 R13, R13 ;  /* 0x0000000d000d7308 */ /* 0x000ea20000000800 */
[----:B0-----:R-:W-:Y:S01]  /*f5f0*/  FADD.FTZ R0, R0, R11 ;  /* 0x0000000b00007221 */ /* 0x001fe20000010000 */
[----:B------:R-:W-:Y:S01]  /*f600*/  FADD.FTZ R18, -R28, R18 ;  /* 0x000000121c127221 */ /* 0x000fe20000010100 */
[----:B------:R-:W-:Y:S01]  /*f610*/  FMUL.FTZ R17, R17, 1.4426950216293334961 ;  /* 0x3fb8aa3b11117820 */ /* 0x000fe20000410000 */
[----:B------:R-:W-:Y:S02]  /*f620*/  STS [R9+-0x800], R11 ;  /* 0xfff8000b09007388 */ /* 0x000fe40000000800 */
[----:B------:R-:W-:Y:S02]  /*f630*/  FMUL.FTZ R18, R18, 1.4426950216293334961 ;  /* 0x3fb8aa3b12127820 */ /* 0x000fe40000410000 */
[----:B------:R-:W0:Y:S01]  /*f640*/  MUFU.EX2 R14, R14 ;  /* 0x0000000e000e7308 */ /* 0x000e220000000800 */
[----:B-1----:R-:W-:Y:S01]  /*f650*/  FADD.FTZ R0, R0, R12 ;  /* 0x0000000c00007221 */ /* 0x002fe20000010000 */
[----:B------:R-:W-:Y:S06]  /*f660*/  STS [R9+-0x400], R12 ;  /* 0xfffc000c09007388 */ /* 0x000fec0000000800 */
[----:B------:R-:W1:Y:S01]  /*f670*/  MUFU.EX2 R15, R15 ;  /* 0x0000000f000f7308 */ /* 0x000e620000000800 */
[----:B--2---:R-:W-:Y:S01]  /*f680*/  FADD.FTZ R0, R0, R13 ;  /* 0x0000000d00007221 */ /* 0x004fe20000010000 */
[----:B------:R-:W-:Y:S06]  /*f690*/  STS [R9], R13 ;  /* 0x0000000d09007388 */ /* 0x000fec0000000800 */
[----:B------:R-:W2:Y:S01]  /*f6a0*/  MUFU.EX2 R16, R16 ;  /* 0x0000001000107308 */ /* 0x000ea20000000800 */
[----:B0-----:R-:W-:Y:S01]  /*f6b0*/  FADD.FTZ R0, R0, R14 ;  /* 0x0000000e00007221 */ /* 0x001fe20000010000 */
[----:B------:R-:W-:Y:S06]  /*f6c0*/  STS [R9+0x400], R14 ;  /* 0x0004000e09007388 */ /* 0x000fec0000000800 */
[----:B------:R-:W0:Y:S01]  /*f6d0*/  MUFU.EX2 R17, R17 ;  /* 0x0000001100117308 */ /* 0x000e220000000800 */
[----:B-1----:R-:W-:Y:S01]  /*f6e0*/  FADD.FTZ R0, R0, R15 ;  /* 0x0000000f00007221 */ /* 0x002fe20000010000 */
[----:B------:R-:W-:Y:S06]  /*f6f0*/  STS [R9+0x800], R15 ;  /* 0x0008000f09007388 */ /* 0x000fec0000000800 */
[----:B------:R-:W1:Y:S01]  /*f700*/  MUFU.EX2 R18, R18 ;  /* 0x0000001200127308 */ /* 0x000e620000000800 */
[----:B--2---:R-:W-:Y:S01]  /*f710*/  FADD.FTZ R0, R0, R16 ;  /* 0x0000001000007221 */ /* 0x004fe20000010000 */
[----:B------:R-:W-:Y:S03]  /*f720*/  STS [R9+0xc00], R16 ;  /* 0x000c001009007388 */ /* 0x000fe60000000800 */
[----:B0-----:R-:W-:Y:S01]  /*f730*/  FADD.FTZ R0, R0, R17 ;  /* 0x0000001100007221 */ /* 0x001fe20000010000 */
[----:B------:R-:W-:Y:S04]  /*f740*/  STS [R9+0x1000], R17 ;  /* 0x0010001109007388 */ /* 0x000fe80000000800 */
[----:B-1----:R0:W-:Y:S01]  /*f750*/  STS [R9+0x1400], R18 ;  /* 0x0014001209007388 */ /* 0x0021e20000000800 */
[----:B------:R-:W-:Y:S01]  /*f760*/  FADD.FTZ R0, R0, R18 ;  /* 0x0000001200007221 */ /* 0x000fe20000010000 */
[----:B0-----:R-:W-:-:S07]  /*f770*/  IADD3 R9, PT, PT, R9, 0x2000, RZ ;  /* 0x0000200009097810 */ /* 0x001fce0007ffe0ff */
.L_x_167:
[----:B------:R-:W-:Y:S05]  /*f780*/  BSYNC.RECONVERGENT B1 ;  /* 0x0000000000017941 */ /* 0x000fea0003800200 */
.L_x_166:
[----:B------:R-:W-:-:S13]  /*f790*/  ISETP.LT.OR P0, PT, R8, UR44, P0 ;  /* 0x0000002c08007c0c */ /* 0x000fda0008701670 */
[----:B------:R-:W-:Y:S05]  /*f7a0*/  @!P0 BRA `(.L_x_158) ;  /* 0x0000000400e08947 */ /* 0x000fea0003800000 */
[----:B------:R-:W1:Y:S04]  /*f7b0*/  LDS R8, [R9+-0x800] ;  /* 0xfff8000009087984 */ /* 0x000e680000000800 */
[----:B------:R-:W0:Y:S04]  /*f7c0*/  LDS R11, [R9+-0x400] ;  /* 0xfffc0000090b7984 */ /* 0x000e280000000800 */
[----:B------:R-:W2:Y:S04]  /*f7d0*/  LDS R12, [R9] ;  /* 0x00000000090c7984 */ /* 0x000ea80000000800 */
[----:B------:R-:W3:Y:S01]  /*f7e0*/  LDS R13, [R9+0x400] ;  /* 0x00040000090d7984 */ /* 0x000ee20000000800 */
[C---:B-1----:R-:W-:Y:S01]  /*f7f0*/  FADD.FTZ R8, -R28.reuse, R8 ;  /* 0x000000081c087221 */ /* 0x042fe20000010100 */
[----:B0-----:R-:W-:-:S03]  /*f800*/  FADD.FTZ R11, -R28, R11 ;  /* 0x0000000b1c0b7221 */ /* 0x001fc60000010100 */
[----:B------:R-:W-:Y:S01]  /*f810*/  FMUL.FTZ R8, R8, 1.4426950216293334961 ;  /* 0x3fb8aa3b08087820 */ /* 0x000fe20000410000 */
[----:B--2---:R-:W-:Y:S01]  /*f820*/  FADD.FTZ R12, -R28, R12 ;  /* 0x0000000c1c0c7221 */ /* 0x004fe20000010100 */
[----:B------:R-:W-:-:S04]  /*f830*/  FMUL.FTZ R11, R11, 1.4426950216293334961 ;  /* 0x3fb8aa3b0b0b7820 */ /* 0x000fc80000410000 */
[----:B------:R-:W0:Y:S01]  /*f840*/  MUFU.EX2 R8, R8 ;  /* 0x0000000800087308 */ /* 0x000e220000000800 */
[----:B---3--:R-:W-:Y:S01]  /*f850*/  FADD.FTZ R13, -R28, R13 ;  /* 0x0000000d1c0d7221 */ /* 0x008fe20000010100 */
[----:B------:R-:W-:-:S03]  /*f860*/  FMUL.FTZ R12, R12, 1.4426950216293334961 ;  /* 0x3fb8aa3b0c0c7820 */ /* 0x000fc60000410000 */
[----:B------:R-:W-:-:S03]  /*f870*/  FMUL.FTZ R13, R13, 1.4426950216293334961 ;  /* 0x3fb8aa3b0d0d7820 */ /* 0x000fc60000410000 */
[----:B------:R-:W1:Y:S08]  /*f880*/  MUFU.EX2 R11, R11 ;  /* 0x0000000b000b7308 */ /* 0x000e700000000800 */
[----:B------:R-:W2:Y:S01]  /*f890*/  MUFU.EX2 R12, R12 ;  /* 0x0000000c000c7308 */ /* 0x000ea20000000800 */
[----:B0-----:R3:W-:Y:S01]  /*f8a0*/  STS [R9+-0x800], R8 ;  /* 0xfff8000809007388 */ /* 0x0017e20000000800 */
[----:B------:R-:W-:-:S06]  /*f8b0*/  FADD.FTZ R0, R0, R8 ;  /* 0x0000000800007221 */ /* 0x000fcc0000010000 */
[----:B------:R-:W0:Y:S01]  /*f8c0*/  MUFU.EX2 R13, R13 ;  /* 0x0000000d000d7308 */ /* 0x000e220000000800 */
[----:B-1----:R3:W-:Y:S01]  /*f8d0*/  STS [R9+-0x400], R11 ;  /* 0xfffc000b09007388 */ /* 0x0027e20000000800 */
[----:B------:R-:W-:-:S03]  /*f8e0*/  FADD.FTZ R0, R0, R11 ;  /* 0x0000000b00007221 */ /* 0x000fc60000010000 */
[----:B--2---:R3:W-:Y:S01]  /*f8f0*/  STS [R9], R12 ;  /* 0x0000000c09007388 */ /* 0x0047e20000000800 */
[----:B------:R-:W-:-:S03]  /*f900*/  FADD.FTZ R0, R0, R12 ;  /* 0x0000000c00007221 */ /* 0x000fc60000010000 */
[----:B0-----:R3:W-:Y:S01]  /*f910*/  STS [R9+0x400], R13 ;  /* 0x0004000d09007388 */ /* 0x0017e20000000800 */
[----:B------:R-:W-:Y:S01]  /*f920*/  FADD.FTZ R0, R0, R13 ;  /* 0x0000000d00007221 */ /* 0x000fe20000010000 */
[----:B------:R-:W-:Y:S06]  /*f930*/  BRA `(.L_x_158) ;  /* 0x00000004007c7947 */ /* 0x000fec0003800000 */
.L_x_159:
[----:B------:R-:W-:Y:S01]  /*f940*/  IMAD.MOV.U32 R0, RZ, RZ, 0x100 ;  /* 0x00000100ff007424 */ /* 0x000fe200078e00ff */
[----:B0-----:R-:W-:Y:S01]  /*f950*/  LOP3.LUT R11, RZ, R4, RZ, 0x33, !PT ;  /* 0x00000004ff0b7212 */ /* 0x001fe200078e33ff */
[----:B------:R-:W-:Y:S01]  /*f960*/  BSSY.RECONVERGENT B1, `(.L_x_168) ;  /* 0x0000024000017945 */ /* 0x000fe20003800200 */
[----:B------:R-:W-:Y:S02]  /*f970*/  IMAD.MOV.U32 R12, RZ, RZ, R3 ;  /* 0x000000ffff0c7224 */ /* 0x000fe400078e0003 */
[----:B------:R-:W-:-:S04]  /*f980*/  VIADDMNMX R0, R3, R0, UR44, !PT ;  /* 0x0000002c03007e46 */ /* 0x000fc8000f800100 */
[----:B------:R-:W-:-:S04]  /*f990*/  IADD3 R11, PT, PT, R0, -UR12, R11 ;  /* 0x8000000c000b7c10 */ /* 0x000fc8000fffe00b */
[C---:B------:R-:W-:Y:S02]  /*f9a0*/  LOP3.LUT R0, R11.reuse, 0x300, RZ, 0xc0, !PT ;  /* 0x000003000b007812 */ /* 0x040fe400078ec0ff */
[----:B------:R-:W-:Y:S02]  /*f9b0*/  ISETP.GE.U32.AND P0, PT, R11, 0x300, PT ;  /* 0x000003000b00780c */ /* 0x000fe40003f06070 */
[----:B------:R-:W-:Y:S01]  /*f9c0*/  ISETP.NE.AND P1, PT, R0, 0x300, PT ;  /* 0x000003000000780c */ /* 0x000fe20003f25270 */
[----:B------:R-:W-:-:S12]  /*f9d0*/  HFMA2 R0, -RZ, RZ, 0, 0 ;  /* 0x00000000ff007431 */ /* 0x000fd800000001ff */
[----:B------:R-:W-:Y:S05]  /*f9e0*/  @!P1 BRA `(.L_x_169) ;  /* 0x00000000006c9947 */ /* 0x000fea0003800000 */
[----:B------:R-:W-:Y:S02]  /*f9f0*/  IADD3 R13, PT, PT, R13, 0x440, RZ ;  /* 0x000004400d0d7810 */ /* 0x000fe40007ffe0ff */
[----:B------:R-:W-:Y:S02]  /*fa00*/  LEA.HI R0, R11, 0x1, RZ, 0x18 ;  /* 0x000000010b007811 */ /* 0x000fe400078fc0ff */
[----:B------:R-:W-:Y:S02]  /*fa10*/  LEA R13, R14, R13, 0x18 ;  /* 0x0000000d0e0d7211 */ /* 0x000fe400078ec0ff */
[----:B------:R-:W-:Y:S02]  /*fa20*/  IADD3 R16, P1, P2, R21, R8, R3 ;  /* 0x0000000815107210 */ /* 0x000fe40007a3e003 */
[----:B------:R-:W-:Y:S01]  /*fa30*/  LOP3.LUT R8, R0, 0x3, RZ, 0xc0, !PT ;  /* 0x0000000300087812 */ /* 0x000fe200078ec0ff */
[----:B------:R-:W-:Y:S01]  /*fa40*/  IMAD R11, R4, 0x4, R13 ;  /* 0x00000004040b7824 */ /* 0x000fe200078e020d */
[----:B------:R-:W-:Y:S01]  /*fa50*/  IADD3.X R9, PT, PT, R6, R9, RZ, P1, P2 ;  /* 0x0000000906097210 */ /* 0x000fe20000fe44ff */
[----:B------:R-:W-:Y:S01]  /*fa60*/  IMAD.MOV.U32 R0, RZ, RZ, RZ ;  /* 0x000000ffff007224 */ /* 0x000fe200078e00ff */
[----:B------:R-:W-:-:S02]  /*fa70*/  MOV R12, R3 ;  /* 0x00000003000c7202 */ /* 0x000fc40000000f00 */
[----:B------:R-:W-:-:S07]  /*fa80*/  IADD3 R13, PT, PT, -R8, RZ, RZ ;  /* 0x000000ff080d7210 */ /* 0x000fce0007ffe1ff */
.L_x_170:
[----:B------:R-:W-:-:S06]  /*fa90*/  IMAD.MOV.U32 R8, RZ, RZ, R16 ;  /* 0x000000ffff087224 */ /* 0x000fcc00078e0010 */
[----:B------:R0:W2:Y:S01]  /*faa0*/  LDG.E.U8 R8, desc[UR36][R8.64] ;  /* 0x0000002408087981 */ /* 0x0000a2000c1e1100 */
[----:B------:R-:W-:Y:S01]  /*fab0*/  VIADD R13, R13, 0x1 ;  /* 0x000000010d0d7836 */ /* 0x000fe20000000000 */
[----:B------:R-:W-:Y:S02]  /*fac0*/  IADD3 R16, P2, PT, R16, 0x100, RZ ;  /* 0x0000010010107810 */ /* 0x000fe40007f5e0ff */
[----:B------:R-:W-:-:S03]  /*fad0*/  IADD3 R12, PT, PT, R12, 0x100, RZ ;  /* 0x000001000c0c7810 */ /* 0x000fc60007ffe0ff */
[----:B0-----:R-:W-:Y:S01]  /*fae0*/  IMAD.X R9, RZ, RZ, R9, P2 ;  /* 0x000000ffff097224 */ /* 0x001fe200010e0609 */
[----:B--2---:R-:W-:-:S13]  /*faf0*/  ISETP.NE.AND P1, PT, R8, RZ, PT ;  /* 0x000000ff0800720c */ /* 0x004fda0003f25270 */
[----:B------:R-:W1:Y:S02]  /*fb00*/  @!P1 LDS R14, [R11] ;  /* 0x000000000b0e9984 */ /* 0x000e640000000800 */
[----:B-1----:R-:W-:Y:S01]  /*fb10*/  @!P1 FADD.FTZ R15, -R28, R14 ;  /* 0x0000000e1c0f9221 */ /* 0x002fe20000010100 */
[----:B------:R-:W-:-:S03]  /*fb20*/  MOV R14, RZ ;  /* 0x000000ff000e7202 */ /* 0x000fc60000000f00 */
[----:B------:R-:W-:-:S04]  /*fb30*/  @!P1 FMUL.FTZ R15, R15, 1.4426950216293334961 ;  /* 0x3fb8aa3b0f0f9820 */ /* 0x000fc80000410000 */
[----:B------:R-:W0:Y:S01]  /*fb40*/  @!P1 MUFU.EX2 R14, R15 ;  /* 0x0000000f000e9308 */ /* 0x000e220000000800 */
[----:B------:R-:W-:Y:S01]  /*fb50*/  ISETP.NE.AND P1, PT, R13, RZ, PT ;  /* 0x000000ff0d00720c */ /* 0x000fe20003f25270 */
[----:B0-----:R0:W-:Y:S01]  /*fb60*/  STS [R11], R14 ;  /* 0x0000000e0b007388 */ /* 0x0011e20000000800 */
[----:B------:R-:W-:Y:S01]  /*fb70*/  FADD.FTZ R0, R14, R0 ;  /* 0x000000000e007221 */ /* 0x000fe20000010000 */
[----:B0-----:R-:W-:-:S10]  /*fb80*/  IADD3 R11, PT, PT, R11, 0x400, RZ ;  /* 0x000004000b0b7810 */ /* 0x001fd40007ffe0ff */
[----:B------:R-:W-:Y:S05]  /*fb90*/  @P1 BRA `(.L_x_170) ;  /* 0xfffffffc00bc1947 */ /* 0x000fea000383ffff */
.L_x_169:
[----:B------:R-:W-:Y:S05]  /*fba0*/  BSYNC.RECONVERGENT B1 ;  /* 0x0000000000017941 */ /* 0x000fea0003800200 */
.L_x_168:
[----:B------:R-:W-:Y:S05]  /*fbb0*/  @!P0 BRA `(.L_x_158) ;  /* 0x0000000000dc8947 */ /* 0x000fea0003800000 */
[----:B------:R-:W0:Y:S01]  /*fbc0*/  S2R R16, SR_CgaCtaId ;  /* 0x0000000000107919 */ /* 0x000e220000008800 */
[----:B------:R-:W2:Y:S01]  /*fbd0*/  LDCU.64 UR10, c[0x0][0x420] ;  /* 0x00008400ff0a77ac */ /* 0x000ea20008000a00 */
[----:B------:R-:W-:Y:S01]  /*fbe0*/  MOV R8, 0x400 ;  /* 0x0000040000087802 */ /* 0x000fe20000000f00 */
[----:B------:R-:W-:-:S04]  /*fbf0*/  USHF.L.U32 UR4, UR12, 0x2, URZ ;  /* 0x000000020c047899 */ /* 0x000fc800080006ff */
[----:B------:R-:W-:Y:S02]  /*fc00*/  VIADD R9, R8, 0x440 ;  /* 0x0000044008097836 */ /* 0x000fe40000000000 */
[----:B------:R-:W-:Y:S02]  /*fc10*/  LEA R8, R12, -UR4, 0x2 ;  /* 0x800000040c087c11 */ /* 0x000fe4000f8e10ff */
[----:B--2---:R-:W-:-:S04]  /*fc20*/  IADD3 R14, P0, P1, R21, UR10, R12 ;  /* 0x0000000a150e7c10 */ /* 0x004fc8000f91e00c */
[----:B------:R-:W-:Y:S02]  /*fc30*/  IADD3 R14, P2, PT, R14, 0x200, RZ ;  /* 0x000002000e0e7810 */ /* 0x000fe40007f5e0ff */
[----:B0-----:R-:W-:Y:S02]  /*fc40*/  LEA R11, R16, R9, 0x18 ;  /* 0x00000009100b7211 */ /* 0x001fe400078ec0ff */
[----:B------:R-:W-:Y:S02]  /*fc50*/  IADD3.X R9, PT, PT, R6, UR11, RZ, P0, P1 ;  /* 0x0000000b06097c10 */ /* 0x000fe400087e24ff */
[----:B------:R-:W-:Y:S02]  /*fc60*/  IADD3 R11, PT, PT, R8, 0x800, R11 ;  /* 0x00000800080b7810 */ /* 0x000fe40007ffe00b */
[----:B------:R-:W-:-:S07]  /*fc70*/  IADD3.X R9, PT, PT, RZ, R9, RZ, P2, !PT ;  /* 0x00000009ff097210 */ /* 0x000fce00017fe4ff */
.L_x_171:
[----:B------:R-:W-:-:S05]  /*fc80*/  IMAD.MOV.U32 R8, RZ, RZ, R14 ;  /* 0x000000ffff087224 */ /* 0x000fca00078e000e */
[----:B------:R-:W2:Y:S04]  /*fc90*/  LDG.E.U8 R15, desc[UR36][R8.64+-0x200] ;  /* 0xfffe0024080f7981 */ /* 0x000ea8000c1e1100 */
[----:B------:R-:W3:Y:S04]  /*fca0*/  LDG.E.U8 R13, desc[UR36][R8.64+-0x100] ;  /* 0xffff0024080d7981 */ /* 0x000ee8000c1e1100 */
[----:B------:R-:W4:Y:S04]  /*fcb0*/  LDG.E.U8 R14, desc[UR36][R8.64] ;  /* 0x00000024080e7981 */ /* 0x000f28000c1e1100 */
[----:B------:R-:W5:Y:S01]  /*fcc0*/  LDG.E.U8 R16, desc[UR36][R8.64+0x100] ;  /* 0x0001002408107981 */ /* 0x000f62000c1e1100 */
[----:B------:R-:W-:Y:S01]  /*fcd0*/  MOV R18, RZ ;  /* 0x000000ff00127202 */ /* 0x000fe20000000f00 */
[----:B------:R-:W-:Y:S01]  /*fce0*/  IMAD.MOV.U32 R20, RZ, RZ, RZ ;  /* 0x000000ffff147224 */ /* 0x000fe200078e00ff */
[----:B------:R-:W-:-:S02]  /*fcf0*/  IADD3 R12, PT, PT, R12, 0x400, RZ ;  /* 0x000004000c0c7810 */ /* 0x000fc40007ffe0ff */
[----:B--2---:R-:W-:Y:S02]  /*fd00*/  ISETP.NE.AND P0, PT, R15, RZ, PT ;  /* 0x000000ff0f00720c */ /* 0x004fe40003f05270 */
[----:B---3--:R-:W-:Y:S02]  /*fd10*/  ISETP.NE.AND P1, PT, R13, RZ, PT ;  /* 0x000000ff0d00720c */ /* 0x008fe40003f25270 */
[----:B----4-:R-:W-:Y:S02]  /*fd20*/  ISETP.NE.AND P2, PT, R14, RZ, PT ;  /* 0x000000ff0e00720c */ /* 0x010fe40003f45270 */
[----:B-----5:R-:W-:-:S07]  /*fd30*/  ISETP.NE.AND P3, PT, R16, RZ, PT ;  /* 0x000000ff1000720c */ /* 0x020fce0003f65270 */
[----:B------:R-:W1:Y:S01]  /*fd40*/  @!P0 LDS R13, [R11+-0x800] ;  /* 0xfff800000b0d8984 */ /* 0x000e620000000800 */
[----:B------:R-:W-:-:S03]  /*fd50*/  IMAD.MOV.U32 R16, RZ, RZ, RZ ;  /* 0x000000ffff107224 */ /* 0x000fc600078e00ff */
[----:B------:R-:W0:Y:S04]  /*fd60*/  @!P1 LDS R15, [R11+-0x400] ;  /* 0xfffc00000b0f9984 */ /* 0x000e280000000800 */
[----:B------:R-:W2:Y:S04]  /*fd70*/  @!P2 LDS R17, [R11] ;  /* 0x000000000b11a984 */ /* 0x000ea80000000800 */
[----:B------:R-:W3:Y:S01]  /*fd80*/  @!P3 LDS R19, [R11+0x400] ;  /* 0x000400000b13b984 */ /* 0x000ee20000000800 */
[----:B-1----:R-:W-:Y:S01]  /*fd90*/  @!P0 FADD.FTZ R14, -R28, R13 ;  /* 0x0000000d1c0e8221 */ /* 0x002fe20000010100 */
[----:B------:R-:W-:-:S03]  /*fda0*/  HFMA2 R13, -RZ, RZ, 0, 0 ;  /* 0x00000000ff0d7431 */ /* 0x000fc600000001ff */
[----:B------:R-:W-:Y:S01]  /*fdb0*/  @!P0 FMUL.FTZ R14, R14, 1.4426950216293334961 ;  /* 0x3fb8aa3b0e0e8820 */ /* 0x000fe20000410000 */
[C---:B0-----:R-:W-:Y:S01]  /*fdc0*/  @!P1 FADD.FTZ R15, -R28.reuse, R15 ;  /* 0x0000000f1c0f9221 */ /* 0x041fe20000010100 */
[----:B--2---:R-:W-:-:S03]  /*fdd0*/  @!P2 FADD.FTZ R17, -R28, R17 ;  /* 0x000000111c11a221 */ /* 0x004fc60000010100 */
[----:B------:R-:W-:Y:S01]  /*fde0*/  @!P1 FMUL.FTZ R15, R15, 1.4426950216293334961 ;  /* 0x3fb8aa3b0f0f9820 */ /* 0x000fe20000410000 */
[----:B------:R0:W1:Y:S01]  /*fdf0*/  @!P0 MUFU.EX2 R13, R14 ;  /* 0x0000000e000d8308 */ /* 0x0000620000000800 */
[----:B---3--:R-:W-:Y:S01]  /*fe00*/  @!P3 FADD.FTZ R19, -R28, R19 ;  /* 0x000000131c13b221 */ /* 0x008fe20000010100 */
[----:B------:R-:W-:Y:S01]  /*fe10*/  @!P2 FMUL.FTZ R17, R17, 1.4426950216293334961 ;  /* 0x3fb8aa3b1111a820 */ /* 0x000fe20000410000 */
[----:B------:R-:W-:Y:S02]  /*fe20*/  ISETP.GE.AND P0, PT, R12, UR44, PT ;  /* 0x0000002c0c007c0c */ /* 0x000fe4000bf06270 */
[----:B------:R-:W-:-:S03]  /*fe30*/  @!P3 FMUL.FTZ R19, R19, 1.4426950216293334961 ;  /* 0x3fb8aa3b1313b820 */ /* 0x000fc60000410000 */
[----:B------:R1:W2:Y:S01]  /*fe40*/  @!P1 MUFU.EX2 R16, R15 ;  /* 0x0000000f00109308 */ /* 0x0002a20000000800 */
[----:B0-----:R-:W-:-:S05]  /*fe50*/  IADD3 R14, P1, PT, R8, 0x400, RZ ;  /* 0x00000400080e7810 */ /* 0x001fca0007f3e0ff */
[----:B------:R-:W-:Y:S02]  /*fe60*/  IMAD.X R9, RZ, RZ, R9, P1 ;  /* 0x000000ffff097224 */ /* 0x000fe400008e0609 */
[----:B------:R-:W0:Y:S01]  /*fe70*/  @!P2 MUFU.EX2 R18, R17 ;  /* 0x000000110012a308 */ /* 0x000e220000000800 */
[----:B-1----:R-:W-:Y:S01]  /*fe80*/  FADD.FTZ R15, R13, R0 ;  /* 0x000000000d0f7221 */ /* 0x002fe20000010000 */
[----:B------:R-:W-:Y:S06]  /*fe90*/  STS [R11+-0x800], R13 ;  /* 0xfff8000d0b007388 */ /* 0x000fec0000000800 */
[----:B------:R-:W1:Y:S01]  /*fea0*/  @!P3 MUFU.EX2 R20, R19 ;  /* 0x000000130014b308 */ /* 0x000e620000000800 */
[----:B--2---:R-:W-:Y:S01]  /*feb0*/  FADD.FTZ R15, R15, R16 ;  /* 0x000000100f0f7221 */ /* 0x004fe20000010000 */
[----:B------:R-:W-:Y:S03]  /*fec0*/  STS [R11+-0x400], R16 ;  /* 0xfffc00100b007388 */ /* 0x000fe60000000800 */
[----:B0-----:R-:W-:Y:S01]  /*fed0*/  FADD.FTZ R15, R15, R18 ;  /* 0x000000120f0f7221 */ /* 0x001fe20000010000 */
[----:B------:R-:W-:Y:S04]  /*fee0*/  STS [R11], R18 ;  /* 0x000000120b007388 */ /* 0x000fe80000000800 */
[----:B-1----:R0:W-:Y:S01]  /*fef0*/  STS [R11+0x400], R20 ;  /* 0x000400140b007388 */ /* 0x0021e20000000800 */
[----:B------:R-:W-:Y:S01]  /*ff00*/  FADD.FTZ R0, R15, R20 ;  /* 0x000000140f007221 */ /* 0x000fe20000010000 */
[----:B0-----:R-:W-:Y:S01]  /*ff10*/  IADD3 R11, PT, PT, R11, 0x1000, RZ ;  /* 0x000010000b0b7810 */ /* 0x001fe20007ffe0ff */
[----:B------:R-:W-:Y:S06]  /*ff20*/  @!P0 BRA `(.L_x_171) ;  /* 0xfffffffc00548947 */ /* 0x000fec000383ffff */
.L_x_158:
[----:B------:R-:W-:Y:S05]  /*ff30*/  BSYNC.RECONVERGENT B0 ;  /* 0x0000000000007941 */ /* 0x000fea0003800200 */
.L_x_157:
[----:B---3--:R-:W2:Y:S01]  /*ff40*/  SHFL.BFLY PT, R9, R0, 0x10, 0x1f ;  /* 0x0e001f0000097f89 */ /* 0x008ea200000e0000 */
[C---:B------:R-:W-:Y:S01]  /*ff50*/  ISETP.NE.AND P0, PT, R10.reuse, RZ, PT ;  /* 0x000000ff0a00720c */ /* 0x040fe20003f05270 */
[----:B------:R-:W3:Y:S01]  /*ff60*/  LDCU UR4, c[0x0][0x3f4] ;  /* 0x00007e80ff0477ac */ /* 0x000ee20008000800 */
[----:B------:R-:W-:Y:S01]  /*ff70*/  ISETP.GT.U32.AND P1, PT, R10, 0x7, PT ;  /* 0x000000070a00780c */ /* 0x000fe20003f24070 */
[----:B------:R-:W4:Y:S01]  /*ff80*/  S2UR UR13, SR_CTAID.X ;  /* 0x00000000000d79c3 */ /* 0x000f220000002500 */
[----:B------:R-:W5:Y:S01]  /*ff90*/  LDCU.U8 UR11, c[0x0][0x48c] ;  /* 0x00009180ff0b77ac */ /* 0x000f620008000000 */
[----:B---3--:R-:W-:Y:S01]  /*ffa0*/  UIADD3 UR4, UPT, UPT, UR4, 0x4, URZ ;  /* 0x0000000404047890 */ /* 0x008fe2000fffe0ff */
[----:B--2---:R-:W-:-:S03]  /*ffb0*/  FADD.FTZ R9, R9, R0 ;  /* 0x0000000009097221 */ /* 0x004fc60000010000 */
[----:B------:R-:W-:Y:S02]  /*ffc0*/  USHF.R.S32.HI UR5, URZ, 0x1f, UR4 ;  /* 0x0000001fff057899 */ /* 0x000fe40008011404 */
[----:B------:R-:W0:Y:S02]  /*ffd0*/  SHFL.BFLY PT, R8, R9, 0x8, 0x1f ;  /* 0x0d001f0009087f89 */ /* 0x000e2400000e0000 */
[----:B------:R-:W-:-:S03]  /*ffe0*/  ULEA.HI UR5, UR5, UR4, URZ, 0x2 ;  /* 0x0000000405057291 */ /* 0x000fc6000f8f10ff */
[----:B------:R-:W-:Y:S01]  /*fff0*/  UMOV UR4, URZ ;  /* 0x000000ff00047c82 */ /* 0x000fe20008000000 */
[----:B------:R-:W-:-:S04]  /*10000*/  USHF.L.U32 UR5, UR5, 0x2, URZ ;  /* 0x0000000205057899 */ /* 0x000fc800080006ff */
[----:B------:R-:W-:-:S03]  /*10010*/  ULOP3.LUT UR7, UR5, 0xfffffff0, URZ, 0xc0, !UPT ;  /* 0xfffffff005077892 */ /* 0x000fc6000f8ec0ff */
[----:B------:R-:W-:Y:S01]  /*10020*/  UMOV UR5, URZ ;  /* 0x000000ff00057c82 */ /* 0x000fe20008000000 */
[----:B0-----:R-:W-:-:S05]  /*10030*/  FADD.FTZ R11, R9, R8 ;  /* 0x00000008090b7221 */ /* 0x001fca0000010000 */
[----:B------:R-:W0:Y:S02]  /*10040*/  SHFL.BFLY PT, R8, R11, 0x4, 0x1f ;  /* 0x0c801f000b087f89 */ /* 0x000e2400000e0000 */
[----:B0-----:R-:W-:Y:S01]  /*10050*/  FADD.FTZ R12, R11, R8 ;  /* 0x000000080b0c7221 */ /* 0x001fe20000010000 */
[----:B------:R-:W-:-:S04]  /*10060*/  SHF.R.U32.HI R8, RZ, 0x5, R4 ;  /* 0x00000005ff087819 */ /* 0x000fc80000011604 */
[----:B------:R-:W0:Y:S01]  /*10070*/  SHFL.BFLY PT, R13, R12, 0x2, 0x1f ;  /* 0x0c401f000c0d7f89 */ /* 0x000e2200000e0000 */
[----:B------:R-:W-:Y:S02]  /*10080*/  @!P0 IMAD R5, R8, 0x4, R5 ;  /* 0x0000000408058824 */ /* 0x000fe400078e0205 */
[----:B0-----:R-:W-:-:S05]  /*10090*/  FADD.FTZ R13, R12, R13 ;  /* 0x0000000d0c0d7221 */ /* 0x001fca0000010000 */
[----:B------:R-:W0:Y:S02]  /*100a0*/  SHFL.BFLY PT, R14, R13, 0x1, 0x1f ;  /* 0x0c201f000d0e7f89 */ /* 0x000e2400000e0000 */
[----:B0-----:R-:W-:-:S05]  /*100b0*/  FADD.FTZ R14, R13, R14 ;  /* 0x0000000e0d0e7221 */ /* 0x001fca0000010000 */
[----:B------:R-:W-:Y:S01]  /*100c0*/  @!P0 STS [R5+0x20], R14 ;  /* 0x0000200e05008388 */ /* 0x000fe20000000800 */
[----:B------:R-:W-:Y:S01]  /*100d0*/  BAR.SYNC.DEFER_BLOCKING 0x0 ;  /* 0x0000000000007b1d */ /* 0x000fe20000010000 */
[----:B-----5:R-:W-:-:S05]  /*100e0*/  ISETP.NE.AND P0, PT, RZ, UR11, PT ;  /* 0x0000000bff007c0c */ /* 0x020fca000bf05270 */
[----:B------:R-:W0:Y:S01]  /*100f0*/  @!P1 LDS R14, [R7+0x20] ;  /* 0x00002000070e9984 */ /* 0x000e220000000800 */
[----:B------:R-:W-:-:S03]  /*10100*/  ISETP.GE.AND P1, PT, R3, UR44, PT ;  /* 0x0000002c03007c0c */ /* 0x000fc6000bf26270 */
[----:B0-----:R-:W0:Y:S02]  /*10110*/  SHFL.BFLY PT, R9, R14, 0x4, 0x1f ;  /* 0x0c801f000e097f89 */ /* 0x001e2400000e0000 */
[----:B0-----:R-:W-:-:S05]  /*10120*/  FADD.FTZ R9, R9, R14 ;  /* 0x0000000e09097221 */ /* 0x001fca0000010000 */
[----:B------:R-:W0:Y:S02]  /*10130*/  SHFL.BFLY PT, R0, R9, 0x2, 0x1f ;  /* 0x0c401f0009007f89 */ /* 0x000e2400000e0000 */
[----:B0-----:R-:W-:-:S05]  /*10140*/  FADD.FTZ R0, R9, R0 ;  /* 0x0000000009007221 */ /* 0x001fca0000010000 */
[----:B------:R-:W0:Y:S02]  /*10150*/  SHFL.BFLY PT, R11, R0, 0x1, 0x1f ;  /* 0x0c201f00000b7f89 */ /* 0x000e2400000e0000 */
[----:B0-----:R-:W-:-:S06]  /*10160*/  FADD.FTZ R11, R0, R11 ;  /* 0x0000000b000b7221 */ /* 0x001fcc0000010000 */
[----:B------:R-:W0:Y:S02]  /*10170*/  SHFL.IDX PT, R11, R11, RZ, 0x1f ;  /* 0x00001fff0b0b7589 */ /* 0x000e2400000e0000 */
[----:B0-----:R-:W-:-:S04]  /*10180*/  FADD.FTZ R5, R11, 9.9999999747524270788e-07 ;  /* 0x358637bd0b057421 */ /* 0x001fc80000010000 */
[----:B------:R0:W2:Y:S01]  /*10190*/  MUFU.RCP R16, R5 ;  /* 0x0000000500107308 */ /* 0x0000a20000001000 */
[----:B----4-:R-:W-:Y:S05]  /*101a0*/  @!P0 BRA `(.L_x_172) ;  /* 0x0000000000208947 */ /* 0x010fea0003800000 */
[----:B------:R-:W3:Y:S01]  /*101b0*/  LDCU UR5, c[0x0][0x3f8] ;  /* 0x00007f00ff0577ac */ /* 0x000ee20008000800 */
[----:B------:R-:W4:Y:S01]  /*101c0*/  LDCU UR4, c[0x0][0x488] ;  /* 0x00009100ff0477ac */ /* 0x000f220008000800 */
[----:B------:R-:W4:Y:S01]  /*101d0*/  LDCU UR9, c[0x0][0x40c] ;  /* 0x00008180ff0977ac */ /* 0x000f220008000800 */
[----:B------:R-:W5:Y:S01]  /*101e0*/  LDCU UR10, c[0x0][0x3f4] ;  /* 0x00007e80ff0a77ac */ /* 0x000f620008000800 */
[----:B---3--:R-:W-:-:S04]  /*101f0*/  UIMAD UR5, UR8, UR5, UR13 ;  /* 0x00000005080572a4 */ /* 0x008fc8000f8e020d */
[----:B----4-:R-:W-:-:S04]  /*10200*/  UIMAD UR4, UR5, UR4, UR9 ;  /* 0x00000004050472a4 */ /* 0x010fc8000f8e0209 */
[----:B-----5:R-:W-:-:S04]  /*10210*/  UIMAD UR4, UR4, UR10, URZ ;  /* 0x0000000a040472a4 */ /* 0x020fc8000f8e02ff */
[----:B------:R-:W-:-:S12]  /*10220*/  USHF.R.S32.HI UR5, URZ, 0x1f, UR4 ;  /* 0x0000001fff057899 */ /* 0x000fd80008011404 */
.L_x_172:
[----:B------:R-:W-:Y:S04]  /*10230*/  BSSY.RECONVERGENT B0, `(.L_x_173) ;  /* 0x0000063000007945 */ /* 0x000fe80003800200 */
[----:B------:R-:W-:Y:S05]  /*10240*/  @P1 BRA `(.L_x_174) ;  /* 0x0000000400841947 */ /* 0x000fea0003800000 */
[----:B------:R-:W-:Y:S01]  /*10250*/  HFMA2 R0, -RZ, RZ, 0, 1.52587890625e-05 ;  /* 0x00000100ff007431 */ /* 0x000fe200000001ff */
[----:B0-----:R-:W-:Y:S01]  /*10260*/  LOP3.LUT R5, RZ, R4, RZ, 0x33, !PT ;  /* 0x00000004ff057212 */ /* 0x001fe200078e33ff */
[----:B------:R-:W-:Y:S03]  /*10270*/  BSSY.RECONVERGENT B1, `(.L_x_175) ;  /* 0x0000027000017945 */ /* 0x000fe60003800200 */
[----:B------:R-:W-:-:S04]  /*10280*/  VIADDMNMX R0, R3, R0, UR44, !PT ;  /* 0x0000002c03007e46 */ /* 0x000fc8000f800100 */
[----:B------:R-:W-:-:S04]  /*10290*/  IADD3 R0, PT, PT, R0, -UR12, R5 ;  /* 0x8000000c00007c10 */ /* 0x000fc8000fffe005 */
[C---:B------:R-:W-:Y:S02]  /*102a0*/  LOP3.LUT R5, R0.reuse, 0x300, RZ, 0xc0, !PT ;  /* 0x0000030000057812 */ /* 0x040fe400078ec0ff */
[----:B------:R-:W-:Y:S02]  /*102b0*/  ISETP.GE.U32.AND P1, PT, R0, 0x300, PT ;  /* 0x000003000000780c */ /* 0x000fe40003f26070 */
[----:B------:R-:W-:-:S13]  /*102c0*/  ISETP.NE.AND P2, PT, R5, 0x300, PT ;  /* 0x000003000500780c */ /* 0x000fda0003f45270 */
[----:B------:R-:W-:Y:S05]  /*102d0*/  @!P2 BRA `(.L_x_176) ;  /* 0x000000000080a947 */ /* 0x000fea0003800000 */
[----:B------:R-:W0:Y:S01]  /*102e0*/  S2UR UR10, SR_CgaCtaId ;  /* 0x00000000000a79c3 */ /* 0x000e220000008800 */
[----:B------:R-:W3:Y:S01]  /*102f0*/  LDCU.64 UR14, c[0x0][0x480] ;  /* 0x00009000ff0e77ac */ /* 0x000ee20008000a00 */
[----:B------:R-:W-:Y:S02]  /*10300*/  LEA.HI R0, R0, 0x1, RZ, 0x18 ;  /* 0x0000000100007811 */ /* 0x000fe400078fc0ff */
[----:B------:R-:W-:Y:S01]  /*10310*/  IADD3 R13, P2, PT, R3, UR4, RZ ;  /* 0x00000004030d7c10 */ /* 0x000fe2000ff5e0ff */
[----:B------:R-:W-:Y:S02]  /*10320*/  UMOV UR9, 0x400 ;  /* 0x0000040000097882 */ /* 0x000fe40000000000 */
[C---:B------:R-:W-:Y:S01]  /*10330*/  IMAD.SHL.U32 R5, R0.reuse, 0x100, RZ ;  /* 0x0000010000057824 */ /* 0x040fe200078e00ff */
[----:B------:R-:W-:Y:S01]  /*10340*/  UIADD3 UR9, UPT, UPT, UR9, 0x440, URZ ;  /* 0x0000044009097890 */ /* 0x000fe2000fffe0ff */
[----:B------:R-:W-:Y:S02]  /*10350*/  IADD3.X R14, PT, PT, RZ, UR5, RZ, P2, !PT ;  /* 0x00000005ff0e7c10 */ /* 0x000fe400097fe4ff */
[----:B------:R-:W-:-:S02]  /*10360*/  LOP3.LUT R0, R0, 0x3, RZ, 0xc0, !PT ;  /* 0x0000000300007812 */ /* 0x000fc400078ec0ff */
[----:B------:R-:W-:Y:S02]  /*10370*/  LOP3.LUT R10, R5, 0x300, RZ, 0xc0, !PT ;  /* 0x00000300050a7812 */ /* 0x000fe400078ec0ff */
[----:B------:R-:W-:Y:S02]  /*10380*/  LEA R5, R4, UR7, 0x1 ;  /* 0x0000000704057c11 */ /* 0x000fe4000f8e08ff */
[----:B------:R-:W-:Y:S01]  /*10390*/  IADD3 R7, PT, PT, -R0, RZ, RZ ;  /* 0x000000ff00077210 */ /* 0x000fe20007ffe1ff */
[----:B------:R-:W-:Y:S01]  /*103a0*/  IMAD.IADD R3, R3, 0x1, R10 ;  /* 0x0000000103037824 */ /* 0x000fe200078e020a */
[----:B---3--:R-:W-:-:S04]  /*103b0*/  LEA R12, P2, R13, UR14, 0x2 ;  /* 0x0000000e0d0c7c11 */ /* 0x008fc8000f8410ff */
[----:B------:R-:W-:Y:S01]  /*103c0*/  LEA.HI.X R13, R13, UR15, R14, 0x2, P2 ;  /* 0x0000000f0d0d7c11 */ /* 0x000fe200090f140e */
[----:B0-----:R-:W-:-:S06]  /*103d0*/  ULEA UR9, UR10, UR9, 0x18 ;  /* 0x000000090a097291 */ /* 0x001fcc000f8ec0ff */
[----:B------:R-:W-:Y:S01]  /*103e0*/  VIADD R5, R5, UR9 ;  /* 0x0000000905057c36 */ /* 0x000fe20008000000 */
[----:B------:R-:W-:-:S07]  /*103f0*/  LEA R0, R4, UR9, 0x2 ;  /* 0x0000000904007c11 */ /* 0x000fce000f8e10ff */
.L_x_177:
[----:B------:R0:W2:Y:S01]  /*10400*/  LDS R9, [R0] ;  /* 0x0000000000097984 */ /* 0x0000a20000000800 */
[----:B------:R-:W-:Y:S01]  /*10410*/  @P0 MOV R10, R12 ;  /* 0x0000000c000a0202 */ /* 0x000fe20000000f00 */
[----:B------:R-:W-:Y:S01]  /*10420*/  @P0 IMAD.MOV.U32 R11, RZ, RZ, R13 ;  /* 0x000000ffff0b0224 */ /* 0x000fe200078e000d */
[----:B------:R-:W-:Y:S02]  /*10430*/  IADD3 R7, PT, PT, R7, 0x1, RZ ;  /* 0x0000000107077810 */ /* 0x000fe40007ffe0ff */
[----:B------:R-:W-:Y:S02]  /*10440*/  IADD3 R12, P2, PT, R12, 0x400, RZ ;  /* 0x000004000c0c7810 */ /* 0x000fe40007f5e0ff */
[----:B------:R-:W-:Y:S01]  /*10450*/  ISETP.NE.AND P3, PT, R7, RZ, PT ;  /* 0x000000ff0700720c */ /* 0x000fe20003f65270 */
[----:B0-----:R-:W-:Y:S01]  /*10460*/  VIADD R0, R0, 0x400 ;  /* 0x0000040000007836 */ /* 0x001fe20000000000 */
[----:B------:R-:W-:Y:S01]  /*10470*/  IADD3.X R13, PT, PT, RZ, R13, RZ, P2, !PT ;  /* 0x0000000dff0d7210 */ /* 0x000fe200017fe4ff */
[----:B--2---:R-:W-:-:S05]  /*10480*/  FMUL.FTZ R15, R9, R16 ;  /* 0x00000010090f7220 */ /* 0x004fca0000410000 */
[----:B------:R-:W-:Y:S01]  /*10490*/  @P0 STG.E desc[UR36][R10.64], R15 ;  /* 0x0000000f0a000986 */ /* 0x000fe2000c101924 */
[----:B------:R-:W-:-:S05]  /*104a0*/  F2FP.F16.F32.PACK_AB R9, RZ, R15 ;  /* 0x0000000fff09723e */ /* 0x000fca00000000ff */
[----:B------:R0:W-:Y:S02]  /*104b0*/  STS.U16 [R5], R9 ;  /* 0x0000000905007388 */ /* 0x0001e40000000400 */
[----:B0-----:R-:W-:Y:S01]  /*104c0*/  VIADD R5, R5, 0x200 ;  /* 0x0000020005057836 */ /* 0x001fe20000000000 */
[----:B------:R-:W-:Y:S06]  /*104d0*/  @P3 BRA `(.L_x_177) ;  /* 0xfffffffc00c83947 */ /* 0x000fec000383ffff */
.L_x_176:
[----:B------:R-:W-:Y:S05]  /*104e0*/  BSYNC.RECONVERGENT B1 ;  /* 0x0000000000017941 */ /* 0x000fea0003800200 */
.L_x_175:
[----:B------:R-:W-:Y:S05]  /*104f0*/  @!P1 BRA `(.L_x_174) ;  /* 0x0000000000d89947 */ /* 0x000fea0003800000 */
[----:B------:R-:W0:Y:S01]  /*10500*/  S2R R10, SR_CgaCtaId ;  /* 0x00000000000a7919 */ /* 0x000e220000008800 */
[----:B------:R-:W3:Y:S01]  /*10510*/  LDCU.64 UR14, c[0x0][0x480] ;  /* 0x00009000ff0e77ac */ /* 0x000ee20008000a00 */
[----:B------:R-:W-:Y:S02]  /*10520*/  MOV R7, 0x400 ;  /* 0x0000040000077802 */ /* 0x000fe40000000f00 */
[C---:B------:R-:W-:Y:S01]  /*10530*/  IADD3 R11, P2, PT, R3.reuse, UR4, RZ ;  /* 0x00000004030b7c10 */ /* 0x040fe2000ff5e0ff */
[----:B------:R-:W-:Y:S01]  /*10540*/  USHF.L.U32 UR9, UR12, 0x2, URZ ;  /* 0x000000020c097899 */ /* 0x000fe200080006ff */
[----:B------:R-:W-:Y:S01]  /*10550*/  LEA R0, R3, UR7, 0x1 ;  /* 0x0000000703007c11 */ /* 0x000fe2000f8e08ff */
[----:B------:R-:W-:Y:S01]  /*10560*/  VIADD R7, R7, 0x440 ;  /* 0x0000044007077836 */ /* 0x000fe20000000000 */
[----:B------:R-:W-:Y:S01]  /*10570*/  MOV R5, UR12 ;  /* 0x0000000c00057c02 */ /* 0x000fe20008000f00 */
[----:B------:R-:W-:Y:S02]  /*10580*/  UISETP.NE.AND UP0, UPT, UR11, URZ, UPT ;  /* 0x000000ff0b00728c */ /* 0x000fe4000bf05270 */
[----:B------:R-:W-:-:S02]  /*10590*/  ISETP.NE.AND P1, PT, RZ, UR11, PT ;  /* 0x0000000bff007c0c */ /* 0x000fc4000bf25270 */
[----:B------:R-:W-:Y:S01]  /*105a0*/  IMAD R5, R5, -0x2, R0 ;  /* 0xfffffffe05057824 */ /* 0x000fe200078e0200 */
[----:B------:R-:W-:Y:S02]  /*105b0*/  LEA R0, R3, -UR9, 0x2 ;  /* 0x8000000903007c11 */ /* 0x000fe4000f8e10ff */
[----:B------:R-:W-:Y:S02]  /*105c0*/  PLOP3.LUT P0, PT, PT, PT, UP0, 0x80, 0x8 ;  /* 0x000000000008781c */ /* 0x000fe40003f0f008 */
[----:B---3--:R-:W-:Y:S02]  /*105d0*/  LEA R9, P3, R11, UR14, 0x2 ;  /* 0x0000000e0b097c11 */ /* 0x008fe4000f8610ff */
[----:B0-----:R-:W-:Y:S02]  /*105e0*/  LEA R7, R10, R7, 0x18 ;  /* 0x000000070a077211 */ /* 0x001fe400078ec0ff */
[----:B------:R-:W-:Y:S02]  /*105f0*/  IADD3.X R10, PT, PT, RZ, UR5, RZ, P2, !PT ;  /* 0x00000005ff0a7c10 */ /* 0x000fe400097fe4ff */
[----:B------:R-:W-:-:S02]  /*10600*/  IADD3 R9, P2, PT, R9, 0x800, RZ ;  /* 0x0000080009097810 */ /* 0x000fc40007f5e0ff */
[----:B------:R-:W-:Y:S02]  /*10610*/  LEA.HI.X R10, R11, UR15, R10, 0x2, P3 ;  /* 0x0000000f0b0a7c11 */ /* 0x000fe400098f140a */
[--C-:B------:R-:W-:Y:S02]  /*10620*/  IADD3 R0, PT, PT, R0, 0x800, R7.reuse ;  /* 0x0000080000007810 */ /* 0x100fe40007ffe007 */
[----:B------:R-:W-:Y:S01]  /*10630*/  IADD3 R5, PT, PT, R5, 0x400, R7 ;  /* 0x0000040005057810 */ /* 0x000fe20007ffe007 */
[----:B------:R-:W-:-:S07]  /*10640*/  IMAD.X R12, RZ, RZ, R10, P2 ;  /* 0x000000ffff0c7224 */ /* 0x000fce00010e060a */
.L_x_178:
[----:B------:R-:W2:Y:S01]  /*10650*/  LDS R7, [R0+-0x800] ;  /* 0xfff8000000077984 */ /* 0x000ea20000000800 */
[----:B------:R-:W-:-:S04]  /*10660*/  IADD3 R3, PT, PT, R3, 0x400, RZ ;  /* 0x0000040003037810 */ /* 0x000fc80007ffe0ff */
[----:B------:R-:W-:Y:S01]  /*10670*/  ISETP.GE.AND P2, PT, R3, UR44, PT ;  /* 0x0000002c03007c0c */ /* 0x000fe2000bf46270 */
[----:B--2---:R-:W-:-:S05]  /*10680*/  FMUL.FTZ R13, R7, R16 ;  /* 0x00000010070d7220 */ /* 0x004fca0000410000 */
[----:B------:R-:W-:-:S04]  /*10690*/  F2FP.F16.F32.PACK_AB R7, RZ, R13 ;  /* 0x0000000dff07723e */ /* 0x000fc800000000ff */
[----:B------:R-:W-:-:S05]  /*106a0*/  PRMT R10, R7, 0x7610, R10 ;  /* 0x00007610070a7816 */ /* 0x000fca000000000a */
[----:B------:R0:W-:Y:S04]  /*106b0*/  STS.U16 [R5+-0x400], R10 ;  /* 0xfffc000a05007388 */ /* 0x0001e80000000400 */
[----:B------:R-:W2:Y:S01]  /*106c0*/  LDS R7, [R0+-0x400] ;  /* 0xfffc000000077984 */ /* 0x000ea20000000800 */
[----:B0-----:R-:W-:-:S04]  /*106d0*/  MOV R10, R9 ;  /* 0x00000009000a7202 */ /* 0x001fc80000000f00 */
[----:B------:R-:W-:Y:S01]  /*106e0*/  IADD3 R9, P3, PT, R10, 0x1000, RZ ;  /* 0x000010000a097810 */ /* 0x000fe20007f7e0ff */
[----:B--2---:R-:W-:-:S05]  /*106f0*/  FMUL.FTZ R15, R7, R16 ;  /* 0x00000010070f7220 */ /* 0x004fca0000410000 */
[----:B------:R-:W-:-:S04]  /*10700*/  F2FP.F16.F32.PACK_AB R7, RZ, R15 ;  /* 0x0000000fff07723e */ /* 0x000fc800000000ff */
[----:B------:R-:W-:-:S05]  /*10710*/  PRMT R11, R7, 0x7610, R11 ;  /* 0x00007610070b7816 */ /* 0x000fca000000000b */
[----:B------:R0:W-:Y:S04]  /*10720*/  STS.U16 [R5+-0x200], R11 ;  /* 0xfffe000b05007388 */ /* 0x0001e80000000400 */
[----:B------:R-:W2:Y:S01]  /*10730*/  LDS R7, [R0] ;  /* 0x0000000000077984 */ /* 0x000ea20000000800 */
[----:B0-----:R-:W-:-:S04]  /*10740*/  IMAD.MOV.U32 R11, RZ, RZ, R12 ;  /* 0x000000ffff0b7224 */ /* 0x001fc800078e000c */
[----:B------:R-:W-:Y:S01]  /*10750*/  IMAD.X R12, RZ, RZ, R11, P3 ;  /* 0x000000ffff0c7224 */ /* 0x000fe200018e060b */
[----:B------:R-:W-:Y:S01]  /*10760*/  @P0 STG.E desc[UR36][R10.64+-0x800], R13 ;  /* 0xfff8000d0a000986 */ /* 0x000fe2000c101924 */
[----:B------:R-:W-:-:S13]  /*10770*/  PLOP3.LUT P0, PT, P1, PT, PT, 0x80, 0x8 ;  /* 0x000000000008781c */ /* 0x000fda0000f0f070 */
[----:B------:R-:W-:Y:S01]  /*10780*/  @P0 STG.E desc[UR36][R10.64+-0x400], R15 ;  /* 0xfffc000f0a000986 */ /* 0x000fe2000c101924 */
[----:B--2---:R-:W-:-:S05]  /*10790*/  FMUL.FTZ R17, R7, R16 ;  /* 0x0000001007117220 */ /* 0x004fca0000410000 */
[----:B------:R-:W-:Y:S01]  /*107a0*/  F2FP.F16.F32.PACK_AB R7, RZ, R17 ;  /* 0x00000011ff07723e */ /* 0x000fe200000000ff */
[----:B------:R-:W-:Y:S03]  /*107b0*/  @P0 STG.E desc[UR36][R10.64], R17 ;  /* 0x000000110a000986 */ /* 0x000fe6000c101924 */
[----:B------:R-:W-:-:S05]  /*107c0*/  PRMT R14, R7, 0x7610, R14 ;  /* 0x00007610070e7816 */ /* 0x000fca000000000e */
[----:B------:R-:W-:Y:S04]  /*107d0*/  STS.U16 [R5], R14 ;  /* 0x0000000e05007388 */ /* 0x000fe80000000400 */
[----:B------:R0:W2:Y:S02]  /*107e0*/  LDS R7, [R0+0x400] ;  /* 0x0004000000077984 */ /* 0x0000a40000000800 */
[----:B0-----:R-:W-:Y:S01]  /*107f0*/  IADD3 R0, PT, PT, R0, 0x1000, RZ ;  /* 0x0000100000007810 */ /* 0x001fe20007ffe0ff */
[----:B--2---:R-:W-:-:S05]  /*10800*/  FMUL.FTZ R19, R7, R16 ;  /* 0x0000001007137220 */ /* 0x004fca0000410000 */
[----:B------:R-:W-:Y:S01]  /*10810*/  @P0 STG.E desc[UR36][R10.64+0x400], R19 ;  /* 0x000400130a000986 */ /* 0x000fe2000c101924 */
[----:B------:R-:W-:-:S05]  /*10820*/  F2FP.F16.F32.PACK_AB R7, RZ, R19 ;  /* 0x00000013ff07723e */ /* 0x000fca00000000ff */
[----:B------:R0:W-:Y:S02]  /*10830*/  STS.U16 [R5+0x200], R7 ;  /* 0x0002000705007388 */ /* 0x0001e40000000400 */
[----:B0-----:R-:W-:Y:S01]  /*10840*/  VIADD R5, R5, 0x800 ;  /* 0x0000080005057836 */ /* 0x001fe20000000000 */
[----:B------:R-:W-:Y:S06]  /*10850*/  @!P2 BRA `(.L_x_178) ;  /* 0xfffffffc007ca947 */ /* 0x000fec000383ffff */
.L_x_174:
[----:B------:R-:W-:Y:S05]  /*10860*/  BSYNC.RECONVERGENT B0 ;  /* 0x0000000000007941 */ /* 0x000fea0003800200 */
.L_x_173:
[----:B------:R-:W-:Y:S01]  /*10870*/  UIADD3 UR9, UPT, UPT, UR44, -0x1, URZ ;  /* 0xffffffff2c097890 */ /* 0x000fe2000fffe0ff */
[----:B------:R-:W3:Y:S01]  /*10880*/  S2R R22, SR_CgaCtaId ;  /* 0x0000000000167919 */ /* 0x000ee20000008800 */
[----:B------:R-:W4:Y:S01]  /*10890*/  LDCU UR5, c[0x0][0x40c] ;  /* 0x00008180ff0577ac */ /* 0x000f220008000800 */
[C---:B------:R-:W-:Y:S01]  /*108a0*/  SHF.L.U32 R27, R4.reuse, 0x3, RZ ;  /* 0x00000003041b7819 */ /* 0x040fe200000006ff */
[----:B------:R-:W-:Y:S01]  /*108b0*/  BSSY.RECONVERGENT B0, `(.L_x_179) ;  /* 0x000001e000007945 */ /* 0x000fe20003800200 */
[----:B------:R-:W-:Y:S01]  /*108c0*/  MOV R7, 0x400 ;  /* 0x0000040000077802 */ /* 0x000fe20000000f00 */
[----:B------:R-:W-:Y:S01]  /*108d0*/  USHF.R.S32.HI UR4, URZ, 0x1f, UR9 ;  /* 0x0000001fff047899 */ /* 0x000fe20008011409 */
[----:B------:R-:W-:Y:S02]  /*108e0*/  LOP3.LUT R27, R27, 0xf8, RZ, 0xc0, !PT ;  /* 0x000000f81b1b7812 */ /* 0x000fe400078ec0ff */
[----:B------:R-:W-:Y:S02]  /*108f0*/  CS2R R18, SRZ ;  /* 0x0000000000127805 */ /* 0x000fe4000001ff00 */
[----:B------:R-:W-:Y:S01]  /*10900*/  SHF.L.U32 R0, R4, 0x4, RZ ;  /* 0x0000000404007819 */ /* 0x000fe200000006ff */
[----:B------:R-:W-:Y:S01]  /*10910*/  ULEA.HI UR4, UR4, UR9, URZ, 0x3 ;  /* 0x0000000904047291 */ /* 0x000fe2000f8f18ff */
[----:B------:R-:W-:Y:S01]  /*10920*/  VIADD R3, R7, 0x240 ;  /* 0x0000024007037836 */ /* 0x000fe20000000000 */
[----:B--2---:R-:W-:-:S02]  /*10930*/  CS2R R16, SRZ ;  /* 0x0000000000107805 */ /* 0x004fc4000001ff00 */
[----:B------:R-:W-:Y:S01]  /*10940*/  LOP3.LUT R0, R0, 0x1f0, RZ, 0xc0, !PT ;  /* 0x000001f000007812 */ /* 0x000fe200078ec0ff */
[----:B------:R-:W-:-:S04]  /*10950*/  ULOP3.LUT UR4, UR4, 0xfffffff8, URZ, 0xc0, !UPT ;  /* 0xfffffff804047892 */ /* 0x000fc8000f8ec0ff */
[----:B------:R-:W-:Y:S01]  /*10960*/  UIADD3 UR4, UPT, UPT, UR9, -UR4, URZ ;  /* 0x8000000409047290 */ /* 0x000fe2000fffe0ff */
[----:B----4-:R-:W-:-:S05]  /*10970*/  IMAD.U32 R53, RZ, RZ, UR5 ;  /* 0x00000005ff357e24 */ /* 0x010fca000f8e00ff */
[----:B------:R-:W-:-:S04]  /*10980*/  ISETP.NE.AND P0, PT, R8, UR4, PT ;  /* 0x0000000408007c0c */ /* 0x000fc8000bf05270 */
[----:B------:R-:W-:-:S04]  /*10990*/  ISETP.NE.OR P0, PT, R53, RZ, P0 ;  /* 0x000000ff3500720c */ /* 0x000fc80000705670 */
[----:B------:R-:W-:Y:S02]  /*109a0*/  ISETP.GT.U32.OR P0, PT, R27, 0x9f, P0 ;  /* 0x0000009f1b00780c */ /* 0x000fe40000704470 */
[----:B---3--:R-:W-:-:S04]  /*109b0*/  LEA R3, R22, R3, 0x18 ;  /* 0x0000000316037211 */ /* 0x008fc800078ec0ff */
[----:B------:R-:W-:-:S07]  /*109c0*/  IADD3 R20, PT, PT, R3, R0, RZ ;  /* 0x0000000003147210 */ /* 0x000fce0007ffe0ff */
[----:B------:R-:W-:Y:S05]  /*109d0*/  @P0 BRA `(.L_x_180) ;  /* 0x00000000002c0947 */ /* 0x000fea0003800000 */
[----:B------:R-:W2:Y:S01]  /*109e0*/  LDCU.64 UR10, c[0x0][0x3b0] ;  /* 0x00007600ff0a77ac */ /* 0x000ea20008000a00 */
[----:B------:R-:W-:Y:S01]  /*109f0*/  IMAD.MOV.U32 R19, RZ, RZ, RZ ;  /* 0x000000ffff137224 */ /* 0x000fe200078e00ff */
[----:B--2---:R-:W-:-:S04]  /*10a00*/  UISETP.NE.U32.AND UP0, UPT, UR10, URZ, UPT ;  /* 0x000000ff0a00728c */ /* 0x004fc8000bf05070 */
[----:B------:R-:W-:-:S09]  /*10a10*/  UISETP.NE.AND.EX UP0, UPT, UR11, URZ, UPT, UP0 ;  /* 0x000000ff0b00728c */ /* 0x000fd2000bf05300 */
[----:B------:R-:W-:Y:S05]  /*10a20*/  BRA.U !UP0, `(.L_x_181) ;  /* 0x0000000108147547 */ /* 0x000fea000b800000 */
[----:B------:R-:W2:Y:S01]  /*10a30*/  S2R R0, SR_CTAID.X ;  /* 0x0000000000007919 */ /* 0x000ea20000002500 */
[----:B------:R-:W3:Y:S01]  /*10a40*/  LDC.64 R16, c[0x0][0x3b0] ;  /* 0x0000ec00ff107b82 */ /* 0x000ee20000000a00 */
[----:B--2---:R-:W-:-:S04]  /*10a50*/  IMAD R3, R0, 0xa0, R27 ;  /* 0x000000a000037824 */ /* 0x004fc800078e021b */
[----:B---3--:R-:W-:-:S06]  /*10a60*/  IMAD.WIDE.U32 R16, R3, 0x2, R16 ;  /* 0x0000000203107825 */ /* 0x008fcc00078e0010 */
[----:B------:R-:W5:Y:S02]  /*10a70*/  LDG.E.128 R16, desc[UR36][R16.64] ;  /* 0x0000002410107981 */ /* 0x000f64000c1e1d00 */
.L_x_181:
[----:B-----5:R2:W-:Y:S02]  /*10a80*/  STS.128 [R20], R16 ;  /* 0x0000001014007388 */ /* 0x0205e40000000c00 */
.L_x_180:
[----:B------:R-:W-:Y:S05]  /*10a90*/  BSYNC.RECONVERGENT B0 ;  /* 0x0000000000007941 */ /* 0x000fea0003800200 */
.L_x_179:
[----:B------:R-:W3:Y:S01]  /*10aa0*/  LDCU UR10, c[0x0][0x3f8] ;  /* 0x00007f00ff0a77ac */ /* 0x000ee20008000800 */
[----:B------:R-:W-:Y:S01]  /*10ab0*/  ISETP.GT.U32.AND P0, PT, R27, 0x9f, PT ;  /* 0x0000009f1b00780c */ /* 0x000fe20003f04070 */
[----:B------:R-:W-:Y:S01]  /*10ac0*/  BSSY.RECONVERGENT B0, `(.L_x_182) ;  /* 0x0000214000007945 */ /* 0x000fe20003800200 */
[----:B------:R-:W-:Y:S01]  /*10ad0*/  HFMA2 R0, -RZ, RZ, 0, 0 ;  /* 0x00000000ff007431 */ /* 0x000fe200000001ff */
[----:B------:R-:W4:Y:S01]  /*10ae0*/  LDCU UR18, c[0x0][0x40c] ;  /* 0x00008180ff1277ac */ /* 0x000f220008000800 */
[----:B------:R-:W-:Y:S01]  /*10af0*/  HFMA2 R3, -RZ, RZ, 0, 0 ;  /* 0x00000000ff037431 */ /* 0x000fe200000001ff */
[----:B------:R-:W-:Y:S01]  /*10b00*/  CS2R R12, SRZ ;  /* 0x00000000000c7805 */ /* 0x000fe2000001ff00 */
[----:B------:R-:W-:Y:S01]  /*10b10*/  IMAD.MOV.U32 R14, RZ, RZ, RZ ;  /* 0x000000ffff0e7224 */ /* 0x000fe200078e00ff */
[----:B------:R-:W1:Y:S01]  /*10b20*/  LDCU.64 UR16, c[0x0][0x3c8] ;  /* 0x00007900ff1077ac */ /* 0x000e620008000a00 */
[----:B------:R-:W-:Y:S01]  /*10b30*/  MOV R9, RZ ;  /* 0x000000ff00097202 */ /* 0x000fe20000000f00 */
[----:B0-----:R-:W-:-:S02]  /*10b40*/  IMAD.MOV.U32 R5, RZ, RZ, RZ ;  /* 0x000000ffff057224 */ /* 0x001fc400078e00ff */
[----:B------:R-:W-:Y:S01]  /*10b50*/  IMAD.MOV.U32 R10, RZ, RZ, RZ ;  /* 0x000000ffff0a7224 */ /* 0x000fe200078e00ff */
[----:B---3--:R-:W-:-:S04]  /*10b60*/  UIMAD UR8, UR8, UR10, UR13 ;  /* 0x0000000a080872a4 */ /* 0x008fc8000f8e020d */
[----:B------:R-:W-:Y:S01]  /*10b70*/  UIMAD UR8, UR8, 0xa0, URZ ;  /* 0x000000a0080878a4 */ /* 0x000fe2000f8e02ff */
[----:B------:R-:W-:Y:S06]  /*10b80*/  BAR.SYNC.DEFER_BLOCKING 0x0 ;  /* 0x0000000000007b1d */ /* 0x000fec0000010000 */
[----:B----4-:R-:W-:Y:S05]  /*10b90*/  @P0 BRA `(.L_x_183) ;  /* 0x0000002000180947 */ /* 0x010fea0003800000 */
[----:B------:R-:W0:Y:S01]  /*10ba0*/  LDC R30, c[0x0][0x3f4] ;  /* 0x0000fd00ff1e7b82 */ /* 0x000e220000000800 */
[----:B-1----:R-:W-:Y:S01]  /*10bb0*/  VIADD R28, R8, UR12 ;  /* 0x0000000c081c7c36 */ /* 0x002fe20008000000 */
[----:B------:R-:W-:Y:S01]  /*10bc0*/  IADD3 R7, PT, PT, R7, 0x440, RZ ;  /* 0x0000044007077810 */ /* 0x000fe20007ffe0ff */
[----:B------:R-:W-:Y:S01]  /*10bd0*/  BSSY.RECONVERGENT B1, `(.L_x_184) ;  /* 0x00000c1000017945 */ /* 0x000fe20003800200 */
[----:B------:R-:W-:Y:S02]  /*10be0*/  IMAD.MOV.U32 R0, RZ, RZ, RZ ;  /* 0x000000ffff007224 */ /* 0x000fe400078e00ff */
[----:B------:R-:W-:Y:S02]  /*10bf0*/  LEA R54, R22, R7, 0x18 ;  /* 0x0000000716367211 */ /* 0x000fe400078ec0ff */
[----:B------:R-:W1:Y:S02]  /*10c00*/  LDC.64 R24, c[0x0][0x3c0] ;  /* 0x0000f000ff187b82 */ /* 0x000e640000000a00 */
[----:B------:R-:W-:-:S04]  /*10c10*/  IADD3 R29, PT, PT, R54, UR7, RZ ;  /* 0x00000007361d7c10 */ /* 0x000fc8000fffe0ff */
[----:B------:R-:W-:Y:S02]  /*10c20*/  LEA R36, R8, R29, 0x1 ;  /* 0x0000001d08247211 */ /* 0x000fe400078e08ff */
[C---:B0-----:R-:W-:Y:S01]  /*10c30*/  VIMNMX R26, PT, PT, R30.reuse, UR9, PT ;  /* 0x000000091e1a7c48 */ /* 0x041fe2000bfe0100 */
[C-C-:B------:R-:W-:Y:S02]  /*10c40*/  IMAD R23, R30.reuse, UR8, R27.reuse ;  /* 0x000000081e177c24 */ /* 0x140fe4000f8e021b */
[----:B------:R-:W-:Y:S01]  /*10c50*/  IMAD R7, R30, UR6, R27 ;  /* 0x000000061e077c24 */ /* 0x000fe2000f8e021b */
[----:B------:R-:W-:Y:S01]  /*10c60*/  ISETP.GE.AND P0, PT, R28, R26, PT ;  /* 0x0000001a1c00720c */ /* 0x000fe20003f06270 */
[----:B-1----:R-:W-:-:S04]  /*10c70*/  IMAD.WIDE R22, R23, 0x2, R24 ;  /* 0x0000000217167825 */ /* 0x002fc800078e0218 */
[----:B------:R-:W-:-:S08]  /*10c80*/  IMAD.WIDE R24, R7, 0x2, R24 ;  /* 0x0000000207187825 */ /* 0x000fd000078e0218 */
[----:B------:R-:W-:Y:S05]  /*10c90*/  @P0 BRA `(.L_x_185) ;  /* 0x0000000800d00947 */ /* 0x000fea0003800000 */
[----:B------:R-:W0:Y:S01]  /*10ca0*/  LDC.64 R10, c[0x0][0x458] ;  /* 0x00011600ff0a7b82 */ /* 0x000e220000000a00 */
[----:B------:R-:W-:Y:S01]  /*10cb0*/  UIMAD UR5, UR38, UR10, UR13 ;  /* 0x0000000a260572a4 */ /* 0x000fe2000f8e020d */
[----:B------:R-:W-:Y:S01]  /*10cc0*/  IADD3 R31, PT, PT, R28, 0x8, RZ ;  /* 0x000000081c1f7810 */ /* 0x000fe20007ffe0ff */
[----:B------:R-:W-:Y:S01]  /*10cd0*/  BSSY.RECONVERGENT B2, `(.L_x_186) ;  /* 0x0000046000027945 */ /* 0x000fe20003800200 */
[----:B------:R-:W-:Y:S01]  /*10ce0*/  HFMA2 R5, -RZ, RZ, 0, 0 ;  /* 0x00000000ff057431 */ /* 0x000fe200000001ff */
[----:B------:R-:W-:Y:S02]  /*10cf0*/  MOV R7, R28 ;  /* 0x0000001c00077202 */ /* 0x000fe40000000f00 */
[----:B------:R-:W-:Y:S01]  /*10d00*/  CS2R R12, SRZ ;  /* 0x00000000000c7805 */ /* 0x000fe2000001ff00 */
[----:B------:R-:W-:Y:S01]  /*10d10*/  IMAD.U32 R0, RZ, RZ, UR5 ;  /* 0x00000005ff007e24 */ /* 0x000fe2000f8e00ff */
[----:B------:R-:W-:Y:S01]  /*10d20*/  ULOP3.LUT UR5, URZ, UR12, URZ, 0x33, !UPT ;  /* 0x0000000cff057292 */ /* 0x000fe2000f8e33ff */
[----:B------:R-:W-:Y:S01]  /*10d30*/  VIMNMX R3, PT, PT, R26, R31, !PT ;  /* 0x0000001f1a037248 */ /* 0x000fe20007fe0100 */
[----:B------:R-:W-:Y:S01]  /*10d40*/  IMAD.MOV.U32 R9, RZ, RZ, RZ ;  /* 0x000000ffff097224 */ /* 0x000fe200078e00ff */
[----:B------:R-:W-:Y:S01]  /*10d50*/  MOV R14, RZ ;  /* 0x000000ff000e7202 */ /* 0x000fe20000000f00 */
[----:B------:R-:W-:-:S02]  /*10d60*/  IMAD R33, R0, 0xa0, R27 ;  /* 0x000000a000217824 */ /* 0x000fc400078e021b */
[----:B------:R-:W-:Y:S02]  /*10d70*/  IMAD.MOV.U32 R0, RZ, RZ, RZ ;  /* 0x000000ffff007224 */ /* 0x000fe400078e00ff */
[----:B0-----:R-:W-:-:S04]  /*10d80*/  IMAD.WIDE R32, R33, 0x2, R10 ;  /* 0x0000000221207825 */ /* 0x001fc800078e020a */
[----:B------:R-:W-:Y:S01]  /*10d90*/  IMAD R11, R30, UR10, RZ ;  /* 0x0000000a1e0b7c24 */ /* 0x000fe2000f8e02ff */
[----:B------:R-:W-:Y:S01]  /*10da0*/  IADD3 R30, PT, PT, -R8, UR5, R3 ;  /* 0x00000005081e7c10 */ /* 0x000fe2000fffe103 */
[----:B------:R-:W-:Y:S02]  /*10db0*/  IMAD.MOV.U32 R10, RZ, RZ, RZ ;  /* 0x000000ffff0a7224 */ /* 0x000fe400078e00ff */
[----:B------:R-:W-:Y:S01]  /*10dc0*/  IMAD.MOV.U32 R3, RZ, RZ, RZ ;  /* 0x000000ffff037224 */ /* 0x000fe200078e00ff */
[----:B------:R-:W-:Y:S01]  /*10dd0*/  LOP3.LUT P0, RZ, R30, 0x8, RZ, 0xc0, !PT ;  /* 0x000000081eff7812 */ /* 0x000fe2000780c0ff */
[----:B------:R-:W-:-:S12]  /*10de0*/  IMAD R37, R11, 0xa0, RZ ;  /* 0x000000a00b257824 */ /* 0x000fd800078e02ff */
[----:B------:R-:W-:Y:S05]  /*10df0*/  @P0 BRA `(.L_x_187) ;  /* 0x0000000000cc0947 */ /* 0x000fea0003800000 */
[----:B------:R-:W0:Y:S01]  /*10e00*/  LDCU.64 UR14, c[0x0][0x3c8] ;  /* 0x00007900ff0e77ac */ /* 0x000e220008000a00 */
[----:B------:R-:W-:-:S04]  /*10e10*/  IADD3 R0, P0, PT, R21, R28, RZ ;  /* 0x0000001c15007210 */ /* 0x000fc80007f1e0ff */
[----:B------:R-:W-:Y:S02]  /*10e20*/  IADD3.X R3, PT, PT, RZ, R6, RZ, P0, !PT ;  /* 0x00000006ff037210 */ /* 0x000fe400007fe4ff */
[----:B0-----:R-:W-:-:S04]  /*10e30*/  LEA R12, P0, R0, UR14, 0x2 ;  /* 0x0000000e000c7c11 */ /* 0x001fc8000f8010ff */
[----:B------:R-:W-:Y:S02]  /*10e40*/  LEA.HI.X R13, R0, UR15, R3, 0x2, P0 ;  /* 0x0000000f000d7c11 */ /* 0x000fe400080f1403 */
[----:B------:R-:W0:Y:S04]  /*10e50*/  LDS.U16 R0, [R36] ;  /* 0x0000000024007984 */ /* 0x000e280000000400 */
[----:B------:R-:W3:Y:S01]  /*10e60*/  LDG.E R13, desc[UR36][R12.64] ;  /* 0x000000240c0d7981 */ /* 0x000ee2000c1e1900 */
[----:B------:R-:W-:Y:S01]  /*10e70*/  ISETP.NE.AND P0, PT, R53, RZ, PT ;  /* 0x000000ff3500720c */ /* 0x000fe20003f05270 */
[----:B---3--:R-:W-:-:S04]  /*10e80*/  IMAD R11, R11, R13, R28 ;  /* 0x0000000d0b0b7224 */ /* 0x008fc800078e021c */
[----:B------:R-:W-:-:S04]  /*10e90*/  IMAD R11, R11, 0xa0, RZ ;  /* 0x000000a00b0b7824 */ /* 0x000fc800078e02ff */
[----:B------:R-:W-:-:S05]  /*10ea0*/  IMAD.WIDE R10, R11, 0x2, R24 ;  /* 0x000000020b0a7825 */ /* 0x000fca00078e0218 */
[----:B------:R1:W5:Y:S01]  /*10eb0*/  LDG.E.128 R40, desc[UR36][R10.64] ;  /* 0x000000240a287981 */ /* 0x000362000c1e1d00 */
[----:B0-----:R-:W-:Y:S01]  /*10ec0*/  HADD2.F32 R0, -RZ, R0.H0_H0 ;  /* 0x20000000ff007230 */ /* 0x001fe20000004100 */
[----:B------:R-:W-:Y:S06]  /*10ed0*/  @P0 BRA `(.L_x_188) ;  /* 0x0000000000500947 */ /* 0x000fec0003800000 */
[----:B------:R-:W-:Y:S01]  /*10ee0*/  ISETP.NE.AND P1, PT, R2, RZ, PT ;  /* 0x000000ff0200720c */ /* 0x000fe20003f25270 */
[----:B------:R-:W0:-:S12]  /*10ef0*/  LDS.128 R12, [R20] ;  /* 0x00000000140c7984 */ /* 0x000e180000000c00 */
[----:B------:R-:W-:Y:S01]  /*10f00*/  VOTEU.ANY UP0, P1 ;  /* 0x0000000000ff7886 */ /* 0x000fe20000800100 */
[----:B------:R-:W-:-:S13]  /*10f10*/  PLOP3.LUT P0, PT, PT, PT, UP0, 0x80, 0x8 ;  /* 0x000000000008781c */ /* 0x000fda0003f0f008 */
[----:B------:R-:W3:Y:S01]  /*10f20*/  @P0 LDG.E.128 R44, desc[UR36][R32.64] ;  /* 0x00000024202c0981 */ /* 0x000ee2000c1e1d00 */
[----:B------:R-:W-:Y:S01]  /*10f30*/  PLOP3.LUT P1, PT, PT, PT, UP0, 0x80, 0x8 ;  /* 0x000000000008781c */ /* 0x000fe20003f2f008 */
[----:B-1----:R-:W-:Y:S01]  /*10f40*/  IMAD R11, R28, 0xa0, RZ ;  /* 0x000000a01c0b7824 */ /* 0x002fe200078e02ff */
[----:B------:R-:W-:Y:S02]  /*10f50*/  PLOP3.LUT P3, PT, PT, PT, UP0, 0x80, 0x8 ;  /* 0x000000000008781c */ /* 0x000fe40003f6f008 */
[----:B------:R-:W-:Y:S01]  /*10f60*/  PLOP3.LUT P0, PT, PT, PT, UP0, 0x80, 0x8 ;  /* 0x000000000008781c */ /* 0x000fe20003f0f008 */
[----:B------:R-:W-:Y:S01]  /*10f70*/  IMAD.WIDE.U32 R10, R11, 0x2, R22 ;  /* 0x000000020b0a7825 */ /* 0x000fe200078e0016 */
[----:B------:R-:W-:-:S03]  /*10f80*/  PLOP3.LUT P2, PT, PT, PT, UP0, 0x80, 0x8 ;  /* 0x000000000008781c */ /* 0x000fc60003f4f008 */
[----:B0----5:R-:W-:Y:S02]  /*10f90*/  HFMA2 R40, R40, 1, 1, R12 ;  /* 0x3c003c0028287831 */ /* 0x021fe4000000000c */
[----:B------:R-:W-:Y:S02]  /*10fa0*/  HADD2 R41, R41, R13 ;  /* 0x0000000d29297230 */ /* 0x000fe40000000000 */
[----:B------:R-:W-:Y:S02]  /*10fb0*/  HFMA2 R42, R42, 1, 1, R14 ;  /* 0x3c003c002a2a7831 */ /* 0x000fe4000000000e */
[----:B------:R-:W-:Y:S02]  /*10fc0*/  HADD2 R43, R43, R15 ;  /* 0x0000000f2b2b7230 */ /* 0x000fe40000000000 */
[----:B---3--:R-:W-:Y:S02]  /*10fd0*/  @P1 HFMA2 R41, R41, R45, -RZ ;  /* 0x0000002d29291231 */ /* 0x008fe400001000ff */
[----:B------:R-:W-:-:S02]  /*10fe0*/  @P0 HMUL2 R40, R40, R44 ;  /* 0x0000002c28280232 */ /* 0x000fc40000000000 */
[----:B------:R-:W-:Y:S02]  /*10ff0*/  @P3 HFMA2 R43, R43, R47, -RZ ;  /* 0x0000002f2b2b3231 */ /* 0x000fe400001000ff */
[----:B------:R-:W-:-:S05]  /*11000*/  @P2 HMUL2 R42, R42, R46 ;  /* 0x0000002e2a2a2232 */ /* 0x000fca0000000000 */
[----:B------:R0:W-:Y:S02]  /*11010*/  STG.E.128 desc[UR36][R10.64], R40 ;  /* 0x000000280a007986 */ /* 0x0001e4000c101d24 */
.L_x_188:
[--C-:B-----5:R-:W-:Y:S02]  /*11020*/  HADD2.F32 R35, -RZ, R40.reuse.H0_H0 ;  /* 0x20000028ff237230 */ /* 0x120fe40000004100 */
[----:B------:R-:W-:Y:S02]  /*11030*/  HADD2.F32 R3, -RZ, R40.H1_H1 ;  /* 0x30000028ff037230 */ /* 0x000fe40000004100 */
[--C-:B------:R-:W-:Y:S02]  /*11040*/  HADD2.F32 R5, -RZ, R41.reuse.H0_H0 ;  /* 0x20000029ff057230 */ /* 0x100fe40000004100 */
[C---:B01----:R-:W-:Y:S01]  /*11050*/  FFMA.FTZ R10, R0.reuse, R35, RZ ;  /* 0x00000023000a7223 */ /* 0x043fe200000100ff */
[----:B------:R-:W-:Y:S02]  /*11060*/  HADD2.F32 R7, -RZ, R41.H1_H1 ;  /* 0x30000029ff077230 */ /* 0x000fe40000004100 */
[----:B------:R-:W-:Y:S01]  /*11070*/  FFMA.FTZ R3, R0, R3, RZ ;  /* 0x0000000300037223 */ /* 0x000fe200000100ff */
[----:B------:R-:W-:-:S02]  /*11080*/  HADD2.F32 R9, -RZ, R42.H0_H0 ;  /* 0x2000002aff097230 */ /* 0x000fc40000004100 */
[C---:B------:R-:W-:Y:S01]  /*11090*/  FFMA.FTZ R5, R0.reuse, R5, RZ ;  /* 0x0000000500057223 */ /* 0x040fe200000100ff */
[----:B------:R-:W-:Y:S02]  /*110a0*/  HADD2.F32 R11, -RZ, R42.H1_H1 ;  /* 0x3000002aff0b7230 */ /* 0x000fe40000004100 */
[C---:B------:R-:W-:Y:S01]  /*110b0*/  FFMA.FTZ R12, R0.reuse, R7, RZ ;  /* 0x00000007000c7223 */ /* 0x040fe200000100ff */
[--C-:B------:R-:W-:Y:S02]  /*110c0*/  HADD2.F32 R13, -RZ, R43.reuse.H0_H0 ;  /* 0x2000002bff0d7230 */ /* 0x100fe40000004100 */
[C---:B------:R-:W-:Y:S01]  /*110d0*/  FFMA.FTZ R9, R0.reuse, R9, RZ ;  /* 0x0000000900097223 */ /* 0x040fe200000100ff */
[----:B------:R-:W-:Y:S02]  /*110e0*/  HADD2.F32 R15, -RZ, R43.H1_H1 ;  /* 0x3000002bff0f7230 */ /* 0x000fe40000004100 */
[----:B------:R-:W-:Y:S01]  /*110f0*/  FFMA.FTZ R14, R0, R11, RZ ;  /* 0x0000000b000e7223 */ /* 0x000fe200000100ff */
[----:B------:R-:W-:-:S02]  /*11100*/  IMAD.MOV.U32 R7, RZ, RZ, R31 ;  /* 0x000000ffff077224 */ /* 0x000fc400078e001f */
[C---:B------:R-:W-:Y:S01]  /*11110*/  FFMA.FTZ R13, R0.reuse, R13, RZ ;  /* 0x0000000d000d7223 */ /* 0x040fe200000100ff */
[----:B------:R-:W-:-:S07]  /*11120*/  FFMA.FTZ R0, R0, R15, RZ ;  /* 0x0000000f00007223 */ /* 0x000fce00000100ff */
.L_x_187:
[----:B------:R-:W-:Y:S05]  /*11130*/  BSYNC.RECONVERGENT B2 ;  /* 0x0000000000027941 */ /* 0x000fea0003800200 */
.L_x_186:
[----:B------:R-:W-:-:S13]  /*11140*/  ISETP.GE.U32.AND P0, PT, R30, 0x8, PT ;  /* 0x000000081e00780c */ /* 0x000fda0003f06070 */
[----:B------:R-:W-:Y:S05]  /*11150*/  @!P0 BRA `(.L_x_185) ;  /* 0x0000000400a08947 */ /* 0x000fea0003800000 */
[C---:B------:R-:W-:Y:S01]  /*11160*/  LEA R11, R7.reuse, UR7, 0x1 ;  /* 0x00000007070b7c11 */ /* 0x040fe2000f8e08ff */
[----:B------:R-:W-:Y:S01]  /*11170*/  IMAD R38, R7, 0xa0, RZ ;  /* 0x000000a007267824 */ /* 0x000fe200078e02ff */
[----:B------:R-:W-:Y:S02]  /*11180*/  MOV R30, UR12 ;  /* 0x0000000c001e7c02 */ /* 0x000fe40008000f00 */
[----:B------:R-:W-:-:S03]  /*11190*/  ISETP.NE.AND P0, PT, R53, RZ, PT ;  /* 0x000000ff3500720c */ /* 0x000fc60003f05270 */
[----:B------:R-:W-:-:S05]  /*111a0*/  IMAD R11, R30, -0x2, R11 ;  /* 0xfffffffe1e0b7824 */ /* 0x000fca00078e020b */
[----:B------:R-:W-:-:S07]  /*111b0*/  IADD3 R15, PT, PT, R11, 0x10, R54 ;  /* 0x000000100b0f7810 */ /* 0x000fce0007ffe036 */
.L_x_192:
[----:B------:R-:W-:Y:S02]  /*111c0*/  IADD3 R11, P1, PT, R21, R7, RZ ;  /* 0x00000007150b7210 */ /* 0x000fe40007f3e0ff */
[----:B------:R-:W-:-:S03]  /*111d0*/  ISETP.NE.AND P4, PT, R2, RZ, PT ;  /* 0x000000ff0200720c */ /* 0x000fc60003f85270 */
[----:B------:R-:W-:Y:S01]  /*111e0*/  IMAD.X R30, RZ, RZ, R6, P1 ;  /* 0x000000ffff1e7224 */ /* 0x000fe200008e0606 */
[----:B------:R-:W-:-:S04]  /*111f0*/  LEA R34, P1, R11, UR16, 0x2 ;  /* 0x000000100b227c11 */ /* 0x000fc8000f8210ff */
[----:B------:R-:W-:-:S05]  /*11200*/  LEA.HI.X R35, R11, UR17, R30, 0x2, P1 ;  /* 0x000000110b237c11 */ /* 0x000fca00088f141e */
[----:B------:R-:W3:Y:S02]  /*11210*/  LDG.E R11, desc[UR36][R34.64] ;  /* 0x00000024220b7981 */ /* 0x000ee4000c1e1900 */
[----:B---3--:R-:W-:-:S04]  /*11220*/  IMAD R11, R37, R11, R38 ;  /* 0x0000000b250b7224 */ /* 0x008fc800078e0226 */
[----:B------:R-:W-:-:S05]  /*11230*/  IMAD.WIDE R30, R11, 0x2, R24 ;  /* 0x000000020b1e7825 */ /* 0x000fca00078e0218 */
[----:B------:R0:W5:Y:S01]  /*11240*/  LDG.E.128 R40, desc[UR36][R30.64] ;  /* 0x000000241e287981 */ /* 0x000162000c1e1d00 */
[----:B------:R-:W-:Y:S04]  /*11250*/  BSSY.RECONVERGENT B2, `(.L_x_189) ;  /* 0x0000014000027945 */ /* 0x000fe80003800200 */
[----:B------:R-:W-:Y:S05]  /*11260*/  @P0 BRA `(.L_x_190) ;  /* 0x0000000000480947 */ /* 0x000fea0003800000 */
[----:B------:R-:W-:Y:S01]  /*11270*/  VOTEU.ANY UP0, P4 ;  /* 0x0000000000ff7886 */ /* 0x000fe20002000100 */
[----:B------:R-:W-:Y:S01]  /*11280*/  PLOP3.LUT P0, PT, PT, PT, UP0, 0x80, 0x8 ;  /* 0x000000000008781c */ /* 0x000fe20003f0f008 */
[----:B------:R-:W1:-:S12]  /*11290*/  LDS.128 R44, [R20] ;  /* 0x00000000142c7984 */ /* 0x000e580000000c00 */
[----:B------:R-:W3:Y:S01]  /*112a0*/  @P0 LDG.E.128 R48, desc[UR36][R32.64] ;  /* 0x0000002420300981 */ /* 0x000ee2000c1e1d00 */
[----:B------:R-:W-:Y:S01]  /*112b0*/  PLOP3.LUT P1, PT, PT, PT, UP0, 0x80, 0x8 ;  /* 0x000000000008781c */ /* 0x000fe20003f2f008 */
[----:B0-----:R-:W-:Y:S01]  /*112c0*/  IMAD.WIDE.U32 R30, R38, 0x2, R22 ;  /* 0x00000002261e7825 */ /* 0x001fe200078e0016 */
[----:B------:R-:W-:Y:S02]  /*112d0*/  PLOP3.LUT P3, PT, PT, PT, UP0, 0x80, 0x8 ;  /* 0x000000000008781c */ /* 0x000fe40003f6f008 */
[----:B------:R-:W-:Y:S02]  /*112e0*/  PLOP3.LUT P0, PT, PT, PT, UP0, 0x80, 0x8 ;  /* 0x000000000008781c */ /* 0x000fe40003f0f008 */
[----:B------:R-:W-:Y:S01]  /*112f0*/  PLOP3.LUT P2, PT, PT, PT, UP0, 0x80, 0x8 ;  /* 0x000000000008781c */ /* 0x000fe20003f4f008 */
[----:B-1---5:R-:W-:Y:S02]  /*11300*/  HFMA2 R40, R40, 1, 1, R44 ;  /* 0x3c003c0028287831 */ /* 0x022fe4000000002c */
[----:B------:R-:W-:-:S02]  /*11310*/  HADD2 R41, R41, R45 ;  /* 0x0000002d29297230 */ /* 0x000fc40000000000 */
[----:B------:R-:W-:Y:S02]  /*11320*/  HFMA2 R42, R42, 1, 1, R46 ;  /* 0x3c003c002a2a7831 */ /* 0x000fe4000000002e */
[----:B------:R-:W-:Y:S02]  /*11330*/  HADD2 R43, R43, R47 ;  /* 0x0000002f2b2b7230 */ /* 0x000fe40000000000 */
[----:B---3--:R-:W-:Y:S02]  /*11340*/  @P1 HFMA2 R41, R41, R49, -RZ ;  /* 0x0000003129291231 */ /* 0x008fe400001000ff */
[----:B------:R-:W-:Y:S02]  /*11350*/  @P0 HMUL2 R40, R40, R48 ;  /* 0x0000003028280232 */ /* 0x000fe40000000000 */
[----:B------:R-:W-:Y:S02]  /*11360*/  @P3 HFMA2 R43, R43, R51, -RZ ;  /* 0x000000332b2b3231 */ /* 0x000fe400001000ff */
[----:B------:R-:W-:-:S05]  /*11370*/  @P2 HMUL2 R42, R42, R50 ;  /* 0x000000322a2a2232 */ /* 0x000fca0000000000 */
[----:B------:R1:W-:Y:S02]  /*11380*/  STG.E.128 desc[UR36][R30.64], R40 ;  /* 0x000000281e007986 */ /* 0x0003e4000c101d24 */
.L_x_190:
[----:B------:R-:W-:Y:S05]  /*11390*/  BSYNC.RECONVERGENT B2 ;  /* 0x0000000000027941 */ /* 0x000fea0003800200 */
.L_x_189:
[----:B------:R3:W4:Y:S01]  /*113a0*/  LDG.E R34, desc[UR36][R34.64+0x20] ;  /* 0x0000202422227981 */ /* 0x000722000c1e1900 */
[----:B------:R-:W-:-:S05]  /*113b0*/  IMAD.U32 R53, RZ, RZ, UR18 ;  /* 0x00000012ff357e24 */ /* 0x000fca000f8e00ff */
[----:B------:R-:W-:Y:S01]  /*113c0*/  ISETP.NE.AND P0, PT, R53, RZ, PT ;  /* 0x000000ff3500720c */ /* 0x000fe20003f05270 */
[----:B-----5:R-:W-:Y:S02]  /*113d0*/  HADD2.F32 R39, -RZ, R40.H0_H0 ;  /* 0x20000028ff277230 */ /* 0x020fe40000004100 */
[--C-:B------:R-:W-:Y:S02]  /*113e0*/  HADD2.F32 R44, -RZ, R41.reuse.H0_H0 ;  /* 0x20000029ff2c7230 */ /* 0x100fe40000004100 */
[----:B---3--:R-:W-:Y:S02]  /*113f0*/  HADD2.F32 R35, -RZ, R42.H1_H1 ;  /* 0x3000002aff237230 */ /* 0x008fe40000004100 */
[----:B-1----:R-:W-:Y:S02]  /*11400*/  HADD2.F32 R40, -RZ, R40.H1_H1 ;  /* 0x30000028ff287230 */ /* 0x002fe40000004100 */
[----:B------:R-:W-:Y:S02]  /*11410*/  HADD2.F32 R41, -RZ, R41.H1_H1 ;  /* 0x30000029ff297230 */ /* 0x000fe40000004100 */
[----:B----4-:R-:W-:-:S05]  /*11420*/  IMAD R11, R37, R34, R38 ;  /* 0x00000022250b7224 */ /* 0x010fca00078e0226 */
[----:B------:R-:W-:-:S05]  /*11430*/  IADD3 R11, PT, PT, R11, 0x500, RZ ;  /* 0x000005000b0b7810 */ /* 0x000fca0007ffe0ff */
[----:B0-----:R-:W-:Y:S02]  /*11440*/  IMAD.WIDE R30, R11, 0x2, R24 ;  /* 0x000000020b1e7825 */ /* 0x001fe400078e0218 */
[----:B------:R-:W0:Y:S02]  /*11450*/  LDS.U16 R11, [R15+-0x10] ;  /* 0xfffff0000f0b7984 */ /* 0x000e240000000400 */
[----:B------:R-:W-:Y:S02]  /*11460*/  HADD2.F32 R34, -RZ, R42.H0_H0 ;  /* 0x2000002aff227230 */ /* 0x000fe40000004100 */
[--C-:B------:R-:W-:Y:S01]  /*11470*/  HADD2.F32 R42, -RZ, R43.reuse.H0_H0 ;  /* 0x2000002bff2a7230 */ /* 0x100fe20000004100 */
[----:B------:R1:W5:Y:S01]  /*11480*/  LDG.E.128 R48, desc[UR36][R30.64] ;  /* 0x000000241e307981 */ /* 0x000362000c1e1d00 */
[----:B------:R-:W-:Y:S02]  /*11490*/  HADD2.F32 R43, -RZ, R43.H1_H1 ;  /* 0x3000002bff2b7230 */ /* 0x000fe40000004100 */
[----:B0-----:R-:W-:-:S05]  /*114a0*/  HADD2.F32 R11, -RZ, R11.H0_H0 ;  /* 0x2000000bff0b7230 */ /* 0x001fca0000004100 */
[C---:B------:R-:W-:Y:S01]  /*114b0*/  FFMA.FTZ R39, R11.reuse, R39, R10 ;  /* 0x000000270b277223 */ /* 0x040fe2000001000a */
[C---:B-1----:R-:W-:Y:S01]  /*114c0*/  FFMA.FTZ R30, R11.reuse, R40, R3 ;  /* 0x000000280b1e7223 */ /* 0x042fe20000010003 */
[C---:B------:R-:W-:Y:S01]  /*114d0*/  FFMA.FTZ R44, R11.reuse, R44, R5 ;  /* 0x0000002c0b2c7223 */ /* 0x040fe20000010005 */
[C---:B------:R-:W-:Y:S01]  /*114e0*/  FFMA.FTZ R12, R11.reuse, R41, R12 ;  /* 0x000000290b0c7223 */ /* 0x040fe2000001000c */
[C---:B------:R-:W-:Y:S01]  /*114f0*/  FFMA.FTZ R34, R11.reuse, R34, R9 ;  /* 0x000000220b227223 */ /* 0x040fe20000010009 */
[C---:B------:R-:W-:Y:S01]  /*11500*/  FFMA.FTZ R14, R11.reuse, R35, R14 ;  /* 0x000000230b0e7223 */ /* 0x040fe2000001000e */
[C---:B------:R-:W-:Y:S01]  /*11510*/  FFMA.FTZ R46, R11.reuse, R42, R13 ;  /* 0x0000002a0b2e7223 */ /* 0x040fe2000001000d */
[----:B------:R-:W-:Y:S01]  /*11520*/  FFMA.FTZ R52, R11, R43, R0 ;  /* 0x0000002b0b347223 */ /* 0x000fe20000010000 */
[----:B------:R-:W-:Y:S06]  /*11530*/  @P0 BRA `(.L_x_191) ;  /* 0x00000000004c0947 */ /* 0x000fec0003800000 */
[----:B------:R-:W-:Y:S01]  /*11540*/  VOTEU.ANY UP0, P4 ;  /* 0x0000000000ff7886 */ /* 0x000fe20002000100 */
[----:B------:R-:W-:Y:S01]  /*11550*/  PLOP3.LUT P1, PT, PT, PT, UP0, 0x80, 0x8 ;  /* 0x000000000008781c */ /* 0x000fe20003f2f008 */
[----:B------:R-:W0:-:S12]  /*11560*/  LDS.128 R56, [R20] ;  /* 0x0000000014387984 */ /* 0x000e180000000c00 */
[----:B------:R-:W3:Y:S01]  /*11570*/  @P1 LDG.E.128 R40, desc[UR36][R32.64] ;  /* 0x0000002420281981 */ /* 0x000ee2000c1e1d00 */
[----:B------:R-:W-:Y:S02]  /*11580*/  PLOP3.LUT P2, PT, PT, PT, UP0, 0x80, 0x8 ;  /* 0x000000000008781c */ /* 0x000fe40003f4f008 */
[----:B------:R-:W-:Y:S02]  /*11590*/  PLOP3.LUT P4, PT, PT, PT, UP0, 0x80, 0x8 ;  /* 0x000000000008781c */ /* 0x000fe40003f8f008 */
[----:B------:R-:W-:Y:S02]  /*115a0*/  PLOP3.LUT P1, PT, PT, PT, UP0, 0x80, 0x8 ;  /* 0x000000000008781c */ /* 0x000fe40003f2f008 */
[----:B------:R-:W-:Y:S02]  /*115b0*/  PLOP3.LUT P3, PT, PT, PT, UP0, 0x80, 0x8 ;  /* 0x000000000008781c */ /* 0x000fe40003f6f008 */
[----:B------:R-:W-:-:S05]  /*115c0*/  IADD3 R11, PT, PT, R38, 0x500, RZ ;  /* 0x00000500260b7810 */ /* 0x000fca0007ffe0ff */
[----:B------:R-:W-:-:S04]  /*115d0*/  IMAD.WIDE.U32 R10, R11, 0x2, R22 ;  /* 0x000000020b0a7825 */ /* 0x000fc800078e0016 */
        /* <DEDUP_REMOVED lines=9> */
.L_x_191:
[----:B------:R1:W3:Y:S01]  /*11670*/  LDS.U16 R0, [R15] ;  /* 0x000000000f007984 */ /* 0x0002e20000000400 */
[----:B------:R-:W-:Y:S01]  /*11680*/  VIADD R7, R7, 0x10 ;  /* 0x0000001007077836 */ /* 0x000fe20000000000 */
[----:B------:R-:W-:Y:S01]  /*11690*/  IADD3 R38, PT, PT, R38, 0xa00, RZ ;  /* 0x00000a0026267810 */ /* 0x000fe20007ffe0ff */
[--C-:B-----5:R-:W-:Y:S02]  /*116a0*/  HADD2.F32 R3, -RZ, R48.reuse.H0_H0 ;  /* 0x20000030ff037230 */ /* 0x120fe40000004100 */
[----:B------:R-:W-:Y:S01]  /*116b0*/  HADD2.F32 R5, -RZ, R48.H1_H1 ;  /* 0x30000030ff057230 */ /* 0x000fe20000004100 */
[----:B------:R-:W-:Y:S01]  /*116c0*/  ISETP.GE.AND P1, PT, R7, R26, PT ;  /* 0x0000001a0700720c */ /* 0x000fe20003f26270 */
[--C-:B------:R-:W-:Y:S02]  /*116d0*/  HADD2.F32 R9, -RZ, R49.reuse.H0_H0 ;  /* 0x20000031ff097230 */ /* 0x100fe40000004100 */
[----:B------:R-:W-:Y:S02]  /*116e0*/  HADD2.F32 R13, -RZ, R50.H1_H1 ;  /* 0x30000032ff0d7230 */ /* 0x000fe40000004100 */
[----:B0-----:R-:W-:-:S02]  /*116f0*/  HADD2.F32 R49, -RZ, R49.H1_H1 ;  /* 0x30000031ff317230 */ /* 0x001fc40000004100 */
[----:B------:R-:W-:Y:S02]  /*11700*/  HADD2.F32 R11, -RZ, R50.H0_H0 ;  /* 0x20000032ff0b7230 */ /* 0x000fe40000004100 */
[--C-:B------:R-:W-:Y:S02]  /*11710*/  HADD2.F32 R31, -RZ, R51.reuse.H0_H0 ;  /* 0x20000033ff1f7230 */ /* 0x100fe40000004100 */
[----:B------:R-:W-:Y:S02]  /*11720*/  HADD2.F32 R51, -RZ, R51.H1_H1 ;  /* 0x30000033ff337230 */ /* 0x000fe40000004100 */
[----:B-1----:R-:W-:Y:S02]  /*11730*/  VIADD R15, R15, 0x20 ;  /* 0x000000200f0f7836 */ /* 0x002fe40000000000 */
[----:B---3--:R-:W-:-:S05]  /*11740*/  HADD2.F32 R0, -RZ, R0.H0_H0 ;  /* 0x20000000ff007230 */ /* 0x008fca0000004100 */
[C---:B------:R-:W-:Y:S01]  /*11750*/  FFMA.FTZ R10, R0.reuse, R3, R39 ;  /* 0x00000003000a7223 */ /* 0x040fe20000010027 */
[C---:B------:R-:W-:Y:S01]  /*11760*/  FFMA.FTZ R3, R0.reuse, R5, R30 ;  /* 0x0000000500037223 */ /* 0x040fe2000001001e */
[C---:B------:R-:W-:Y:S01]  /*11770*/  FFMA.FTZ R5, R0.reuse, R9, R44 ;  /* 0x0000000900057223 */ /* 0x040fe2000001002c */
[C---:B------:R-:W-:Y:S01]  /*11780*/  FFMA.FTZ R14, R0.reuse, R13, R14 ;  /* 0x0000000d000e7223 */ /* 0x040fe2000001000e */
[C---:B------:R-:W-:Y:S01]  /*11790*/  FFMA.FTZ R12, R0.reuse, R49, R12 ;  /* 0x00000031000c7223 */ /* 0x040fe2000001000c */
[C---:B------:R-:W-:Y:S01]  /*117a0*/  FFMA.FTZ R9, R0.reuse, R11, R34 ;  /* 0x0000000b00097223 */ /* 0x040fe20000010022 */
[C---:B------:R-:W-:Y:S01]  /*117b0*/  FFMA.FTZ R13, R0.reuse, R31, R46 ;  /* 0x0000001f000d7223 */ /* 0x040fe2000001002e */
[----:B------:R-:W-:Y:S01]  /*117c0*/  FFMA.FTZ R0, R0, R51, R52 ;  /* 0x0000003300007223 */ /* 0x000fe20000010034 */
[----:B------:R-:W-:Y:S06]  /*117d0*/  @!P1 BRA `(.L_x_192) ;  /* 0xfffffff800789947 */ /* 0x000fec000383ffff */
.L_x_185:
[----:B------:R-:W-:Y:S05]  /*117e0*/  BSYNC.RECONVERGENT B1 ;  /* 0x0000000000017941 */ /* 0x000fea0003800200 */
.L_x_184:
[----:B------:R-:W-:Y:S01]  /*117f0*/  ISETP.GE.AND P0, PT, R28, UR9, PT ;  /* 0x000000091c007c0c */ /* 0x000fe2000bf06270 */
[----:B------:R-:W-:-:S12]  /*11800*/  BSSY.RECONVERGENT B1, `(.L_x_193) ;  /* 0x0000107000017945 */ /* 0x000fd80003800200 */
[----:B------:R-:W-:Y:S05]  /*11810*/  @P0 BRA `(.L_x_194) ;  /* 0x0000001000140947 */ /* 0x000fea0003800000 */
[----:B------:R-:W0:Y:S01]  /*11820*/  LDCU UR5, c[0x0][0x3f8] ;  /* 0x00007f00ff0577ac */ /* 0x000e220008000800 */
[----:B------:R-:W1:Y:S01]  /*11830*/  LDC R35, c[0x0][0x3f4] ;  /* 0x0000fd00ff237b82 */ /* 0x000e620000000800 */
[----:B------:R-:W-:Y:S01]  /*11840*/  IADD3 R37, PT, PT, R28, 0x8, RZ ;  /* 0x000000081c257810 */ /* 0x000fe20007ffe0ff */
[----:B------:R-:W-:Y:S01]  /*11850*/  BSSY.RECONVERGENT B2, `(.L_x_195) ;  /* 0x000005a000027945 */ /* 0x000fe20003800200 */
[----:B------:R-:W-:Y:S02]  /*11860*/  ULOP3.LUT UR14, URZ, UR12, URZ, 0x33, !UPT ;  /* 0x0000000cff0e7292 */ /* 0x000fe4000f8e33ff */
[----:B------:R-:W-:-:S03]  /*11870*/  VIMNMX R7, PT, PT, R37, UR9, !PT ;  /* 0x0000000925077c48 */ /* 0x000fc6000ffe0100 */
[----:B------:R-:W3:Y:S01]  /*11880*/  LDC.64 R30, c[0x0][0x458] ;  /* 0x00011600ff1e7b82 */ /* 0x000ee20000000a00 */
[----:B------:R-:W-:-:S04]  /*11890*/  IADD3 R7, PT, PT, -R8, UR14, R7 ;  /* 0x0000000e08077c10 */ /* 0x000fc8000fffe107 */
[----:B------:R-:W-:Y:S01]  /*118a0*/  LOP3.LUT P0, RZ, R7, 0x8, RZ, 0xc0, !PT ;  /* 0x0000000807ff7812 */ /* 0x000fe2000780c0ff */
[----:B0-----:R-:W-:-:S06]  /*118b0*/  UIMAD UR11, UR38, UR5, UR13 ;  /* 0x00000005260b72a4 */ /* 0x001fcc000f8e020d */
[----:B------:R-:W-:Y:S02]  /*118c0*/  IMAD.U32 R26, RZ, RZ, UR11 ;  /* 0x0000000bff1a7e24 */ /* 0x000fe4000f8e00ff */
[----:B-1----:R-:W-:Y:S02]  /*118d0*/  IMAD R44, R35, UR5, RZ ;  /* 0x00000005232c7c24 */ /* 0x002fe4000f8e02ff */
[----:B------:R-:W-:-:S04]  /*118e0*/  IMAD R11, R26, 0xa0, R27 ;  /* 0x000000a01a0b7824 */ /* 0x000fc800078e021b */
[----:B---3--:R-:W-:Y:S01]  /*118f0*/  IMAD.WIDE R30, R11, 0x2, R30 ;  /* 0x000000020b1e7825 */ /* 0x008fe200078e021e */
[----:B------:R-:W-:Y:S01]  /*11900*/  MOV R11, R28 ;  /* 0x0000001c000b7202 */ /* 0x000fe20000000f00 */
[----:B------:R-:W-:Y:S06]  /*11910*/  @P0 BRA `(.L_x_196) ;  /* 0x0000000400340947 */ /* 0x000fec0003800000 */
[----:B------:R-:W-:Y:S01]  /*11920*/  ISETP.GE.AND P0, PT, R28, R35, PT ;  /* 0x000000231c00720c */ /* 0x000fe20003f06270 */
[----:B------:R-:W-:-:S12]  /*11930*/  IMAD.MOV.U32 R11, RZ, RZ, R37 ;  /* 0x000000ffff0b7224 */ /* 0x000fd800078e0025 */
[----:B------:R-:W-:Y:S05]  /*11940*/  @!P0 BRA `(.L_x_196) ;  /* 0x0000000400288947 */ /* 0x000fea0003800000 */
[----:B------:R-:W-:Y:S01]  /*11950*/  IABS R34, R35 ;  /* 0x0000002300227213 */ /* 0x000fe20000000000 */
[----:B------:R-:W0:Y:S01]  /*11960*/  LDCU.64 UR14, c[0x0][0x3c8] ;  /* 0x00007900ff0e77ac */ /* 0x000e220008000a00 */
[----:B------:R-:W-:Y:S01]  /*11970*/  IABS R15, R28 ;  /* 0x0000001c000f7213 */ /* 0x000fe20000000000 */
[----:B------:R-:W1:Y:S01]  /*11980*/  LDS.U16 R36, [R36] ;  /* 0x0000000024247984 */ /* 0x000e620000000400 */
[----:B------:R-:W3:Y:S01]  /*11990*/  I2F.RP R26, R34 ;  /* 0x00000022001a7306 */ /* 0x000ee20000209400 */
[----:B------:R-:W-:Y:S02]  /*119a0*/  ISETP.GE.AND P1, PT, R28, RZ, PT ;  /* 0x000000ff1c00720c */ /* 0x000fe40003f26270 */
[----:B------:R-:W-:-:S05]  /*119b0*/  ISETP.NE.AND P2, PT, R35, RZ, PT ;  /* 0x000000ff2300720c */ /* 0x000fca0003f45270 */
[----:B---3--:R-:W3:Y:S02]  /*119c0*/  MUFU.RCP R26, R26 ;  /* 0x0000001a001a7308 */ /* 0x008ee40000001000 */
[----:B---3--:R-:W-:-:S06]  /*119d0*/  IADD3 R32, PT, PT, R26, 0xffffffe, RZ ;  /* 0x0ffffffe1a207810 */ /* 0x008fcc0007ffe0ff */
[----:B------:R3:W4:Y:S02]  /*119e0*/  F2I.FTZ.U32.TRUNC.NTZ R33, R32 ;  /* 0x0000002000217305 */ /* 0x000724000021f000 */
[----:B---3--:R-:W-:Y:S02]  /*119f0*/  HFMA2 R32, -RZ, RZ, 0, 0 ;  /* 0x00000000ff207431 */ /* 0x008fe400000001ff */
[----:B----4-:R-:W-:-:S04]  /*11a00*/  IMAD.MOV R11, RZ, RZ, -R33 ;  /* 0x000000ffff0b7224 */ /* 0x010fc800078e0a21 */
[----:B------:R-:W-:-:S04]  /*11a10*/  IMAD R11, R11, R34, RZ ;  /* 0x000000220b0b7224 */ /* 0x000fc800078e02ff */
[----:B------:R-:W-:-:S06]  /*11a20*/  IMAD.HI.U32 R38, R33, R11, R32 ;  /* 0x0000000b21267227 */ /* 0x000fcc00078e0020 */
[----:B------:R-:W-:-:S04]  /*11a30*/  IMAD.HI.U32 R11, R38, R15, RZ ;  /* 0x0000000f260b7227 */ /* 0x000fc800078e00ff */
[----:B------:R-:W-:-:S04]  /*11a40*/  IMAD.MOV R26, RZ, RZ, -R11 ;  /* 0x000000ffff1a7224 */ /* 0x000fc800078e0a0b */
[----:B------:R-:W-:-:S05]  /*11a50*/  IMAD R11, R34, R26, R15 ;  /* 0x0000001a220b7224 */ /* 0x000fca00078e020f */
[----:B------:R-:W-:-:S13]  /*11a60*/  ISETP.GT.U32.AND P0, PT, R34, R11, PT ;  /* 0x0000000b2200720c */ /* 0x000fda0003f04070 */
[----:B------:R-:W-:-:S04]  /*11a70*/  @!P0 IADD3 R11, PT, PT, R11, -R34, RZ ;  /* 0x800000220b0b8210 */ /* 0x000fc80007ffe0ff */
[----:B------:R-:W-:-:S13]  /*11a80*/  ISETP.GT.U32.AND P0, PT, R34, R11, PT ;  /* 0x0000000b2200720c */ /* 0x000fda0003f04070 */
[----:B------:R-:W-:-:S05]  /*11a90*/  @!P0 IMAD.IADD R11, R11, 0x1, -R34 ;  /* 0x000000010b0b8824 */ /* 0x000fca00078e0a22 */
[----:B------:R-:W-:Y:S02]  /*11aa0*/  @!P1 IADD3 R11, PT, PT, -R11, RZ, RZ ;  /* 0x000000ff0b0b9210 */ /* 0x000fe40007ffe1ff */
[----:B------:R-:W-:-:S04]  /*11ab0*/  @!P2 LOP3.LUT R11, RZ, R35, RZ, 0x33, !PT ;  /* 0x00000023ff0ba212 */ /* 0x000fc800078e33ff */
[----:B------:R-:W-:-:S05]  /*11ac0*/  IADD3 R15, P0, PT, R21, R11, RZ ;  /* 0x0000000b150f7210 */ /* 0x000fca0007f1e0ff */
[----:B------:R-:W-:Y:S01]  /*11ad0*/  IMAD.X R26, RZ, RZ, R6, P0 ;  /* 0x000000ffff1a7224 */ /* 0x000fe200000e0606 */
[----:B0-----:R-:W-:-:S04]  /*11ae0*/  LEA R34, P0, R15, UR14, 0x2 ;  /* 0x0000000e0f227c11 */ /* 0x001fc8000f8010ff */
[----:B------:R-:W-:-:S05]  /*11af0*/  LEA.HI.X R35, R15, UR15, R26, 0x2, P0 ;  /* 0x0000000f0f237c11 */ /* 0x000fca00080f141a */
[----:B------:R-:W3:Y:S01]  /*11b00*/  LDG.E R34, desc[UR36][R34.64] ;  /* 0x0000002422227981 */ /* 0x000ee2000c1e1900 */
[----:B------:R-:W-:Y:S01]  /*11b10*/  ISETP.NE.AND P0, PT, R53, RZ, PT ;  /* 0x000000ff3500720c */ /* 0x000fe20003f05270 */
[----:B---3--:R-:W-:-:S04]  /*11b20*/  IMAD R11, R44, R34, R11 ;  /* 0x000000222c0b7224 */ /* 0x008fc800078e020b */
[----:B------:R-:W-:-:S04]  /*11b30*/  IMAD R11, R11, 0xa0, RZ ;  /* 0x000000a00b0b7824 */ /* 0x000fc800078e02ff */
[----:B------:R-:W-:-:S05]  /*11b40*/  IMAD.WIDE R32, R11, 0x2, R24 ;  /* 0x000000020b207825 */ /* 0x000fca00078e0218 */
[----:B------:R0:W5:Y:S01]  /*11b50*/  LDG.E.128 R40, desc[UR36][R32.64] ;  /* 0x0000002420287981 */ /* 0x000162000c1e1d00 */
[----:B------:R-:W-:Y:S01]  /*11b60*/  BSSY.RECONVERGENT B3, `(.L_x_197) ;  /* 0x0000017000037945 */ /* 0x000fe20003800200 */
[----:B-1----:R-:W-:-:S03]  /*11b70*/  HADD2.F32 R11, -RZ, R36.H0_H0 ;  /* 0x20000024ff0b7230 */ /* 0x002fc60000004100 */
[----:B------:R-:W-:Y:S05]  /*11b80*/  @P0 BRA `(.L_x_198) ;  /* 0x0000000000500947 */ /* 0x000fea0003800000 */
[----:B------:R-:W-:Y:S01]  /*11b90*/  ISETP.NE.AND P3, PT, R2, RZ, PT ;  /* 0x000000ff0200720c */ /* 0x000fe20003f65270 */
[----:B------:R-:W1:-:S12]  /*11ba0*/  LDS.128 R48, [R20] ;  /* 0x0000000014307984 */ /* 0x000e580000000c00 */
[----:B------:R-:W-:Y:S01]  /*11bb0*/  VOTEU.ANY UP0, P3 ;  /* 0x0000000000ff7886 */ /* 0x000fe20001800100 */
[----:B------:R-:W-:-:S13]  /*11bc0*/  PLOP3.LUT P0, PT, PT, PT, UP0, 0x80, 0x8 ;  /* 0x000000000008781c */ /* 0x000fda0003f0f008 */
[----:B0-----:R-:W3:Y:S01]  /*11bd0*/  @P0 LDG.E.128 R32, desc[UR36][R30.64] ;  /* 0x000000241e200981 */ /* 0x001ee2000c1e1d00 */
[----:B------:R-:W-:Y:S01]  /*11be0*/  PLOP3.LUT P1, PT, PT, PT, UP0, 0x80, 0x8 ;  /* 0x000000000008781c */ /* 0x000fe20003f2f008 */
[----:B------:R-:W-:Y:S01]  /*11bf0*/  IMAD R15, R28, 0xa0, RZ ;  /* 0x000000a01c0f7824 */ /* 0x000fe200078e02ff */
        /* <DEDUP_REMOVED lines=10> */
[----:B------:R-:W-:-:S02]  /*11ca0*/  @P2 HMUL2 R42, R42, R34 ;  /* 0x000000222a2a2232 */ /* 0x000fc40000000000 */
[----:B------:R-:W-:-:S05]  /*11cb0*/  IMAD.WIDE.U32 R32, R15, 0x2, R22 ;  /* 0x000000020f207825 */ /* 0x000fca00078e0016 */
[----:B------:R1:W-:Y:S02]  /*11cc0*/  STG.E.128 desc[UR36][R32.64], R40 ;  /* 0x0000002820007986 */ /* 0x0003e4000c101d24 */
.L_x_198:
[----:B------:R-:W-:Y:S05]  /*11cd0*/  BSYNC.RECONVERGENT B3 ;  /* 0x0000000000037941 */ /* 0x000fea0003800200 */
.L_x_197:
[--C-:B-----5:R-:W-:Y:S02]  /*11ce0*/  HADD2.F32 R15, -RZ, R40.reuse.H0_H0 ;  /* 0x20000028ff0f7230 */ /* 0x120fe40000004100 */
[----:B------:R-:W-:Y:S02]  /*11cf0*/  HADD2.F32 R26, -RZ, R41.H0_H0 ;  /* 0x20000029ff1a7230 */ /* 0x000fe40000004100 */
[----:B01----:R-:W-:Y:S02]  /*11d00*/  HADD2.F32 R32, -RZ, R43.H0_H0 ;  /* 0x2000002bff207230 */ /* 0x003fe40000004100 */
[C---:B------:R-:W-:Y:S01]  /*11d10*/  FFMA.FTZ R10, R11.reuse, R15, R10 ;  /* 0x0000000f0b0a7223 */ /* 0x040fe2000001000a */
[----:B------:R-:W-:Y:S02]  /*11d20*/  HADD2.F32 R40, -RZ, R40.H1_H1 ;  /* 0x30000028ff287230 */ /* 0x000fe40000004100 */
[----:B------:R-:W-:Y:S01]  /*11d30*/  FFMA.FTZ R5, R11, R26, R5 ;  /* 0x0000001a0b057223 */ /* 0x000fe20000010005 */
[----:B------:R-:W-:-:S02]  /*11d40*/  HADD2.F32 R41, -RZ, R41.H1_H1 ;  /* 0x30000029ff297230 */ /* 0x000fc40000004100 */
[C---:B------:R-:W-:Y:S01]  /*11d50*/  FFMA.FTZ R13, R11.reuse, R32, R13 ;  /* 0x000000200b0d7223 */ /* 0x040fe2000001000d */
[--C-:B------:R-:W-:Y:S02]  /*11d60*/  HADD2.F32 R28, -RZ, R42.reuse.H0_H0 ;  /* 0x2000002aff1c7230 */ /* 0x100fe40000004100 */
[C---:B------:R-:W-:Y:S01]  /*11d70*/  FFMA.FTZ R3, R11.reuse, R40, R3 ;  /* 0x000000280b037223 */ /* 0x040fe20000010003 */
[----:B------:R-:W-:Y:S02]  /*11d80*/  HADD2.F32 R33, -RZ, R42.H1_H1 ;  /* 0x3000002aff217230 */ /* 0x000fe40000004100 */
[C---:B------:R-:W-:Y:S01]  /*11d90*/  FFMA.FTZ R12, R11.reuse, R41, R12 ;  /* 0x000000290b0c7223 */ /* 0x040fe2000001000c */
[----:B------:R-:W-:Y:S02]  /*11da0*/  HADD2.F32 R43, -RZ, R43.H1_H1 ;  /* 0x3000002bff2b7230 */ /* 0x000fe40000004100 */
[C---:B------:R-:W-:Y:S01]  /*11db0*/  FFMA.FTZ R9, R11.reuse, R28, R9 ;  /* 0x0000001c0b097223 */ /* 0x040fe20000010009 */
[----:B------:R-:W-:-:S02]  /*11dc0*/  FFMA.FTZ R14, R11, R33, R14 ;  /* 0x000000210b0e7223 */ /* 0x000fc4000001000e */
[----:B------:R-:W-:Y:S01]  /*11dd0*/  FFMA.FTZ R0, R11, R43, R0 ;  /* 0x0000002b0b007223 */ /* 0x000fe20000010000 */
[----:B------:R-:W-:-:S07]  /*11de0*/  MOV R11, R37 ;  /* 0x00000025000b7202 */ /* 0x000fce0000000f00 */
.L_x_196:
[----:B------:R-:W-:Y:S05]  /*11df0*/  BSYNC.RECONVERGENT B2 ;  /* 0x0000000000027941 */ /* 0x000fea0003800200 */
.L_x_195:
[----:B------:R-:W-:-:S13]  /*11e00*/  ISETP.GE.U32.AND P0, PT, R7, 0x8, PT ;  /* 0x000000080700780c */ /* 0x000fda0003f06070 */
[----:B------:R-:W-:Y:S05]  /*11e10*/  @!P0 BRA `(.L_x_194) ;  /* 0x0000000800948947 */ /* 0x000fea0003800000 */
[C---:B------:R-:W-:Y:S01]  /*11e20*/  LEA R7, R11.reuse, UR7, 0x1 ;  /* 0x000000070b077c11 */ /* 0x040fe2000f8e08ff */
[----:B------:R-:W-:Y:S01]  /*11e30*/  IMAD.U32 R26, RZ, RZ, UR12 ;  /* 0x0000000cff1a7e24 */ /* 0x000fe2000f8e00ff */
[C---:B------:R-:W-:Y:S01]  /*11e40*/  IADD3 R15, PT, PT, R11.reuse, 0x8, RZ ;  /* 0x000000080b0f7810 */ /* 0x040fe20007ffe0ff */
[----:B------:R-:W-:Y:S02]  /*11e50*/  IMAD R11, R11, 0xa0, RZ ;  /* 0x000000a00b0b7824 */ /* 0x000fe400078e02ff */
[----:B------:R-:W-:-:S05]  /*11e60*/  IMAD R7, R26, -0x2, R7 ;  /* 0xfffffffe1a077824 */ /* 0x000fca00078e0207 */
[----:B------:R-:W-:-:S07]  /*11e70*/  IADD3 R7, PT, PT, R7, 0x10, R54 ;  /* 0x0000001007077810 */ /* 0x000fce0007ffe036 */
.L_x_205:
[----:B------:R-:W0:Y:S01]  /*11e80*/  LDC R46, c[0x0][0x3f4] ;  /* 0x0000fd00ff2e7b82 */ /* 0x000e220000000800 */
[----:B------:R-:W-:Y:S01]  /*11e90*/  VIADD R34, R15, 0xfffffff8 ;  /* 0xfffffff80f227836 */ /* 0x000fe20000000000 */
[----:B------:R-:W-:Y:S04]  /*11ea0*/  BSSY.RECONVERGENT B2, `(.L_x_199) ;  /* 0x000004a000027945 */ /* 0x000fe80003800200 */
[----:B0-----:R-:W-:-:S13]  /*11eb0*/  ISETP.GE.AND P0, PT, R34, R46, PT ;  /* 0x0000002e2200720c */ /* 0x001fda0003f06270 */
[----:B------:R-:W-:Y:S05]  /*11ec0*/  @!P0 BRA `(.L_x_200) ;  /* 0x00000004001c8947 */ /* 0x000fea0003800000 */
[----:B------:R-:W-:Y:S01]  /*11ed0*/  IABS R35, R46 ;  /* 0x0000002e00237213 */ /* 0x000fe20000000000 */
[----:B------:R-:W0:Y:S01]  /*11ee0*/  LDCU.64 UR14, c[0x0][0x3c8] ;  /* 0x00007900ff0e77ac */ /* 0x000e220008000a00 */
[----:B------:R-:W-:Y:S02]  /*11ef0*/  IABS R28, R34 ;  /* 0x00000022001c7213 */ /* 0x000fe40000000000 */
[----:B------:R-:W1:Y:S01]  /*11f00*/  I2F.RP R36, R35 ;  /* 0x0000002300247306 */ /* 0x000e620000209400 */
[----:B------:R-:W-:Y:S01]  /*11f10*/  ISETP.GE.AND P1, PT, R34, RZ, PT ;  /* 0x000000ff2200720c */ /* 0x000fe20003f26270 */
[----:B------:R-:W3:Y:S01]  /*11f20*/  LDCU UR5, c[0x0][0x40c] ;  /* 0x00008180ff0577ac */ /* 0x000ee20008000800 */
[----:B------:R-:W-:-:S05]  /*11f30*/  ISETP.NE.AND P2, PT, R46, RZ, PT ;  /* 0x000000ff2e00720c */ /* 0x000fca0003f45270 */
[----:B-1----:R-:W1:Y:S02]  /*11f40*/  MUFU.RCP R36, R36 ;  /* 0x0000002400247308 */ /* 0x002e640000001000 */
[----:B-1----:R-:W-:-:S06]  /*11f50*/  IADD3 R32, PT, PT, R36, 0xffffffe, RZ ;  /* 0x0ffffffe24207810 */ /* 0x002fcc0007ffe0ff */
[----:B------:R1:W4:Y:S02]  /*11f60*/  F2I.FTZ.U32.TRUNC.NTZ R33, R32 ;  /* 0x0000002000217305 */ /* 0x000324000021f000 */
[----:B-1----:R-:W-:Y:S02]  /*11f70*/  HFMA2 R32, -RZ, RZ, 0, 0 ;  /* 0x00000000ff207431 */ /* 0x002fe400000001ff */
        /* <DEDUP_REMOVED lines=15> */
[----:B------:R-:W-:-:S06]  /*12070*/  LEA.HI.X R35, R28, UR15, R33, 0x2, P0 ;  /* 0x0000000f1c237c11 */ /* 0x000fcc00080f1421 */
[----:B------:R-:W4:Y:S01]  /*12080*/  LDG.E R35, desc[UR36][R34.64] ;  /* 0x0000002422237981 */ /* 0x000f22000c1e1900 */
[----:B---3--:R-:W-:Y:S01]  /*12090*/  UISETP.NE.AND UP0, UPT, UR5, URZ, UPT ;  /* 0x000000ff0500728c */ /* 0x008fe2000bf05270 */
[----:B----4-:R-:W-:-:S04]  /*120a0*/  IMAD R26, R44, R35, R26 ;  /* 0x000000232c1a7224 */ /* 0x010fc800078e021a */
[----:B------:R-:W-:Y:S02]  /*120b0*/  IMAD R33, R26, 0xa0, RZ ;  /* 0x000000a01a217824 */ /* 0x000fe400078e02ff */
[----:B------:R-:W0:Y:S02]  /*120c0*/  LDS.U16 R26, [R7+-0x10] ;  /* 0xfffff000071a7984 */ /* 0x000e240000000400 */
[----:B------:R-:W-:-:S05]  /*120d0*/  IMAD.WIDE R32, R33, 0x2, R24 ;  /* 0x0000000221207825 */ /* 0x000fca00078e0218 */
[----:B------:R1:W5:Y:S01]  /*120e0*/  LDG.E.128 R36, desc[UR36][R32.64] ;  /* 0x0000002420247981 */ /* 0x000362000c1e1d00 */
[----:B0-----:R-:W-:Y:S01]  /*120f0*/  HADD2.F32 R45, -RZ, R26.H0_H0 ;  /* 0x2000001aff2d7230 */ /* 0x001fe20000004100 */
[----:B-1----:R-:W-:Y:S06]  /*12100*/  BRA.U UP0, `(.L_x_201) ;  /* 0x00000001004c7547 */ /* 0x002fec000b800000 */
[----:B------:R-:W-:Y:S01]  /*12110*/  ISETP.NE.AND P3, PT, R2, RZ, PT ;  /* 0x000000ff0200720c */ /* 0x000fe20003f65270 */
[----:B------:R-:W0:-:S12]  /*12120*/  LDS.128 R32, [R20] ;  /* 0x0000000014207984 */ /* 0x000e180000000c00 */
[----:B------:R-:W-:Y:S01]  /*12130*/  VOTEU.ANY UP0, P3 ;  /* 0x0000000000ff7886 */ /* 0x000fe20001800100 */
[----:B------:R-:W-:-:S13]  /*12140*/  PLOP3.LUT P0, PT, PT, PT, UP0, 0x80, 0x8 ;  /* 0x000000000008781c */ /* 0x000fda0003f0f008 */
[----:B------:R-:W3:Y:S01]  /*12150*/  @P0 LDG.E.128 R40, desc[UR36][R30.64] ;  /* 0x000000241e280981 */ /* 0x000ee2000c1e1d00 */
[----:B------:R-:W-:Y:S02]  /*12160*/  PLOP3.LUT P1, PT, PT, PT, UP0, 0x80, 0x8 ;  /* 0x000000000008781c */ /* 0x000fe40003f2f008 */
[----:B------:R-:W-:Y:S02]  /*12170*/  PLOP3.LUT P3, PT, PT, PT, UP0, 0x80, 0x8 ;  /* 0x000000000008781c */ /* 0x000fe40003f6f008 */
[----:B------:R-:W-:Y:S02]  /*12180*/  PLOP3.LUT P0, PT, PT, PT, UP0, 0x80, 0x8 ;  /* 0x000000000008781c */ /* 0x000fe40003f0f008 */
[----:B------:R-:W-:Y:S01]  /*12190*/  PLOP3.LUT P2, PT, PT, PT, UP0, 0x80, 0x8 ;  /* 0x000000000008781c */ /* 0x000fe20003f4f008 */
[----:B0----5:R-:W-:Y:S02]  /*121a0*/  HFMA2 R36, R36, 1, 1, R32 ;  /* 0x3c003c0024247831 */ /* 0x021fe40000000020 */
[----:B------:R-:W-:-:S02]  /*121b0*/  HADD2 R37, R37, R33 ;  /* 0x0000002125257230 */ /* 0x000fc40000000000 */
[----:B------:R-:W-:Y:S02]  /*121c0*/  HFMA2 R38, R38, 1, 1, R34 ;  /* 0x3c003c0026267831 */ /* 0x000fe40000000022 */
[----:B------:R-:W-:Y:S02]  /*121d0*/  HADD2 R39, R39, R35 ;  /* 0x0000002327277230 */ /* 0x000fe40000000000 */
[----:B------:R-:W-:-:S04]  /*121e0*/  IMAD.WIDE.U32 R32, R11, 0x2, R22 ;  /* 0x000000020b207825 */ /* 0x000fc800078e0016 */
[----:B---3--:R-:W-:Y:S02]  /*121f0*/  @P1 HFMA2 R37, R37, R41, -RZ ;  /* 0x0000002925251231 */ /* 0x008fe400001000ff */
[----:B------:R-:W-:Y:S02]  /*12200*/  @P0 HMUL2 R36, R36, R40 ;  /* 0x0000002824240232 */ /* 0x000fe40000000000 */
[----:B------:R-:W-:Y:S02]  /*12210*/  @P3 HFMA2 R39, R39, R43, -RZ ;  /* 0x0000002b27273231 */ /* 0x000fe400001000ff */
[----:B------:R-:W-:-:S05]  /*12220*/  @P2 HMUL2 R38, R38, R42 ;  /* 0x0000002a26262232 */ /* 0x000fca0000000000 */
[----:B------:R0:W-:Y:S02]  /*12230*/  STG.E.128 desc[UR36][R32.64], R36 ;  /* 0x0000002420007986 */ /* 0x0001e4000c101d24 */
.L_x_201:
[--C-:B-----5:R-:W-:Y:S02]  /*12240*/  HADD2.F32 R26, -RZ, R36.reuse.H0_H0 ;  /* 0x20000024ff1a7230 */ /* 0x120fe40000004100 */
[----:B------:R-:W-:Y:S02]  /*12250*/  HADD2.F32 R28, -RZ, R37.H0_H0 ;  /* 0x20000025ff1c7230 */ /* 0x000fe40000004100 */
[----:B------:R-:W-:Y:S02]  /*12260*/  HADD2.F32 R34, -RZ, R39.H0_H0 ;  /* 0x20000027ff227230 */ /* 0x000fe40000004100 */
[C---:B------:R-:W-:Y:S01]  /*12270*/  FFMA.FTZ R10, R45.reuse, R26, R10 ;  /* 0x0000001a2d0a7223 */ /* 0x040fe2000001000a */
[----:B0-----:R-:W-:Y:S02]  /*12280*/  HADD2.F32 R36, -RZ, R36.H1_H1 ;  /* 0x30000024ff247230 */ /* 0x001fe40000004100 */
        /* <DEDUP_REMOVED lines=10> */
[----:B------:R-:W-:-:S07]  /*12330*/  FFMA.FTZ R0, R45, R39, R0 ;  /* 0x000000272d007223 */ /* 0x000fce0000010000 */
.L_x_200:
[----:B------:R-:W-:Y:S05]  /*12340*/  BSYNC.RECONVERGENT B2 ;  /* 0x0000000000027941 */ /* 0x000fea0003800200 */
.L_x_199:
[----:B------:R-:W-:Y:S01]  /*12350*/  ISETP.GE.AND P0, PT, R15, R46, PT ;  /* 0x0000002e0f00720c */ /* 0x000fe20003f06270 */
[----:B------:R-:W-:-:S12]  /*12360*/  BSSY.RECONVERGENT B2, `(.L_x_202) ;  /* 0x000004a000027945 */ /* 0x000fd80003800200 */
        /* <DEDUP_REMOVED lines=11> */
[----:B-1----:R-:W-:Y:S01]  /*12420*/  MOV R32, RZ ;  /* 0x000000ff00207202 */ /* 0x002fe20000000f00 */
        /* <DEDUP_REMOVED lines=20> */
[----:B------:R-:W0:Y:S02]  /*12570*/  LDS.U16 R26, [R7] ;  /* 0x00000000071a7984 */ /* 0x000e240000000400 */
        /* <DEDUP_REMOVED lines=12> */
[----:B------:R-:W-:Y:S02]  /*12640*/  PLOP3.LUT P2, PT, PT, PT, UP0, 0x80, 0x8 ;  /* 0x000000000008781c */ /* 0x000fe40003f4f008 */
[----:B------:R-:W-:Y:S01]  /*12650*/  IADD3 R41, PT, PT, R11, 0x500, RZ ;  /* 0x000005000b297810 */ /* 0x000fe20007ffe0ff */
[----:B0----5:R-:W-:-:S02]  /*12660*/  HFMA2 R36, R36, 1, 1, R48 ;  /* 0x3c003c0024247831 */ /* 0x021fc40000000030 */
[----:B------:R-:W-:Y:S02]  /*12670*/  HADD2 R37, R37, R49 ;  /* 0x0000003125257230 */ /* 0x000fe40000000000 */
[----:B------:R-:W-:Y:S02]  /*12680*/  HFMA2 R38, R38, 1, 1, R50 ;  /* 0x3c003c0026267831 */ /* 0x000fe40000000032 */
[----:B------:R-:W-:Y:S02]  /*12690*/  HADD2 R39, R39, R51 ;  /* 0x0000003327277230 */ /* 0x000fe40000000000 */
[----:B---3--:R-:W-:Y:S02]  /*126a0*/  @P1 HFMA2 R37, R37, R33, -RZ ;  /* 0x0000002125251231 */ /* 0x008fe400001000ff */
[----:B------:R-:W-:Y:S02]  /*126b0*/  @P0 HMUL2 R36, R36, R32 ;  /* 0x0000002024240232 */ /* 0x000fe40000000000 */
[----:B------:R-:W-:-:S02]  /*126c0*/  @P3 HFMA2 R39, R39, R35, -RZ ;  /* 0x0000002327273231 */ /* 0x000fc400001000ff */
[----:B------:R-:W-:Y:S02]  /*126d0*/  @P2 HMUL2 R38, R38, R34 ;  /* 0x0000002226262232 */ /* 0x000fe40000000000 */
[----:B------:R-:W-:-:S05]  /*126e0*/  IMAD.WIDE.U32 R32, R41, 0x2, R22 ;  /* 0x0000000229207825 */ /* 0x000fca00078e0016 */
[----:B------:R0:W-:Y:S02]  /*126f0*/  STG.E.128 desc[UR36][R32.64], R36 ;  /* 0x0000002420007986 */ /* 0x0001e4000c101d24 */
.L_x_204:
        /* <DEDUP_REMOVED lines=16> */
.L_x_203:
[----:B------:R-:W-:Y:S05]  /*12800*/  BSYNC.RECONVERGENT B2 ;  /* 0x0000000000027941 */ /* 0x000fea0003800200 */
.L_x_202:
[C---:B------:R-:W-:Y:S01]  /*12810*/  VIADD R26, R15.reuse, 0x8 ;  /* 0x000000080f1a7836 */ /* 0x040fe20000000000 */
[----:B------:R-:W-:Y:S01]  /*12820*/  IADD3 R15, PT, PT, R15, 0x10, RZ ;  /* 0x000000100f0f7810 */ /* 0x000fe20007ffe0ff */
[----:B------:R-:W-:Y:S01]  /*12830*/  VIADD R11, R11, 0xa00 ;  /* 0x00000a000b0b7836 */ /* 0x000fe20000000000 */
[----:B------:R-:W-:Y:S02]  /*12840*/  IADD3 R7, PT, PT, R7, 0x20, RZ ;  /* 0x0000002007077810 */ /* 0x000fe40007ffe0ff */
[----:B------:R-:W-:-:S13]  /*12850*/  ISETP.GE.AND P0, PT, R26, UR9, PT ;  /* 0x000000091a007c0c */ /* 0x000fda000bf06270 */
[----:B------:R-:W-:Y:S05]  /*12860*/  @!P0 BRA `(.L_x_205) ;  /* 0xfffffff400848947 */ /* 0x000fea000383ffff */
.L_x_194:
[----:B------:R-:W-:Y:S05]  /*12870*/  BSYNC.RECONVERGENT B1 ;  /* 0x0000000000017941 */ /* 0x000fea0003800200 */
.L_x_193:
[----:B------:R-:W-:-:S13]  /*12880*/  ISETP.NE.AND P0, PT, R8, UR4, PT ;  /* 0x0000000408007c0c */ /* 0x000fda000bf05270 */
[----:B------:R-:W-:Y:S05]  /*12890*/  @P0 BRA `(.L_x_183) ;  /* 0x0000000000d80947 */ /* 0x000fea0003800000 */
[----:B------:R-:W-:Y:S02]  /*128a0*/  UMOV UR5, 0xa0 ;  /* 0x000000a000057882 */ /* 0x000fe40000000000 */
[----:B------:R-:W-:-:S06]  /*128b0*/  UIMAD UR5, UR44, UR5, -0xa0 ;  /* 0xffffff602c0574a4 */ /* 0x000fcc000f8e0205 */
[----:B------:R-:W-:-:S04]  /*128c0*/  IMAD.U32 R7, RZ, RZ, UR5 ;  /* 0x00000005ff077e24 */ /* 0x000fc8000f8e00ff */
[----:B------:R-:W-:-:S05]  /*128d0*/  IMAD.WIDE R6, R7, 0x2, R22 ;  /* 0x0000000207067825 */ /* 0x000fca00078e0216 */
[----:B------:R0:W5:Y:S01]  /*128e0*/  LDG.E.128 R32, desc[UR36][R6.64] ;  /* 0x0000002406207981 */ /* 0x000162000c1e1d00 */
[----:B------:R-:W-:-:S06]  /*128f0*/  UIADD3 UR5, UPT, UPT, UR44, -UR12, URZ ;  /* 0x8000000c2c057290 */ /* 0x000fcc000fffe0ff */
[----:B------:R-:W-:-:S05]  /*12900*/  MOV R2, UR5 ;  /* 0x0000000500027c02 */ /* 0x000fca0008000f00 */
[----:B------:R-:W-:Y:S01]  /*12910*/  IMAD R29, R2, 0x2, R29 ;  /* 0x00000002021d7824 */ /* 0x000fe200078e021d */
[----:B------:R-:W1:Y:S05]  /*12920*/  LDCU UR5, c[0x0][0x40c] ;  /* 0x00008180ff0577ac */ /* 0x000e6a0008000800 */
[----:B------:R-:W3:Y:S01]  /*12930*/  LDS.U16 R29, [R29+-0x2] ;  /* 0xfffffe001d1d7984 */ /* 0x000ee20000000400 */
[----:B-1----:R-:W-:Y:S01]  /*12940*/  UISETP.NE.AND UP0, UPT, UR5, URZ, UPT ;  /* 0x000000ff0500728c */ /* 0x002fe2000bf05270 */
[----:B---3--:R-:W-:-:S08]  /*12950*/  HADD2.F32 R11, -RZ, R29.H0_H0 ;  /* 0x2000001dff0b7230 */ /* 0x008fd00000004100 */
[----:B0-----:R-:W-:Y:S05]  /*12960*/  BRA.U UP0, `(.L_x_206) ;  /* 0x0000000100647547 */ /* 0x001fea000b800000 */
[----:B------:R-:W0:Y:S02]  /*12970*/  LDCU.64 UR14, c[0x0][0x460] ;  /* 0x00008c00ff0e77ac */ /* 0x000e240008000a00 */
[----:B0-----:R-:W-:-:S04]  /*12980*/  UISETP.NE.U32.AND UP0, UPT, UR14, URZ, UPT ;  /* 0x000000ff0e00728c */ /* 0x001fc8000bf05070 */
[----:B------:R-:W-:-:S06]  /*12990*/  UISETP.NE.AND.EX UP0, UPT, UR15, URZ, UPT, UP0 ;  /* 0x000000ff0f00728c */ /* 0x000fcc000bf05300 */
[----:B------:R-:W-:-:S05]  /*129a0*/  PLOP3.LUT P0, PT, PT, PT, UP0, 0x80, 0x8 ;  /* 0x000000000008781c */ /* 0x000fca0003f0f008 */
[----:B------:R-:W0:Y:S01]  /*129b0*/  @UP0 LDCU UR5, c[0x0][0x3f8] ;  /* 0x00007f00ff0507ac */ /* 0x000e220008000800 */
[----:B------:R-:W1:Y:S01]  /*129c0*/  @UP0 LDCU.64 UR14, c[0x0][0x458] ;  /* 0x00008b00ff0e07ac */ /* 0x000e620008000a00 */
[----:B0-----:R-:W-:Y:S01]  /*129d0*/  @UP0 UIMAD UR5, UR38, UR5, UR13 ;  /* 0x00000005260502a4 */ /* 0x001fe2000f8e020d */
[----:B-1----:R-:W-:Y:S01]  /*129e0*/  MOV R7, UR15 ;  /* 0x0000000f00077c02 */ /* 0x002fe20008000f00 */
[----:B------:R-:W-:-:S04]  /*129f0*/  IMAD.U32 R6, RZ, RZ, UR14 ;  /* 0x0000000eff067e24 */ /* 0x000fc8000f8e00ff */
[----:B------:R-:W-:-:S05]  /*12a00*/  MOV R2, UR5 ;  /* 0x0000000500027c02 */ /* 0x000fca0008000f00 */
[----:B------:R-:W-:-:S04]  /*12a10*/  @P0 IMAD R15, R2, 0xa0, R27 ;  /* 0x000000a0020f0824 */ /* 0x000fc800078e021b */
[----:B------:R-:W-:-:S05]  /*12a20*/  @P0 IMAD.WIDE R6, R15, 0x2, R6 ;  /* 0x000000020f060825 */ /* 0x000fca00078e0206 */
[----:B------:R-:W3:Y:S01]  /*12a30*/  @P0 LDG.E.128 R28, desc[UR36][R6.64] ;  /* 0x00000024061c0981 */ /* 0x000ee2000c1e1d00 */
[----:B------:R-:W-:Y:S01]  /*12a40*/  UIMAD UR5, UR40, 0xa0, URZ ;  /* 0x000000a0280578a4 */ /* 0x000fe2000f8e02ff */
[----:B-----5:R-:W-:Y:S02]  /*12a50*/  HFMA2 R32, R32, 1, 1, R16 ;  /* 0x3c003c0020207831 */ /* 0x020fe40000000010 */
[----:B------:R-:W-:Y:S02]  /*12a60*/  HADD2 R33, R33, R17 ;  /* 0x0000001121217230 */ /* 0x000fe40000000000 */
[----:B------:R-:W-:Y:S02]  /*12a70*/  HFMA2 R34, R34, 1, 1, R18 ;  /* 0x3c003c0022227831 */ /* 0x000fe40000000012 */
[----:B------:R-:W-:Y:S02]  /*12a80*/  HADD2 R35, R35, R19 ;  /* 0x0000001323237230 */ /* 0x000fe40000000000 */
[----:B------:R-:W-:-:S04]  /*12a90*/  IMAD.U32 R15, RZ, RZ, UR5 ;  /* 0x00000005ff0f7e24 */ /* 0x000fc8000f8e00ff */
[----:B------:R-:W-:-:S04]  /*12aa0*/  IMAD.WIDE R22, R15, 0x2, R22 ;  /* 0x000000020f167825 */ /* 0x000fc800078e0216 */
[----:B---3--:R-:W-:Y:S02]  /*12ab0*/  @P0 HFMA2 R33, R33, R29, -RZ ;  /* 0x0000001d21210231 */ /* 0x008fe400001000ff */
[----:B------:R-:W-:Y:S02]  /*12ac0*/  @P0 HMUL2 R32, R32, R28 ;  /* 0x0000001c20200232 */ /* 0x000fe40000000000 */
[----:B------:R-:W-:Y:S02]  /*12ad0*/  @P0 HFMA2 R35, R35, R31, -RZ ;  /* 0x0000001f23230231 */ /* 0x000fe400001000ff */
[----:B------:R-:W-:-:S05]  /*12ae0*/  @P0 HMUL2 R34, R34, R30 ;  /* 0x0000001e22220232 */ /* 0x000fca0000000000 */
[----:B------:R0:W-:Y:S02]  /*12af0*/  STG.E.128 desc[UR36][R22.64], R32 ;  /* 0x0000002016007986 */ /* 0x0001e4000c101d24 */
.L_x_206:
[--C-:B-----5:R-:W-:Y:S02]  /*12b00*/  HADD2.F32 R2, -RZ, R32.reuse.H0_H0 ;  /* 0x20000020ff027230 */ /* 0x120fe40000004100 */
[----:B------:R-:W-:Y:S02]  /*12b10*/  HADD2.F32 R6, -RZ, R33.H0_H0 ;  /* 0x20000021ff067230 */ /* 0x000fe40000004100 */
[----:B--2---:R-:W-:Y:S02]  /*12b20*/  HADD2.F32 R18, -RZ, R35.H0_H0 ;  /* 0x20000023ff127230 */ /* 0x004fe40000004100 */
        /* <DEDUP_REMOVED lines=13> */
.L_x_183:
[----:B-1----:R-:W-:Y:S05]  /*12c00*/  BSYNC.RECONVERGENT B0 ;  /* 0x0000000000007941 */ /* 0x002fea0003800200 */
.L_x_182:
[----:B------:R-:W-:Y:S01]  /*12c10*/  BAR.SYNC.DEFER_BLOCKING 0x0 ;  /* 0x0000000000007b1d */ /* 0x000fe20000010000 */
[----:B------:R-:W-:-:S13]  /*12c20*/  ISETP.GT.U32.AND P0, PT, R27, 0x9f, PT ;  /* 0x0000009f1b00780c */ /* 0x000fda0003f04070 */
[----:B------:R-:W-:Y:S05]  /*12c30*/  @P0 EXIT ;  /* 0x000000000000094d */ /* 0x000fea0003800000 */
[----:B------:R-:W0:Y:S01]  /*12c40*/  S2UR UR5, SR_CgaCtaId ;  /* 0x00000000000579c3 */ /* 0x000e220000008800 */
[----:B------:R-:W-:Y:S01]  /*12c50*/  LOP3.LUT R2, R4, 0x380, RZ, 0xc0, !PT ;  /* 0x0000038004027812 */ /* 0x000fe200078ec0ff */
[----:B------:R-:W-:Y:S01]  /*12c60*/  UMOV UR4, 0x400 ;  /* 0x0000040000047882 */ /* 0x000fe20000000000 */
[----:B------:R-:W-:Y:S01]  /*12c70*/  IMAD R8, R8, 0xa0, R27 ;  /* 0x000000a008087824 */ /* 0x000fe200078e021b */
[----:B------:R-:W-:Y:S01]  /*12c80*/  UIADD3 UR4, UPT, UPT, UR4, 0x440, URZ ;  /* 0x0000044004047890 */ /* 0x000fe2000fffe0ff */
[----:B------:R-:W-:Y:S01]  /*12c90*/  ISETP.NE.AND P0, PT, R2, 0x80, PT ;  /* 0x000000800200780c */ /* 0x000fe20003f05270 */
[----:B------:R-:W-:Y:S01]  /*12ca0*/  BSSY.RECONVERGENT B0, `(.L_x_207) ;  /* 0x0000010000007945 */ /* 0x000fe20003800200 */
[C---:B------:R-:W-:Y:S02]  /*12cb0*/  ISETP.GT.U32.AND P1, PT, R4.reuse, 0x7f, PT ;  /* 0x0000007f0400780c */ /* 0x040fe40003f24070 */
[C---:B------:R-:W-:Y:S02]  /*12cc0*/  ISETP.GT.U32.AND P3, PT, R4.reuse, 0x3f, PT ;  /* 0x0000003f0400780c */ /* 0x040fe40003f64070 */
[----:B------:R-:W-:-:S02]  /*12cd0*/  ISETP.GT.U32.AND P5, PT, R4, 0x1f, PT ;  /* 0x0000001f0400780c */ /* 0x000fc40003fa4070 */
[C---:B------:R-:W-:Y:S02]  /*12ce0*/  LOP3.LUT R6, R4.reuse, 0x3c0, RZ, 0xc0, !PT ;  /* 0x000003c004067812 */ /* 0x040fe400078ec0ff */
[----:B------:R-:W-:Y:S02]  /*12cf0*/  LOP3.LUT R4, R4, 0x3e0, RZ, 0xc0, !PT ;  /* 0x000003e004047812 */ /* 0x000fe400078ec0ff */
[----:B------:R-:W-:Y:S02]  /*12d00*/  ISETP.NE.AND P2, PT, R6, 0x40, PT ;  /* 0x000000400600780c */ /* 0x000fe40003f45270 */
[----:B------:R-:W-:Y:S01]  /*12d10*/  ISETP.NE.AND P4, PT, R4, 0x20, PT ;  /* 0x000000200400780c */ /* 0x000fe20003f85270 */
[----:B0-----:R-:W-:-:S06]  /*12d20*/  ULEA UR4, UR5, UR4, 0x18 ;  /* 0x0000000405047291 */ /* 0x001fcc000f8ec0ff */
[----:B------:R-:W-:Y:S01]  /*12d30*/  LEA R8, R8, UR4, 0x1 ;  /* 0x0000000408087c11 */ /* 0x000fe2000f8e08ff */
[----:B------:R-:W-:Y:S06]  /*12d40*/  @P0 BRA `(.L_x_208) ;  /* 0x0000000000140947 */ /* 0x000fec0003800000 */
[----:B--2---:R-:W-:Y:S02]  /*12d50*/  F2FP.F16.F32.PACK_AB R16, R3, R10 ;  /* 0x0000000a0310723e */ /* 0x004fe400000000ff */
[----:B------:R-:W-:Y:S02]  /*12d60*/  F2FP.F16.F32.PACK_AB R17, R12, R5 ;  /* 0x000000050c11723e */ /* 0x000fe400000000ff */
[----:B------:R-:W-:Y:S02]  /*12d70*/  F2FP.F16.F32.PACK_AB R18, R14, R9 ;  /* 0x000000090e12723e */ /* 0x000fe400000000ff */
[----:B------:R-:W-:-:S05]  /*12d80*/  F2FP.F16.F32.PACK_AB R19, R0, R13 ;  /* 0x0000000d0013723e */ /* 0x000fca00000000ff */
[----:B------:R0:W-:Y:S02]  /*12d90*/  STS.128 [R8+-0x500], R16 ;  /* 0xfffb001008007388 */ /* 0x0001e40000000c00 */
.L_x_208:
[----:B------:R-:W-:Y:S05]  /*12da0*/  BSYNC.RECONVERGENT B0 ;  /* 0x0000000000007941 */ /* 0x000fea0003800200 */
.L_x_207:
[----:B------:R-:W-:Y:S06]  /*12db0*/  BAR.SYNC.DEFER_BLOCKING 0x0 ;  /* 0x0000000000007b1d */ /* 0x000fec0000010000 */
[----:B------:R-:W-:Y:S04]  /*12dc0*/  BSSY.RECONVERGENT B0, `(.L_x_209) ;  /* 0x0000013000007945 */ /* 0x000fe80003800200 */
[----:B------:R-:W-:Y:S05]  /*12dd0*/  @P1 BRA `(.L_x_210) ;  /* 0x0000000000441947 */ /* 0x000fea0003800000 */
[----:B0-2---:R-:W0:Y:S02]  /*12de0*/  LDS.128 R16, [R8] ;  /* 0x0000000008107984 */ /* 0x005e240000000c00 */
[--C-:B0-----:R-:W-:Y:S02]  /*12df0*/  HADD2.F32 R7, -RZ, R16.reuse.H0_H0 ;  /* 0x20000010ff077230 */ /* 0x101fe40000004100 */
[----:B------:R-:W-:Y:S02]  /*12e00*/  HADD2.F32 R2, -RZ, R17.H0_H0 ;  /* 0x20000011ff027230 */ /* 0x000fe40000004100 */
[----:B------:R-:W-:Y:S02]  /*12e10*/  HADD2.F32 R6, -RZ, R19.H0_H0 ;  /* 0x20000013ff067230 */ /* 0x000fe40000004100 */
[----:B------:R-:W-:Y:S01]  /*12e20*/  FADD.FTZ R10, R10, R7 ;  /* 0x000000070a0a7221 */ /* 0x000fe20000010000 */
[----:B------:R-:W-:Y:S02]  /*12e30*/  HADD2.F32 R16, -RZ, R16.H1_H1 ;  /* 0x30000010ff107230 */ /* 0x000fe40000004100 */
[----:B------:R-:W-:Y:S01]  /*12e40*/  FADD.FTZ R5, R5, R2 ;  /* 0x0000000205057221 */ /* 0x000fe20000010000 */
[----:B------:R-:W-:-:S02]  /*12e50*/  HADD2.F32 R17, -RZ, R17.H1_H1 ;  /* 0x30000011ff117230 */ /* 0x000fc40000004100 */
[----:B------:R-:W-:Y:S01]  /*12e60*/  FADD.FTZ R13, R13, R6 ;  /* 0x000000060d0d7221 */ /* 0x000fe20000010000 */
[--C-:B------:R-:W-:Y:S02]  /*12e70*/  HADD2.F32 R4, -RZ, R18.reuse.H0_H0 ;  /* 0x20000012ff047230 */ /* 0x100fe40000004100 */
[----:B------:R-:W-:Y:S01]  /*12e80*/  FADD.FTZ R3, R3, R16 ;  /* 0x0000001003037221 */ /* 0x000fe20000010000 */
[----:B------:R-:W-:Y:S02]  /*12e90*/  HADD2.F32 R11, -RZ, R18.H1_H1 ;  /* 0x30000012ff0b7230 */ /* 0x000fe40000004100 */
[----:B------:R-:W-:Y:S01]  /*12ea0*/  FADD.FTZ R12, R12, R17 ;  /* 0x000000110c0c7221 */ /* 0x000fe20000010000 */
[----:B------:R-:W-:Y:S02]  /*12eb0*/  HADD2.F32 R19, -RZ, R19.H1_H1 ;  /* 0x30000013ff137230 */ /* 0x000fe40000004100 */
[----:B------:R-:W-:Y:S01]  /*12ec0*/  FADD.FTZ R9, R9, R4 ;  /* 0x0000000409097221 */ /* 0x000fe20000010000 */
[----:B------:R-:W-:-:S02]  /*12ed0*/  FADD.FTZ R14, R14, R11 ;  /* 0x0000000b0e0e7221 */ /* 0x000fc40000010000 */
[----:B------:R-:W-:-:S07]  /*12ee0*/  FADD.FTZ R0, R0, R19 ;  /* 0x0000001300007221 */ /* 0x000fce0000010000 */
.L_x_210:
[----:B------:R-:W-:Y:S05]  /*12ef0*/  BSYNC.RECONVERGENT B0 ;  /* 0x0000000000007941 */ /* 0x000fea0003800200 */
.L_x_209:
[----:B------:R-:W-:Y:S06]  /*12f00*/  BAR.SYNC.DEFER_BLOCKING 0x0 ;  /* 0x0000000000007b1d */ /* 0x000fec0000010000 */
[----:B------:R-:W-:Y:S04]  /*12f10*/  BSSY.RECONVERGENT B0, `(.L_x_211) ;  /* 0x0000007000007945 */ /* 0x000fe80003800200 */
[----:B------:R-:W-:Y:S05]  /*12f20*/  @P2 BRA `(.L_x_212) ;  /* 0x0000000000142947 */ /* 0x000fea0003800000 */
[----:B0-2---:R-:W-:Y:S02]  /*12f30*/  F2FP.F16.F32.PACK_AB R16, R3, R10 ;  /* 0x0000000a0310723e */ /* 0x005fe400000000ff */
[----:B------:R-:W-:Y:S02]  /*12f40*/  F2FP.F16.F32.PACK_AB R17, R12, R5 ;  /* 0x000000050c11723e */ /* 0x000fe400000000ff */
[----:B------:R-:W-:Y:S02]  /*12f50*/  F2FP.F16.F32.PACK_AB R18, R14, R9 ;  /* 0x000000090e12723e */ /* 0x000fe400000000ff */
[----:B------:R-:W-:-:S05]  /*12f60*/  F2FP.F16.F32.PACK_AB R19, R0, R13 ;  /* 0x0000000d0013723e */ /* 0x000fca00000000ff */
[----:B------:R1:W-:Y:S02]  /*12f70*/  STS.128 [R8+-0x280], R16 ;  /* 0xfffd801008007388 */ /* 0x0003e40000000c00 */
.L_x_212:
[----:B------:R-:W-:Y:S05]  /*12f80*/  BSYNC.RECONVERGENT B0 ;  /* 0x0000000000007941 */ /* 0x000fea0003800200 */
.L_x_211:
[----:B------:R-:W-:Y:S06]  /*12f90*/  BAR.SYNC.DEFER_BLOCKING 0x0 ;  /* 0x0000000000007b1d */ /* 0x000fec0000010000 */
[----:B------:R-:W-:Y:S04]  /*12fa0*/  BSSY.RECONVERGENT B0, `(.L_x_213) ;  /* 0x0000013000007945 */ /* 0x000fe80003800200 */
[----:B------:R-:W-:Y:S05]  /*12fb0*/  @P3 BRA `(.L_x_214) ;  /* 0x0000000000443947 */ /* 0x000fea0003800000 */
[----:B012---:R-:W0:Y:S02]  /*12fc0*/  LDS.128 R16, [R8] ;  /* 0x0000000008107984 */ /* 0x007e240000000c00 */
        /* <DEDUP_REMOVED lines=16> */
.L_x_214:
[----:B------:R-:W-:Y:S05]  /*130d0*/  BSYNC.RECONVERGENT B0 ;  /* 0x0000000000007941 */ /* 0x000fea0003800200 */
.L_x_213:
[----:B------:R-:W-:Y:S06]  /*130e0*/  BAR.SYNC.DEFER_BLOCKING 0x0 ;  /* 0x0000000000007b1d */ /* 0x000fec0000010000 */
[----:B------:R-:W-:Y:S04]  /*130f0*/  BSSY.RECONVERGENT B0, `(.L_x_215) ;  /* 0x0000007000007945 */ /* 0x000fe80003800200 */
[----:B------:R-:W-:Y:S05]  /*13100*/  @P4 BRA `(.L_x_216) ;  /* 0x0000000000144947 */ /* 0x000fea0003800000 */
[----:B012---:R-:W-:Y:S02]  /*13110*/  F2FP.F16.F32.PACK_AB R16, R3, R10 ;  /* 0x0000000a0310723e */ /* 0x007fe400000000ff */
[----:B------:R-:W-:Y:S02]  /*13120*/  F2FP.F16.F32.PACK_AB R17, R12, R5 ;  /* 0x000000050c11723e */ /* 0x000fe400000000ff */
[----:B------:R-:W-:Y:S02]  /*13130*/  F2FP.F16.F32.PACK_AB R18, R14, R9 ;  /* 0x000000090e12723e */ /* 0x000fe400000000ff */
[----:B------:R-:W-:-:S05]  /*13140*/  F2FP.F16.F32.PACK_AB R19, R0, R13 ;  /* 0x0000000d0013723e */ /* 0x000fca00000000ff */
[----:B------:R3:W-:Y:S02]  /*13150*/  STS.128 [R8+-0x140], R16 ;  /* 0xfffec01008007388 */ /* 0x0007e40000000c00 */
.L_x_216:
[----:B------:R-:W-:Y:S05]  /*13160*/  BSYNC.RECONVERGENT B0 ;  /* 0x0000000000007941 */ /* 0x000fea0003800200 */
.L_x_215:
[----:B------:R-:W-:Y:S06]  /*13170*/  BAR.SYNC.DEFER_BLOCKING 0x0 ;  /* 0x0000000000007b1d */ /* 0x000fec0000010000 */
[----:B------:R-:W-:Y:S04]  /*13180*/  BSSY.RECONVERGENT B0, `(.L_x_217) ;  /* 0x0000013000007945 */ /* 0x000fe80003800200 */
[----:B------:R-:W-:Y:S05]  /*13190*/  @P5 BRA `(.L_x_218) ;  /* 0x0000000000445947 */ /* 0x000fea0003800000 */
[----:B0123--:R-:W0:Y:S02]  /*131a0*/  LDS.128 R16, [R8] ;  /* 0x0000000008107984 */ /* 0x00fe240000000c00 */
        /* <DEDUP_REMOVED lines=16> */
.L_x_218:
[----:B------:R-:W-:Y:S05]  /*132b0*/  BSYNC.RECONVERGENT B0 ;  /* 0x0000000000007941 */ /* 0x000fea0003800200 */
.L_x_217:
[----:B------:R-:W-:Y:S06]  /*132c0*/  BAR.SYNC.DEFER_BLOCKING 0x0 ;  /* 0x0000000000007b1d */ /* 0x000fec0000010000 */
[----:B------:R-:W-:Y:S05]  /*132d0*/  @P5 EXIT ;  /* 0x000000000000594d */ /* 0x000fea0003800000 */
[----:B------:R-:W4:Y:S02]  /*132e0*/  LDCU UR4, c[0x0][0x478] ;  /* 0x00008f00ff0477ac */ /* 0x000f240008000800 */
[----:B----4-:R-:W-:-:S09]  /*132f0*/  UISETP.NE.AND UP0, UPT, UR4, 0x2, UPT ;  /* 0x000000020400788c */ /* 0x010fd2000bf05270 */
[----:B------:R-:W-:Y:S05]  /*13300*/  BRA.U UP0, `(.L_x_219) ;  /* 0x0000000100e07547 */ /* 0x000fea000b800000 */
[----:B------:R-:W4:Y:S01]  /*13310*/  LDC.64 R6, c[0x0][0x470] ;  /* 0x00011c00ff067b82 */ /* 0x000f220000000a00 */
[----:B------:R-:W0:Y:S01]  /*13320*/  LDCU.64 UR4, c[0x0][0x380] ;  /* 0x00007000ff0477ac */ /* 0x000e220008000a00 */
[----:B----4-:R-:W4:Y:S01]  /*13330*/  LDG.E R6, desc[UR36][R6.64] ;  /* 0x0000002406067981 */ /* 0x010f22000c1e1900 */
[----:B------:R-:W-:-:S04]  /*13340*/  IADD3 R27, PT, PT, R27, UR8, RZ ;  /* 0x000000081b1b7c10 */ /* 0x000fc8000fffe0ff */
[----:B01-3--:R-:W-:Y:S01]  /*13350*/  IADD3 R8, P0, PT, R27, UR4, RZ ;  /* 0x000000041b087c10 */ /* 0x00bfe2000ff1e0ff */
[C---:B----4-:R-:W-:Y:S01]  /*13360*/  FMUL.FTZ R13, R6.reuse, R13 ;  /* 0x0000000d060d7220 */ /* 0x050fe20000410000 */
[C---:B------:R-:W-:Y:S01]  /*13370*/  FMUL.FTZ R14, R6.reuse, R14 ;  /* 0x0000000e060e7220 */ /* 0x040fe20000410000 */
[C---:B------:R-:W-:Y:S01]  /*13380*/  FMUL.FTZ R0, R6.reuse, R0 ;  /* 0x0000000006007220 */ /* 0x040fe20000410000 */
[C---:B------:R-:W-:Y:S01]  /*13390*/  FMUL.FTZ R3, R6.reuse, R3 ;  /* 0x0000000306037220 */ /* 0x040fe20000410000 */
[C---:B------:R-:W-:Y:S01]  /*133a0*/  FMUL.FTZ R5, R6.reuse, R5 ;  /* 0x0000000506057220 */ /* 0x040fe20000410000 */
[C---:B------:R-:W-:Y:S01]  /*133b0*/  FMUL.FTZ R12, R6.reuse, R12 ;  /* 0x0000000c060c7220 */ /* 0x040fe20000410000 */
[----:B------:R-:W0:Y:S01]  /*133c0*/  F2I.S8.NTZ R13, R13 ;  /* 0x0000000d000d7305 */ /* 0x000e220000202100 */
[C---:B------:R-:W-:Y:S01]  /*133d0*/  FMUL.FTZ R9, R6.reuse, R9 ;  /* 0x0000000906097220 */ /* 0x040fe20000410000 */
[----:B------:R-:W-:-:S06]  /*133e0*/  FMUL.FTZ R6, R6, R10 ;  /* 0x0000000a06067220 */ /* 0x000fcc0000410000 */
[----:B------:R-:W1:Y:S01]  /*133f0*/  F2I.S8.NTZ R14, R14 ;  /* 0x0000000e000e7305 */ /* 0x000e620000202100 */
[----:B0-----:R-:W-:-:S07]  /*13400*/  PRMT R2, R13, 0x8880, RZ ;  /* 0x000088800d027816 */ /* 0x001fce00000000ff */
[----:B------:R-:W0:Y:S01]  /*13410*/  F2I.S8.NTZ R0, R0 ;  /* 0x0000000000007305 */ /* 0x000e220000202100 */
[----:B------:R-:W-:Y:S02]  /*13420*/  PRMT R2, R2, 0x7710, RZ ;  /* 0x0000771002027816 */ /* 0x000fe400000000ff */
[----:B-1----:R-:W-:-:S05]  /*13430*/  PRMT R14, R14, 0x8880, RZ ;  /* 0x000088800e0e7816 */ /* 0x002fca00000000ff */
[----:B------:R-:W1:Y:S01]  /*13440*/  F2I.S8.NTZ R3, R3 ;  /* 0x0000000300037305 */ /* 0x000e620000202100 */
[----:B------:R-:W-:-:S04]  /*13450*/  SHF.L.U32 R4, R2, 0x10, RZ ;  /* 0x0000001002047819 */ /* 0x000fc800000006ff */
[----:B------:R-:W-:Y:S02]  /*13460*/  LOP3.LUT R11, R4, 0xff0000, RZ, 0xc0, !PT ;  /* 0x00ff0000040b7812 */ /* 0x000fe400078ec0ff */
[----:B0-----:R-:W-:Y:S01]  /*13470*/  PRMT R7, R0, 0x8880, RZ ;  /* 0x0000888000077816 */ /* 0x001fe200000000ff */
[----:B------:R-:W0:Y:S01]  /*13480*/  F2I.S8.NTZ R5, R5 ;  /* 0x0000000500057305 */ /* 0x000e220000202100 */
[----:B------:R-:W-:Y:S02]  /*13490*/  PRMT R0, R14, 0x7710, RZ ;  /* 0x000077100e007816 */ /* 0x000fe400000000ff */
[----:B------:R-:W-:-:S03]  /*134a0*/  PRMT R2, R7, 0x7710, RZ ;  /* 0x0000771007027816 */ /* 0x000fc600000000ff */
[----:B------:R-:W-:Y:S01]  /*134b0*/  IMAD.SHL.U32 R0, R0, 0x100, RZ ;  /* 0x0000010000007824 */ /* 0x000fe200078e00ff */
[----:B------:R-:W-:Y:S01]  /*134c0*/  PRMT R11, R11, 0x4210, R2 ;  /* 0x000042100b0b7816 */ /* 0x000fe20000000002 */
[----:B------:R-:W3:Y:S03]  /*134d0*/  F2I.S8.NTZ R12, R12 ;  /* 0x0000000c000c7305 */ /* 0x000ee60000202100 */
[----:B------:R-:W-:Y:S02]  /*134e0*/  LOP3.LUT R11, R11, 0xff00, R0, 0xf8, !PT ;  /* 0x0000ff000b0b7812 */ /* 0x000fe400078ef800 */
[----:B-1----:R-:W-:Y:S02]  /*134f0*/  PRMT R0, R3, 0x8880, RZ ;  /* 0x0000888003007816 */ /* 0x002fe400000000ff */
[----:B0-----:R-:W-:Y:S01]  /*13500*/  PRMT R2, R5, 0x8880, RZ ;  /* 0x0000888005027816 */ /* 0x001fe200000000ff */
[----:B------:R-:W0:Y:S01]  /*13510*/  F2I.S8.NTZ R9, R9 ;  /* 0x0000000900097305 */ /* 0x000e220000202100 */
[----:B------:R-:W-:-:S02]  /*13520*/  PRMT R0, R0, 0x7710, RZ ;  /* 0x0000771000007816 */ /* 0x000fc400000000ff */
[----:B------:R-:W-:Y:S02]  /*13530*/  PRMT R2, R2, 0x7710, RZ ;  /* 0x0000771002027816 */ /* 0x000fe400000000ff */
[----:B------:R-:W-:Y:S02]  /*13540*/  LOP3.LUT R7, R0, 0xff, RZ, 0xc0, !PT ;  /* 0x000000ff00077812 */ /* 0x000fe400078ec0ff */
[----:B---3--:R-:W-:Y:S01]  /*13550*/  PRMT R12, R12, 0x8880, RZ ;  /* 0x000088800c0c7816 */ /* 0x008fe200000000ff */
[----:B------:R-:W1:Y:S01]  /*13560*/  F2I.S8.NTZ R6, R6 ;  /* 0x0000000600067305 */ /* 0x000e620000202100 */
[----:B------:R-:W-:Y:S02]  /*13570*/  LOP3.LUT R4, R2, 0xff, RZ, 0xc0, !PT ;  /* 0x000000ff02047812 */ /* 0x000fe400078ec0ff */
[----:B------:R-:W-:-:S03]  /*13580*/  PRMT R3, R12, 0x7710, RZ ;  /* 0x000077100c037816 */ /* 0x000fc600000000ff */
[----:B------:R-:W-:Y:S01]  /*13590*/  IMAD.WIDE.U32 R4, R4, 0x10000, RZ ;  /* 0x0001000004047825 */ /* 0x000fe200078e00ff */
[----:B0-----:R-:W-:Y:S02]  /*135a0*/  PRMT R9, R9, 0x8880, RZ ;  /* 0x0000888009097816 */ /* 0x001fe400000000ff */
[----:B------:R-:W-:Y:S02]  /*135b0*/  LOP3.LUT R3, R3, 0xff, RZ, 0xc0, !PT ;  /* 0x000000ff03037812 */ /* 0x000fe400078ec0ff */
[----:B------:R-:W-:-:S03]  /*135c0*/  PRMT R0, R9, 0x7710, RZ ;  /* 0x0000771009007816 */ /* 0x000fc600000000ff */
[----:B------:R-:W-:Y:S01]  /*135d0*/  IMAD.WIDE.U32 R2, R3, 0x1000000, RZ ;  /* 0x0100000003027825 */ /* 0x000fe200078e00ff */
[----:B-1----:R-:W-:Y:S02]  /*135e0*/  PRMT R10, R6, 0x8880, RZ ;  /* 0x00008880060a7816 */ /* 0x002fe400000000ff */
[----:B------:R-:W-:Y:S01]  /*135f0*/  LOP3.LUT R9, R11, 0xff, R0, 0xf8, !PT ;  /* 0x000000ff0b097812 */ /* 0x000fe200078ef800 */
[----:B------:R-:W-:Y:S01]  /*13600*/  IMAD.WIDE.U32 R6, R7, 0x100, RZ ;  /* 0x0000010007067825 */ /* 0x000fe200078e00ff */
[----:B------:R-:W-:Y:S02]  /*13610*/  PRMT R0, R10, 0x7710, RZ ;  /* 0x000077100a007816 */ /* 0x000fe400000000ff */
[----:B------:R-:W-:Y:S02]  /*13620*/  LOP3.LUT R3, R5, R9, R3, 0xfe, !PT ;  /* 0x0000000905037212 */ /* 0x000fe400078efe03 */
[----:B------:R-:W-:Y:S02]  /*13630*/  LOP3.LUT R11, R6, R2, R4, 0xfe, !PT ;  /* 0x00000002060b7212 */ /* 0x000fe400078efe04 */
[----:B------:R-:W-:-:S02]  /*13640*/  LEA.HI.X.SX32 R9, R27, UR5, 0x1, P0 ;  /* 0x000000051b097c11 */ /* 0x000fc400080f0eff */
[----:B------:R-:W-:Y:S02]  /*13650*/  LOP3.LUT R2, R11, 0xff, R0, 0xf8, !PT ;  /* 0x000000ff0b027812 */ /* 0x000fe400078ef800 */
[----:B------:R-:W-:-:S05]  /*13660*/  LOP3.LUT R3, R3, R7, RZ, 0xfc, !PT ;  /* 0x0000000703037212 */ /* 0x000fca00078efcff */
[----:B------:R-:W-:Y:S01]  /*13670*/  STG.E.64 desc[UR36][R8.64], R2 ;  /* 0x0000000208007986 */ /* 0x000fe2000c101b24 */
[----:B------:R-:W-:Y:S05]  /*13680*/  EXIT ;  /* 0x000000000000794d */ /* 0x000fea0003800000 */
.L_x_219:
[----:B------:R-:W4:Y:S01]  /*13690*/  LDC.64 R6, c[0x0][0x380] ;  /* 0x0000e000ff067b82 */ /* 0x000f220000000a00 */
[----:B------:R-:W-:Y:S01]  /*136a0*/  VIADD R27, R27, UR8 ;  /* 0x000000081b1b7c36 */ /* 0x000fe20008000000 */
[----:B------:R-:W-:Y:S02]  /*136b0*/  F2FP.F16.F32.PACK_AB R11, R3, R10 ;  /* 0x0000000a030b723e */ /* 0x000fe400000000ff */
[----:B------:R-:W-:Y:S02]  /*136c0*/  F2FP.F16.F32.PACK_AB R5, R12, R5 ;  /* 0x000000050c05723e */ /* 0x000fe400000000ff */
[----:B------:R-:W-:Y:S02]  /*136d0*/  F2FP.F16.F32.PACK_AB R9, R14, R9 ;  /* 0x000000090e09723e */ /* 0x000fe400000000ff */
[----:B------:R-:W-:Y:S01]  /*136e0*/  F2FP.F16.F32.PACK_AB R13, R0, R13 ;  /* 0x0000000d000d723e */ /* 0x000fe200000000ff */
[----:B----4-:R-:W-:-:S05]  /*136f0*/  IMAD.WIDE R2, R27, 0x2, R6 ;  /* 0x000000021b027825 */ /* 0x010fca00078e0206 */
[----:B------:R-:W-:Y:S04]  /*13700*/  STG.E desc[UR36][R2.64], R11 ;  /* 0x0000000b02007986 */ /* 0x000fe8000c101924 */
[----:B------:R-:W-:Y:S04]  /*13710*/  STG.E desc[UR36][R2.64+0x4], R5 ;  /* 0x0000040502007986 */ /* 0x000fe8000c101924 */
[----:B------:R-:W-:Y:S04]  /*13720*/  STG.E desc[UR36][R2.64+0x8], R9 ;  /* 0x0000080902007986 */ /* 0x000fe8000c101924 */
[----:B------:R-:W-:Y:S01]  /*13730*/  STG.E desc[UR36][R2.64+0xc], R13 ;  /* 0x00000c0d02007986 */ /* 0x000fe2000c101924 */
[----:B------:R-:W-:Y:S05]  /*13740*/  EXIT ;  /* 0x000000000000794d */ /* 0x000fea0003800000 */
.L_x_21:
[----:B------:R-:W-:Y:S01]  /*13750*/  MOV R12, 0x10 ;  /* 0x00000010000c7802 */ /* 0x000fe20000000f00 */
[----:B------:R-:W-:Y:S01]  /*13760*/  IMAD.MOV.U32 R11, RZ, RZ, 0x1f ;  /* 0x0000001fff0b7424 */ /* 0x000fe200078e00ff */
[----:B------:R-:W-:-:S07]  /*13770*/  MOV R15, 0xffffffff ;  /* 0xffffffff000f7802 */ /* 0x000fce0000000f00 */
[----:B-1----:R-:W-:Y:S05]  /*13780*/  WARPSYNC.COLLECTIVE R15, `(.L_x_220) ;  /* 0x000000000f087348 */ /* 0x002fea0003c00000 */
[----:B------:R0:W2:Y:S02]  /*13790*/  SHFL.BFLY P6, R14, R13, R12, R11 ;  /* 0x0c00000c0d0e7389 */ /* 0x0000a400000c000b */
[----:B012---:R-:W-:Y:S05]  /*137a0*/  ENDCOLLECTIVE ;  /* 0x000000000000791b */ /* 0x007fea0003800000 */
.L_x_220:
[----:B------:R-:W-:Y:S01]  /*137b0*/  MOV R12, 0x8 ;  /* 0x00000008000c7802 */ /* 0x000fe20000000f00 */
[----:B------:R-:W-:-:S04]  /*137c0*/  FADD.FTZ R3, R13, R14 ;  /* 0x0000000e0d037221 */ /* 0x000fc80000010000 */
[----:B------:R-:W-:-:S07]  /*137d0*/  IMAD.MOV.U32 R13, RZ, RZ, R3 ;  /* 0x000000ffff0d7224 */ /* 0x000fce00078e0003 */
[----:B------:R-:W-:Y:S05]  /*137e0*/  WARPSYNC.COLLECTIVE R15, `(.L_x_221) ;  /* 0x000000000f087348 */ /* 0x000fea0003c00000 */
[----:B------:R0:W1:Y:S02]  /*137f0*/  SHFL.BFLY P6, R14, R13, R12, R11 ;  /* 0x0c00000c0d0e7389 */ /* 0x00006400000c000b */
[----:B01----:R-:W-:Y:S05]  /*13800*/  ENDCOLLECTIVE ;  /* 0x000000000000791b */ /* 0x003fea0003800000 */
.L_x_221:
[----:B------:R-:W-:Y:S01]  /*13810*/  MOV R12, 0x4 ;  /* 0x00000004000c7802 */ /* 0x000fe20000000f00 */
[----:B------:R-:W-:-:S04]  /*13820*/  FADD.FTZ R4, R3, R14 ;  /* 0x0000000e03047221 */ /* 0x000fc80000010000 */
[----:B------:R-:W-:-:S07]  /*13830*/  IMAD.MOV.U32 R13, RZ, RZ, R4 ;  /* 0x000000ffff0d7224 */ /* 0x000fce00078e0004 */
[----:B------:R-:W-:Y:S05]  /*13840*/  WARPSYNC.COLLECTIVE R15, `(.L_x_222) ;  /* 0x000000000f087348 */ /* 0x000fea0003c00000 */
[----:B------:R0:W1:Y:S02]  /*13850*/  SHFL.BFLY P6, R14, R13, R12, R11 ;  /* 0x0c00000c0d0e7389 */ /* 0x00006400000c000b */
[----:B01----:R-:W-:Y:S05]  /*13860*/  ENDCOLLECTIVE ;  /* 0x000000000000791b */ /* 0x003fea0003800000 */
.L_x_222:
[----:B------:R-:W-:Y:S01]  /*13870*/  MOV R12, 0x2 ;  /* 0x00000002000c7802 */ /* 0x000fe20000000f00 */
[----:B------:R-:W-:-:S04]  /*13880*/  FADD.FTZ R5, R4, R14 ;  /* 0x0000000e04057221 */ /* 0x000fc80000010000 */
[----:B------:R-:W-:-:S07]  /*13890*/  IMAD.MOV.U32 R13, RZ, RZ, R5 ;  /* 0x000000ffff0d7224 */ /* 0x000fce00078e0005 */
[----:B------:R-:W-:Y:S05]  /*138a0*/  WARPSYNC.COLLECTIVE R15, `(.L_x_223) ;  /* 0x000000000f087348 */ /* 0x000fea0003c00000 */
[----:B------:R0:W1:Y:S02]  /*138b0*/  SHFL.BFLY P6, R14, R13, R12, R11 ;  /* 0x0c00000c0d0e7389 */ /* 0x00006400000c000b */
[----:B01----:R-:W-:Y:S05]  /*138c0*/  ENDCOLLECTIVE ;  /* 0x000000000000791b */ /* 0x003fea0003800000 */
.L_x_223:
[----:B------:R-:W-:Y:S01]  /*138d0*/  MOV R12, 0x1 ;  /* 0x00000001000c7802 */ /* 0x000fe20000000f00 */
[----:B------:R-:W-:-:S04]  /*138e0*/  FADD.FTZ R6, R5, R14 ;  /* 0x0000000e05067221 */ /* 0x000fc80000010000 */
[----:B------:R-:W-:-:S07]  /*138f0*/  IMAD.MOV.U32 R13, RZ, RZ, R6 ;  /* 0x000000ffff0d7224 */ /* 0x000fce00078e0006 */
[----:B------:R-:W-:Y:S05]  /*13900*/  WARPSYNC.COLLECTIVE R15, `(.L_x_224) ;  /* 0x000000000f087348 */ /* 0x000fea0003c00000 */
[----:B------:R0:W1:Y:S02]  /*13910*/  SHFL.BFLY P6, R14, R13, R12, R11 ;  /* 0x0c00000c0d0e7389 */ /* 0x00006400000c000b */
[----:B01----:R-:W-:Y:S05]  /*13920*/  ENDCOLLECTIVE ;  /* 0x000000000000791b */ /* 0x003fea0003800000 */
.L_x_224:
[----:B------:R-:W-:Y:S05]  /*13930*/  BRA `(.L_x_225) ;  /* 0xfffffef400f07947 */ /* 0x000fea000383ffff */
.L_x_226:
[----:B------:R-:W-:-:S00]  /*13940*/  BRA `(.L_x_226) ;  /* 0xfffffffc00fc7947 */ /* 0x000fc0000383ffff */
[----:B------:R-:W-:-:S00]  /*13950*/  NOP ;  /* 0x0000000000007918 */ /* 0x000fc00000000000 */
        /* <DEDUP_REMOVED lines=10> */
.L_x_5589:


//--------------------- .text._ZN4mmha33masked_multihead_attention_kernelItLi160ELi256ELi2ELi32ELi128ELb1ELb1EEEv26Multihead_attention_paramsIT_XT5_EE --------------------------
	.section	.text._ZN4mmha33masked_multihead_attention_kernelItLi160ELi256ELi2ELi32ELi128ELb1ELb1EEEv26Multihead_attention_paramsIT_XT5_EE,"ax",@progbits
	.align	128
        .global         _ZN4mmha33masked_multihead_attention_kernelItLi160ELi256ELi2ELi32ELi128ELb1ELb1EEEv26Multihead_attention_paramsIT_XT5_EE
        .type           _ZN4mmha33masked_multihead_attention_kernelItLi160ELi256ELi2ELi32ELi128ELb1ELb1EEEv26Multihead_attention_paramsIT_XT5_EE,@function
        .size           _ZN4mmha33masked_multihead_attention_kernelItLi160ELi256ELi2ELi32ELi128ELb1ELb1EEEv26Multihead_attention_paramsIT_XT5_EE,(.L_x_5590 - _ZN4mmha33masked_multihead_attention_kernelItLi160ELi256ELi2ELi32ELi128ELb1ELb1EEEv26Multihead_attention_paramsIT_XT5_EE)
        .other          _ZN4mmha33masked_multihead_attention_kernelItLi160ELi256ELi2ELi32ELi128ELb1ELb1EEEv26Multihead_attention_paramsIT_XT5_EE,@"STO_CUDA_ENTRY STV_DEFAULT"
_ZN4mmha33masked_multihead_attention_kernelItLi160ELi256ELi2ELi32ELi128ELb1ELb1EEEv26Multihead_attention_paramsIT_XT5_EE:
.text._ZN4mmha33masked_multihead_attention_kernelItLi160ELi256ELi2ELi32ELi128ELb1ELb1EEEv26Multihead_attention_paramsIT_XT5_EE:
[----:B------:R-:W0:Y:S01]  /*0000*/  LDC R1, c[0x0][0x37c] ;  /* 0x0000df00ff017b82 */ /* 0x000e220000000800 */
[----:B------:R-:W1:Y:S07]  /*0010*/  LDCU.64 UR4, c[0x0][0x490] ;  /* 0x00009200ff0477ac */ /* 0x000e6e0008000a00 */
[----:B------:R-:W2:Y:S01]  /*0020*/  S2UR UR7, SR_CTAID.Y ;  /* 0x00000000000779c3 */ /* 0x000ea20000002600 */
[----:B------:R-:W3:Y:S01]  /*0030*/  LDCU.64 UR36, c[0x0][0x358] ;  /* 0x00006b00ff2477ac */ /* 0x000ee20008000a00 */
[----:B-1----:R-:W-:-:S04]  /*0040*/  UISETP.NE.U32.AND UP0, UPT, UR4, URZ, UPT ;  /* 0x000000ff0400728c */ /* 0x002fc8000bf05070 */
[----:B------:R-:W-:-:S09]  /*0050*/  UISETP.NE.AND.EX UP0, UPT, UR5, URZ, UPT, UP0 ;  /* 0x000000ff0500728c */ /* 0x000fd2000bf05300 */
[----:B--23--:R-:W-:Y:S05]  /*0060*/  BRA.U !UP0, `(.L_x_227) ;  /* 0x00000001081c7547 */ /* 0x00cfea000b800000 */
[----:B------:R-:W-:-:S04]  /*0070*/  UIADD3 UR4, UP0, UPT, UR7, UR4, URZ ;  /* 0x0000000407047290 */ /* 0x000fc8000ff1e0ff */
[----:B------:R-:W-:Y:S02]  /*0080*/  UIADD3.X UR5, UPT, UPT, URZ, UR5, URZ, UP0, !UPT ;  /* 0x00000005ff057290 */ /* 0x000fe400087fe4ff */
[----:B------:R-:W-:-:S04]  /*0090*/  IMAD.U32 R2, RZ, RZ, UR4 ;  /* 0x00000004ff027e24 */ /* 0x000fc8000f8e00ff */
[----:B------:R-:W-:-:S05]  /*00a0*/  IMAD.U32 R3, RZ, RZ, UR5 ;  /* 0x00000005ff037e24 */ /* 0x000fca000f8e00ff */
[----:B------:R-:W2:Y:S02]  /*00b0*/  LDG.E.U8 R2, desc[UR36][R2.64] ;  /* 0x0000002402027981 */ /* 0x000ea4000c1e1100 */
[----:B--2---:R-:W-:-:S13]  /*00c0*/  ISETP.NE.AND P0, PT, R2, 0x1, PT ;  /* 0x000000010200780c */ /* 0x004fda0003f05270 */
[----:B------:R-:W-:Y:S05]  /*00d0*/  @!P0 EXIT ;  /* 0x000000000000894d */ /* 0x000fea0003800000 */
.L_x_227:
[----:B------:R-:W1:Y:S01]  /*00e0*/  LDCU UR8, c[0x0][0x3f0] ;  /* 0x00007e00ff0877ac */ /* 0x000e620008000800 */
[----:B------:R-:W2:Y:S01]  /*00f0*/  S2R R6, SR_CTAID.Y ;  /* 0x0000000000067919 */ /* 0x000ea20000002600 */
[----:B------:R-:W3:Y:S01]  /*0100*/  LDCU.64 UR4, c[0x0][0x498] ;  /* 0x00009300ff0477ac */ /* 0x000ee20008000a00 */
[----:B------:R-:W4:Y:S01]  /*0110*/  LDCU UR9, c[0x0][0x40c] ;  /* 0x00008180ff0977ac */ /* 0x000f220008000800 */
[----:B-1----:R-:W-:-:S04]  /*0120*/  MOV R0, UR8 ;  /* 0x0000000800007c02 */ /* 0x002fc80008000f00 */
[----:B------:R-:W-:Y:S01]  /*0130*/  IABS R7, R0 ;  /* 0x0000000000077213 */ /* 0x000fe20000000000 */
[----:B---3--:R-:W-:-:S03]  /*0140*/  UIMAD.WIDE.U32 UR4, UR7, 0x4, UR4 ;  /* 0x00000004070478a5 */ /* 0x008fc6000f8e0004 */
[----:B------:R-:W1:Y:S03]  /*0150*/  I2F.RP R0, R7 ;  /* 0x0000000700007306 */ /* 0x000e660000209400 */
[----:B------:R-:W-:Y:S01]  /*0160*/  MOV R2, UR4 ;  /* 0x0000000400027c02 */ /* 0x000fe20008000f00 */
[----:B------:R-:W-:-:S05]  /*0170*/  IMAD.U32 R3, RZ, RZ, UR5 ;  /* 0x00000005ff037e24 */ /* 0x000fca000f8e00ff */
[----:B------:R3:W5:Y:S01]  /*0180*/  LDG.E R10, desc[UR36][R2.64] ;  /* 0x00000024020a7981 */ /* 0x000762000c1e1900 */
[----:B-1----:R-:W1:Y:S02]  /*0190*/  MUFU.RCP R0, R0 ;  /* 0x0000000000007308 */ /* 0x002e640000001000 */
[----:B-1----:R-:W-:-:S06]  /*01a0*/  VIADD R4, R0, 0xffffffe ;  /* 0x0ffffffe00047836 */ /* 0x002fcc0000000000 */
[----:B------:R1:W0:Y:S01]  /*01b0*/  F2I.FTZ.U32.TRUNC.NTZ R5, R4 ;  /* 0x0000000400057305 */ /* 0x000222000021f000 */
[----:B--2---:R-:W-:Y:S01]  /*01c0*/  IABS R0, R6 ;  /* 0x0000000600007213 */ /* 0x004fe20000000000 */
[----:B-1----:R-:W-:Y:S02]  /*01d0*/  IMAD.MOV.U32 R4, RZ, RZ, RZ ;  /* 0x000000ffff047224 */ /* 0x002fe400078e00ff */
[----:B0-----:R-:W-:-:S04]  /*01e0*/  IMAD.MOV R8, RZ, RZ, -R5 ;  /* 0x000000ffff087224 */ /* 0x001fc800078e0a05 */
[----:B------:R-:W-:-:S04]  /*01f0*/  IMAD R9, R8, R7, RZ ;  /* 0x0000000708097224 */ /* 0x000fc800078e02ff */
[----:B------:R-:W-:-:S06]  /*0200*/  IMAD.HI.U32 R5, R5, R9, R4 ;  /* 0x0000000905057227 */ /* 0x000fcc00078e0004 */
[----:B------:R-:W-:-:S05]  /*0210*/  IMAD.HI.U32 R5, R5, R0, RZ ;  /* 0x0000000005057227 */ /* 0x000fca00078e00ff */
[----:B------:R-:W-:-:S13]  /*0220*/  R2UR UR6, R5 ;  /* 0x00000000050672ca */ /* 0x000fda00000e0000 */
[----:B------:R-:W-:-:S05]  /*0230*/  IADD3 R4, PT, PT, RZ, -UR6, RZ ;  /* 0x80000006ff047c10 */ /* 0x000fca000fffe0ff */
[C---:B------:R-:W-:Y:S02]  /*0240*/  IMAD R0, R7.reuse, R4, R0 ;  /* 0x0000000407007224 */ /* 0x040fe400078e0200 */
[----:B------:R-:W0:Y:S03]  /*0250*/  LDC.64 R4, c[0x0][0x460] ;  /* 0x00011800ff047b82 */ /* 0x000e260000000a00 */
[----:B------:R-:W-:Y:S01]  /*0260*/  ISETP.GT.U32.AND P0, PT, R7, R0, PT ;  /* 0x000000000700720c */ /* 0x000fe20003f04070 */
[----:B---3--:R-:W-:-:S12]  /*0270*/  IMAD.U32 R2, RZ, RZ, UR6 ;  /* 0x00000006ff027e24 */ /* 0x008fd8000f8e00ff */
[----:B------:R-:W-:Y:S01]  /*0280*/  @!P0 VIADD R2, R2, 0x1 ;  /* 0x0000000102028836 */ /* 0x000fe20000000000 */
[----:B------:R-:W-:-:S04]  /*0290*/  @!P0 IADD3 R0, PT, PT, R0, -R7, RZ ;  /* 0x8000000700008210 */ /* 0x000fc80007ffe0ff */
[----:B------:R-:W-:Y:S02]  /*02a0*/  @!P0 R2UR UR6, R2 ;  /* 0x00000000020682ca */ /* 0x000fe400000e0000 */
[----:B0-----:R-:W-:Y:S02]  /*02b0*/  ISETP.NE.U32.AND P0, PT, R4, RZ, PT ;  /* 0x000000ff0400720c */ /* 0x001fe40003f05070 */
[----:B------:R-:W-:Y:S02]  /*02c0*/  ISETP.GE.U32.AND P1, PT, R0, R7, PT ;  /* 0x000000070000720c */ /* 0x000fe40003f26070 */
[----:B------:R-:W-:-:S04]  /*02d0*/  ISETP.NE.AND.EX P0, PT, R5, RZ, PT, P0 ;  /* 0x000000ff0500720c */ /* 0x000fc80003f05300 */
[----:B----4-:R-:W-:Y:S01]  /*02e0*/  ISETP.EQ.AND P4, PT, RZ, UR9, P0 ;  /* 0x00000009ff007c0c */ /* 0x010fe20008782270 */
[----:B------:R-:W-:Y:S02]  /*02f0*/  ULOP3.LUT UR4, UR7, UR8, URZ, 0x3c, !UPT ;  /* 0x0000000807047292 */ /* 0x000fe4000f8e3cff */
[----:B------:R-:W-:-:S04]  /*0300*/  IMAD.U32 R0, RZ, RZ, UR6 ;  /* 0x00000006ff007e24 */ /* 0x000fc8000f8e00ff */
[----:B------:R-:W-:Y:S01]  /*0310*/  @P1 VIADD R0, R0, 0x1 ;  /* 0x0000000100001836 */ /* 0x000fe20000000000 */
[----:B------:R-:W-:-:S05]  /*0320*/  UISETP.GE.AND UP1, UPT, UR4, URZ, UPT ;  /* 0x000000ff0400728c */ /* 0x000fca000bf26270 */
[----:B------:R-:W-:Y:S01]  /*0330*/  VOTEU.ANY UP2, P4 ;  /* 0x0000000000ff7886 */ /* 0x000fe20002040100 */
[----:B------:R-:W-:Y:S01]  /*0340*/  @P1 R2UR UR6, R0 ;  /* 0x00000000000612ca */ /* 0x000fe200000e0000 */
[----:B------:R-:W-:-:S03]  /*0350*/  UISETP.NE.AND UP0, UPT, UR8, URZ, UPT ;  /* 0x000000ff0800728c */ /* 0x000fc6000bf05270 */
[----:B------:R-:W0:Y:S01]  /*0360*/  @UP2 LDCU.64 UR4, c[0x0][0x460] ;  /* 0x00008c00ff0427ac */ /* 0x000e220008000a00 */
[----:B------:R-:W-:-:S08]  /*0370*/  PLOP3.LUT P0, PT, PT, PT, UP2, 0x80, 0x8 ;  /* 0x000000000008781c */ /* 0x000fd00003f0f028 */
[----:B------:R-:W-:Y:S01]  /*0380*/  UMOV UR42, UR6 ;  /* 0x00000006002a7c82 */ /* 0x000fe20008000000 */
[----:B------:R-:W1:Y:S01]  /*0390*/  S2UR UR46, SR_CTAID.X ;  /* 0x00000000002e79c3 */ /* 0x000e620000002500 */
[----:B------:R-:W-:Y:S02]  /*03a0*/  @!UP1 UIADD3 UR42, UPT, UPT, -UR42, URZ, URZ ;  /* 0x000000ff2a2a9290 */ /* 0x000fe4000fffe1ff */
[----:B------:R-:W-:Y:S01]  /*03b0*/  @!UP0 ULOP3.LUT UR42, URZ, UR8, URZ, 0x33, !UPT ;  /* 0x00000008ff2a8292 */ /* 0x000fe2000f8e33ff */
[----:B------:R-:W2:Y:S03]  /*03c0*/  LDCU UR8, c[0x0][0x3f4] ;  /* 0x00007e80ff0877ac */ /* 0x000ea60008000800 */
[----:B0-----:R-:W-:Y:S01]  /*03d0*/  @UP2 UIMAD.WIDE UR4, UR42, 0x4, UR4 ;  /* 0x000000042a0428a5 */ /* 0x001fe2000f8e0204 */
[----:B------:R-:W1:Y:S05]  /*03e0*/  LDCU UR6, c[0x0][0x3f8] ;  /* 0x00007f00ff0677ac */ /* 0x000e6a0008000800 */
[----:B------:R-:W-:Y:S01]  /*03f0*/  IMAD.U32 R3, RZ, RZ, UR5 ;  /* 0x00000005ff037e24 */ /* 0x000fe2000f8e00ff */
[----:B------:R-:W-:-:S04]  /*0400*/  MOV R2, UR4 ;  /* 0x0000000400027c02 */ /* 0x000fc80008000f00 */
[----:B------:R-:W0:Y:S01]  /*0410*/  LDCU UR4, c[0x0][0x3e8] ;  /* 0x00007d00ff0477ac */ /* 0x000e220008000800 */
[----:B------:R3:W4:Y:S01]  /*0420*/  @P0 LDG.E R3, desc[UR36][R2.64] ;  /* 0x0000002402030981 */ /* 0x000722000c1e1900 */
[----:B--2---:R-:W-:-:S05]  /*0430*/  IMAD.U32 R23, RZ, RZ, UR8 ;  /* 0x00000008ff177e24 */ /* 0x004fca000f8e00ff */
[----:B------:R-:W-:-:S04]  /*0440*/  IABS R6, R23 ;  /* 0x0000001700067213 */ /* 0x000fc80000000000 */
[----:B------:R-:W2:Y:S08]  /*0450*/  I2F.RP R0, R6 ;  /* 0x0000000600007306 */ /* 0x000eb00000209400 */
[----:B--2---:R-:W2:Y:S02]  /*0460*/  MUFU.RCP R0, R0 ;  /* 0x0000000000007308 */ /* 0x004ea40000001000 */
[----:B--2---:R-:W-:-:S06]  /*0470*/  IADD3 R4, PT, PT, R0, 0xffffffe, RZ ;  /* 0x0ffffffe00047810 */ /* 0x004fcc0007ffe0ff */
[----:B------:R2:W1:Y:S02]  /*0480*/  F2I.FTZ.U32.TRUNC.NTZ R5, R4 ;  /* 0x0000000400057305 */ /* 0x000464000021f000 */
[----:B--2---:R-:W-:Y:S02]  /*0490*/  IMAD.MOV.U32 R4, RZ, RZ, RZ ;  /* 0x000000ffff047224 */ /* 0x004fe400078e00ff */
[----:B-1----:R-:W-:-:S04]  /*04a0*/  IMAD.MOV R7, RZ, RZ, -R5 ;  /* 0x000000ffff077224 */ /* 0x002fc800078e0a05 */
[----:B------:R-:W-:-:S04]  /*04b0*/  IMAD R7, R7, R6, RZ ;  /* 0x0000000607077224 */ /* 0x000fc800078e02ff */
[----:B------:R-:W-:Y:S01]  /*04c0*/  IMAD.HI.U32 R5, R5, R7, R4 ;  /* 0x0000000705057227 */ /* 0x000fe200078e0004 */
[----:B-----5:R-:W-:-:S13]  /*04d0*/  R2UR UR44, R10 ;  /* 0x000000000a2c72ca */ /* 0x020fda00000e0000 */
[----:B------:R-:W-:-:S06]  /*04e0*/  UIADD3 UR45, UPT, UPT, UR44, -0x1, URZ ;  /* 0xffffffff2c2d7890 */ /* 0x000fcc000fffe0ff */
[----:B------:R-:W-:-:S05]  /*04f0*/  IABS R0, UR45 ;  /* 0x0000002d00007c13 */ /* 0x000fca0008000000 */
[----:B------:R-:W-:-:S05]  /*0500*/  IMAD.HI.U32 R5, R5, R0, RZ ;  /* 0x0000000005057227 */ /* 0x000fca00078e00ff */
[----:B------:R-:W-:-:S05]  /*0510*/  IADD3 R5, PT, PT, -R5, RZ, RZ ;  /* 0x000000ff05057210 */ /* 0x000fca0007ffe1ff */
[----:B------:R-:W-:-:S05]  /*0520*/  IMAD R5, R6, R5, R0 ;  /* 0x0000000506057224 */ /* 0x000fca00078e0200 */
[----:B------:R-:W-:-:S13]  /*0530*/  R2UR UR41, R5 ;  /* 0x00000000052972ca */ /* 0x000fda00000e0000 */
[----:B------:R-:W-:Y:S01]  /*0540*/  ISETP.GT.U32.AND P0, PT, R6, UR41, PT ;  /* 0x0000002906007c0c */ /* 0x000fe2000bf04070 */
[----:B---3--:R-:W1:-:S12]  /*0550*/  S2R R2, SR_TID.X ;  /* 0x0000000000027919 */ /* 0x008e580000002100 */
[----:B------:R-:W-:-:S04]  /*0560*/  @!P0 IADD3 R0, PT, PT, -R6, UR41, RZ ;  /* 0x0000002906008c10 */ /* 0x000fc8000fffe1ff */
[----:B------:R-:W-:-:S13]  /*0570*/  @!P0 R2UR UR41, R0 ;  /* 0x00000000002982ca */ /* 0x000fda00000e0000 */
[----:B------:R-:W-:Y:S01]  /*0580*/  ISETP.GT.U32.AND P0, PT, R6, UR41, PT ;  /* 0x0000002906007c0c */ /* 0x000fe2000bf04070 */
[----:B0-----:R-:W-:Y:S01]  /*0590*/  UISETP.NE.AND UP1, UPT, UR4, URZ, UPT ;  /* 0x000000ff0400728c */ /* 0x001fe2000bf25270 */
[----:B------:R-:W-:Y:S01]  /*05a0*/  PLOP3.LUT P1, PT, PT, PT, UP2, 0x80, 0x8 ;  /* 0x000000000008781c */ /* 0x000fe20003f2f028 */
[----:B------:R-:W-:Y:S01]  /*05b0*/  UP2UR UR43, UPR, URZ, 0x4 ;  /* 0x00000004ff2b7883 */ /* 0x000fe20008000000 */
[----:B-1----:R-:W-:Y:S01]  /*05c0*/  ISETP.GT.U32.AND P3, PT, R2, 0x13, PT ;  /* 0x000000130200780c */ /* 0x002fe20003f64070 */
[----:B------:R-:W-:-:S08]  /*05d0*/  UISETP.GE.AND UP2, UPT, UR45, URZ, UPT ;  /* 0x000000ff2d00728c */ /* 0x000fd0000bf46270 */
[----:B------:R-:W-:Y:S01]  /*05e0*/  @!P0 IADD3 R6, PT, PT, -R6, UR41, RZ ;  /* 0x0000002906068c10 */ /* 0x000fe2000fffe1ff */
[----:B------:R-:W-:-:S03]  /*05f0*/  UISETP.NE.AND UP0, UPT, UR8, URZ, UPT ;  /* 0x000000ff0800728c */ /* 0x000fc6000bf05270 */
[----:B------:R-:W-:Y:S01]  /*0600*/  @!P0 R2UR UR41, R6 ;  /* 0x00000000062982ca */ /* 0x000fe200000e0000 */
[----:B------:R-:W-:Y:S02]  /*0610*/  UIMAD UR47, UR7, UR8, URZ ;  /* 0x00000008072f72a4 */ /* 0x000fe4000f8e02ff */
[----:B------:R-:W-:Y:S02]  /*0620*/  UIMAD UR40, UR7, UR6, UR46 ;  /* 0x00000006072872a4 */ /* 0x000fe4000f8e022e */
[----:B------:R-:W-:Y:S01]  /*0630*/  @UP1 UIMAD UR4, UR7, UR4, URZ ;  /* 0x00000004070412a4 */ /* 0x000fe2000f8e02ff */
[----:B------:R-:W-:Y:S01]  /*0640*/  UMOV UR38, URZ ;  /* 0x000000ff00267c82 */ /* 0x000fe20008000000 */
[----:B------:R-:W-:Y:S01]  /*0650*/  @!UP1 UIMAD UR5, UR40, 0xa0, URZ ;  /* 0x000000a0280598a4 */ /* 0x000fe2000f8e02ff */
[----:B------:R-:W-:Y:S01]  /*0660*/  IMAD.SHL.U32 R16, R2, 0x8, RZ ;  /* 0x0000000802107824 */ /* 0x000fe200078e00ff */
[----:B------:R-:W-:Y:S01]  /*0670*/  MOV R17, UR47 ;  /* 0x0000002f00117c02 */ /* 0x000fe20008000f00 */
[----:B------:R-:W-:Y:S01]  /*0680*/  @UP1 UIMAD UR5, UR46, 0xa0, UR4 ;  /* 0x000000a02e0518a4 */ /* 0x000fe2000f8e0204 */
[----:B------:R-:W-:Y:S02]  /*0690*/  BSSY.RECONVERGENT B0, `(.L_x_228) ;  /* 0x0000048000007945 */ /* 0x000fe40003800200 */
[----:B------:R-:W-:-:S02]  /*06a0*/  @!UP2 UIADD3 UR41, UPT, UPT, -UR41, URZ, URZ ;  /* 0x000000ff2929a290 */ /* 0x000fc4000fffe1ff */
[----:B------:R-:W-:Y:S02]  /*06b0*/  @!UP0 ULOP3.LUT UR41, URZ, UR8, URZ, 0x33, !UPT ;  /* 0x00000008ff298292 */ /* 0x000fe4000f8e33ff */
[----:B------:R-:W-:Y:S01]  /*06c0*/  UIMAD UR42, UR42, UR6, URZ ;  /* 0x000000062a2a72a4 */ /* 0x000fe2000f8e02ff */
[----:B------:R-:W-:Y:S02]  /*06d0*/  P2R R18, PR, RZ, 0x10 ;  /* 0x00000010ff127803 */ /* 0x000fe40000000000 */
[----:B------:R-:W-:Y:S02]  /*06e0*/  CS2R R34, SRZ ;  /* 0x0000000000227805 */ /* 0x000fe4000001ff00 */
[----:B------:R-:W-:Y:S02]  /*06f0*/  CS2R R32, SRZ ;  /* 0x0000000000207805 */ /* 0x000fe4000001ff00 */
[----:B------:R-:W-:Y:S02]  /*0700*/  SHF.R.S32.HI R17, RZ, 0x1f, R17 ;  /* 0x0000001fff117819 */ /* 0x000fe40000011411 */
[----:B----4-:R-:W-:Y:S01]  /*0710*/  @P1 R2UR UR38, R3 ;  /* 0x00000000032612ca */ /* 0x010fe200000e0000 */
[----:B------:R-:W-:-:S04]  /*0720*/  IMAD.U32 R3, RZ, RZ, UR46 ;  /* 0x0000002eff037e24 */ /* 0x000fc8000f8e00ff */
[----:B------:R-:W-:Y:S01]  /*0730*/  IMAD R3, R3, 0xa0, R16 ;  /* 0x000000a003037824 */ /* 0x000fe200078e0210 */
[----:B------:R-:W-:Y:S09]  /*0740*/  @P3 BRA `(.L_x_229) ;  /* 0x0000000000f03947 */ /* 0x000ff20003800000 */
        /* <DEDUP_REMOVED lines=57> */
.L_x_230:
[----:B------:R-:W0:Y:S02]  /*0ae0*/  LDC.64 R4, c[0x0][0x388] ;  /* 0x0000e200ff047b82 */ /* 0x000e240000000a00 */
[----:B0-----:R-:W-:-:S05]  /*0af0*/  IMAD.WIDE R4, R7, 0x2, R4 ;  /* 0x0000000207047825 */ /* 0x001fca00078e0204 */
[----:B------:R0:W5:Y:S02]  /*0b00*/  LDG.E.128 R32, desc[UR36][R4.64] ;  /* 0x0000002404207981 */ /* 0x000164000c1e1d00 */
.L_x_229:
[----:B------:R-:W-:Y:S05]  /*0b10*/  BSYNC.RECONVERGENT B0 ;  /* 0x0000000000007941 */ /* 0x000fea0003800200 */
.L_x_228:
[----:B------:R-:W1:Y:S01]  /*0b20*/  LDCU.64 UR10, c[0x0][0x3a0] ;  /* 0x00007400ff0a77ac */ /* 0x000e620008000a00 */
[----:B0-----:R-:W0:Y:S01]  /*0b30*/  @!P3 LDC.64 R4, c[0x0][0x3b8] ;  /* 0x0000ee00ff04bb82 */ /* 0x001e220000000a00 */
[----:B------:R-:W-:Y:S01]  /*0b40*/  @!P3 IMAD R0, R2, R23, UR45 ;  /* 0x0000002d0200be24 */ /* 0x000fe2000f8e0217 */
[----:B------:R-:W-:Y:S01]  /*0b50*/  CS2R R30, SRZ ;  /* 0x00000000001e7805 */ /* 0x000fe2000001ff00 */
[----:B------:R-:W-:Y:S01]  /*0b60*/  UIMAD UR48, UR40, 0xa0, URZ ;  /* 0x000000a0283078a4 */ /* 0x000fe2000f8e02ff */
[----:B------:R-:W-:Y:S02]  /*0b70*/  CS2R R28, SRZ ;  /* 0x00000000001c7805 */ /* 0x000fe4000001ff00 */
[----:B------:R-:W-:Y:S02]  /*0b80*/  CS2R R26, SRZ ;  /* 0x00000000001a7805 */ /* 0x000fe4000001ff00 */
[----:B------:R-:W-:Y:S02]  /*0b90*/  @!P3 SHF.L.U32 R0, R0, 0x3, RZ ;  /* 0x000000030000b819 */ /* 0x000fe400000006ff */
[----:B------:R-:W-:Y:S01]  /*0ba0*/  CS2R R24, SRZ ;  /* 0x0000000000187805 */ /* 0x000fe2000001ff00 */
[----:B------:R-:W2:Y:S02]  /*0bb0*/  LDCU.64 UR4, c[0x0][0x390] ;  /* 0x00007200ff0477ac */ /* 0x000ea40008000a00 */
[----:B------:R-:W-:Y:S01]  /*0bc0*/  @!P3 IMAD R13, R23, UR48, R0 ;  /* 0x00000030170dbc24 */ /* 0x000fe2000f8e0200 */
[----:B------:R-:W-:Y:S01]  /*0bd0*/  VOTEU.ANY UP0, P4 ;  /* 0x0000000000ff7886 */ /* 0x000fe20002000100 */
[----:B------:R-:W-:Y:S01]  /*0be0*/  PLOP3.LUT P0, PT, PT, PT, UP0, 0x40, 0x4 ;  /* 0x000000000004781c */ /* 0x000fe20003f0e808 */
[----:B------:R-:W-:Y:S01]  /*0bf0*/  UISETP.NE.AND UP1, UPT, UR9, URZ, UPT ;  /* 0x000000ff0900728c */ /* 0x000fe2000bf25270 */
[----:B-1----:R-:W-:-:S02]  /*0c00*/  ISETP.NE.U32.AND P1, PT, RZ, UR10, PT ;  /* 0x0000000aff007c0c */ /* 0x002fc4000bf25070 */
[C---:B------:R-:W-:Y:S02]  /*0c10*/  ISETP.GT.U32.OR P0, PT, R2.reuse, 0x1f, P0 ;  /* 0x0000001f0200780c */ /* 0x040fe40000704470 */
[----:B------:R-:W-:Y:S01]  /*0c20*/  ISETP.NE.AND.EX P1, PT, RZ, UR11, PT, P1 ;  /* 0x0000000bff007c0c */ /* 0x000fe2000bf25310 */
[----:B------:R-:W1:Y:S01]  /*0c30*/  LDCU.64 UR10, c[0x0][0x418] ;  /* 0x00008300ff0a77ac */ /* 0x000e620008000a00 */
[----:B0-----:R-:W-:Y:S02]  /*0c40*/  @!P3 IMAD.WIDE R4, R13, 0x2, R4 ;  /* 0x000000020d04b825 */ /* 0x001fe400078e0204 */
[C---:B------:R-:W-:Y:S02]  /*0c50*/  ISETP.GT.U32.OR P1, PT, R2.reuse, 0x13, !P1 ;  /* 0x000000130200780c */ /* 0x040fe40004f24470 */
[----:B--2---:R-:W-:Y:S02]  /*0c60*/  ISETP.NE.U32.AND P2, PT, RZ, UR4, PT ;  /* 0x00000004ff007c0c */ /* 0x004fe4000bf45070 */
[----:B------:R-:W-:Y:S01]  /*0c70*/  ISETP.NE.OR P1, PT, RZ, UR9, P1 ;  /* 0x00000009ff007c0c */ /* 0x000fe20008f25670 */
[----:B------:R0:W5:Y:S01]  /*0c80*/  @!P3 LDG.E.128 R28, desc[UR36][R4.64] ;  /* 0x00000024041cb981 */ /* 0x000162000c1e1d00 */
[----:B------:R-:W-:Y:S01]  /*0c90*/  ISETP.NE.AND.EX P2, PT, RZ, UR5, PT, P2 ;  /* 0x00000005ff007c0c */ /* 0x000fe2000bf45320 */
[----:B------:R-:W2:Y:S03]  /*0ca0*/  @!P0 LDC.64 R10, c[0x0][0x450] ;  /* 0x00011400ff0a8b82 */ /* 0x000ea60000000a00 */
[----:B------:R-:W-:Y:S01]  /*0cb0*/  ISETP.GT.U32.OR P2, PT, R2, 0x13, !P2 ;  /* 0x000000130200780c */ /* 0x000fe20005744470 */
[----:B-1----:R-:W-:-:S06]  /*0cc0*/  UISETP.NE.U32.AND UP0, UPT, UR10, URZ, UPT ;  /* 0x000000ff0a00728c */ /* 0x002fcc000bf05070 */
[----:B------:R-:W1:Y:S01]  /*0cd0*/  @!P1 LDC.64 R6, c[0x0][0x3a0] ;  /* 0x0000e800ff069b82 */ /* 0x000e620000000a00 */
[----:B------:R-:W-:-:S07]  /*0ce0*/  UISETP.NE.AND.EX UP0, UPT, UR11, URZ, UPT, UP0 ;  /* 0x000000ff0b00728c */ /* 0x000fce000bf05300 */
[----:B------:R-:W3:Y:S04]  /*0cf0*/  @!P2 LDC.64 R8, c[0x0][0x390] ;  /* 0x0000e400ff08ab82 */ /* 0x000ee80000000a00 */
[----:B------:R-:W4:Y:S01]  /*0d00*/  @UP0 LDCU.64 UR4, c[0x0][0x418] ;  /* 0x00008300ff0407ac */ /* 0x000f220008000a00 */
[----:B-1----:R-:W-:-:S05]  /*0d10*/  @!P1 IMAD.WIDE.U32 R6, R3, 0x2, R6 ;  /* 0x0000000203069825 */ /* 0x002fca00078e0006 */
[----:B------:R0:W5:Y:S01]  /*0d20*/  @!P1 LDG.E.128 R24, desc[UR36][R6.64] ;  /* 0x0000002406189981 */ /* 0x000162000c1e1d00 */
[----:B--2-4-:R-:W-:Y:S05]  /*0d30*/  BRA.U UP1, `(.L_x_231) ;  /* 0x0000000101107547 */ /* 0x014fea000b800000 */
[----:B-----5:R-:W-:Y:S02]  /*0d40*/  HFMA2 R28, R28, 1, 1, R24 ;  /* 0x3c003c001c1c7831 */ /* 0x020fe40000000018 */
[----:B------:R-:W-:Y:S02]  /*0d50*/  HADD2 R29, R29, R25 ;  /* 0x000000191d1d7230 */ /* 0x000fe40000000000 */
[----:B------:R-:W-:Y:S02]  /*0d60*/  HFMA2 R30, R30, 1, 1, R26 ;  /* 0x3c003c001e1e7831 */ /* 0x000fe4000000001a */
[----:B------:R-:W-:-:S07]  /*0d70*/  HADD2 R31, R31, R27 ;  /* 0x0000001b1f1f7230 */ /* 0x000fce0000000000 */
.L_x_231:
[----:B------:R-:W-:Y:S01]  /*0d80*/  VOTEU.ALL UP2, P0 ;  /* 0x0000000000ff7886 */ /* 0x000fe20000040000 */
[----:B------:R-:W-:Y:S01]  /*0d90*/  PLOP3.LUT P3, PT, PT, PT, UP0, 0x80, 0x8 ;  /* 0x000000000008781c */ /* 0x000fe20003f6f008 */
[----:B------:R-:W-:Y:S01]  /*0da0*/  @UP0 UIMAD.WIDE.U32 UR4, UR7, 0x4, UR4 ;  /* 0x00000004070408a5 */ /* 0x000fe2000f8e0004 */
[----:B------:R-:W-:Y:S02]  /*0db0*/  CS2R R22, SRZ ;  /* 0x0000000000167805 */ /* 0x000fe4000001ff00 */
[----:B------:R-:W-:Y:S01]  /*0dc0*/  CS2R R20, SRZ ;  /* 0x0000000000147805 */ /* 0x000fe2000001ff00 */
[----:B------:R-:W-:Y:S01]  /*0dd0*/  @!UP2 UIMAD UR6, UR38, UR6, URZ ;  /* 0x000000062606a2a4 */ /* 0x000fe2000f8e02ff */
[----:B0--3--:R-:W-:Y:S01]  /*0de0*/  @!P2 IMAD.WIDE.U32 R4, R3, 0x2, R8 ;  /* 0x000000020304a825 */ /* 0x009fe200078e0008 */
[----:B------:R-:W-:-:S03]  /*0df0*/  MOV R13, UR5 ;  /* 0x00000005000d7c02 */ /* 0x000fc60008000f00 */
[----:B------:R-:W-:Y:S01]  /*0e00*/  IMAD.U32 R12, RZ, RZ, UR4 ;  /* 0x00000004ff0c7e24 */ /* 0x000fe2000f8e00ff */
[----:B------:R-:W2:Y:S01]  /*0e10*/  @!P2 LDG.E.128 R20, desc[UR36][R4.64] ;  /* 0x000000240414a981 */ /* 0x000ea2000c1e1d00 */
[----:B------:R-:W-:Y:S01]  /*0e20*/  IMAD.U32 R0, RZ, RZ, UR6 ;  /* 0x00000006ff007e24 */ /* 0x000fe2000f8e00ff */
[----:B------:R-:W0:Y:S03]  /*0e30*/  LDCU.U8 UR4, c[0x0][0x404] ;  /* 0x00008080ff0477ac */ /* 0x000e260008000000 */
[----:B------:R-:W-:Y:S01]  /*0e40*/  @!P0 IMAD R7, R0, 0xa0, R3 ;  /* 0x000000a000078824 */ /* 0x000fe200078e0203 */
[----:B------:R-:W3:Y:S01]  /*0e50*/  @P3 LDG.E R12, desc[UR36][R12.64] ;  /* 0x000000240c0c3981 */ /* 0x000ee2000c1e1900 */
[----:B------:R-:W1:Y:S02]  /*0e60*/  LDC R3, c[0x0][0x400] ;  /* 0x00010000ff037b82 */ /* 0x000e640000000800 */
[----:B------:R-:W-:-:S05]  /*0e70*/  @!P0 IMAD.WIDE R6, R7, 0x2, R10 ;  /* 0x0000000207068825 */ /* 0x000fca00078e020a */
[----:B------:R-:W4:Y:S01]  /*0e80*/  @!P0 LDG.E.128 R8, desc[UR36][R6.64] ;  /* 0x0000002406088981 */ /* 0x000f22000c1e1d00 */
[----:B0-----:R-:W-:-:S04]  /*0e90*/  ISETP.NE.AND P1, PT, RZ, UR4, PT ;  /* 0x00000004ff007c0c */ /* 0x001fc8000bf25270 */
[----:B-1----:R-:W-:Y:S01]  /*0ea0*/  ISETP.LT.OR P1, PT, R3, 0x1, P1 ;  /* 0x000000010300780c */ /* 0x002fe20000f21670 */
[----:B------:R-:W-:Y:S01]  /*0eb0*/  UMOV UR39, URZ ;  /* 0x000000ff00277c82 */ /* 0x000fe20008000000 */
[----:B------:R-:W-:Y:S01]  /*0ec0*/  BSSY.RECONVERGENT B6, `(.L_x_232) ;  /* 0x00001fc000067945 */ /* 0x000fe20003800200 */
[----:B--2--5:R-:W-:Y:S02]  /*0ed0*/  HFMA2 R32, R32, 1, 1, R20 ;  /* 0x3c003c0020207831 */ /* 0x024fe40000000014 */
[----:B------:R-:W-:Y:S02]  /*0ee0*/  HFMA2 R34, R34, 1, 1, R22 ;  /* 0x3c003c0022227831 */ /* 0x000fe40000000016 */
[----:B------:R-:W-:Y:S01]  /*0ef0*/  HADD2 R33, R33, R21 ;  /* 0x0000001521217230 */ /* 0x000fe20000000000 */
[----:B---3--:R-:W-:Y:S01]  /*0f00*/  @P3 R2UR UR39, R12 ;  /* 0x000000000c2732ca */ /* 0x008fe200000e0000 */
[----:B------:R-:W-:Y:S02]  /*0f10*/  HADD2 R35, R35, R23 ;  /* 0x0000001723237230 */ /* 0x000fe40000000000 */
[----:B----4-:R-:W-:-:S02]  /*0f20*/  @!P0 HFMA2 R29, R29, R9, -RZ ;  /* 0x000000091d1d8231 */ /* 0x010fc400001000ff */
[----:B------:R-:W-:Y:S02]  /*0f30*/  @!P0 HFMA2 R31, R31, R11, -RZ ;  /* 0x0000000b1f1f8231 */ /* 0x000fe400001000ff */
[----:B------:R-:W-:Y:S02]  /*0f40*/  @!P0 HMUL2 R28, R28, R8 ;  /* 0x000000081c1c8232 */ /* 0x000fe40000000000 */
[----:B------:R-:W-:Y:S01]  /*0f50*/  @!P0 HMUL2 R30, R30, R10 ;  /* 0x0000000a1e1e8232 */ /* 0x000fe20000000000 */
[----:B------:R-:W-:Y:S06]  /*0f60*/  @P1 BRA `(.L_x_233) ;  /* 0x0000000800a41947 */ /* 0x000fec0003800000 */
[----:B------:R-:W-:Y:S05]  /*0f70*/  BRA.U UP1, `(.L_x_234) ;  /* 0x0000000501887547 */ /* 0x000fea000b800000 */
[----:B------:R-:W-:-:S13]  /*0f80*/  ISETP.GE.AND P0, PT, R16, R3, PT ;  /* 0x000000031000720c */ /* 0x000fda0003f06270 */
[----:B------:R-:W-:Y:S05]  /*0f90*/  @P0 BRA `(.L_x_235) ;  /* 0x0000001c00b80947 */ /* 0x000fea0003800000 */
[----:B------:R-:W-:Y:S01]  /*0fa0*/  I2FP.F32.U32 R3, R3 ;  /* 0x0000000300037245 */ /* 0x000fe20000201000 */
[C---:B------:R-:W-:Y:S01]  /*0fb0*/  VIADD R4, R16.reuse, 0x2 ;  /* 0x0000000210047836 */ /* 0x040fe20000000000 */
[----:B------:R-:W-:Y:S01]  /*0fc0*/  I2FP.F32.U32 R0, R16 ;  /* 0x0000001000007245 */ /* 0x000fe20000201000 */
[C---:B------:R-:W-:Y:S01]  /*0fd0*/  VIADD R5, R16.reuse, 0x4 ;  /* 0x0000000410057836 */ /* 0x040fe20000000000 */
[----:B------:R0:W1:Y:S01]  /*0fe0*/  MUFU.RCP R7, R3 ;  /* 0x0000000300077308 */ /* 0x0000620000001000 */
[----:B------:R-:W-:Y:S01]  /*0ff0*/  UIADD3 UR4, UPT, UPT, -UR39, UR9, URZ ;  /* 0x0000000927047290 */ /* 0x000fe2000fffe1ff */
[----:B------:R-:W-:Y:S01]  /*1000*/  I2FP.F32.U32 R4, R4 ;  /* 0x0000000400047245 */ /* 0x000fe20000201000 */
[--C-:B------:R-:W-:Y:S01]  /*1010*/  HADD2.F32 R19, -RZ, R34.reuse.H1_H1 ;  /* 0x30000022ff137230 */ /* 0x100fe20000004100 */
[----:B------:R-:W-:Y:S01]  /*1020*/  I2FP.F32.U32 R5, R5 ;  /* 0x0000000500057245 */ /* 0x000fe20000201000 */
[----:B------:R-:W-:Y:S02]  /*1030*/  HADD2.F32 R15, -RZ, R34.H0_H0 ;  /* 0x20000022ff0f7230 */ /* 0x000fe40000004100 */
[--C-:B------:R-:W-:Y:S01]  /*1040*/  HADD2.F32 R23, -RZ, R30.reuse.H1_H1 ;  /* 0x3000001eff177230 */ /* 0x100fe20000004100 */
[----:B0-----:R-:W-:Y:S01]  /*1050*/  IADD3 R3, PT, PT, R16, 0x6, RZ ;  /* 0x0000000610037810 */ /* 0x001fe20007ffe0ff */
[----:B------:R-:W-:-:S02]  /*1060*/  HADD2.F32 R21, -RZ, R30.H0_H0 ;  /* 0x2000001eff157230 */ /* 0x000fc40000004100 */
[----:B------:R-:W-:Y:S01]  /*1070*/  HADD2.F32 R37, -RZ, R35.H1_H1 ;  /* 0x30000023ff257230 */ /* 0x000fe20000004100 */
[----:B------:R-:W-:Y:S01]  /*1080*/  I2FP.F32.U32 R3, R3 ;  /* 0x0000000300037245 */ /* 0x000fe20000201000 */
[--C-:B------:R-:W-:Y:S02]  /*1090*/  HADD2.F32 R39, -RZ, R31.reuse.H1_H1 ;  /* 0x3000001fff277230 */ /* 0x100fe40000004100 */
        /* <DEDUP_REMOVED lines=9> */
[----:B------:R0:W1:Y:S01]  /*1130*/  MUFU.EX2 R9, -R0 ;  /* 0x8000000000097308 */ /* 0x0000620000000800 */
[----:B------:R-:W-:-:S07]  /*1140*/  HADD2.F32 R35, -RZ, R35.H0_H0 ;  /* 0x20000023ff237230 */ /* 0x000fce0000004100 */
[----:B------:R-:W2:Y:S01]  /*1150*/  MUFU.EX2 R11, -R4 ;  /* 0x80000004000b7308 */ /* 0x000ea20000000800 */
[----:B0-----:R-:W-:-:S07]  /*1160*/  I2FP.F32.S32 R0, UR4 ;  /* 0x0000000400007c45 */ /* 0x001fce0008201400 */
[----:B------:R-:W0:Y:S01]  /*1170*/  MUFU.EX2 R13, -R6 ;  /* 0x80000006000d7308 */ /* 0x000e220000000800 */
[----:B-1----:R-:W-:-:S04]  /*1180*/  FMUL.FTZ R3, R0, R9 ;  /* 0x0000000900037220 */ /* 0x002fc80000410000 */
[----:B------:R-:W-:-:S03]  /*1190*/  FMUL.RZ R9, R3, 0.15915493667125701904 ;  /* 0x3e22f98303097820 */ /* 0x000fc6000040c000 */
[----:B------:R-:W1:Y:S01]  /*11a0*/  MUFU.EX2 R7, -R7 ;  /* 0x8000000700077308 */ /* 0x000e620000000800 */
[C---:B--2---:R-:W-:Y:S01]  /*11b0*/  FMUL.FTZ R5, R0.reuse, R11 ;  /* 0x0000000b00057220 */ /* 0x044fe20000410000 */
[--C-:B------:R-:W-:Y:S02]  /*11c0*/  HADD2.F32 R11, -RZ, R33.reuse.H1_H1 ;  /* 0x30000021ff0b7230 */ /* 0x100fe40000004100 */
[----:B------:R-:W-:Y:S02]  /*11d0*/  HADD2.F32 R33, -RZ, R33.H0_H0 ;  /* 0x20000021ff217230 */ /* 0x000fe40000004100 */
[----:B------:R-:W-:Y:S01]  /*11e0*/  FMUL.RZ R14, R5, 0.15915493667125701904 ;  /* 0x3e22f983050e7820 */ /* 0x000fe2000040c000 */
[--C-:B------:R-:W-:Y:S01]  /*11f0*/  HADD2.F32 R5, -RZ, R32.reuse.H1_H1 ;  /* 0x30000020ff057230 */ /* 0x100fe20000004100 */
[----:B------:R-:W2:Y:S01]  /*1200*/  MUFU.SIN R4, R9 ;  /* 0x0000000900047308 */ /* 0x000ea20000000400 */
[----:B0-----:R-:W-:Y:S01]  /*1210*/  FMUL.FTZ R6, R0, R13 ;  /* 0x0000000d00067220 */ /* 0x001fe20000410000 */
[----:B------:R-:W-:-:S02]  /*1220*/  HADD2.F32 R32, -RZ, R32.H0_H0 ;  /* 0x20000020ff207230 */ /* 0x000fc40000004100 */
[--C-:B------:R-:W-:Y:S02]  /*1230*/  HADD2.F32 R13, -RZ, R29.reuse.H1_H1 ;  /* 0x3000001dff0d7230 */ /* 0x100fe40000004100 */
[----:B------:R-:W-:Y:S01]  /*1240*/  FMUL.RZ R22, R6, 0.15915493667125701904 ;  /* 0x3e22f98306167820 */ /* 0x000fe2000040c000 */
[--C-:B------:R-:W-:Y:S01]  /*1250*/  HADD2.F32 R6, -RZ, R28.reuse.H1_H1 ;  /* 0x3000001cff067230 */ /* 0x100fe20000004100 */
[----:B------:R-:W0:Y:S01]  /*1260*/  MUFU.COS R3, R9 ;  /* 0x0000000900037308 */ /* 0x000e220000000000 */
[----:B-1----:R-:W-:Y:S01]  /*1270*/  FMUL.FTZ R0, R0, R7 ;  /* 0x0000000700007220 */ /* 0x002fe20000410000 */
[----:B------:R-:W-:Y:S02]  /*1280*/  HADD2.F32 R28, -RZ, R28.H0_H0 ;  /* 0x2000001cff1c7230 */ /* 0x000fe40000004100 */
[----:B------:R-:W-:Y:S02]  /*1290*/  HADD2.F32 R29, -RZ, R29.H0_H0 ;  /* 0x2000001dff1d7230 */ /* 0x000fe40000004100 */
[----:B------:R-:W-:-:S02]  /*12a0*/  FMUL.RZ R34, R0, 0.15915493667125701904 ;  /* 0x3e22f98300227820 */ /* 0x000fc4000040c000 */
[----:B------:R-:W1:Y:S01]  /*12b0*/  MUFU.SIN R10, R14 ;  /* 0x0000000e000a7308 */ /* 0x000e620000000400 */
[C---:B--2---:R-:W-:Y:S01]  /*12c0*/  FMUL.FTZ R0, R4.reuse, R5 ;  /* 0x0000000504007220 */ /* 0x044fe20000410000 */
[----:B------:R-:W-:-:S06]  /*12d0*/  FMUL.FTZ R7, R4, R6 ;  /* 0x0000000604077220 */ /* 0x000fcc0000410000 */
[----:B------:R-:W2:Y:S01]  /*12e0*/  MUFU.COS R8, R14 ;  /* 0x0000000e00087308 */ /* 0x000ea20000000000 */
[C---:B0-----:R-:W-:Y:S01]  /*12f0*/  FMUL.FTZ R5, R3.reuse, R5 ;  /* 0x0000000503057220 */ /* 0x041fe20000410000 */
[C---:B------:R-:W-:Y:S01]  /*1300*/  FMUL.FTZ R9, R3.reuse, R6 ;  /* 0x0000000603097220 */ /* 0x040fe20000410000 */
[C---:B------:R-:W-:Y:S01]  /*1310*/  FFMA.FTZ R0, R3.reuse, R32, -R0 ;  /* 0x0000002003007223 */ /* 0x040fe20000010800 */
[----:B------:R-:W-:Y:S01]  /*1320*/  FFMA.FTZ R7, R3, R28, -R7 ;  /* 0x0000001c03077223 */ /* 0x000fe20000010807 */
[C---:B------:R-:W-:Y:S01]  /*1330*/  FFMA.FTZ R5, R4.reuse, R32, R5 ;  /* 0x0000002004057223 */ /* 0x040fe20000010005 */
[----:B------:R-:W-:Y:S02]  /*1340*/  FFMA.FTZ R28, R4, R28, R9 ;  /* 0x0000001c041c7223 */ /* 0x000fe40000010009 */
[----:B------:R-:W0:Y:S01]  /*1350*/  MUFU.SIN R14, R22 ;  /* 0x00000016000e7308 */ /* 0x000e220000000400 */
[C---:B-1----:R-:W-:Y:S01]  /*1360*/  FMUL.FTZ R3, R10.reuse, R11 ;  /* 0x0000000b0a037220 */ /* 0x042fe20000410000 */
[----:B------:R-:W-:Y:S01]  /*1370*/  FMUL.FTZ R6, R10, R13 ;  /* 0x0000000d0a067220 */ /* 0x000fe20000410000 */
[----:B------:R-:W-:-:S02]  /*1380*/  F2FP.F16.F32.PACK_AB R32, R5, R0 ;  /* 0x000000000520723e */ /* 0x000fc400000000ff */
[----:B------:R-:W-:-:S03]  /*1390*/  F2FP.F16.F32.PACK_AB R28, R28, R7 ;  /* 0x000000071c1c723e */ /* 0x000fc600000000ff */
[----:B------:R-:W1:Y:S01]  /*13a0*/  MUFU.COS R12, R22 ;  /* 0x00000016000c7308 */ /* 0x000e620000000000 */
[C---:B--2---:R-:W-:Y:S01]  /*13b0*/  FMUL.FTZ R11, R8.reuse, R11 ;  /* 0x0000000b080b7220 */ /* 0x044fe20000410000 */
[C---:B------:R-:W-:Y:S01]  /*13c0*/  FMUL.FTZ R13, R8.reuse, R13 ;  /* 0x0000000d080d7220 */ /* 0x040fe20000410000 */
[C---:B------:R-:W-:Y:S01]  /*13d0*/  FFMA.FTZ R3, R8.reuse, R33, -R3 ;  /* 0x0000002108037223 */ /* 0x040fe20000010803 */
[----:B------:R-:W-:Y:S01]  /*13e0*/  FFMA.FTZ R6, R8, R29, -R6 ;  /* 0x0000001d08067223 */ /* 0x000fe20000010806 */
[C---:B------:R-:W-:Y:S01]  /*13f0*/  FFMA.FTZ R4, R10.reuse, R33, R11 ;  /* 0x000000210a047223 */ /* 0x040fe2000001000b */
[----:B------:R-:W-:Y:S02]  /*1400*/  FFMA.FTZ R29, R10, R29, R13 ;  /* 0x0000001d0a1d7223 */ /* 0x000fe4000001000d */
[----:B------:R-:W2:Y:S01]  /*1410*/  MUFU.SIN R22, R34 ;  /* 0x0000002200167308 */ /* 0x000ea20000000400 */
[C---:B0-----:R-:W-:Y:S01]  /*1420*/  FMUL.FTZ R9, R14.reuse, R19 ;  /* 0x000000130e097220 */ /* 0x041fe20000410000 */
[----:B------:R-:W-:Y:S01]  /*1430*/  FMUL.FTZ R8, R14, R23 ;  /* 0x000000170e087220 */ /* 0x000fe20000410000 */
[----:B------:R-:W-:-:S02]  /*1440*/  F2FP.F16.F32.PACK_AB R33, R4, R3 ;  /* 0x000000030421723e */ /* 0x000fc400000000ff */
[----:B------:R-:W-:-:S03]  /*1450*/  F2FP.F16.F32.PACK_AB R29, R29, R6 ;  /* 0x000000061d1d723e */ /* 0x000fc600000000ff */
[----:B------:R0:W3:Y:S01]  /*1460*/  MUFU.COS R20, R34 ;  /* 0x0000002200147308 */ /* 0x0000e20000000000 */
[C---:B-1----:R-:W-:Y:S01]  /*1470*/  FMUL.FTZ R19, R12.reuse, R19 ;  /* 0x000000130c137220 */ /* 0x042fe20000410000 */
[C---:B------:R-:W-:Y:S01]  /*1480*/  FMUL.FTZ R23, R12.reuse, R23 ;  /* 0x000000170c177220 */ /* 0x040fe20000410000 */
[C---:B------:R-:W-:Y:S01]  /*1490*/  FFMA.FTZ R9, R12.reuse, R15, -R9 ;  /* 0x0000000f0c097223 */ /* 0x040fe20000010809 */
[-C--:B------:R-:W-:Y:S02]  /*14a0*/  FFMA.FTZ R8, R12, R21.reuse, -R8 ;  /* 0x000000150c087223 */ /* 0x080fe40000010808 */
[----:B------:R-:W-:Y:S01]  /*14b0*/  FFMA.FTZ R23, R14, R21, R23 ;  /* 0x000000150e177223 */ /* 0x000fe20000010017 */
[C---:B--2---:R-:W-:Y:S01]  /*14c0*/  FMUL.FTZ R11, R22.reuse, R37 ;  /* 0x00000025160b7220 */ /* 0x044fe20000410000 */
[----:B------:R-:W-:Y:S01]  /*14d0*/  FMUL.FTZ R12, R22, R39 ;  /* 0x00000027160c7220 */ /* 0x000fe20000410000 */
[----:B0-----:R-:W-:Y:S02]  /*14e0*/  FFMA.FTZ R34, R14, R15, R19 ;  /* 0x0000000f0e227223 */ /* 0x001fe40000010013 */
[----:B------:R-:W-:-:S03]  /*14f0*/  F2FP.F16.F32.PACK_AB R30, R23, R8 ;  /* 0x00000008171e723e */ /* 0x000fc600000000ff */
[----:B------:R-:W-:Y:S01]  /*1500*/  F2FP.F16.F32.PACK_AB R34, R34, R9 ;  /* 0x000000092222723e */ /* 0x000fe200000000ff */
[C---:B---3--:R-:W-:Y:S01]  /*1510*/  FMUL.FTZ R37, R20.reuse, R37 ;  /* 0x0000002514257220 */ /* 0x048fe20000410000 */
[C---:B------:R-:W-:Y:S01]  /*1520*/  FMUL.FTZ R39, R20.reuse, R39 ;  /* 0x0000002714277220 */ /* 0x040fe20000410000 */
[C---:B------:R-:W-:Y:S01]  /*1530*/  FFMA.FTZ R12, R20.reuse, R31, -R12 ;  /* 0x0000001f140c7223 */ /* 0x040fe2000001080c */
[-C--:B------:R-:W-:Y:S01]  /*1540*/  FFMA.FTZ R11, R20, R35.reuse, -R11 ;  /* 0x00000023140b7223 */ /* 0x080fe2000001080b */
[C---:B------:R-:W-:Y:S01]  /*1550*/  FFMA.FTZ R10, R22.reuse, R35, R37 ;  /* 0x00000023160a7223 */ /* 0x040fe20000010025 */
[----:B------:R-:W-:-:S04]  /*1560*/  FFMA.FTZ R31, R22, R31, R39 ;  /* 0x0000001f161f7223 */ /* 0x000fc80000010027 */
[----:B------:R-:W-:Y:S02]  /*1570*/  F2FP.F16.F32.PACK_AB R35, R10, R11 ;  /* 0x0000000b0a23723e */ /* 0x000fe400000000ff */
[----:B------:R-:W-:Y:S01]  /*1580*/  F2FP.F16.F32.PACK_AB R31, R31, R12 ;  /* 0x0000000c1f1f723e */ /* 0x000fe200000000ff */
[----:B------:R-:W-:Y:S06]  /*1590*/  BRA `(.L_x_235) ;  /* 0x0000001800387947 */ /* 0x000fec0003800000 */
.L_x_234:
[----:B------:R-:W-:-:S13]  /*15a0*/  ISETP.GE.AND P0, PT, R16, R3, PT ;  /* 0x000000031000720c */ /* 0x000fda0003f06270 */
[----:B------:R-:W-:Y:S05]  /*15b0*/  @P0 BRA `(.L_x_235) ;  /* 0x0000001800300947 */ /* 0x000fea0003800000 */
[----:B------:R-:W-:Y:S01]  /*15c0*/  I2FP.F32.U32 R3, R3 ;  /* 0x0000000300037245 */ /* 0x000fe20000201000 */
[C---:B------:R-:W-:Y:S01]  /*15d0*/  VIADD R4, R16.reuse, 0x2 ;  /* 0x0000000210047836 */ /* 0x040fe20000000000 */
[----:B------:R-:W-:Y:S01]  /*15e0*/  I2FP.F32.U32 R0, R16 ;  /* 0x0000001000007245 */ /* 0x000fe20000201000 */
[C---:B------:R-:W-:Y:S01]  /*15f0*/  VIADD R6, R16.reuse, 0x4 ;  /* 0x0000000410067836 */ /* 0x040fe20000000000 */
[----:B------:R-:W-:Y:S01]  /*1600*/  IADD3 R8, PT, PT, R16, 0x6, RZ ;  /* 0x0000000610087810 */ /* 0x000fe20007ffe0ff */
[----:B------:R-:W-:Y:S01]  /*1610*/  UIADD3 UR4, UPT, UPT, -UR39, UR9, URZ ;  /* 0x0000000927047290 */ /* 0x000fe2000fffe1ff */
[----:B------:R-:W0:Y:S01]  /*1620*/  MUFU.RCP R3, R3 ;  /* 0x0000000300037308 */ /* 0x000e220000001000 */
[----:B------:R-:W-:Y:S01]  /*1630*/  I2FP.F32.U32 R4, R4 ;  /* 0x0000000400047245 */ /* 0x000fe20000201000 */
[--C-:B------:R-:W-:Y:S01]  /*1640*/  HADD2.F32 R22, -RZ, R35.reuse.H1_H1 ;  /* 0x30000023ff167230 */ /* 0x100fe20000004100 */
[----:B------:R-:W-:Y:S01]  /*1650*/  I2FP.F32.U32 R6, R6 ;  /* 0x0000000600067245 */ /* 0x000fe20000201000 */
[----:B------:R-:W-:Y:S01]  /*1660*/  HADD2.F32 R20, -RZ, R35.H0_H0 ;  /* 0x20000023ff147230 */ /* 0x000fe20000004100 */
[----:B------:R-:W-:Y:S01]  /*1670*/  I2FP.F32.U32 R8, R8 ;  /* 0x0000000800087245 */ /* 0x000fe20000201000 */
[-C--:B0-----:R-:W-:Y:S01]  /*1680*/  FMUL.FTZ R0, R0, R3.reuse ;  /* 0x0000000300007220 */ /* 0x081fe20000410000 */
[-C--:B------:R-:W-:Y:S01]  /*1690*/  FMUL.FTZ R4, R4, R3.reuse ;  /* 0x0000000304047220 */ /* 0x080fe20000410000 */
[----:B------:R-:W-:-:S02]  /*16a0*/  FMUL.FTZ R6, R6, R3 ;  /* 0x0000000306067220 */ /* 0x000fc40000410000 */
[----:B------:R-:W-:Y:S01]  /*16b0*/  FMUL.FTZ R8, R8, R3 ;  /* 0x0000000308087220 */ /* 0x000fe20000410000 */
[----:B------:R-:W-:Y:S01]  /*16c0*/  FMUL.FTZ R0, R0, 13.28771209716796875 ;  /* 0x41549a7800007820 */ /* 0x000fe20000410000 */
[----:B------:R-:W-:Y:S01]  /*16d0*/  FMUL.FTZ R4, R4, 13.28771209716796875 ;  /* 0x41549a7804047820 */ /* 0x000fe20000410000 */
[----:B------:R-:W-:Y:S01]  /*16e0*/  FMUL.FTZ R6, R6, 13.28771209716796875 ;  /* 0x41549a7806067820 */ /* 0x000fe20000410000 */
[----:B------:R-:W-:Y:S01]  /*16f0*/  FMUL.FTZ R10, R8, 13.28771209716796875 ;  /* 0x41549a78080a7820 */ /* 0x000fe20000410000 */
[----:B------:R0:W1:Y:S08]  /*1700*/  MUFU.EX2 R5, -R0 ;  /* 0x8000000000057308 */ /* 0x0000700000000800 */
[----:B------:R-:W2:Y:S01]  /*1710*/  MUFU.EX2 R7, -R4 ;  /* 0x8000000400077308 */ /* 0x000ea20000000800 */
[----:B0-----:R-:W-:-:S07]  /*1720*/  I2FP.F32.S32 R0, UR4 ;  /* 0x0000000400007c45 */ /* 0x001fce0008201400 */
[----:B------:R-:W0:Y:S01]  /*1730*/  MUFU.EX2 R9, -R6 ;  /* 0x8000000600097308 */ /* 0x000e220000000800 */
[----:B-1----:R-:W-:-:S04]  /*1740*/  FMUL.FTZ R5, R0, R5 ;  /* 0x0000000500057220 */ /* 0x002fc80000410000 */
[----:B------:R-:W-:-:S03]  /*1750*/  FMUL.RZ R5, R5, 0.15915493667125701904 ;  /* 0x3e22f98305057820 */ /* 0x000fc6000040c000 */
[----:B------:R1:W3:Y:S01]  /*1760*/  MUFU.EX2 R13, -R10 ;  /* 0x8000000a000d7308 */ /* 0x0002e20000000800 */
[----:B--2---:R-:W-:-:S04]  /*1770*/  FMUL.FTZ R7, R0, R7 ;  /* 0x0000000700077220 */ /* 0x004fc80000410000 */
[----:B------:R-:W-:-:S03]  /*1780*/  FMUL.RZ R7, R7, 0.15915493667125701904 ;  /* 0x3e22f98307077820 */ /* 0x000fc6000040c000 */
[----:B------:R-:W2:Y:S01]  /*1790*/  MUFU.COS R3, R5 ;  /* 0x0000000500037308 */ /* 0x000ea20000000000 */
[----:B0-----:R-:W-:Y:S01]  /*17a0*/  FMUL.FTZ R6, R0, R9 ;  /* 0x0000000900067220 */ /* 0x001fe20000410000 */
[--C-:B-1----:R-:W-:Y:S02]  /*17b0*/  HADD2.F32 R10, -RZ, R33.reuse.H1_H1 ;  /* 0x30000021ff0a7230 */ /* 0x102fe40000004100 */
[----:B------:R-:W-:Y:S02]  /*17c0*/  HADD2.F32 R33, -RZ, R33.H0_H0 ;  /* 0x20000021ff217230 */ /* 0x000fe40000004100 */
[----:B------:R-:W-:Y:S02]  /*17d0*/  FMUL.RZ R6, R6, 0.15915493667125701904 ;  /* 0x3e22f98306067820 */ /* 0x000fe4000040c000 */
[----:B------:R2:W0:Y:S01]  /*17e0*/  MUFU.SIN R4, R5 ;  /* 0x0000000500047308 */ /* 0x0004220000000400 */
[----:B---3--:R-:W-:Y:S01]  /*17f0*/  FMUL.FTZ R13, R0, R13 ;  /* 0x0000000d000d7220 */ /* 0x008fe20000410000 */
[----:B------:R-:W-:-:S02]  /*1800*/  HADD2.F32 R0, -RZ, R32.H1_H1 ;  /* 0x30000020ff007230 */ /* 0x000fc40000004100 */
[----:B------:R-:W-:Y:S02]  /*1810*/  HADD2.F32 R32, -RZ, R32.H0_H0 ;  /* 0x20000020ff207230 */ /* 0x000fe40000004100 */
[----:B------:R-:W-:Y:S01]  /*1820*/  FMUL.RZ R14, R13, 0.15915493667125701904 ;  /* 0x3e22f9830d0e7820 */ /* 0x000fe2000040c000 */
[--C-:B------:R-:W-:Y:S01]  /*1830*/  HADD2.F32 R13, -RZ, R34.reuse.H1_H1 ;  /* 0x30000022ff0d7230 */ /* 0x100fe20000004100 */
[----:B------:R-:W1:Y:S01]  /*1840*/  MUFU.SIN R9, R7 ;  /* 0x0000000700097308 */ /* 0x000e620000000400 */
[----:B--2---:R-:W-:Y:S01]  /*1850*/  FMUL.FTZ R5, R3, R0 ;  /* 0x0000000003057220 */ /* 0x004fe20000410000 */
[----:B------:R-:W-:-:S06]  /*1860*/  HADD2.F32 R34, -RZ, R34.H0_H0 ;  /* 0x20000022ff227230 */ /* 0x000fcc0000004100 */
[----:B------:R-:W2:Y:S01]  /*1870*/  MUFU.SIN R12, R6 ;  /* 0x00000006000c7308 */ /* 0x000ea20000000400 */
[----:B0-----:R-:W-:-:S07]  /*1880*/  FFMA.FTZ R5, R4, R32, R5 ;  /* 0x0000002004057223 */ /* 0x001fce0000010005 */
[----:B------:R-:W0:Y:S08]  /*1890*/  MUFU.SIN R19, R14 ;  /* 0x0000000e00137308 */ /* 0x000e300000000400 */
[----:B------:R1:W3:Y:S08]  /*18a0*/  MUFU.COS R8, R7 ;  /* 0x0000000700087308 */ /* 0x0002f00000000000 */
[----:B------:R4:W5:Y:S01]  /*18b0*/  MUFU.COS R11, R6 ;  /* 0x00000006000b7308 */ /* 0x0009620000000000 */
[----:B-1----:R-:W-:-:S07]  /*18c0*/  FMUL.FTZ R7, R9, R10 ;  /* 0x0000000a09077220 */ /* 0x002fce0000410000 */
[----:B------:R-:W1:Y:S01]  /*18d0*/  MUFU.COS R15, R14 ;  /* 0x0000000e000f7308 */ /* 0x000e620000000000 */
[----:B----4-:R-:W-:Y:S01]  /*18e0*/  FMUL.FTZ R6, R4, R0 ;  /* 0x0000000004067220 */ /* 0x010fe20000410000 */
[----:B--2---:R-:W-:Y:S01]  /*18f0*/  FMUL.FTZ R0, R12, R13 ;  /* 0x0000000d0c007220 */ /* 0x004fe20000410000 */
[----:B0-----:R-:W-:Y:S01]  /*1900*/  FMUL.FTZ R4, R19, R22 ;  /* 0x0000001613047220 */ /* 0x001fe20000410000 */
[C---:B---3--:R-:W-:Y:S01]  /*1910*/  FMUL.FTZ R10, R8.reuse, R10 ;  /* 0x0000000a080a7220 */ /* 0x048fe20000410000 */
[----:B------:R-:W-:Y:S01]  /*1920*/  FFMA.FTZ R6, R3, R32, -R6 ;  /* 0x0000002003067223 */ /* 0x000fe20000010806 */
[-C--:B------:R-:W-:Y:S02]  /*1930*/  FFMA.FTZ R7, R8, R33.reuse, -R7 ;  /* 0x0000002108077223 */ /* 0x080fe40000010807 */
[----:B------:R-:W-:Y:S01]  /*1940*/  FFMA.FTZ R10, R9, R33, R10 ;  /* 0x00000021090a7223 */ /* 0x000fe2000001000a */
[C---:B-----5:R-:W-:Y:S01]  /*1950*/  FMUL.FTZ R13, R11.reuse, R13 ;  /* 0x0000000d0b0d7220 */ /* 0x060fe20000410000 */
[----:B------:R-:W-:Y:S01]  /*1960*/  FFMA.FTZ R0, R11, R34, -R0 ;  /* 0x000000220b007223 */ /* 0x000fe20000010800 */
[----:B------:R-:W-:-:S02]  /*1970*/  F2FP.F16.F32.PACK_AB R32, R5, R6 ;  /* 0x000000060520723e */ /* 0x000fc400000000ff */
[----:B------:R-:W-:Y:S01]  /*1980*/  FFMA.FTZ R13, R12, R34, R13 ;  /* 0x000000220c0d7223 */ /* 0x000fe2000001000d */
[----:B------:R-:W-:Y:S01]  /*1990*/  F2FP.F16.F32.PACK_AB R33, R10, R7 ;  /* 0x000000070a21723e */ /* 0x000fe200000000ff */
[C---:B-1----:R-:W-:Y:S01]  /*19a0*/  FMUL.FTZ R22, R15.reuse, R22 ;  /* 0x000000160f167220 */ /* 0x042fe20000410000 */
[----:B------:R-:W-:Y:S02]  /*19b0*/  FFMA.FTZ R4, R15, R20, -R4 ;  /* 0x000000140f047223 */ /* 0x000fe40000010804 */
[----:B------:R-:W-:Y:S01]  /*19c0*/  F2FP.F16.F32.PACK_AB R34, R13, R0 ;  /* 0x000000000d22723e */ /* 0x000fe200000000ff */
[----:B------:R-:W-:-:S05]  /*19d0*/  FFMA.FTZ R35, R19, R20, R22 ;  /* 0x0000001413237223 */ /* 0x000fca0000010016 */
[----:B------:R-:W-:Y:S01]  /*19e0*/  F2FP.F16.F32.PACK_AB R35, R35, R4 ;  /* 0x000000042323723e */ /* 0x000fe200000000ff */
[----:B------:R-:W-:Y:S06]  /*19f0*/  BRA `(.L_x_235) ;  /* 0x0000001400207947 */ /* 0x000fec0003800000 */
.L_x_233:
        /* <DEDUP_REMOVED lines=10> */
[----:B0-----:R-:W-:-:S06]  /*1aa0*/  VIADD R4, R0, 0xffffffe ;  /* 0x0ffffffe00047836 */ /* 0x001fcc0000000000 */
[----:B------:R0:W1:Y:S02]  /*1ab0*/  F2I.FTZ.U32.TRUNC.NTZ R5, R4 ;  /* 0x0000000400057305 */ /* 0x000064000021f000 */
[----:B0-----:R-:W-:Y:S02]  /*1ac0*/  IMAD.MOV.U32 R4, RZ, RZ, RZ ;  /* 0x000000ffff047224 */ /* 0x001fe400078e00ff */
[----:B-1----:R-:W-:-:S04]  /*1ad0*/  IMAD.MOV R6, RZ, RZ, -R5 ;  /* 0x000000ffff067224 */ /* 0x002fc800078e0a05 */
[----:B------:R-:W-:Y:S01]  /*1ae0*/  IMAD R9, R6, R7, RZ ;  /* 0x0000000706097224 */ /* 0x000fe200078e02ff */
[----:B------:R-:W-:-:S03]  /*1af0*/  MOV R6, R8 ;  /* 0x0000000800067202 */ /* 0x000fc60000000f00 */
[----:B------:R-:W-:-:S04]  /*1b00*/  IMAD.HI.U32 R5, R5, R9, R4 ;  /* 0x0000000905057227 */ /* 0x000fc800078e0004 */
[----:B------:R-:W-:Y:S02]  /*1b10*/  IMAD.MOV R9, RZ, RZ, -R10 ;  /* 0x000000ffff097224 */ /* 0x000fe400078e0a0a */
        /* <DEDUP_REMOVED lines=35> */
.L_x_236:
        /* <DEDUP_REMOVED lines=15> */
.L_x_237:
        /* <DEDUP_REMOVED lines=140> */
.L_x_243:
[----:B------:R-:W-:Y:S05]  /*2700*/  BSYNC.RECONVERGENT B2 ;  /* 0x0000000000027941 */ /* 0x000fea0003800200 */
.L_x_242:
        /* <DEDUP_REMOVED lines=17> */
.L_x_241:
        /* <DEDUP_REMOVED lines=72> */
.L_x_244:
[----:B------:R-:W-:Y:S05]  /*2ca0*/  BSYNC.RECONVERGENT B1 ;  /* 0x0000000000017941 */ /* 0x000fea0003800200 */
.L_x_240:
        /* <DEDUP_REMOVED lines=16> */
.L_x_239:
[----:B------:R-:W-:Y:S05]  /*2db0*/  BSYNC.RECONVERGENT B0 ;  /* 0x0000000000007941 */ /* 0x000fea0003800200 */
.L_x_238:
        /* <DEDUP_REMOVED lines=10> */
.L_x_246:
[----:B------:R-:W-:Y:S05]  /*2e60*/  BSYNC.RECONVERGENT B0 ;  /* 0x0000000000007941 */ /* 0x000fea0003800200 */
.L_x_245:
[----:B------:R-:W-:Y:S06]  /*2e70*/  BAR.SYNC.DEFER_BLOCKING 0x0 ;  /* 0x0000000000007b1d */ /* 0x000fec0000010000 */
.L_x_235:
[----:B------:R-:W-:Y:S05]  /*2e80*/  BSYNC.RECONVERGENT B6 ;  /* 0x0000000000067941 */ /* 0x000fea0003800200 */
.L_x_232:
[----:B------:R-:W3:Y:S01]  /*2e90*/  LDC R19, c[0x0][0x3f4] ;  /* 0x0000fd00ff137b82 */ /* 0x000ee20000000800 */
[----:B------:R-:W-:Y:S01]  /*2ea0*/  ISETP.GT.U32.AND P0, PT, R2, 0x1f, PT ;  /* 0x0000001f0200780c */ /* 0x000fe20003f04070 */
[----:B---3--:R-:W-:-:S05]  /*2eb0*/  IMAD.MOV R0, RZ, RZ, -R19 ;  /* 0x000000ffff007224 */ /* 0x008fca00078e0a13 */
[----:B------:R-:W-:-:S04]  /*2ec0*/  VIADDMNMX R0, R0, UR44, RZ, !PT ;  /* 0x0000002c00007c46 */ /* 0x000fc8000f8001ff */
[----:B------:R-:W-:Y:S02]  /*2ed0*/  R2UR UR10, R0 ;  /* 0x00000000000a72ca */ /* 0x000fe400000e0000 */
[----:B------:R-:W-:Y:S01]  /*2ee0*/  MOV R0, 0xff7fffff ;  /* 0xff7fffff00007802 */ /* 0x000fe20000000f00 */
[----:B------:R-:W-:-:S12]  /*2ef0*/  @P0 BRA `(.L_x_247) ;  /* 0x0000000000fc0947 */ /* 0x000fd80003800000 */
[----:B------:R-:W3:Y:S01]  /*2f00*/  LDCU UR4, c[0x0][0x40c] ;  /* 0x00008180ff0477ac */ /* 0x000ee20008000800 */
[----:B------:R-:W5:Y:S01]  /*2f10*/  S2R R20, SR_CgaCtaId ;  /* 0x0000000000147919 */ /* 0x000f620000008800 */
[----:B------:R-:W-:Y:S01]  /*2f20*/  MOV R10, 0x400 ;  /* 0x00000400000a7802 */ /* 0x000fe20000000f00 */
[----:B--2-4-:R-:W-:-:S04]  /*2f30*/  HMUL2 R14, R33, R29 ;  /* 0x0000001d210e7232 */ /* 0x014fc80000000000 */
[----:B------:R-:W-:Y:S02]  /*2f40*/  VIADD R3, R10, 0x20 ;  /* 0x000000200a037836 */ /* 0x000fe40000000000 */
[----:B------:R-:W-:Y:S01]  /*2f50*/  HFMA2 R15, R32, R28, R14 ;  /* 0x0000001c200f7231 */ /* 0x000fe2000000000e */
[----:B---3--:R-:W-:-:S03]  /*2f60*/  ISETP.NE.AND P1, PT, RZ, UR4, PT ;  /* 0x00000004ff007c0c */ /* 0x008fc6000bf25270 */
[----:B------:R-:W-:Y:S01]  /*2f70*/  HFMA2 R15, R34, R30, R15 ;  /* 0x0000001e220f7231 */ /* 0x000fe2000000000f */
[----:B------:R-:W-:Y:S01]  /*2f80*/  UMOV UR4, 0xffffffff ;  /* 0xffffffff00047882 */ /* 0x000fe20000000000 */
[----:B------:R-:W-:Y:S02]  /*2f90*/  ISETP.GT.U32.OR P0, PT, R2, 0x13, P1 ;  /* 0x000000130200780c */ /* 0x000fe40000f04470 */
[----:B------:R-:W-:-:S06]  /*2fa0*/  HFMA2 R15, R35, R31, R15 ;  /* 0x0000001f230f7231 */ /* 0x000fcc000000000f */
[----:B0-----:R-:W-:Y:S01]  /*2fb0*/  @!P1 VIADD R6, R10, 0x220 ;  /* 0x000002200a069836 */ /* 0x001fe20000000000 */
[----:B-----5:R-:W-:-:S04]  /*2fc0*/  LEA R3, R20, R3, 0x18 ;  /* 0x0000000314037211 */ /* 0x020fc800078ec0ff */
[----:B-1----:R-:W0:Y:S01]  /*2fd0*/  @!P0 LDC.64 R4, c[0x0][0x3b8] ;  /* 0x0000ee00ff048b82 */ /* 0x002e220000000a00 */
[C---:B------:R-:W-:Y:S02]  /*2fe0*/  @!P0 IMAD R7, R2.reuse, R19, UR41 ;  /* 0x0000002902078e24 */ /* 0x040fe4000f8e0213 */
[----:B------:R-:W-:Y:S02]  /*2ff0*/  IMAD R3, R2, 0x10, R3 ;  /* 0x0000001002037824 */ /* 0x000fe400078e0203 */
[--C-:B------:R-:W-:Y:S01]  /*3000*/  HADD2.F32 R13, -RZ, R15.reuse.H0_H0 ;  /* 0x2000000fff0d7230 */ /* 0x100fe20000004100 */
[----:B------:R-:W-:Y:S02]  /*3010*/  @!P0 SHF.L.U32 R8, R7, 0x3, RZ ;  /* 0x0000000307088819 */ /* 0x000fe400000006ff */
[----:B------:R-:W-:Y:S01]  /*3020*/  @!P1 LEA R7, R20, R6, 0x18 ;  /* 0x0000000614079211 */ /* 0x000fe200078ec0ff */
[----:B------:R1:W-:Y:S01]  /*3030*/  STS.128 [R3], R32 ;  /* 0x0000002003007388 */ /* 0x0003e20000000c00 */
[----:B------:R-:W-:-:S02]  /*3040*/  HADD2.F32 R6, -RZ, R15.H1_H1 ;  /* 0x3000000fff067230 */ /* 0x000fc40000004100 */
[----:B------:R-:W-:Y:S02]  /*3050*/  @!P0 IMAD R9, R19, UR48, R8 ;  /* 0x0000003013098c24 */ /* 0x000fe4000f8e0208 */
[----:B------:R-:W-:Y:S02]  /*3060*/  @!P1 IMAD R7, R2, 0x10, R7 ;  /* 0x0000001002079824 */ /* 0x000fe400078e0207 */
[----:B------:R-:W-:-:S03]  /*3070*/  FADD.FTZ R13, R13, R6 ;  /* 0x000000060d0d7221 */ /* 0x000fc60000010000 */
[----:B------:R1:W-:Y:S01]  /*3080*/  @!P1 STS.128 [R7], R24 ;  /* 0x0000001807009388 */ /* 0x0003e20000000c00 */
[----:B0-----:R-:W-:-:S05]  /*3090*/  @!P0 IMAD.WIDE R4, R9, 0x2, R4 ;  /* 0x0000000209048825 */ /* 0x001fca00078e0204 */
[----:B------:R1:W-:Y:S01]  /*30a0*/  @!P0 STG.E.128 desc[UR36][R4.64], R28 ;  /* 0x0000001c04008986 */ /* 0x0003e2000c101d24 */
[----:B------:R-:W-:Y:S05]  /*30b0*/  BRA.DIV UR4, `(.L_x_248) ;  /* 0x000000a204307947 */ /* 0x000fea000b800000 */
[----:B------:R-:W1:Y:S02]  /*30c0*/  SHFL.BFLY PT, R14, R13, 0x10, 0x1f ;  /* 0x0e001f000d0e7f89 */ /* 0x000e6400000e0000 */
[----:B-1----:R-:W-:-:S05]  /*30d0*/  FADD.FTZ R3, R13, R14 ;  /* 0x0000000e0d037221 */ /* 0x002fca0000010000 */
[----:B------:R-:W0:Y:S02]  /*30e0*/  SHFL.BFLY PT, R14, R3, 0x8, 0x1f ;  /* 0x0d001f00030e7f89 */ /* 0x000e2400000e0000 */
[----:B0-----:R-:W-:-:S05]  /*30f0*/  FADD.FTZ R4, R3, R14 ;  /* 0x0000000e03047221 */ /* 0x001fca0000010000 */
[----:B------:R-:W0:Y:S02]  /*3100*/  SHFL.BFLY PT, R14, R4, 0x4, 0x1f ;  /* 0x0c801f00040e7f89 */ /* 0x000e2400000e0000 */
[----:B0-----:R-:W-:-:S05]  /*3110*/  FADD.FTZ R5, R4, R14 ;  /* 0x0000000e04057221 */ /* 0x001fca0000010000 */
[----:B------:R-:W0:Y:S02]  /*3120*/  SHFL.BFLY PT, R14, R5, 0x2, 0x1f ;  /* 0x0c401f00050e7f89 */ /* 0x000e2400000e0000 */
[----:B0-----:R-:W-:-:S05]  /*3130*/  FADD.FTZ R6, R5, R14 ;  /* 0x0000000e05067221 */ /* 0x001fca0000010000 */
[----:B------:R0:W1:Y:S02]  /*3140*/  SHFL.BFLY PT, R14, R6, 0x1, 0x1f ;  /* 0x0c201f00060e7f89 */ /* 0x00006400000e0000 */
.L_x_385:
        /* <DEDUP_REMOVED lines=13> */
[----:B------:R-:W-:Y:S01]  /*3220*/  MOV R4, UR4 ;  /* 0x0000000400047c02 */ /* 0x000fe20008000f00 */
[----:B------:R-:W-:-:S04]  /*3230*/  IMAD.U32 R5, RZ, RZ, UR5 ;  /* 0x00000005ff057e24 */ /* 0x000fc8000f8e00ff */
[----:B------:R-:W1:Y:S01]  /*3240*/  LDCU UR5, c[0x0][0x410] ;  /* 0x00008200ff0577ac */ /* 0x000e620008000800 */
[----:B------:R-:W2:Y:S01]  /*3250*/  @P0 LDG.E.U16 R4, desc[UR36][R4.64] ;  /* 0x0000002404040981 */ /* 0x000ea2000c1e1500 */
[----:B------:R-:W-:Y:S01]  /*3260*/  VIADD R3, R10, 0x420 ;  /* 0x000004200a037836 */ /* 0x000fe20000000000 */
[----:B------:R-:W-:-:S04]  /*3270*/  UIADD3 UR4, UPT, UPT, UR44, -UR10, URZ ;  /* 0x8000000a2c047290 */ /* 0x000fc8000fffe0ff */
[----:B------:R-:W-:Y:S02]  /*3280*/  LEA R7, R20, R3, 0x18 ;  /* 0x0000000314077211 */ /* 0x000fe400078ec0ff */
[----:B0-----:R-:W-:-:S05]  /*3290*/  MOV R6, UR4 ;  /* 0x0000000400067c02 */ /* 0x001fca0008000f00 */
[----:B------:R-:W-:Y:S02]  /*32a0*/  IMAD R7, R6, 0x4, R7 ;  /* 0x0000000406077824 */ /* 0x000fe400078e0207 */
[----:B-1----:R-:W-:Y:S01]  /*32b0*/  FMUL.FTZ R0, R14, UR5 ;  /* 0x000000050e007c20 */ /* 0x002fe20008410000 */
[----:B--2---:R-:W-:-:S05]  /*32c0*/  @P0 HADD2.F32 R3, -RZ, R4.H0_H0 ;  /* 0x20000004ff030230 */ /* 0x004fca0000004100 */
[----:B------:R-:W-:-:S05]  /*32d0*/  @P0 FADD.FTZ R0, R0, R3 ;  /* 0x0000000300000221 */ /* 0x000fca0000010000 */
[----:B------:R3:W-:Y:S02]  /*32e0*/  STS [R7+-0x4], R0 ;  /* 0xfffffc0007007388 */ /* 0x0007e40000000800 */
.L_x_247:
[----:B------:R-:W-:Y:S05]  /*32f0*/  WARPSYNC.ALL ;  /* 0x0000000000007948 */ /* 0x000fea0003800000 */
[----:B------:R-:W5:Y:S08]  /*3300*/  S2UR UR16, SR_CgaCtaId ;  /* 0x00000000001079c3 */ /* 0x000f700000008800 */
[----:B------:R-:W-:Y:S01]  /*3310*/  BAR.SYNC.DEFER_BLOCKING 0x0 ;  /* 0x0000000000007b1d */ /* 0x000fe20000010000 */
[----:B------:R-:W-:-:S02]  /*3320*/  LOP3.LUT R3, R16, 0x8, RZ, 0xc0, !PT ;  /* 0x0000000810037812 */ /* 0x000fc400078ec0ff */
[----:B------:R-:W-:-:S03]  /*3330*/  SHF.R.U32.HI R26, RZ, 0x1, R2 ;  /* 0x00000001ff1a7819 */ /* 0x000fc60000011602 */
[----:B------:R-:W-:Y:S01]  /*3340*/  UMOV UR11, 0x400 ;  /* 0x00000400000b7882 */ /* 0x000fe20000000000 */
[----:B------:R-:W0:Y:S01]  /*3350*/  LDCU UR7, c[0x0][0x40c] ;  /* 0x00008180ff0777ac */ /* 0x000e220008000800 */
[----:B------:R-:W-:Y:S01]  /*3360*/  UIADD3 UR4, UPT, UPT, UR11, 0x20, URZ ;  /* 0x000000200b047890 */ /* 0x000fe2000fffe0ff */
[----:B------:R-:W1:Y:S01]  /*3370*/  LDCU UR6, c[0x0][0x3f0] ;  /* 0x00007e00ff0677ac */ /* 0x000e620008000800 */
[----:B------:R-:W2:Y:S01]  /*3380*/  LDCU UR19, c[0x0][0x40c] ;  /* 0x00008180ff1377ac */ /* 0x000ea20008000800 */
[----:B------:R-:W2:Y:S01]  /*3390*/  LDCU UR20, c[0x0][0x410] ;  /* 0x00008200ff1477ac */ /* 0x000ea20008000800 */
[----:B-----5:R-:W-:Y:S02]  /*33a0*/  ULEA UR4, UR16, UR4, 0x18 ;  /* 0x0000000410047291 */ /* 0x020fe4000f8ec0ff */
[----:B0-----:R-:W-:Y:S01]  /*33b0*/  UISETP.NE.AND UP0, UPT, UR7, URZ, UPT ;  /* 0x000000ff0700728c */ /* 0x001fe2000bf05270 */
[----:B------:R-:W0:Y:S01]  /*33c0*/  LDCU.64 UR8, c[0x0][0x3c8] ;  /* 0x00007900ff0877ac */ /* 0x000e220008000a00 */
[----:B-1----:R-:W-:-:S05]  /*33d0*/  UIMAD UR6, UR42, UR6, UR46 ;  /* 0x000000062a0672a4 */ /* 0x002fca000f8e022e */
[----:B------:R-:W1:Y:S01]  /*33e0*/  LDS.64 R156, [R3+UR4] ;  /* 0x00000004039c7984 */ /* 0x000e620008000a00 */
[----:B------:R-:W0:Y:S03]  /*33f0*/  LDCU.64 UR22, c[0x0][0x438] ;  /* 0x00008700ff1677ac */ /* 0x000e260008000a00 */
[----:B------:R-:W0:Y:S01]  /*3400*/  LDS.64 R154, [R3+UR4+0x10] ;  /* 0x00001004039a7984 */ /* 0x000e220008000a00 */
[----:B------:R-:W0:Y:S03]  /*3410*/  LDCU.64 UR14, c[0x0][0x448] ;  /* 0x00008900ff0e77ac */ /* 0x000e260008000a00 */
[----:B------:R-:W0:Y:S01]  /*3420*/  LDS.64 R152, [R3+UR4+0x20] ;  /* 0x0000200403987984 */ /* 0x000e220008000a00 */
[----:B------:R-:W-:-:S03]  /*3430*/  UIMAD UR6, UR6, 0xa0, URZ ;  /* 0x000000a0060678a4 */ /* 0x000fc6000f8e02ff */
[----:B------:R-:W0:Y:S04]  /*3440*/  LDS.64 R150, [R3+UR4+0x30] ;  /* 0x0000300403967984 */ /* 0x000e280008000a00 */
        /* <DEDUP_REMOVED lines=27> */
[----:B------:R5:W0:Y:S01]  /*3600*/  LDS.64 R94, [R3+UR4+0x1f0] ;  /* 0x0001f004035e7984 */ /* 0x000a220008000a00 */
[----:B------:R-:W-:-:S04]  /*3610*/  UIADD3 UR4, UPT, UPT, UR45, 0xf, -UR10 ;  /* 0x0000000f2d047890 */ /* 0x000fc8000fffe80a */
[----:B------:R-:W-:Y:S01]  /*3620*/  USHF.R.S32.HI UR5, URZ, 0x1f, UR4 ;  /* 0x0000001fff057899 */ /* 0x000fe20008011404 */
[----:B-----5:R-:W-:-:S05]  /*3630*/  SHF.L.U32 R3, R2, 0x2, RZ ;  /* 0x0000000202037819 */ /* 0x020fca00000006ff */
[----:B------:R-:W-:Y:S01]  /*3640*/  IMAD.U32 R4, RZ, RZ, UR5 ;  /* 0x00000005ff047e24 */ /* 0x000fe2000f8e00ff */
[----:B------:R-:W-:-:S04]  /*3650*/  LOP3.LUT R10, R3, 0x4, RZ, 0xc0, !PT ;  /* 0x00000004030a7812 */ /* 0x000fc800078ec0ff */
[----:B------:R-:W-:-:S04]  /*3660*/  LEA.HI R4, R4, UR4, RZ, 0x4 ;  /* 0x0000000404047c11 */ /* 0x000fc8000f8f20ff */
[----:B------:R-:W-:-:S04]  /*3670*/  LOP3.LUT R9, R4, 0xfffffff0, RZ, 0xc0, !PT ;  /* 0xfffffff004097812 */ /* 0x000fc800078ec0ff */
[----:B------:R-:W-:Y:S01]  /*3680*/  ISETP.GE.AND P0, PT, R26, R9, PT ;  /* 0x000000091a00720c */ /* 0x000fe20003f06270 */
[----:B-12---:R-:W-:-:S12]  /*3690*/  BRA.U UP0, `(.L_x_249) ;  /* 0x00000001008c7547 */ /* 0x006fd8000b800000 */
[----:B------:R-:W-:-:S04]  /*36a0*/  UIADD3 UR4, UPT, UPT, UR11, 0x220, URZ ;  /* 0x000002200b047890 */ /* 0x000fc8000fffe0ff */
[----:B------:R-:W-:-:S06]  /*36b0*/  ULEA UR4, UR16, UR4, 0x18 ;  /* 0x0000000410047291 */ /* 0x000fcc000f8ec0ff */
[----:B------:R-:W-:-:S05]  /*36c0*/  LEA R4, R10, UR4, 0x1 ;  /* 0x000000040a047c11 */ /* 0x000fca000f8e08ff */
[----:B------:R1:W2:Y:S04]  /*36d0*/  LDS.64 R92, [R4] ;  /* 0x00000000045c7984 */ /* 0x0002a80000000a00 */
[----:B------:R1:W0:Y:S04]  /*36e0*/  LDS.64 R90, [R4+0x10] ;  /* 0x00001000045a7984 */ /* 0x0002280000000a00 */
        /* <DEDUP_REMOVED lines=27> */
[----:B----4-:R1:W4:Y:S04]  /*38a0*/  LDS.64 R34, [R4+0x1d0] ;  /* 0x0001d00004227984 */ /* 0x0103280000000a00 */
[----:B------:R1:W0:Y:S04]  /*38b0*/  LDS.64 R32, [R4+0x1e0] ;  /* 0x0001e00004207984 */ /* 0x0002280000000a00 */
[----:B--2---:R1:W0:Y:S02]  /*38c0*/  LDS.64 R30, [R4+0x1f0] ;  /* 0x0001f000041e7984 */ /* 0x0042240000000a00 */
.L_x_249:
[----:B------:R-:W-:Y:S04]  /*38d0*/  BSSY B0, `(.L_x_250) ;  /* 0x00004c8000007945 */ /* 0x000fe80003800000 */
[----:B------:R-:W-:Y:S05]  /*38e0*/  @P0 BRA `(.L_x_251) ;  /* 0x0000004c00180947 */ /* 0x000fea0003800000 */
[----:B-1----:R-:W-:Y:S01]  /*38f0*/  IABS R4, R19 ;  /* 0x0000001300047213 */ /* 0x002fe20000000000 */
[----:B------:R-:W1:Y:S01]  /*3900*/  LDCU UR17, c[0x0][0x3f8] ;  /* 0x00007f00ff1177ac */ /* 0x000e620008000800 */
[----:B------:R-:W2:Y:S01]  /*3910*/  LDC.64 R236, c[0x0][0x450] ;  /* 0x00011400ffec7b82 */ /* 0x000ea20000000a00 */
[----:B------:R-:W-:Y:S01]  /*3920*/  VIADD R21, R26, UR10 ;  /* 0x0000000a1a157c36 */ /* 0x000fe20008000000 */
[----:B------:R-:W5:Y:S01]  /*3930*/  I2F.RP R5, R4 ;  /* 0x0000000400057306 */ /* 0x000f620000209400 */
[----:B------:R-:W3:Y:S01]  /*3940*/  LDCU.64 UR12, c[0x0][0x420] ;  /* 0x00008400ff0c77ac */ /* 0x000ee20008000a00 */
[----:B------:R-:W-:Y:S02]  /*3950*/  VIADD R8, R9, UR10 ;  /* 0x0000000a09087c36 */ /* 0x000fe40008000000 */
[----:B------:R-:W-:Y:S01]  /*3960*/  IMAD R9, R19, UR48, R10 ;  /* 0x0000003013097c24 */ /* 0x000fe2000f8e020a */
[----:B------:R-:W4:Y:S01]  /*3970*/  LDCU UR18, c[0x0][0x440] ;  /* 0x00008800ff1277ac */ /* 0x000f220008000800 */
[----:B------:R-:W0:Y:S01]  /*3980*/  LDC.64 R238, c[0x0][0x448] ;  /* 0x00011200ffee7b82 */ /* 0x000e220000000a00 */
[----:B------:R-:W2:Y:S02]  /*3990*/  LDCU UR7, c[0x0][0x408] ;  /* 0x00008100ff0777ac */ /* 0x000ea40008000800 */
[----:B------:R-:W-:-:S05]  /*39a0*/  SHF.R.S32.HI R22, RZ, 0x1f, R9 ;  /* 0x0000001fff167819 */ /* 0x000fca0000011409 */
[----:B------:R-:W2:Y:S01]  /*39b0*/  LDC R25, c[0x0][0x430] ;  /* 0x00010c00ff197b82 */ /* 0x000ea20000000800 */
[----:B-----5:R-:W5:Y:S01]  /*39c0*/  MUFU.RCP R5, R5 ;  /* 0x0000000500057308 */ /* 0x020f620000001000 */
[----:B-1----:R-:W-:Y:S01]  /*39d0*/  UIMAD UR4, UR38, UR17, UR46 ;  /* 0x00000011260472a4 */ /* 0x002fe2000f8e022e */
[----:B---3--:R-:W-:Y:S01]  /*39e0*/  ISETP.NE.U32.AND P0, PT, RZ, UR12, PT ;  /* 0x0000000cff007c0c */ /* 0x008fe2000bf05070 */
[----:B----4-:R-:W-:Y:S02]  /*39f0*/  UIMAD UR5, UR46, UR18, UR45 ;  /* 0x000000122e0572a4 */ /* 0x010fe4000f8e022d */
[----:B------:R-:W-:Y:S02]  /*3a00*/  MOV R20, UR18 ;  /* 0x0000001200147c02 */ /* 0x000fe40008000f00 */
[----:B------:R-:W-:-:S03]  /*3a10*/  ISETP.NE.AND.EX P0, PT, RZ, UR13, PT, P0 ;  /* 0x0000000dff007c0c */ /* 0x000fc6000bf05300 */
[----:B------:R-:W-:Y:S01]  /*3a20*/  IMAD R20, R20, UR5, R21 ;  /* 0x0000000514147c24 */ /* 0x000fe2000f8e0215 */
[----:B------:R-:W-:Y:S01]  /*3a30*/  P2R R27, PR, RZ, 0x1 ;  /* 0x00000001ff1b7803 */ /* 0x000fe20000000000 */
[----:B-----5:R-:W-:-:S04]  /*3a40*/  VIADD R6, R5, 0xffffffe ;  /* 0x0ffffffe05067836 */ /* 0x020fc80000000000 */
[----:B------:R1:W3:Y:S01]  /*3a50*/  F2I.FTZ.U32.TRUNC.NTZ R7, R6 ;  /* 0x0000000600077305 */ /* 0x0002e2000021f000 */
[----:B--2---:R-:W-:Y:S02]  /*3a60*/  VIADD R25, R25, UR7 ;  /* 0x0000000719197c36 */ /* 0x004fe40008000000 */
[----:B-1----:R-:W-:Y:S02]  /*3a70*/  HFMA2 R6, -RZ, RZ, 0, 0 ;  /* 0x00000000ff067431 */ /* 0x002fe400000001ff */
[----:B---3--:R-:W-:-:S04]  /*3a80*/  IMAD.MOV R11, RZ, RZ, -R7 ;  /* 0x000000ffff0b7224 */ /* 0x008fc800078e0a07 */
[----:B------:R-:W-:-:S04]  /*3a90*/  IMAD R11, R11, R4, RZ ;  /* 0x000000040b0b7224 */ /* 0x000fc800078e02ff */
[----:B------:R-:W-:Y:S01]  /*3aa0*/  IMAD.HI.U32 R5, R7, R11, R6 ;  /* 0x0000000b07057227 */ /* 0x000fe200078e0006 */
[----:B------:R-:W-:-:S03]  /*3ab0*/  MOV R11, UR46 ;  /* 0x0000002e000b7c02 */ /* 0x000fc60008000f00 */
[----:B------:R-:W-:Y:S01]  /*3ac0*/  IMAD.U32 R7, RZ, RZ, UR4 ;  /* 0x00000004ff077e24 */ /* 0x000fe2000f8e00ff */
[----:B------:R-:W-:Y:S01]  /*3ad0*/  UIADD3 UR4, UPT, UPT, UR11, 0x420, URZ ;  /* 0x000004200b047890 */ /* 0x000fe2000fffe0ff */
[----:B------:R-:W-:Y:S02]  /*3ae0*/  IMAD.U32 R6, RZ, RZ, UR12 ;  /* 0x0000000cff067e24 */ /* 0x000fe4000f8e00ff */
[--C-:B------:R-:W-:Y:S01]  /*3af0*/  IMAD R7, R7, 0xa0, R10.reuse ;  /* 0x000000a007077824 */ /* 0x100fe200078e020a */
[----:B------:R-:W-:Y:S01]  /*3b00*/  ULEA UR4, UR16, UR4, 0x18 ;  /* 0x0000000410047291 */ /* 0x000fe2000f8ec0ff */
[C---:B------:R-:W-:Y:S01]  /*3b10*/  IMAD R10, R19.reuse, UR6, R10 ;  /* 0x00000006130a7c24 */ /* 0x040fe2000f8e020a */
[----:B------:R-:W-:Y:S01]  /*3b20*/  IADD3 R6, P1, P2, R6, UR47, R21 ;  /* 0x0000002f06067c10 */ /* 0x000fe2000fa3e015 */
[----:B------:R-:W-:Y:S02]  /*3b30*/  IMAD R19, R19, 0xa0, RZ ;  /* 0x000000a013137824 */ /* 0x000fe400078e02ff */
[----:B------:R-:W-:Y:S01]  /*3b40*/  IMAD.WIDE R236, R7, 0x2, R236 ;  /* 0x0000000207ec7825 */ /* 0x000fe200078e02ec */
[----:B------:R-:W-:-:S02]  /*3b50*/  IADD3.X R7, PT, PT, R17, UR13, RZ, P1, P2 ;  /* 0x0000000d11077c10 */ /* 0x000fc40008fe44ff */
[----:B------:R-:W-:Y:S01]  /*3b60*/  SHF.R.S32.HI R23, RZ, 0x1f, R10 ;  /* 0x0000001fff177819 */ /* 0x000fe2000001140a */
[----:B0-----:R-:W-:Y:S01]  /*3b70*/  IMAD.WIDE.U32 R238, R11, 0x2, R238 ;  /* 0x000000020bee7825 */ /* 0x001fe200078e00ee */
[----:B------:R-:W-:-:S03]  /*3b80*/  LEA R26, R26, UR4, 0x2 ;  /* 0x000000041a1a7c11 */ /* 0x000fc6000f8e10ff */
[----:B------:R-:W-:Y:S02]  /*3b90*/  VIADD R21, R21, 0x1 ;  /* 0x0000000115157836 */ /* 0x000fe40000000000 */
[----:B------:R-:W-:-:S07]  /*3ba0*/  IMAD R24, R19, UR17, RZ ;  /* 0x0000001113187c24 */ /* 0x000fce000f8e02ff */
.L_x_319:
[----:B------:R-:W-:Y:S01]  /*3bb0*/  ISETP.NE.AND P6, PT, R27, RZ, PT ;  /* 0x000000ff1b00720c */ /* 0x000fe20003fc5270 */
[----:B------:R-:W0:Y:S01]  /*3bc0*/  LDC R11, c[0x0][0x3f4] ;  /* 0x0000fd00ff0b7b82 */ /* 0x000e220000000800 */
[----:B------:R-:W-:-:S04]  /*3bd0*/  IADD3 R28, PT, PT, R21, -0x1, RZ ;  /* 0xffffffff151c7810 */ /* 0x000fc80007ffe0ff */
[----:B------:R-:W-:Y:S02]  /*3be0*/  IABS R14, R28 ;  /* 0x0000001c000e7213 */ /* 0x000fe40000000000 */
[----:B------:R-:W-:-:S03]  /*3bf0*/  ISETP.GE.AND P1, PT, R28, RZ, PT ;  /* 0x000000ff1c00720c */ /* 0x000fc60003f26270 */
[----:B------:R-:W-:Y:S02]  /*3c00*/  IMAD.HI.U32 R12, R5, R14, RZ ;  /* 0x0000000e050c7227 */ /* 0x000fe400078e00ff */
[----:B-1----:R1:W5:Y:S02]  /*3c10*/  @P6 LDG.E.U8 R15, desc[UR36][R6.64] ;  /* 0x00000024060f6981 */ /* 0x002364000c1e1100 */
[----:B------:R-:W-:Y:S01]  /*3c20*/  IMAD.MOV R13, RZ, RZ, -R12 ;  /* 0x000000ffff0d7224 */ /* 0x000fe200078e0a0c */
[----:B0-234-:R-:W-:Y:S02]  /*3c30*/  IABS R222, R11 ;  /* 0x0000000b00de7213 */ /* 0x01dfe40000000000 */
[----:B------:R-:W-:-:S03]  /*3c40*/  ISETP.NE.AND P2, PT, R11, RZ, PT ;  /* 0x000000ff0b00720c */ /* 0x000fc60003f45270 */
[----:B------:R-:W-:-:S05]  /*3c50*/  IMAD R13, R222, R13, R14 ;  /* 0x0000000dde0d7224 */ /* 0x000fca00078e020e */
[----:B------:R-:W-:-:S13]  /*3c60*/  ISETP.GT.U32.AND P0, PT, R4, R13, PT ;  /* 0x0000000d0400720c */ /* 0x000fda0003f04070 */
[----:B------:R-:W-:-:S05]  /*3c70*/  @!P0 IMAD.IADD R13, R13, 0x1, -R222 ;  /* 0x000000010d0d8824 */ /* 0x000fca00078e0ade */
[----:B------:R-:W-:-:S13]  /*3c80*/  ISETP.GT.U32.AND P0, PT, R4, R13, PT ;  /* 0x0000000d0400720c */ /* 0x000fda0003f04070 */
[----:B------:R-:W-:-:S05]  /*3c90*/  @!P0 IADD3 R13, PT, PT, R13, -R222, RZ ;  /* 0x800000de0d0d8210 */ /* 0x000fca0007ffe0ff */
[----:B------:R-:W-:-:S04]  /*3ca0*/  IMAD.MOV.U32 R14, RZ, RZ, R13 ;  /* 0x000000ffff0e7224 */ /* 0x000fc800078e000d */
[----:B------:R-:W-:Y:S01]  /*3cb0*/  @!P1 IMAD.MOV R14, RZ, RZ, -R14 ;  /* 0x000000ffff0e9224 */ /* 0x000fe200078e0a0e */
[----:B------:R-:W-:-:S04]  /*3cc0*/  @!P2 LOP3.LUT R14, RZ, R11, RZ, 0x33, !PT ;  /* 0x0000000bff0ea212 */ /* 0x000fc800078e33ff */
[C---:B------:R-:W-:Y:S02]  /*3cd0*/  IADD3 R228, PT, PT, R14.reuse, R11, RZ ;  /* 0x0000000b0ee47210 */ /* 0x040fe40007ffe0ff */
[----:B------:R-:W-:-:S03]  /*3ce0*/  IADD3 R12, P0, PT, R14, UR47, RZ ;  /* 0x0000002f0e0c7c10 */ /* 0x000fc6000ff1e0ff */
[----:B------:R-:W-:Y:S01]  /*3cf0*/  IMAD R230, R11, 0x4, R228 ;  /* 0x000000040be67824 */ /* 0x000fe200078e02e4 */
[----:B------:R-:W-:Y:S01]  /*3d00*/  LEA R240, P1, R12, UR8, 0x2 ;  /* 0x000000080cf07c11 */ /* 0x000fe2000f8210ff */
[----:B------:R-:W-:Y:S01]  /*3d10*/  IMAD.X R13, RZ, RZ, R17, P0 ;  /* 0x000000ffff0d7224 */ /* 0x000fe200000e0611 */
[----:B------:R-:W-:Y:S01]  /*3d20*/  ISETP.GE.AND P0, PT, R28, UR45, PT ;  /* 0x0000002d1c007c0c */ /* 0x000fe2000bf06270 */
[----:B------:R-:W-:Y:S01]  /*3d30*/  IMAD.IADD R231, R230, 0x1, R11 ;  /* 0x00000001e6e77824 */ /* 0x000fe200078e020b */
[----:B------:R-:W-:Y:S02]  /*3d40*/  BSSY.RECONVERGENT B1, `(.L_x_252) ;  /* 0x0000029000017945 */ /* 0x000fe40003800200 */
[----:B------:R-:W-:Y:S02]  /*3d50*/  LEA.HI.X R241, R12, UR9, R13, 0x2, P1 ;  /* 0x000000090cf17c11 */ /* 0x000fe400088f140d */
[----:B------:R-:W-:-:S05]  /*3d60*/  IADD3 R232, PT, PT, R231, R11, RZ ;  /* 0x0000000be7e87210 */ /* 0x000fca0007ffe0ff */
[----:B------:R-:W-:-:S04]  /*3d70*/  IMAD R234, R11, 0x2, R232 ;  /* 0x000000020bea7824 */ /* 0x000fc800078e02e8 */
[----:B------:R-:W-:-:S05]  /*3d80*/  IMAD.IADD R233, R234, 0x1, R11 ;  /* 0x00000001eae97824 */ /* 0x000fca00078e020b */
[----:B------:R-:W-:-:S05]  /*3d90*/  IADD3 R229, PT, PT, R233, R11, RZ ;  /* 0x0000000be9e57210 */ /* 0x000fca0007ffe0ff */
[----:B------:R-:W-:-:S05]  /*3da0*/  IMAD.IADD R227, R229, 0x1, R11 ;  /* 0x00000001e5e37824 */ /* 0x000fca00078e020b */
[----:B------:R-:W-:Y:S01]  /*3db0*/  IADD3 R226, PT, PT, R227, R11, RZ ;  /* 0x0000000be3e27210 */ /* 0x000fe20007ffe0ff */
[----:B------:R-:W-:-:S04]  /*3dc0*/  IMAD.SHL.U32 R13, R14, 0x8, RZ ;  /* 0x000000080e0d7824 */ /* 0x000fc800078e00ff */
[----:B------:R-:W-:Y:S01]  /*3dd0*/  IMAD.IADD R12, R226, 0x1, R11 ;  /* 0x00000001e20c7824 */ /* 0x000fe200078e020b */
[----:B------:R-:W-:-:S03]  /*3de0*/  SHF.L.U32 R228, R228, 0x3, RZ ;  /* 0x00000003e4e47819 */ /* 0x000fc600000006ff */
[----:B------:R-:W-:Y:S01]  /*3df0*/  IMAD.IADD R14, R12, 0x1, R11 ;  /* 0x000000010c0e7824 */ /* 0x000fe200078e020b */
[----:B-1----:R-:W-:Y:S06]  /*3e00*/  @P0 BRA `(.L_x_253) ;  /* 0x0000000000700947 */ /* 0x002fec0003800000 */
[----:B------:R-:W-:-:S13]  /*3e10*/  ISETP.GE.AND P1, PT, R13, R19, PT ;  /* 0x000000130d00720c */ /* 0x000fda0003f26270 */
[----:B------:R-:W2:Y:S01]  /*3e20*/  @!P1 LDG.E R29, desc[UR36][R240.64] ;  /* 0x00000024f01d9981 */ /* 0x000ea2000c1e1900 */
[----:B------:R-:W0:Y:S01]  /*3e30*/  @!P1 LDC.64 R158, c[0x0][0x3b8] ;  /* 0x0000ee00ff9e9b82 */ /* 0x000e220000000a00 */
[----:B--2---:R-:W-:-:S05]  /*3e40*/  @!P1 IMAD R29, R24, R29, R13 ;  /* 0x0000001d181d9224 */ /* 0x004fca00078e020d */
[----:B------:R-:W-:-:S04]  /*3e50*/  @!P1 IADD3 R223, P2, PT, R10, R29, RZ ;  /* 0x0000001d0adf9210 */ /* 0x000fc80007f5e0ff */
[----:B------:R-:W-:Y:S02]  /*3e60*/  @!P1 LEA.HI.X.SX32 R224, R29, R23, 0x1, P2 ;  /* 0x000000171de09211 */ /* 0x000fe400010f0eff */
[----:B0-----:R-:W-:-:S04]  /*3e70*/  @!P1 LEA R222, P2, R223, R158, 0x1 ;  /* 0x0000009edfde9211 */ /* 0x001fc800078408ff */
[----:B------:R-:W-:Y:S02]  /*3e80*/  @!P1 LEA.HI.X R223, R223, R159, R224, 0x1, P2 ;  /* 0x0000009fdfdf9211 */ /* 0x000fe400010f0ce0 */
[----:B------:R-:W-:-:S06]  /*3e90*/  CS2R R158, SRZ ;  /* 0x00000000009e7805 */ /* 0x000fcc000001ff00 */
[----:B------:R0:W5:Y:S01]  /*3ea0*/  @!P1 LDG.E.64 R158, desc[UR36][R222.64] ;  /* 0x00000024de9e9981 */ /* 0x000162000c1e1b00 */
[----:B------:R-:W-:-:S09]  /*3eb0*/  UISETP.NE.AND UP0, UPT, UR19, URZ, UPT ;  /* 0x000000ff1300728c */ /* 0x000fd2000bf05270 */
[----:B0-----:R-:W-:Y:S05]  /*3ec0*/  BRA.U UP0, `(.L_x_253) ;  /* 0x0000000100407547 */ /* 0x001fea000b800000 */
[----:B------:R-:W-:Y:S01]  /*3ed0*/  ISETP.NE.AND P3, PT, R18, RZ, PT ;  /* 0x000000ff1200720c */ /* 0x000fe20003f65270 */
[----:B------:R-:W0:-:S12]  /*3ee0*/  @!P1 LDC.64 R224, c[0x0][0x3b8] ;  /* 0x0000ee00ffe09b82 */ /* 0x000e180000000a00 */
[----:B------:R-:W-:Y:S01]  /*3ef0*/  VOTEU.ANY UP0, P3 ;  /* 0x0000000000ff7886 */ /* 0x000fe20001800100 */
[----:B------:R-:W-:-:S13]  /*3f00*/  PLOP3.LUT P2, PT, PT, PT, UP0, 0x80, 0x8 ;  /* 0x000000000008781c */ /* 0x000fda0003f4f008 */
[----:B------:R-:W2:Y:S01]  /*3f10*/  @P2 LDG.E.64 R222, desc[UR36][R236.64] ;  /* 0x00000024ecde2981 */ /* 0x000ea2000c1e1b00 */
[----:B------:R-:W-:Y:S01]  /*3f20*/  PLOP3.LUT P4, PT, PT, PT, UP0, 0x80, 0x8 ;  /* 0x000000000008781c */ /* 0x000fe20003f8f008 */
[----:B-----5:R-:W-:Y:S01]  /*3f30*/  HFMA2 R158, R158, 1, 1, R92 ;  /* 0x3c003c009e9e7831 */ /* 0x020fe2000000005c */
[----:B------:R-:W-:Y:S01]  /*3f40*/  PLOP3.LUT P2, PT, PT, PT, UP0, 0x80, 0x8 ;  /* 0x000000000008781c */ /* 0x000fe20003f4f008 */
[----:B------:R-:W-:Y:S01]  /*3f50*/  HADD2 R159, R159, R93 ;  /* 0x0000005d9f9f7230 */ /* 0x000fe20000000000 */
[----:B------:R-:W-:-:S04]  /*3f60*/  @!P1 IADD3 R29, P3, PT, R9, R13, RZ ;  /* 0x0000000d091d9210 */ /* 0x000fc80007f7e0ff */
[----:B0-----:R-:W-:Y:S01]  /*3f70*/  @!P1 LEA R224, P5, R29, R224, 0x1 ;  /* 0x000000e01de09211 */ /* 0x001fe200078a08ff */
[----:B------:R-:W-:-:S05]  /*3f80*/  @!P1 IMAD.X R242, RZ, RZ, R22, P3 ;  /* 0x000000fffff29224 */ /* 0x000fca00018e0616 */
[----:B------:R-:W-:Y:S01]  /*3f90*/  @!P1 LEA.HI.X R225, R29, R225, R242, 0x1, P5 ;  /* 0x000000e11de19211 */ /* 0x000fe200028f0cf2 */
[----:B--2---:R-:W-:Y:S02]  /*3fa0*/  @P4 HFMA2 R159, R159, R223, -RZ ;  /* 0x000000df9f9f4231 */ /* 0x004fe400001000ff */
[----:B------:R-:W-:-:S05]  /*3fb0*/  @P2 HMUL2 R158, R158, R222 ;  /* 0x000000de9e9e2232 */ /* 0x000fca0000000000 */
[----:B------:R0:W-:Y:S02]  /*3fc0*/  @!P1 STG.E.64 desc[UR36][R224.64], R158 ;  /* 0x0000009ee0009986 */ /* 0x0001e4000c101b24 */
.L_x_253:
[----:B------:R-:W-:Y:S05]  /*3fd0*/  BSYNC.RECONVERGENT B1 ;  /* 0x0000000000017941 */ /* 0x000fea0003800200 */
.L_x_252:
[----:B------:R-:W-:Y:S04]  /*3fe0*/  BSSY.RECONVERGENT B1, `(.L_x_254) ;  /* 0x000001e000017945 */ /* 0x000fe80003800200 */
[----:B------:R-:W-:Y:S05]  /*3ff0*/  @P0 BRA `(.L_x_255) ;  /* 0x0000000000700947 */ /* 0x000fea0003800000 */
[----:B------:R-:W-:-:S13]  /*4000*/  ISETP.GE.AND P1, PT, R228, R19, PT ;  /* 0x00000013e400720c */ /* 0x000fda0003f26270 */
[----:B------:R-:W2:Y:S01]  /*4010*/  @!P1 LDG.E R29, desc[UR36][R240.64] ;  /* 0x00000024f01d9981 */ /* 0x000ea2000c1e1900 */
[----:B------:R-:W1:Y:S01]  /*4020*/  @!P1 LDC.64 R160, c[0x0][0x3b8] ;  /* 0x0000ee00ffa09b82 */ /* 0x000e620000000a00 */
[----:B--2---:R-:W-:-:S05]  /*4030*/  @!P1 IMAD R29, R24, R29, R228 ;  /* 0x0000001d181d9224 */ /* 0x004fca00078e02e4 */
[----:B------:R-:W-:-:S04]  /*4040*/  @!P1 IADD3 R223, P2, PT, R10, R29, RZ ;  /* 0x0000001d0adf9210 */ /* 0x000fc80007f5e0ff */
[----:B0-----:R-:W-:Y:S02]  /*4050*/  @!P1 LEA.HI.X.SX32 R224, R29, R23, 0x1, P2 ;  /* 0x000000171de09211 */ /* 0x001fe400010f0eff */
[----:B-1----:R-:W-:-:S04]  /*4060*/  @!P1 LEA R222, P2, R223, R160, 0x1 ;  /* 0x000000a0dfde9211 */ /* 0x002fc800078408ff */
[----:B------:R-:W-:Y:S02]  /*4070*/  @!P1 LEA.HI.X R223, R223, R161, R224, 0x1, P2 ;  /* 0x000000a1dfdf9211 */ /* 0x000fe400010f0ce0 */
[----:B------:R-:W-:-:S06]  /*4080*/  CS2R R160, SRZ ;  /* 0x0000000000a07805 */ /* 0x000fcc000001ff00 */
[----:B------:R1:W5:Y:S01]  /*4090*/  @!P1 LDG.E.64 R160, desc[UR36][R222.64] ;  /* 0x00000024dea09981 */ /* 0x000362000c1e1b00 */
[----:B------:R-:W-:-:S09]  /*40a0*/  UISETP.NE.AND UP0, UPT, UR19, URZ, UPT ;  /* 0x000000ff1300728c */ /* 0x000fd2000bf05270 */
[----:B-1----:R-:W-:Y:S05]  /*40b0*/  BRA.U UP0, `(.L_x_255) ;  /* 0x0000000100407547 */ /* 0x002fea000b800000 */
        /* <DEDUP_REMOVED lines=10> */
[----:B0-----:R-:W-:Y:S02]  /*4160*/  @!P1 LEA R224, P5, R29, R224, 0x1 ;  /* 0x000000e01de09211 */ /* 0x001fe400078a08ff */
[----:B------:R-:W-:-:S04]  /*4170*/  @!P1 LEA.HI.X.SX32 R242, R228, R22, 0x1, P3 ;  /* 0x00000016e4f29211 */ /* 0x000fc800018f0eff */
[----:B------:R-:W-:Y:S01]  /*4180*/  @!P1 LEA.HI.X R225, R29, R225, R242, 0x1, P5 ;  /* 0x000000e11de19211 */ /* 0x000fe200028f0cf2 */
[----:B--2---:R-:W-:Y:S02]  /*4190*/  @P4 HFMA2 R161, R161, R223, -RZ ;  /* 0x000000dfa1a14231 */ /* 0x004fe400001000ff */
[----:B------:R-:W-:-:S05]  /*41a0*/  @P2 HMUL2 R160, R160, R222 ;  /* 0x000000dea0a02232 */ /* 0x000fca0000000000 */
[----:B------:R1:W-:Y:S02]  /*41b0*/  @!P1 STG.E.64 desc[UR36][R224.64], R160 ;  /* 0x000000a0e0009986 */ /* 0x0003e4000c101b24 */
.L_x_255:
[----:B------:R-:W-:Y:S05]  /*41c0*/  BSYNC.RECONVERGENT B1 ;  /* 0x0000000000017941 */ /* 0x000fea0003800200 */
.L_x_254:
[----:B------:R-:W-:Y:S01]  /*41d0*/  BSSY.RECONVERGENT B1, `(.L_x_256) ;  /* 0x0000021000017945 */ /* 0x000fe20003800200 */
[C---:B------:R-:W-:Y:S01]  /*41e0*/  LEA R228, R11.reuse, R228, 0x4 ;  /* 0x000000e40be47211 */ /* 0x040fe200078e20ff */
[----:B------:R-:W-:Y:S02]  /*41f0*/  IMAD R29, R11, 0x2, R14 ;  /* 0x000000020b1d7824 */ /* 0x000fe400078e020e */
[----:B------:R-:W-:Y:S05]  /*4200*/  @P0 BRA `(.L_x_257) ;  /* 0x0000000000740947 */ /* 0x000fea0003800000 */
[----:B------:R-:W-:-:S05]  /*4210*/  IMAD R242, R11, 0x10, R13 ;  /* 0x000000100bf27824 */ /* 0x000fca00078e020d */
[----:B------:R-:W-:-:S13]  /*4220*/  ISETP.GE.AND P1, PT, R242, R19, PT ;  /* 0x00000013f200720c */ /* 0x000fda0003f26270 */
[----:B------:R-:W2:Y:S01]  /*4230*/  @!P1 LDG.E R223, desc[UR36][R240.64] ;  /* 0x00000024f0df9981 */ /* 0x000ea2000c1e1900 */
[----:B------:R-:W3:Y:S01]  /*4240*/  @!P1 LDC.64 R162, c[0x0][0x3b8] ;  /* 0x0000ee00ffa29b82 */ /* 0x000ee20000000a00 */
[----:B--2---:R-:W-:-:S05]  /*4250*/  @!P1 IMAD R223, R24, R223, R242 ;  /* 0x000000df18df9224 */ /* 0x004fca00078e02f2 */
[----:B01----:R-:W-:-:S04]  /*4260*/  @!P1 IADD3 R224, P2, PT, R10, R223, RZ ;  /* 0x000000df0ae09210 */ /* 0x003fc80007f5e0ff */
[----:B------:R-:W-:Y:S02]  /*4270*/  @!P1 LEA.HI.X.SX32 R223, R223, R23, 0x1, P2 ;  /* 0x00000017dfdf9211 */ /* 0x000fe400010f0eff */
[----:B---3--:R-:W-:-:S04]  /*4280*/  @!P1 LEA R222, P2, R224, R162, 0x1 ;  /* 0x000000a2e0de9211 */ /* 0x008fc800078408ff */
[----:B------:R-:W-:Y:S02]  /*4290*/  @!P1 LEA.HI.X R223, R224, R163, R223, 0x1, P2 ;  /* 0x000000a3e0df9211 */ /* 0x000fe400010f0cdf */
[----:B------:R-:W-:-:S06]  /*42a0*/  CS2R R162, SRZ ;  /* 0x0000000000a27805 */ /* 0x000fcc000001ff00 */
[----:B------:R2:W5:Y:S01]  /*42b0*/  @!P1 LDG.E.64 R162, desc[UR36][R222.64] ;  /* 0x00000024dea29981 */ /* 0x000562000c1e1b00 */
[----:B------:R-:W-:-:S09]  /*42c0*/  UISETP.NE.AND UP0, UPT, UR19, URZ, UPT ;  /* 0x000000ff1300728c */ /* 0x000fd2000bf05270 */
[----:B--2---:R-:W-:Y:S05]  /*42d0*/  BRA.U UP0, `(.L_x_257) ;  /* 0x0000000100407547 */ /* 0x004fea000b800000 */
        /* <DEDUP_REMOVED lines=10> */
[----:B------:R-:W-:Y:S02]  /*4380*/  @!P1 LEA.HI.X.SX32 R242, R242, R22, 0x1, P4 ;  /* 0x00000016f2f29211 */ /* 0x000fe400020f0eff */
[----:B0-----:R-:W-:-:S04]  /*4390*/  @!P1 LEA R224, P4, R235, R224, 0x1 ;  /* 0x000000e0ebe09211 */ /* 0x001fc800078808ff */
[----:B------:R-:W-:Y:S01]  /*43a0*/  @!P1 LEA.HI.X R225, R235, R225, R242, 0x1, P4 ;  /* 0x000000e1ebe19211 */ /* 0x000fe200020f0cf2 */
[----:B--2---:R-:W-:Y:S02]  /*43b0*/  @P2 HFMA2 R163, R163, R223, -RZ ;  /* 0x000000dfa3a32231 */ /* 0x004fe400001000ff */
[----:B------:R-:W-:-:S05]  /*43c0*/  @P3 HMUL2 R162, R162, R222 ;  /* 0x000000dea2a23232 */ /* 0x000fca0000000000 */
[----:B------:R2:W-:Y:S02]  /*43d0*/  @!P1 STG.E.64 desc[UR36][R224.64], R162 ;  /* 0x000000a2e0009986 */ /* 0x0005e4000c101b24 */
.L_x_257:
[----:B------:R-:W-:Y:S05]  /*43e0*/  BSYNC.RECONVERGENT B1 ;  /* 0x0000000000017941 */ /* 0x000fea0003800200 */
.L_x_256:
[----:B------:R-:W-:Y:S04]  /*43f0*/  BSSY.RECONVERGENT B1, `(.L_x_258) ;  /* 0x000001e000017945 */ /* 0x000fe80003800200 */
[----:B------:R-:W-:Y:S05]  /*4400*/  @P0 BRA `(.L_x_259) ;  /* 0x0000000000700947 */ /* 0x000fea0003800000 */
[----:B------:R-:W-:-:S13]  /*4410*/  ISETP.GE.AND P1, PT, R228, R19, PT ;  /* 0x00000013e400720c */ /* 0x000fda0003f26270 */
[----:B------:R-:W3:Y:S01]  /*4420*/  @!P1 LDG.E R223, desc[UR36][R240.64] ;  /* 0x00000024f0df9981 */ /* 0x000ee2000c1e1900 */
[----:B------:R-:W4:Y:S01]  /*4430*/  @!P1 LDC.64 R164, c[0x0][0x3b8] ;  /* 0x0000ee00ffa49b82 */ /* 0x000f220000000a00 */
[----:B---3--:R-:W-:-:S05]  /*4440*/  @!P1 IMAD R223, R24, R223, R228 ;  /* 0x000000df18df9224 */ /* 0x008fca00078e02e4 */
[----:B012---:R-:W-:-:S04]  /*4450*/  @!P1 IADD3 R224, P2, PT, R10, R223, RZ ;  /* 0x000000df0ae09210 */ /* 0x007fc80007f5e0ff */
[----:B------:R-:W-:Y:S02]  /*4460*/  @!P1 LEA.HI.X.SX32 R223, R223, R23, 0x1, P2 ;  /* 0x00000017dfdf9211 */ /* 0x000fe400010f0eff */
[----:B----4-:R-:W-:-:S04]  /*4470*/  @!P1 LEA R222, P2, R224, R164, 0x1 ;  /* 0x000000a4e0de9211 */ /* 0x010fc800078408ff */
[----:B------:R-:W-:Y:S02]  /*4480*/  @!P1 LEA.HI.X R223, R224, R165, R223, 0x1, P2 ;  /* 0x000000a5e0df9211 */ /* 0x000fe400010f0cdf */
[----:B------:R-:W-:-:S06]  /*4490*/  CS2R R164, SRZ ;  /* 0x0000000000a47805 */ /* 0x000fcc000001ff00 */
[----:B------:R3:W5:Y:S01]  /*44a0*/  @!P1 LDG.E.64 R164, desc[UR36][R222.64] ;  /* 0x00000024dea49981 */ /* 0x000762000c1e1b00 */
[----:B------:R-:W-:-:S09]  /*44b0*/  UISETP.NE.AND UP0, UPT, UR19, URZ, UPT ;  /* 0x000000ff1300728c */ /* 0x000fd2000bf05270 */
[----:B---3--:R-:W-:Y:S05]  /*44c0*/  BRA.U UP0, `(.L_x_259) ;  /* 0x0000000100407547 */ /* 0x008fea000b800000 */
        /* <DEDUP_REMOVED lines=16> */
.L_x_259:
[----:B------:R-:W-:Y:S05]  /*45d0*/  BSYNC.RECONVERGENT B1 ;  /* 0x0000000000017941 */ /* 0x000fea0003800200 */
.L_x_258:
[----:B------:R-:W-:Y:S01]  /*45e0*/  BSSY.RECONVERGENT B1, `(.L_x_260) ;  /* 0x0000020000017945 */ /* 0x000fe20003800200 */
[----:B------:R-:W-:-:S03]  /*45f0*/  IADD3 R228, PT, PT, R29, R11, RZ ;  /* 0x0000000b1de47210 */ /* 0x000fc60007ffe0ff */
[----:B------:R-:W-:Y:S05]  /*4600*/  @P0 BRA `(.L_x_261) ;  /* 0x0000000000740947 */ /* 0x000fea0003800000 */
[----:B------:R-:W-:-:S05]  /*4610*/  IMAD R242, R11, 0x20, R13 ;  /* 0x000000200bf27824 */ /* 0x000fca00078e020d */
[----:B------:R-:W-:-:S13]  /*4620*/  ISETP.GE.AND P1, PT, R242, R19, PT ;  /* 0x00000013f200720c */ /* 0x000fda0003f26270 */
[----:B------:R-:W4:Y:S01]  /*4630*/  @!P1 LDG.E R223, desc[UR36][R240.64] ;  /* 0x00000024f0df9981 */ /* 0x000f22000c1e1900 */
[----:B------:R-:W0:Y:S01]  /*4640*/  @!P1 LDC.64 R166, c[0x0][0x3b8] ;  /* 0x0000ee00ffa69b82 */ /* 0x000e220000000a00 */
[----:B----4-:R-:W-:-:S05]  /*4650*/  @!P1 IMAD R223, R24, R223, R242 ;  /* 0x000000df18df9224 */ /* 0x010fca00078e02f2 */
[----:B0123--:R-:W-:-:S04]  /*4660*/  @!P1 IADD3 R224, P2, PT, R10, R223, RZ ;  /* 0x000000df0ae09210 */ /* 0x00ffc80007f5e0ff */
[----:B------:R-:W-:Y:S02]  /*4670*/  @!P1 LEA.HI.X.SX32 R223, R223, R23, 0x1, P2 ;  /* 0x00000017dfdf9211 */ /* 0x000fe400010f0eff */
[----:B------:R-:W-:-:S04]  /*4680*/  @!P1 LEA R222, P2, R224, R166, 0x1 ;  /* 0x000000a6e0de9211 */ /* 0x000fc800078408ff */
[----:B------:R-:W-:Y:S02]  /*4690*/  @!P1 LEA.HI.X R223, R224, R167, R223, 0x1, P2 ;  /* 0x000000a7e0df9211 */ /* 0x000fe400010f0cdf */
[----:B------:R-:W-:-:S06]  /*46a0*/  CS2R R166, SRZ ;  /* 0x0000000000a67805 */ /* 0x000fcc000001ff00 */
[----:B------:R4:W5:Y:S01]  /*46b0*/  @!P1 LDG.E.64 R166, desc[UR36][R222.64] ;  /* 0x00000024dea69981 */ /* 0x000962000c1e1b00 */
[----:B------:R-:W-:-:S09]  /*46c0*/  UISETP.NE.AND UP0, UPT, UR19, URZ, UPT ;  /* 0x000000ff1300728c */ /* 0x000fd2000bf05270 */
[----:B----4-:R-:W-:Y:S05]  /*46d0*/  BRA.U UP0, `(.L_x_261) ;  /* 0x0000000100407547 */ /* 0x010fea000b800000 */
        /* <DEDUP_REMOVED lines=16> */
.L_x_261:
[----:B------:R-:W-:Y:S05]  /*47e0*/  BSYNC.RECONVERGENT B1 ;  /* 0x0000000000017941 */ /* 0x000fea0003800200 */
.L_x_260:
[----:B------:R-:W-:Y:S04]  /*47f0*/  BSSY.RECONVERGENT B1, `(.L_x_262) ;  /* 0x000001f000017945 */ /* 0x000fe80003800200 */
[----:B------:R-:W-:Y:S05]  /*4800*/  @P0 BRA `(.L_x_263) ;  /* 0x0000000000740947 */ /* 0x000fea0003800000 */
[----:B------:R-:W-:-:S05]  /*4810*/  IMAD.SHL.U32 R242, R230, 0x8, RZ ;  /* 0x00000008e6f27824 */ /* 0x000fca00078e00ff */
[----:B------:R-:W-:-:S13]  /*4820*/  ISETP.GE.AND P1, PT, R242, R19, PT ;  /* 0x00000013f200720c */ /* 0x000fda0003f26270 */
[----:B------:R-:W2:Y:S01]  /*4830*/  @!P1 LDG.E R223, desc[UR36][R240.64] ;  /* 0x00000024f0df9981 */ /* 0x000ea2000c1e1900 */
[----:B------:R-:W0:Y:S01]  /*4840*/  @!P1 LDC.64 R168, c[0x0][0x3b8] ;  /* 0x0000ee00ffa89b82 */ /* 0x000e220000000a00 */
[----:B--2---:R-:W-:-:S05]  /*4850*/  @!P1 IMAD R223, R24, R223, R242 ;  /* 0x000000df18df9224 */ /* 0x004fca00078e02f2 */
[----:B01-34-:R-:W-:-:S04]  /*4860*/  @!P1 IADD3 R224, P2, PT, R10, R223, RZ ;  /* 0x000000df0ae09210 */ /* 0x01bfc80007f5e0ff */
[----:B------:R-:W-:Y:S02]  /*4870*/  @!P1 LEA.HI.X.SX32 R223, R223, R23, 0x1, P2 ;  /* 0x00000017dfdf9211 */ /* 0x000fe400010f0eff */
[----:B------:R-:W-:-:S04]  /*4880*/  @!P1 LEA R222, P2, R224, R168, 0x1 ;  /* 0x000000a8e0de9211 */ /* 0x000fc800078408ff */
        /* <DEDUP_REMOVED lines=21> */
.L_x_263:
[----:B------:R-:W-:Y:S05]  /*49e0*/  BSYNC.RECONVERGENT B1 ;  /* 0x0000000000017941 */ /* 0x000fea0003800200 */
.L_x_262:
[----:B------:R-:W-:Y:S01]  /*49f0*/  BSSY.RECONVERGENT B1, `(.L_x_264) ;  /* 0x0000020000017945 */ /* 0x000fe20003800200 */
[----:B------:R-:W-:-:S03]  /*4a00*/  IADD3 R230, PT, PT, R228, R11, RZ ;  /* 0x0000000be4e67210 */ /* 0x000fc60007ffe0ff */
        /* <DEDUP_REMOVED lines=30> */
.L_x_265:
[----:B------:R-:W-:Y:S05]  /*4bf0*/  BSYNC.RECONVERGENT B1 ;  /* 0x0000000000017941 */ /* 0x000fea0003800200 */
.L_x_264:
[----:B------:R-:W-:Y:S01]  /*4c00*/  BSSY.RECONVERGENT B1, `(.L_x_266) ;  /* 0x0000020000017945 */ /* 0x000fe20003800200 */
[----:B------:R-:W-:-:S03]  /*4c10*/  IMAD.IADD R231, R230, 0x1, R11 ;  /* 0x00000001e6e77824 */ /* 0x000fc600078e020b */
[----:B------:R-:W-:Y:S05]  /*4c20*/  @P0 BRA `(.L_x_267) ;  /* 0x0000000000740947 */ /* 0x000fea0003800000 */
[----:B------:R-:W-:-:S04]  /*4c30*/  SHF.L.U32 R242, R232, 0x3, RZ ;  /* 0x00000003e8f27819 */ /* 0x000fc800000006ff */
        /* <DEDUP_REMOVED lines=28> */
.L_x_267:
[----:B------:R-:W-:Y:S05]  /*4e00*/  BSYNC.RECONVERGENT B1 ;  /* 0x0000000000017941 */ /* 0x000fea0003800200 */
.L_x_266:
[----:B------:R-:W-:Y:S01]  /*4e10*/  BSSY.RECONVERGENT B1, `(.L_x_268) ;  /* 0x0000020000017945 */ /* 0x000fe20003800200 */
[----:B------:R-:W-:-:S03]  /*4e20*/  IMAD.IADD R232, R231, 0x1, R11 ;  /* 0x00000001e7e87824 */ /* 0x000fc600078e020b */
[----:B------:R-:W-:Y:S05]  /*4e30*/  @P0 BRA `(.L_x_269) ;  /* 0x0000000000740947 */ /* 0x000fea0003800000 */
[----:B------:R-:W-:-:S05]  /*4e40*/  IMAD R242, R11, 0x40, R13 ;  /* 0x000000400bf27824 */ /* 0x000fca00078e020d */
        /* <DEDUP_REMOVED lines=28> */
.L_x_269:
[----:B------:R-:W-:Y:S05]  /*5010*/  BSYNC.RECONVERGENT B1 ;  /* 0x0000000000017941 */ /* 0x000fea0003800200 */
.L_x_268:
[----:B------:R-:W-:Y:S04]  /*5020*/  BSSY.RECONVERGENT B1, `(.L_x_270) ;  /* 0x000001f000017945 */ /* 0x000fe80003800200 */
        /* <DEDUP_REMOVED lines=30> */
.L_x_271:
[----:B------:R-:W-:Y:S05]  /*5210*/  BSYNC.RECONVERGENT B1 ;  /* 0x0000000000017941 */ /* 0x000fea0003800200 */
.L_x_270:
[----:B------:R-:W-:Y:S01]  /*5220*/  BSSY.RECONVERGENT B1, `(.L_x_272) ;  /* 0x0000020000017945 */ /* 0x000fe20003800200 */
[----:B------:R-:W-:-:S03]  /*5230*/  IMAD.IADD R234, R232, 0x1, R11 ;  /* 0x00000001e8ea7824 */ /* 0x000fc600078e020b */
        /* <DEDUP_REMOVED lines=30> */
.L_x_273:
[----:B------:R-:W-:Y:S05]  /*5420*/  BSYNC.RECONVERGENT B1 ;  /* 0x0000000000017941 */ /* 0x000fea0003800200 */
.L_x_272:
        /* <DEDUP_REMOVED lines=32> */
.L_x_275:
[----:B------:R-:W-:Y:S05]  /*5630*/  BSYNC.RECONVERGENT B1 ;  /* 0x0000000000017941 */ /* 0x000fea0003800200 */
.L_x_274:
        /* <DEDUP_REMOVED lines=32> */
.L_x_277:
[----:B------:R-:W-:Y:S05]  /*5840*/  BSYNC.RECONVERGENT B1 ;  /* 0x0000000000017941 */ /* 0x000fea0003800200 */
.L_x_276:
        /* <DEDUP_REMOVED lines=32> */
.L_x_279:
[----:B------:R-:W-:Y:S05]  /*5a50*/  BSYNC.RECONVERGENT B1 ;  /* 0x0000000000017941 */ /* 0x000fea0003800200 */
.L_x_278:
        /* <DEDUP_REMOVED lines=17> */
[----:B-1-34-:R-:W0:-:S12]  /*5b70*/  @!P1 LDC.64 R224, c[0x0][0x3b8] ;  /* 0x0000ee00ffe09b82 */ /* 0x01ae180000000a00 */
        /* <DEDUP_REMOVED lines=14> */
.L_x_281:
[----:B------:R-:W-:Y:S05]  /*5c60*/  BSYNC.RECONVERGENT B1 ;  /* 0x0000000000017941 */ /* 0x000fea0003800200 */
.L_x_280:
        /* <DEDUP_REMOVED lines=32> */
.L_x_283:
[----:B------:R-:W-:Y:S05]  /*5e70*/  BSYNC.RECONVERGENT B1 ;  /* 0x0000000000017941 */ /* 0x000fea0003800200 */
.L_x_282:
[----:B------:R-:W-:Y:S01]  /*5e80*/  BSSY.RECONVERGENT B1, `(.L_x_284) ;  /* 0x0000020000017945 */ /* 0x000fe20003800200 */
[----:B------:R-:W-:Y:S02]  /*5e90*/  IMAD.IADD R14, R235, 0x1, R11 ;  /* 0x00000001eb0e7824 */ /* 0x000fe400078e020b */
[----:B------:R-:W-:Y:S01]  /*5ea0*/  IMAD R242, R11, 0x80, R13 ;  /* 0x000000800bf27824 */ /* 0x000fe200078e020d */
[----:B------:R-:W-:Y:S06]  /*5eb0*/  @P0 BRA `(.L_x_285) ;  /* 0x0000000000700947 */ /* 0x000fec0003800000 */
        /* <DEDUP_REMOVED lines=21> */
[----:B-1-34-:R-:W-:-:S04]  /*6010*/  @!P1 IADD3 R224, P4, PT, R9, R242, RZ ;  /* 0x000000f209e09210 */ /* 0x01afc80007f9e0ff */
[----:B------:R-:W-:Y:S02]  /*6020*/  @!P1 LEA.HI.X.SX32 R225, R242, R22, 0x1, P4 ;  /* 0x00000016f2e19211 */ /* 0x000fe400020f0eff */
[----:B0-----:R-:W-:-:S04]  /*6030*/  @!P1 LEA R222, P4, R224, R222, 0x1 ;  /* 0x000000dee0de9211 */ /* 0x001fc800078808ff */
[----:B------:R-:W-:Y:S01]  /*6040*/  @!P1 LEA.HI.X R223, R224, R223, R225, 0x1, P4 ;  /* 0x000000dfe0df9211 */ /* 0x000fe200020f0ce1 */
[----:B--2---:R-:W-:Y:S02]  /*6050*/  @P2 HFMA2 R191, R191, R13, -RZ ;  /* 0x0000000dbfbf2231 */ /* 0x004fe400001000ff */
[----:B------:R-:W-:-:S05]  /*6060*/  @P3 HMUL2 R190, R190, R12 ;  /* 0x0000000cbebe3232 */ /* 0x000fca0000000000 */
[----:B------:R0:W-:Y:S02]  /*6070*/  @!P1 STG.E.64 desc[UR36][R222.64], R190 ;  /* 0x000000bede009986 */ /* 0x0001e4000c101b24 */
.L_x_285:
[----:B------:R-:W-:Y:S05]  /*6080*/  BSYNC.RECONVERGENT B1 ;  /* 0x0000000000017941 */ /* 0x000fea0003800200 */
.L_x_284:
[----:B------:R-:W-:Y:S01]  /*6090*/  BSSY.RECONVERGENT B1, `(.L_x_286) ;  /* 0x0000020000017945 */ /* 0x000fe20003800200 */
[----:B01234-:R-:W-:-:S03]  /*60a0*/  IADD3 R224, PT, PT, R14, R11, RZ ;  /* 0x0000000b0ee07210 */ /* 0x01ffc60007ffe0ff */
        /* <DEDUP_REMOVED lines=30> */
.L_x_287:
[----:B------:R-:W-:Y:S05]  /*6290*/  BSYNC.RECONVERGENT B1 ;  /* 0x0000000000017941 */ /* 0x000fea0003800200 */
.L_x_286:
[----:B------:R-:W-:Y:S01]  /*62a0*/  BSSY.RECONVERGENT B1, `(.L_x_288) ;  /* 0x0000020000017945 */ /* 0x000fe20003800200 */
[----:B------:R-:W-:-:S03]  /*62b0*/  IMAD.IADD R29, R224, 0x1, R11 ;  /* 0x00000001e01d7824 */ /* 0x000fc600078e020b */
[----:B------:R-:W-:Y:S05]  /*62c0*/  @P0 BRA `(.L_x_289) ;  /* 0x0000000000740947 */ /* 0x000fea0003800000 */
[----:B------:R-:W-:-:S04]  /*62d0*/  SHF.L.U32 R228, R228, 0x3, RZ ;  /* 0x00000003e4e47819 */ /* 0x000fc800000006ff */
[----:B------:R-:W-:-:S13]  /*62e0*/  ISETP.GE.AND P1, PT, R228, R19, PT ;  /* 0x00000013e400720c */ /* 0x000fda0003f26270 */
[----:B------:R-:W2:Y:S01]  /*62f0*/  @!P1 LDG.E R195, desc[UR36][R240.64] ;  /* 0x00000024f0c39981 */ /* 0x000ea2000c1e1900 */
[----:B------:R-:W1:Y:S01]  /*6300*/  @!P1 LDC.64 R12, c[0x0][0x3b8] ;  /* 0x0000ee00ff0c9b82 */ /* 0x000e620000000a00 */
[----:B--2---:R-:W-:-:S05]  /*6310*/  @!P1 IMAD R195, R24, R195, R228 ;  /* 0x000000c318c39224 */ /* 0x004fca00078e02e4 */
[----:B------:R-:W-:-:S04]  /*6320*/  @!P1 IADD3 R194, P2, PT, R10, R195, RZ ;  /* 0x000000c30ac29210 */ /* 0x000fc80007f5e0ff */
[----:B------:R-:W-:Y:S02]  /*6330*/  @!P1 LEA.HI.X.SX32 R195, R195, R23, 0x1, P2 ;  /* 0x00000017c3c39211 */ /* 0x000fe400010f0eff */
[----:B-1----:R-:W-:-:S04]  /*6340*/  @!P1 LEA R12, P2, R194, R12, 0x1 ;  /* 0x0000000cc20c9211 */ /* 0x002fc800078408ff */
[----:B------:R-:W-:Y:S02]  /*6350*/  @!P1 LEA.HI.X R13, R194, R13, R195, 0x1, P2 ;  /* 0x0000000dc20d9211 */ /* 0x000fe400010f0cc3 */
[----:B------:R-:W-:-:S06]  /*6360*/  CS2R R194, SRZ ;  /* 0x0000000000c27805 */ /* 0x000fcc000001ff00 */
[----:B------:R1:W5:Y:S01]  /*6370*/  @!P1 LDG.E.64 R194, desc[UR36][R12.64] ;  /* 0x000000240cc29981 */ /* 0x000362000c1e1b00 */
[----:B------:R-:W-:-:S09]  /*6380*/  UISETP.NE.AND UP0, UPT, UR19, URZ, UPT ;  /* 0x000000ff1300728c */ /* 0x000fd2000bf05270 */
[----:B-1----:R-:W-:Y:S05]  /*6390*/  BRA.U UP0, `(.L_x_289) ;  /* 0x0000000100407547 */ /* 0x002fea000b800000 */
[----:B------:R-:W-:Y:S01]  /*63a0*/  ISETP.NE.AND P3, PT, R18, RZ, PT ;  /* 0x000000ff1200720c */ /* 0x000fe20003f65270 */
[----:B0-----:R-:W0:-:S12]  /*63b0*/  @!P1 LDC.64 R222, c[0x0][0x3b8] ;  /* 0x0000ee00ffde9b82 */ /* 0x001e180000000a00 */
        /* <DEDUP_REMOVED lines=14> */
.L_x_289:
[----:B------:R-:W-:Y:S05]  /*64a0*/  BSYNC.RECONVERGENT B1 ;  /* 0x0000000000017941 */ /* 0x000fea0003800200 */
.L_x_288:
[----:B------:R-:W-:Y:S01]  /*64b0*/  BSSY.RECONVERGENT B1, `(.L_x_290) ;  /* 0x0000020000017945 */ /* 0x000fe20003800200 */
[----:B------:R-:W-:-:S03]  /*64c0*/  IMAD.IADD R11, R29, 0x1, R11 ;  /* 0x000000011d0b7824 */ /* 0x000fc600078e020b */
[----:B------:R-:W-:Y:S05]  /*64d0*/  @P0 BRA `(.L_x_291) ;  /* 0x0000000000740947 */ /* 0x000fea0003800000 */
[----:B------:R-:W-:-:S05]  /*64e0*/  IMAD.SHL.U32 R228, R230, 0x8, RZ ;  /* 0x00000008e6e47824 */ /* 0x000fca00078e00ff */
[----:B------:R-:W-:-:S13]  /*64f0*/  ISETP.GE.AND P1, PT, R228, R19, PT ;  /* 0x00000013e400720c */ /* 0x000fda0003f26270 */
[----:B------:R-:W2:Y:S01]  /*6500*/  @!P1 LDG.E R197, desc[UR36][R240.64] ;  /* 0x00000024f0c59981 */ /* 0x000ea2000c1e1900 */
[----:B------:R-:W3:Y:S01]  /*6510*/  @!P1 LDC.64 R12, c[0x0][0x3b8] ;  /* 0x0000ee00ff0c9b82 */ /* 0x000ee20000000a00 */
[----:B--2---:R-:W-:-:S05]  /*6520*/  @!P1 IMAD R197, R24, R197, R228 ;  /* 0x000000c518c59224 */ /* 0x004fca00078e02e4 */
[----:B------:R-:W-:-:S04]  /*6530*/  @!P1 IADD3 R196, P2, PT, R10, R197, RZ ;  /* 0x000000c50ac49210 */ /* 0x000fc80007f5e0ff */
        /* <DEDUP_REMOVED lines=8> */
[----:B01----:R-:W0:-:S12]  /*65c0*/  @!P1 LDC.64 R222, c[0x0][0x3b8] ;  /* 0x0000ee00ffde9b82 */ /* 0x003e180000000a00 */
        /* <DEDUP_REMOVED lines=14> */
.L_x_291:
[----:B------:R-:W-:Y:S05]  /*66b0*/  BSYNC.RECONVERGENT B1 ;  /* 0x0000000000017941 */ /* 0x000fea0003800200 */
.L_x_290:
[----:B------:R-:W-:Y:S04]  /*66c0*/  BSSY.RECONVERGENT B1, `(.L_x_292) ;  /* 0x000001f000017945 */ /* 0x000fe80003800200 */
[----:B------:R-:W-:Y:S05]  /*66d0*/  @P0 BRA `(.L_x_293) ;  /* 0x0000000000740947 */ /* 0x000fea0003800000 */
[----:B------:R-:W-:-:S04]  /*66e0*/  SHF.L.U32 R228, R231, 0x3, RZ ;  /* 0x00000003e7e47819 */ /* 0x000fc800000006ff */
[----:B------:R-:W-:-:S13]  /*66f0*/  ISETP.GE.AND P1, PT, R228, R19, PT ;  /* 0x00000013e400720c */ /* 0x000fda0003f26270 */
[----:B------:R-:W3:Y:S01]  /*6700*/  @!P1 LDG.E R199, desc[UR36][R240.64] ;  /* 0x00000024f0c79981 */ /* 0x000ee2000c1e1900 */
[----:B------:R-:W4:Y:S01]  /*6710*/  @!P1 LDC.64 R12, c[0x0][0x3b8] ;  /* 0x0000ee00ff0c9b82 */ /* 0x000f220000000a00 */
[----:B---3--:R-:W-:-:S05]  /*6720*/  @!P1 IMAD R199, R24, R199, R228 ;  /* 0x000000c718c79224 */ /* 0x008fca00078e02e4 */
[----:B------:R-:W-:-:S04]  /*6730*/  @!P1 IADD3 R198, P2, PT, R10, R199, RZ ;  /* 0x000000c70ac69210 */ /* 0x000fc80007f5e0ff */
        /* <DEDUP_REMOVED lines=8> */
[----:B012---:R-:W0:-:S12]  /*67c0*/  @!P1 LDC.64 R222, c[0x0][0x3b8] ;  /* 0x0000ee00ffde9b82 */ /* 0x007e180000000a00 */
        /* <DEDUP_REMOVED lines=14> */
.L_x_293:
[----:B------:R-:W-:Y:S05]  /*68b0*/  BSYNC.RECONVERGENT B1 ;  /* 0x0000000000017941 */ /* 0x000fea0003800200 */
.L_x_292:
[----:B------:R-:W-:Y:S04]  /*68c0*/  BSSY.RECONVERGENT B1, `(.L_x_294) ;  /* 0x000001f000017945 */ /* 0x000fe80003800200 */
[----:B------:R-:W-:Y:S05]  /*68d0*/  @P0 BRA `(.L_x_295) ;  /* 0x0000000000740947 */ /* 0x000fea0003800000 */
[----:B------:R-:W-:-:S05]  /*68e0*/  IMAD.SHL.U32 R228, R232, 0x8, RZ ;  /* 0x00000008e8e47824 */ /* 0x000fca00078e00ff */
[----:B------:R-:W-:-:S13]  /*68f0*/  ISETP.GE.AND P1, PT, R228, R19, PT ;  /* 0x00000013e400720c */ /* 0x000fda0003f26270 */
[----:B------:R-:W4:Y:S01]  /*6900*/  @!P1 LDG.E R201, desc[UR36][R240.64] ;  /* 0x00000024f0c99981 */ /* 0x000f22000c1e1900 */
[----:B------:R-:W0:Y:S01]  /*6910*/  @!P1 LDC.64 R12, c[0x0][0x3b8] ;  /* 0x0000ee00ff0c9b82 */ /* 0x000e220000000a00 */
[----:B----4-:R-:W-:-:S05]  /*6920*/  @!P1 IMAD R201, R24, R201, R228 ;  /* 0x000000c918c99224 */ /* 0x010fca00078e02e4 */
[----:B------:R-:W-:-:S04]  /*6930*/  @!P1 IADD3 R200, P2, PT, R10, R201, RZ ;  /* 0x000000c90ac89210 */ /* 0x000fc80007f5e0ff */
[----:B------:R-:W-:Y:S02]  /*6940*/  @!P1 LEA.HI.X.SX32 R201, R201, R23, 0x1, P2 ;  /* 0x00000017c9c99211 */ /* 0x000fe400010f0eff */
[----:B0-----:R-:W-:-:S04]  /*6950*/  @!P1 LEA R12, P2, R200, R12, 0x1 ;  /* 0x0000000cc80c9211 */ /* 0x001fc800078408ff */
[----:B------:R-:W-:Y:S02]  /*6960*/  @!P1 LEA.HI.X R13, R200, R13, R201, 0x1, P2 ;  /* 0x0000000dc80d9211 */ /* 0x000fe400010f0cc9 */
[----:B------:R-:W-:-:S06]  /*6970*/  CS2R R200, SRZ ;  /* 0x0000000000c87805 */ /* 0x000fcc000001ff00 */
[----:B------:R4:W5:Y:S01]  /*6980*/  @!P1 LDG.E.64 R200, desc[UR36][R12.64] ;  /* 0x000000240cc89981 */ /* 0x000962000c1e1b00 */
[----:B------:R-:W-:-:S09]  /*6990*/  UISETP.NE.AND UP0, UPT, UR19, URZ, UPT ;  /* 0x000000ff1300728c */ /* 0x000fd2000bf05270 */
[----:B----4-:R-:W-:Y:S05]  /*69a0*/  BRA.U UP0, `(.L_x_295) ;  /* 0x0000000100407547 */ /* 0x010fea000b800000 */
[----:B------:R-:W-:Y:S01]  /*69b0*/  ISETP.NE.AND P3, PT, R18, RZ, PT ;  /* 0x000000ff1200720c */ /* 0x000fe20003f65270 */
[----:B-123--:R-:W0:-:S12]  /*69c0*/  @!P1 LDC.64 R222, c[0x0][0x3b8] ;  /* 0x0000ee00ffde9b82 */ /* 0x00ee180000000a00 */
        /* <DEDUP_REMOVED lines=14> */
.L_x_295:
[----:B------:R-:W-:Y:S05]  /*6ab0*/  BSYNC.RECONVERGENT B1 ;  /* 0x0000000000017941 */ /* 0x000fea0003800200 */
.L_x_294:
[----:B------:R-:W-:Y:S04]  /*6ac0*/  BSSY.RECONVERGENT B1, `(.L_x_296) ;  /* 0x000001f000017945 */ /* 0x000fe80003800200 */
[----:B------:R-:W-:Y:S05]  /*6ad0*/  @P0 BRA `(.L_x_297) ;  /* 0x0000000000740947 */ /* 0x000fea0003800000 */
[----:B------:R-:W-:-:S05]  /*6ae0*/  IMAD.SHL.U32 R228, R234, 0x8, RZ ;  /* 0x00000008eae47824 */ /* 0x000fca00078e00ff */
[----:B------:R-:W-:-:S13]  /*6af0*/  ISETP.GE.AND P1, PT, R228, R19, PT ;  /* 0x00000013e400720c */ /* 0x000fda0003f26270 */
[----:B------:R-:W2:Y:S01]  /*6b00*/  @!P1 LDG.E R203, desc[UR36][R240.64] ;  /* 0x00000024f0cb9981 */ /* 0x000ea2000c1e1900 */
[----:B------:R-:W0:Y:S01]  /*6b10*/  @!P1 LDC.64 R12, c[0x0][0x3b8] ;  /* 0x0000ee00ff0c9b82 */ /* 0x000e220000000a00 */
[----:B--2---:R-:W-:-:S05]  /*6b20*/  @!P1 IMAD R203, R24, R203, R228 ;  /* 0x000000cb18cb9224 */ /* 0x004fca00078e02e4 */
[----:B------:R-:W-:-:S04]  /*6b30*/  @!P1 IADD3 R202, P2, PT, R10, R203, RZ ;  /* 0x000000cb0aca9210 */ /* 0x000fc80007f5e0ff */
[----:B01-34-:R-:W-:Y:S02]  /*6b40*/  @!P1 LEA.HI.X.SX32 R222, R203, R23, 0x1, P2 ;  /* 0x00000017cbde9211 */ /* 0x01bfe400010f0eff */
        /* <DEDUP_REMOVED lines=22> */
.L_x_297:
[----:B------:R-:W-:Y:S05]  /*6cb0*/  BSYNC.RECONVERGENT B1 ;  /* 0x0000000000017941 */ /* 0x000fea0003800200 */
.L_x_296:
[----:B------:R-:W-:Y:S04]  /*6cc0*/  BSSY.RECONVERGENT B1, `(.L_x_298) ;  /* 0x000001f000017945 */ /* 0x000fe80003800200 */
[----:B------:R-:W-:Y:S05]  /*6cd0*/  @P0 BRA `(.L_x_299) ;  /* 0x0000000000740947 */ /* 0x000fea0003800000 */
[----:B------:R-:W-:-:S04]  /*6ce0*/  SHF.L.U32 R228, R233, 0x3, RZ ;  /* 0x00000003e9e47819 */ /* 0x000fc800000006ff */
        /* <DEDUP_REMOVED lines=28> */
.L_x_299:
[----:B------:R-:W-:Y:S05]  /*6eb0*/  BSYNC.RECONVERGENT B1 ;  /* 0x0000000000017941 */ /* 0x000fea0003800200 */
.L_x_298:
        /* <DEDUP_REMOVED lines=31> */
.L_x_301:
[----:B------:R-:W-:Y:S05]  /*70b0*/  BSYNC.RECONVERGENT B1 ;  /* 0x0000000000017941 */ /* 0x000fea0003800200 */
.L_x_300:
        /* <DEDUP_REMOVED lines=31> */
.L_x_303:
[----:B------:R-:W-:Y:S05]  /*72b0*/  BSYNC.RECONVERGENT B1 ;  /* 0x0000000000017941 */ /* 0x000fea0003800200 */
.L_x_302:
        /* <DEDUP_REMOVED lines=31> */
.L_x_305:
[----:B------:R-:W-:Y:S05]  /*74b0*/  BSYNC.RECONVERGENT B1 ;  /* 0x0000000000017941 */ /* 0x000fea0003800200 */
.L_x_304:
        /* <DEDUP_REMOVED lines=31> */
.L_x_307:
[----:B------:R-:W-:Y:S05]  /*76b0*/  BSYNC.RECONVERGENT B1 ;  /* 0x0000000000017941 */ /* 0x000fea0003800200 */
.L_x_306:
        /* <DEDUP_REMOVED lines=31> */
.L_x_309:
[----:B------:R-:W-:Y:S05]  /*78b0*/  BSYNC.RECONVERGENT B1 ;  /* 0x0000000000017941 */ /* 0x000fea0003800200 */
.L_x_308:
        /* <DEDUP_REMOVED lines=31> */
.L_x_311:
[----:B------:R-:W-:Y:S05]  /*7ab0*/  BSYNC.RECONVERGENT B1 ;  /* 0x0000000000017941 */ /* 0x000fea0003800200 */
.L_x_310:
[----:B------:R-:W-:Y:S04]  /*7ac0*/  BSSY.RECONVERGENT B1, `(.L_x_312) ;  /* 0x000001f000017945 */ /* 0x000fe80003800200 */
[----:B------:R-:W-:Y:S05]  /*7ad0*/  @P0 BRA `(.L_x_313) ;  /* 0x0000000000740947 */ /* 0x000fea0003800000 */
[----:B------:R-:W-:-:S05]  /*7ae0*/  IMAD.SHL.U32 R224, R29, 0x8, RZ ;  /* 0x000000081de07824 */ /* 0x000fca00078e00ff */
[----:B------:R-:W-:-:S13]  /*7af0*/  ISETP.GE.AND P1, PT, R224, R19, PT ;  /* 0x00000013e000720c */ /* 0x000fda0003f26270 */
[----:B------:R-:W2:Y:S01]  /*7b00*/  @!P1 LDG.E R29, desc[UR36][R240.64] ;  /* 0x00000024f01d9981 */ /* 0x000ea2000c1e1900 */
[----:B------:R-:W0:Y:S01]  /*7b10*/  @!P1 LDC.64 R12, c[0x0][0x3b8] ;  /* 0x0000ee00ff0c9b82 */ /* 0x000e220000000a00 */
[----:B------:R-:W-:Y:S01]  /*7b20*/  CS2R R218, SRZ ;  /* 0x0000000000da7805 */ /* 0x000fe2000001ff00 */
[----:B--2---:R-:W-:-:S05]  /*7b30*/  @!P1 IMAD R29, R24, R29, R224 ;  /* 0x0000001d181d9224 */ /* 0x004fca00078e02e0 */
[----:B------:R-:W-:-:S04]  /*7b40*/  @!P1 IADD3 R14, P2, PT, R10, R29, RZ ;  /* 0x0000001d0a0e9210 */ /* 0x000fc80007f5e0ff */
[----:B------:R-:W-:Y:S02]  /*7b50*/  @!P1 LEA.HI.X.SX32 R29, R29, R23, 0x1, P2 ;  /* 0x000000171d1d9211 */ /* 0x000fe400010f0eff */
[----:B0-----:R-:W-:-:S04]  /*7b60*/  @!P1 LEA R12, P2, R14, R12, 0x1 ;  /* 0x0000000c0e0c9211 */ /* 0x001fc800078408ff */
[----:B------:R-:W-:-:S05]  /*7b70*/  @!P1 LEA.HI.X R13, R14, R13, R29, 0x1, P2 ;  /* 0x0000000d0e0d9211 */ /* 0x000fca00010f0c1d */
        /* <DEDUP_REMOVED lines=19> */
.L_x_313:
[----:B------:R-:W-:Y:S05]  /*7cb0*/  BSYNC.RECONVERGENT B1 ;  /* 0x0000000000017941 */ /* 0x000fea0003800200 */
.L_x_312:
[----:B------:R-:W-:Y:S04]  /*7cc0*/  BSSY.RECONVERGENT B1, `(.L_x_314) ;  /* 0x000001f000017945 */ /* 0x000fe80003800200 */
[----:B------:R-:W-:Y:S05]  /*7cd0*/  @P0 BRA `(.L_x_315) ;  /* 0x0000000000740947 */ /* 0x000fea0003800000 */
[----:B------:R-:W-:-:S04]  /*7ce0*/  SHF.L.U32 R224, R11, 0x3, RZ ;  /* 0x000000030be07819 */ /* 0x000fc800000006ff */
        /* <DEDUP_REMOVED lines=28> */
.L_x_315:
[----:B------:R-:W-:Y:S05]  /*7eb0*/  BSYNC.RECONVERGENT B1 ;  /* 0x0000000000017941 */ /* 0x000fea0003800200 */
.L_x_314:
[----:B-----5:R-:W-:Y:S02]  /*7ec0*/  HMUL2 R11, R156, R158 ;  /* 0x0000009e9c0b7232 */ /* 0x020fe40000000000 */
[----:B------:R-:W-:Y:S01]  /*7ed0*/  HFMA2 R12, R157, R159, -RZ ;  /* 0x0000009f9d0c7231 */ /* 0x000fe200001000ff */
[----:B------:R-:W-:Y:S01]  /*7ee0*/  UMOV UR4, 0xffffffff ;  /* 0xffffffff00047882 */ /* 0x000fe20000000000 */
[----:B------:R-:W-:Y:S02]  /*7ef0*/  ISETP.NE.AND P1, PT, R15, RZ, P6 ;  /* 0x000000ff0f00720c */ /* 0x000fe40003725270 */
[----:B------:R-:W-:Y:S01]  /*7f00*/  LOP3.LUT R29, R2, 0x1, RZ, 0xc0, !PT ;  /* 0x00000001021d7812 */ /* 0x000fe200078ec0ff */
[----:B------:R-:W-:Y:S02]  /*7f10*/  HFMA2 R11, R154, R160, R11 ;  /* 0x000000a09a0b7231 */ /* 0x000fe4000000000b */
[----:B------:R-:W-:Y:S02]  /*7f20*/  HFMA2 R12, R155, R161, R12 ;  /* 0x000000a19b0c7231 */ /* 0x000fe4000000000c */
[----:B------:R-:W-:-:S02]  /*7f30*/  HFMA2 R11, R152, R162, R11 ;  /* 0x000000a2980b7231 */ /* 0x000fc4000000000b */
[----:B------:R-:W-:-:S04]  /*7f40*/  HFMA2 R12, R153, R163, R12 ;  /* 0x000000a3990c7231 */ /* 0x000fc8000000000c */
[----:B------:R-:W-:Y:S02]  /*7f50*/  HFMA2 R12, R151, R165, R12 ;  /* 0x000000a5970c7231 */ /* 0x000fe4000000000c */
[----:B------:R-:W-:Y:S02]  /*7f60*/  HFMA2 R11, R150, R164, R11 ;  /* 0x000000a4960b7231 */ /* 0x000fe4000000000b */
        /* <DEDUP_REMOVED lines=41> */
[----:B------:R-:W-:-:S04]  /*8200*/  HFMA2 R11, R122, R192, R11 ;  /* 0x000000c07a0b7231 */ /* 0x000fc8000000000b */
        /* <DEDUP_REMOVED lines=14> */
[----:B------:R-:W-:-:S05]  /*82f0*/  HADD2 R11, R11, R12 ;  /* 0x0000000c0b0b7230 */ /* 0x000fca0000000000 */
[--C-:B------:R-:W-:Y:S02]  /*8300*/  HADD2.F32 R13, -RZ, R11.reuse.H0_H0 ;  /* 0x2000000bff0d7230 */ /* 0x100fe40000004100 */
[----:B------:R-:W-:-:S05]  /*8310*/  HADD2.F32 R12, -RZ, R11.H1_H1 ;  /* 0x3000000bff0c7230 */ /* 0x000fca0000004100 */
[----:B------:R-:W-:Y:S01]  /*8320*/  FADD.FTZ R13, R13, R12 ;  /* 0x0000000c0d0d7221 */ /* 0x000fe20000010000 */
[----:B------:R-:W-:Y:S06]  /*8330*/  BRA.DIV UR4, `(.L_x_316) ;  /* 0x00000052040c7947 */ /* 0x000fec000b800000 */
[----:B------:R0:W0:Y:S02]  /*8340*/  SHFL.BFLY PT, R14, R13, 0x1, 0x1f ;  /* 0x0c201f000d0e7f89 */ /* 0x00002400000e0000 */
.L_x_388:
[----:B------:R-:W-:Y:S01]  /*8350*/  ISETP.EQ.U32.OR P0, PT, R29, 0x1, P0 ;  /* 0x000000011d00780c */ /* 0x000fe20000702470 */
[----:B0-----:R-:W-:Y:S01]  /*8360*/  FADD.FTZ R14, R13, R14 ;  /* 0x0000000e0d0e7221 */ /* 0x001fe20000010000 */
[----:B------:R-:W-:Y:S03]  /*8370*/  BSSY.RECONVERGENT B1, `(.L_x_317) ;  /* 0x0000015000017945 */ /* 0x000fe60003800200 */
[----:B------:R-:W-:-:S08]  /*8380*/  FMUL.FTZ R14, R14, UR20 ;  /* 0x000000140e0e7c20 */ /* 0x000fd00008410000 */
[----:B------:R-:W-:Y:S05]  /*8390*/  @P0 BRA `(.L_x_318) ;  /* 0x0000000000480947 */ /* 0x000fea0003800000 */
[----:B------:R-:W-:-:S04]  /*83a0*/  ISETP.NE.U32.AND P0, PT, RZ, UR22, PT ;  /* 0x00000016ff007c0c */ /* 0x000fc8000bf05070 */
[----:B------:R-:W-:Y:S02]  /*83b0*/  ISETP.NE.AND.EX P2, PT, RZ, UR23, PT, P0 ;  /* 0x00000017ff007c0c */ /* 0x000fe4000bf45300 */
[----:B------:R-:W-:-:S04]  /*83c0*/  ISETP.NE.U32.AND P0, PT, RZ, UR14, PT ;  /* 0x0000000eff007c0c */ /* 0x000fc8000bf05070 */
[----:B------:R-:W-:-:S07]  /*83d0*/  ISETP.NE.AND.EX P0, PT, RZ, UR15, PT, P0 ;  /* 0x0000000fff007c0c */ /* 0x000fce000bf05300 */
[----:B------:R-:W0:Y:S06]  /*83e0*/  @P2 LDC.64 R12, c[0x0][0x438] ;  /* 0x00010e00ff0c2b82 */ /* 0x000e2c0000000a00 */
[----:B------:R-:W5:Y:S01]  /*83f0*/  @P0 LDG.E.U16 R15, desc[UR36][R238.64] ;  /* 0x00000024ee0f0981 */ /* 0x000f62000c1e1500 */
[----:B0-----:R-:W-:-:S06]  /*8400*/  @P2 IMAD.WIDE R12, R20, 0x2, R12 ;  /* 0x00000002140c2825 */ /* 0x001fcc00078e020c */
[----:B------:R-:W2:Y:S01]  /*8410*/  @P2 LDG.E.U16 R12, desc[UR36][R12.64] ;  /* 0x000000240c0c2981 */ /* 0x000ea2000c1e1500 */
[----:B------:R-:W-:-:S04]  /*8420*/  @P0 ISETP.GE.AND P3, PT, R28, R25, PT ;  /* 0x000000191c00020c */ /* 0x000fc80003f66270 */
[----:B------:R-:W-:-:S04]  /*8430*/  @P0 SEL R28, RZ, UR39, P3 ;  /* 0x00000027ff1c0c07 */ /* 0x000fc80009800000 */
[----:B------:R-:W-:Y:S01]  /*8440*/  @P0 IADD3 R28, PT, PT, R21, -UR44, R28 ;  /* 0x8000002c151c0c10 */ /* 0x000fe2000fffe01c */
[----:B-----5:R-:W-:-:S03]  /*8450*/  @P0 HADD2.F32 R29, -RZ, R15.H0_H0 ;  /* 0x2000000fff1d0230 */ /* 0x020fc60000004100 */
[----:B------:R-:W-:Y:S01]  /*8460*/  @P0 I2FP.F32.S32 R15, R28 ;  /* 0x0000001c000f0245 */ /* 0x000fe20000201400 */
[----:B--2---:R-:W-:-:S05]  /*8470*/  @P2 HADD2.F32 R11, -RZ, R12.H0_H0 ;  /* 0x2000000cff0b2230 */ /* 0x004fca0000004100 */
[----:B------:R-:W-:-:S04]  /*8480*/  @P2 FADD.FTZ R14, R14, R11 ;  /* 0x0000000b0e0e2221 */ /* 0x000fc80000010000 */
[----:B------:R-:W-:-:S05]  /*8490*/  @P0 FFMA.FTZ R14, R15, R29, R14 ;  /* 0x0000001d0f0e0223 */ /* 0x000fca000001000e */
[----:B------:R0:W-:Y:S01]  /*84a0*/  STS [R26], R14 ;  /* 0x0000000e1a007388 */ /* 0x0001e20000000800 */
[----:B------:R-:W-:-:S07]  /*84b0*/  @!P1 FMNMX.FTZ R0, R0, R14, !PT ;  /* 0x0000000e00009209 */ /* 0x000fce0007810000 */
.L_x_318:
[----:B------:R-:W-:Y:S05]  /*84c0*/  BSYNC.RECONVERGENT B1 ;  /* 0x0000000000017941 */ /* 0x000fea0003800200 */
.L_x_317:
[C---:B------:R-:W-:Y:S01]  /*84d0*/  VIADD R11, R21.reuse, 0x3f ;  /* 0x0000003f150b7836 */ /* 0x040fe20000000000 */
[----:B------:R-:W-:Y:S01]  /*84e0*/  IADD3 R6, P1, PT, R6, 0x40, RZ ;  /* 0x0000004006067810 */ /* 0x000fe20007f3e0ff */
[----:B0-----:R-:W-:Y:S01]  /*84f0*/  VIADD R26, R26, 0x100 ;  /* 0x000001001a1a7836 */ /* 0x001fe20000000000 */
[----:B------:R-:W-:Y:S02]  /*8500*/  IADD3 R21, PT, PT, R21, 0x40, RZ ;  /* 0x0000004015157810 */ /* 0x000fe40007ffe0ff */
[----:B------:R-:W-:Y:S01]  /*8510*/  ISETP.GE.AND P0, PT, R11, R8, PT ;  /* 0x000000080b00720c */ /* 0x000fe20003f06270 */
[----:B------:R-:W-:Y:S01]  /*8520*/  IMAD.X R7, RZ, RZ, R7, P1 ;  /* 0x000000ffff077224 */ /* 0x000fe200008e0607 */
[----:B------:R-:W-:-:S11]  /*8530*/  IADD3 R20, PT, PT, R20, 0x40, RZ ;  /* 0x0000004014147810 */ /* 0x000fd60007ffe0ff */
[----:B------:R-:W-:Y:S05]  /*8540*/  @!P0 BRA `(.L_x_319) ;  /* 0xffffffb400988947 */ /* 0x000fea000383ffff */
.L_x_251:
[----:B0-----:R-:W-:Y:S05]  /*8550*/  BSYNC B0 ;  /* 0x0000000000007941 */ /* 0x001fea0003800000 */
.L_x_250:
[----:B------:R-:W-:-:S03]  /*8560*/  UMOV UR4, 0xffffffff ;  /* 0xffffffff00047882 */ /* 0x000fc60000000000 */
[----:B------:R-:W-:Y:S05]  /*8570*/  BRA.DIV UR4, `(.L_x_320) ;  /* 0x0000004e04a07947 */ /* 0x000fea000b800000 */
[----:B------:R-:W0:Y:S02]  /*8580*/  SHFL.BFLY PT, R14, R0, 0x10, 0x1f ;  /* 0x0e001f00000e7f89 */ /* 0x000e2400000e0000 */
[----:B0-----:R-:W-:-:S05]  /*8590*/  FMNMX.FTZ R13, R14, R0, !PT ;  /* 0x000000000e0d7209 */ /* 0x001fca0007810000 */
[----:B------:R-:W1:Y:S02]  /*85a0*/  SHFL.BFLY PT, R14, R13, 0x8, 0x1f ;  /* 0x0d001f000d0e7f89 */ /* 0x000e6400000e0000 */
[----:B-1----:R-:W-:-:S05]  /*85b0*/  FMNMX.FTZ R4, R13, R14, !PT ;  /* 0x0000000e0d047209 */ /* 0x002fca0007810000 */
[----:B------:R-:W0:Y:S02]  /*85c0*/  SHFL.BFLY PT, R14, R4, 0x4, 0x1f ;  /* 0x0c801f00040e7f89 */ /* 0x000e2400000e0000 */
[----:B0-----:R-:W-:-:S05]  /*85d0*/  FMNMX.FTZ R5, R4, R14, !PT ;  /* 0x0000000e04057209 */ /* 0x001fca0007810000 */
[----:B------:R0:W1:Y:S02]  /*85e0*/  SHFL.BFLY PT, R14, R5, 0x2, 0x1f ;  /* 0x0c401f00050e7f89 */ /* 0x00006400000e0000 */
.L_x_394:
[----:B------:R-:W5:Y:S01]  /*85f0*/  S2R R13, SR_CgaCtaId ;  /* 0x00000000000d7919 */ /* 0x000f620000008800 */
[----:B---3--:R-:W-:Y:S01]  /*8600*/  LOP3.LUT P0, R0, R2, 0x1f, RZ, 0xc0, !PT ;  /* 0x0000001f02007812 */ /* 0x008fe2000780c0ff */
[----:B------:R-:W-:Y:S05]  /*8610*/  WARPSYNC.ALL ;  /* 0x0000000000007948 */ /* 0x000fea0003800000 */
[----:B------:R-:W-:Y:S02]  /*8620*/  MOV R12, 0x400 ;  /* 0x00000400000c7802 */ /* 0x000fe40000000f00 */
[----:B01----:R-:W-:Y:S02]  /*8630*/  FMNMX.FTZ R5, R5, R14, !PT ;  /* 0x0000000e05057209 */ /* 0x003fe40007810000 */
[----:B-----5:R-:W-:-:S04]  /*8640*/  LEA R9, R13, R12, 0x18 ;  /* 0x0000000c0d097211 */ /* 0x020fc800078ec0ff */
[----:B------:R-:W-:-:S05]  /*8650*/  @!P0 LEA.HI R4, R2, R9, RZ, 0x1d ;  /* 0x0000000902048211 */ /* 0x000fca00078fe8ff */
[----:B------:R0:W-:Y:S01]  /*8660*/  @!P0 STS [R4], R5 ;  /* 0x0000000504008388 */ /* 0x0001e20000000800 */
[----:B------:R-:W-:Y:S01]  /*8670*/  BAR.SYNC.DEFER_BLOCKING 0x0 ;  /* 0x0000000000007b1d */ /* 0x000fe20000010000 */
[C---:B------:R-:W-:Y:S01]  /*8680*/  ISETP.GT.U32.AND P0, PT, R0.reuse, 0x3, PT ;  /* 0x000000030000780c */ /* 0x040fe20003f04070 */
[----:B0-----:R-:W-:Y:S01]  /*8690*/  IMAD.MOV.U32 R4, RZ, RZ, -0x800001 ;  /* 0xff7fffffff047424 */ /* 0x001fe200078e00ff */
[----:B------:R-:W-:Y:S01]  /*86a0*/  LEA R8, R0, R9, 0x2 ;  /* 0x0000000900087211 */ /* 0x000fe200078e10ff */
[----:B------:R-:W-:Y:S02]  /*86b0*/  IMAD.MOV.U32 R10, RZ, RZ, RZ ;  /* 0x000000ffff0a7224 */ /* 0x000fe400078e00ff */
[----:B------:R-:W-:Y:S08]  /*86c0*/  BSSY.RECONVERGENT B0, `(.L_x_321) ;  /* 0x0000153000007945 */ /* 0x000ff00003800200 */
[----:B------:R-:W0:Y:S04]  /*86d0*/  @!P0 LDS R4, [R8] ;  /* 0x0000000008048984 */ /* 0x000e280000000800 */
[----:B0-----:R-:W0:Y:S02]  /*86e0*/  SHFL.BFLY PT, R5, R4, 0x2, 0x1f ;  /* 0x0c401f0004057f89 */ /* 0x001e2400000e0000 */
[----:B0-----:R-:W-:-:S05]  /*86f0*/  FMNMX.FTZ R6, R5, R4, !PT ;  /* 0x0000000405067209 */ /* 0x001fca0007810000 */
[----:B------:R-:W0:Y:S02]  /*8700*/  SHFL.BFLY PT, R5, R6, 0x1, 0x1f ;  /* 0x0c201f0006057f89 */ /* 0x000e2400000e0000 */
[----:B0-----:R-:W-:Y:S02]  /*8710*/  FMNMX.FTZ R7, R6, R5, !PT ;  /* 0x0000000506077209 */ /* 0x001fe40007810000 */
[----:B------:R-:W-:-:S03]  /*8720*/  IADD3 R5, PT, PT, R2, UR10, RZ ;  /* 0x0000000a02057c10 */ /* 0x000fc6000fffe0ff */
[----:B------:R0:W1:Y:S01]  /*8730*/  SHFL.IDX PT, R38, R7, RZ, 0x1f ;  /* 0x00001fff07267589 */ /* 0x00006200000e0000 */
[----:B------:R-:W-:-:S13]  /*8740*/  ISETP.GE.AND P0, PT, R5, UR44, PT ;  /* 0x0000002c05007c0c */ /* 0x000fda000bf06270 */
[----:B0-----:R-:W-:Y:S05]  /*8750*/  @P0 BRA `(.L_x_322) ;  /* 0x0000001400240947 */ /* 0x001fea0003800000 */
[----:B------:R-:W0:Y:S02]  /*8760*/  LDC.64 R6, c[0x0][0x420] ;  /* 0x00010800ff067b82 */ /* 0x000e240000000a00 */
[----:B0-----:R-:W-:-:S04]  /*8770*/  ISETP.NE.U32.AND P0, PT, R6, RZ, PT ;  /* 0x000000ff0600720c */ /* 0x001fc80003f05070 */
[----:B------:R-:W-:-:S13]  /*8780*/  ISETP.NE.AND.EX P0, PT, R7, RZ, PT, P0 ;  /* 0x000000ff0700720c */ /* 0x000fda0003f05300 */
[----:B------:R-:W-:Y:S05]  /*8790*/  @P0 BRA `(.L_x_323) ;  /* 0x0000000c00940947 */ /* 0x000fea0003800000 */
[----:B------:R-:W-:Y:S01]  /*87a0*/  HFMA2 R4, -RZ, RZ, 0, 7.62939453125e-06 ;  /* 0x00000080ff047431 */ /* 0x000fe200000001ff */
[----:B------:R-:W-:Y:S01]  /*87b0*/  LOP3.LUT R7, RZ, R2, RZ, 0x33, !PT ;  /* 0x00000002ff077212 */ /* 0x000fe200078e33ff */
[----:B------:R-:W-:Y:S01]  /*87c0*/  BSSY.RECONVERGENT B1, `(.L_x_324) ;  /* 0x000001c000017945 */ /* 0x000fe20003800200 */
[----:B------:R-:W-:Y:S02]  /*87d0*/  IMAD.MOV.U32 R10, RZ, RZ, RZ ;  /* 0x000000ffff0a7224 */ /* 0x000fe400078e00ff */
[----:B------:R-:W-:-:S04]  /*87e0*/  VIADDMNMX R4, R5, R4, UR44, !PT ;  /* 0x0000002c05047e46 */ /* 0x000fc8000f800104 */
[----:B------:R-:W-:-:S04]  /*87f0*/  IADD3 R7, PT, PT, R4, -UR10, R7 ;  /* 0x8000000a04077c10 */ /* 0x000fc8000fffe007 */
[C---:B------:R-:W-:Y:S02]  /*8800*/  LOP3.LUT R4, R7.reuse, 0x180, RZ, 0xc0, !PT ;  /* 0x0000018007047812 */ /* 0x040fe400078ec0ff */
[----:B------:R-:W-:Y:S02]  /*8810*/  ISETP.GE.U32.AND P1, PT, R7, 0x180, PT ;  /* 0x000001800700780c */ /* 0x000fe40003f26070 */
[----:B------:R-:W-:Y:S02]  /*8820*/  ISETP.NE.AND P0, PT, R4, 0x180, PT ;  /* 0x000001800400780c */ /* 0x000fe40003f05270 */
[----:B------:R-:W-:-:S11]  /*8830*/  MOV R4, R5 ;  /* 0x0000000500047202 */ /* 0x000fd60000000f00 */
[----:B------:R-:W-:Y:S05]  /*8840*/  @!P0 BRA `(.L_x_325) ;  /* 0x00000000004c8947 */ /* 0x000fea0003800000 */
[----:B------:R-:W-:Y:S01]  /*8850*/  VIADD R6, R12, 0x420 ;  /* 0x000004200c067836 */ /* 0x000fe20000000000 */
[----:B------:R-:W-:Y:S02]  /*8860*/  LEA.HI R4, R7, 0x1, RZ, 0x19 ;  /* 0x0000000107047811 */ /* 0x000fe400078fc8ff */
[----:B------:R-:W-:Y:S02]  /*8870*/  MOV R10, RZ ;  /* 0x000000ff000a7202 */ /* 0x000fe40000000f00 */
[----:B------:R-:W-:Y:S02]  /*8880*/  LEA R14, R13, R6, 0x18 ;  /* 0x000000060d0e7211 */ /* 0x000fe400078ec0ff */
[----:B------:R-:W-:Y:S01]  /*8890*/  LOP3.LUT R6, R4, 0x3, RZ, 0xc0, !PT ;  /* 0x0000000304067812 */ /* 0x000fe200078ec0ff */
[----:B------:R-:W-:Y:S01]  /*88a0*/  IMAD.MOV.U32 R4, RZ, RZ, R5 ;  /* 0x000000ffff047224 */ /* 0x000fe200078e0005 */
[----:B------:R-:W-:-:S03]  /*88b0*/  IADD3 R7, PT, PT, R14, R3, RZ ;  /* 0x000000030e077210 */ /* 0x000fc60007ffe0ff */
[----:B------:R-:W-:-:S07]  /*88c0*/  IMAD.MOV R6, RZ, RZ, -R6 ;  /* 0x000000ffff067224 */ /* 0x000fce00078e0a06 */
.L_x_326:
[----:B------:R-:W1:Y:S01]  /*88d0*/  LDS R11, [R7] ;  /* 0x00000000070b7984 */ /* 0x000e620000000800 */
[----:B------:R-:W-:Y:S01]  /*88e0*/  IADD3 R6, PT, PT, R6, 0x1, RZ ;  /* 0x0000000106067810 */ /* 0x000fe20007ffe0ff */
[----:B------:R-:W-:-:S03]  /*88f0*/  VIADD R4, R4, 0x80 ;  /* 0x0000008004047836 */ /* 0x000fc60000000000 */
[----:B------:R-:W-:Y:S01]  /*8900*/  ISETP.NE.AND P0, PT, R6, RZ, PT ;  /* 0x000000ff0600720c */ /* 0x000fe20003f05270 */
[----:B-1----:R-:W-:-:S04]  /*8910*/  FADD.FTZ R11, -R38, R11 ;  /* 0x0000000b260b7221 */ /* 0x002fc80000010100 */
[----:B------:R-:W-:-:S06]  /*8920*/  FMUL.FTZ R11, R11, 1.4426950216293334961 ;  /* 0x3fb8aa3b0b0b7820 */ /* 0x000fcc0000410000 */
[----:B------:R-:W0:Y:S02]  /*8930*/  MUFU.EX2 R11, R11 ;  /* 0x0000000b000b7308 */ /* 0x000e240000000800 */
[----:B0-----:R0:W-:Y:S01]  /*8940*/  STS [R7], R11 ;  /* 0x0000000b07007388 */ /* 0x0011e20000000800 */
[----:B------:R-:W-:Y:S01]  /*8950*/  FADD.FTZ R10, R11, R10 ;  /* 0x0000000a0b0a7221 */ /* 0x000fe20000010000 */
[----:B0-----:R-:W-:Y:S01]  /*8960*/  IADD3 R7, PT, PT, R7, 0x200, RZ ;  /* 0x0000020007077810 */ /* 0x001fe20007ffe0ff */
[----:B------:R-:W-:Y:S06]  /*8970*/  @P0 BRA `(.L_x_326) ;  /* 0xfffffffc00d40947 */ /* 0x000fec000383ffff */
.L_x_325:
[----:B------:R-:W-:Y:S05]  /*8980*/  BSYNC.RECONVERGENT B1 ;  /* 0x0000000000017941 */ /* 0x000fea0003800200 */
.L_x_324:
[----:B------:R-:W-:Y:S05]  /*8990*/  @!P1 BRA `(.L_x_322) ;  /* 0x0000001000949947 */ /* 0x000fea0003800000 */
[----:B------:R-:W-:Y:S01]  /*89a0*/  IADD3 R6, PT, PT, -R4, UR44, RZ ;  /* 0x0000002c04067c10 */ /* 0x000fe2000fffe1ff */
[----:B------:R-:W-:Y:S01]  /*89b0*/  USHF.L.U32 UR4, UR10, 0x2, URZ ;  /* 0x000000020a047899 */ /* 0x000fe200080006ff */
[----:B------:R-:W-:Y:S01]  /*89c0*/  VIADD R12, R12, 0x420 ;  /* 0x000004200c0c7836 */ /* 0x000fe20000000000 */
[----:B------:R-:W-:Y:S01]  /*89d0*/  BSSY.RECONVERGENT B1, `(.L_x_327) ;  /* 0x000006e000017945 */ /* 0x000fe20003800200 */
[----:B------:R-:W-:Y:S02]  /*89e0*/  ISETP.GT.AND P1, PT, R6, 0x600, PT ;  /* 0x000006000600780c */ /* 0x000fe40003f24270 */
[----:B------:R-:W-:Y:S02]  /*89f0*/  PLOP3.LUT P0, PT, PT, PT, PT, 0x80, 0x8 ;  /* 0x000000000008781c */ /* 0x000fe40003f0f070 */
[----:B------:R-:W-:Y:S02]  /*8a00*/  LEA R13, R13, R12, 0x18 ;  /* 0x0000000c0d0d7211 */ /* 0x000fe400078ec0ff */
[----:B------:R-:W-:-:S04]  /*8a10*/  LEA R6, R4, -UR4, 0x2 ;  /* 0x8000000404067c11 */ /* 0x000fc8000f8e10ff */
[----:B------:R-:W-:-:S03]  /*8a20*/  IADD3 R6, PT, PT, R6, 0x400, R13 ;  /* 0x0000040006067810 */ /* 0x000fc60007ffe00d */
[----:B------:R-:W-:Y:S05]  /*8a30*/  @!P1 BRA `(.L_x_328) ;  /* 0x00000004009c9947 */ /* 0x000fea0003800000 */
[----:B------:R-:W-:Y:S02]  /*8a40*/  MOV R43, UR44 ;  /* 0x0000002c002b7c02 */ /* 0x000fe40008000f00 */
[----:B------:R-:W-:-:S03]  /*8a50*/  PLOP3.LUT P0, PT, PT, PT, PT, 0x8, 0x80 ;  /* 0x000000000080781c */ /* 0x000fc60003f0e170 */
[----:B------:R-:W-:-:S10]  /*8a60*/  VIADD R43, R43, 0xfffffa00 ;  /* 0xfffffa002b2b7836 */ /* 0x000fd40000000000 */
.L_x_329:
[----:B------:R-:W1:Y:S01]  /*8a70*/  LDS R7, [R6+-0x400] ;  /* 0xfffc000006077984 */ /* 0x000e620000000800 */
[----:B------:R-:W-:-:S03]  /*8a80*/  IADD3 R4, PT, PT, R4, 0x800, RZ ;  /* 0x0000080004047810 */ /* 0x000fc60007ffe0ff */
[----:B------:R-:W0:Y:S01]  /*8a90*/  LDS R11, [R6+-0x200] ;  /* 0xfffe0000060b7984 */ /* 0x000e220000000800 */
[----:B------:R-:W-:-:S03]  /*8aa0*/  ISETP.GE.AND P1, PT, R4, R43, PT ;  /* 0x0000002b0400720c */ /* 0x000fc60003f26270 */
[----:B------:R-:W3:Y:S04]  /*8ab0*/  LDS R13, [R6+0x200] ;  /* 0x00020000060d7984 */ /* 0x000ee80000000800 */
[----:B------:R-:W5:Y:S04]  /*8ac0*/  LDS R12, [R6] ;  /* 0x00000000060c7984 */ /* 0x000f680000000800 */
[----:B------:R-:W2:Y:S04]  /*8ad0*/  LDS R15, [R6+0x400] ;  /* 0x00040000060f7984 */ /* 0x000ea80000000800 */
[----:B------:R-:W2:Y:S04]  /*8ae0*/  LDS R20, [R6+0x600] ;  /* 0x0006000006147984 */ /* 0x000ea80000000800 */
[----:B------:R-:W-:Y:S04]  /*8af0*/  LDS R21, [R6+0x800] ;  /* 0x0008000006157984 */ /* 0x000fe80000000800 */
[----:B------:R-:W2:Y:S04]  /*8b00*/  LDS R22, [R6+0xa00] ;  /* 0x000a000006167984 */ /* 0x000ea80000000800 */
[----:B------:R-:W2:Y:S04]  /*8b10*/  LDS R24, [R6+0xc00] ;  /* 0x000c000006187984 */ /* 0x000ea80000000800 */
[----:B------:R-:W2:Y:S01]  /*8b20*/  LDS R26, [R6+0xe00] ;  /* 0x000e0000061a7984 */ /* 0x000ea20000000800 */
[----:B-1----:R-:W-:-:S03]  /*8b30*/  FADD.FTZ R7, -R38, R7 ;  /* 0x0000000726077221 */ /* 0x002fc60000010100 */
[----:B------:R-:W1:Y:S01]  /*8b40*/  LDS R28, [R6+0x1000] ;  /* 0x00100000061c7984 */ /* 0x000e620000000800 */
[----:B------:R-:W-:Y:S01]  /*8b50*/  FMUL.FTZ R7, R7, 1.4426950216293334961 ;  /* 0x3fb8aa3b07077820 */ /* 0x000fe20000410000 */
[C---:B0-----:R-:W-:Y:S02]  /*8b60*/  FADD.FTZ R11, -R38.reuse, R11 ;  /* 0x0000000b260b7221 */ /* 0x041fe40000010100 */
[----:B------:R-:W0:Y:S01]  /*8b70*/  LDS R30, [R6+0x1200] ;  /* 0x00120000061e7984 */ /* 0x000e220000000800 */
[C---:B---3--:R-:W-:Y:S01]  /*8b80*/  FADD.FTZ R14, -R38.reuse, R13 ;  /* 0x0000000d260e7221 */ /* 0x048fe20000010100 */
[----:B------:R-:W-:Y:S01]  /*8b90*/  FMUL.FTZ R11, R11, 1.4426950216293334961 ;  /* 0x3fb8aa3b0b0b7820 */ /* 0x000fe20000410000 */
[----:B------:R-:W3:Y:S01]  /*8ba0*/  MUFU.EX2 R7, R7 ;  /* 0x0000000700077308 */ /* 0x000ee20000000800 */
[----:B----4-:R-:W4:Y:S01]  /*8bb0*/  LDS R32, [R6+0x1400] ;  /* 0x0014000006207984 */ /* 0x010f220000000800 */
[----:B-----5:R-:W-:Y:S01]  /*8bc0*/  FADD.FTZ R12, -R38, R12 ;  /* 0x0000000c260c7221 */ /* 0x020fe20000010100 */
[----:B------:R-:W-:-:S02]  /*8bd0*/  FMUL.FTZ R14, R14, 1.4426950216293334961 ;  /* 0x3fb8aa3b0e0e7820 */ /* 0x000fc40000410000 */
[----:B------:R-:W5:Y:S01]  /*8be0*/  LDS R34, [R6+0x1600] ;  /* 0x0016000006227984 */ /* 0x000f620000000800 */
[----:B------:R-:W-:Y:S01]  /*8bf0*/  FMUL.FTZ R12, R12, 1.4426950216293334961 ;  /* 0x3fb8aa3b0c0c7820 */ /* 0x000fe20000410000 */
[C---:B--2---:R-:W-:Y:S01]  /*8c00*/  FADD.FTZ R19, -R38.reuse, R15 ;  /* 0x0000000f26137221 */ /* 0x044fe20000010100 */
[----:B------:R-:W2:Y:S01]  /*8c10*/  MUFU.EX2 R11, R11 ;  /* 0x0000000b000b7308 */ /* 0x000ea20000000800 */
[----:B------:R-:W5:Y:S01]  /*8c20*/  LDS R36, [R6+0x1a00] ;  /* 0x001a000006247984 */ /* 0x000f620000000800 */
[----:B------:R-:W-:Y:S01]  /*8c30*/  FADD.FTZ R20, -R38, R20 ;  /* 0x0000001426147221 */ /* 0x000fe20000010100 */
[----:B------:R-:W-:-:S03]  /*8c40*/  FMUL.FTZ R19, R19, 1.4426950216293334961 ;  /* 0x3fb8aa3b13137820 */ /* 0x000fc60000410000 */
[----:B------:R-:W-:Y:S02]  /*8c50*/  FMUL.FTZ R20, R20, 1.4426950216293334961 ;  /* 0x3fb8aa3b14147820 */ /* 0x000fe40000410000 */
[----:B------:R2:W0:Y:S01]  /*8c60*/  MUFU.EX2 R15, R14 ;  /* 0x0000000e000f7308 */ /* 0x0004220000000800 */
[----:B---3--:R-:W-:Y:S01]  /*8c70*/  FADD.FTZ R10, R7, R10 ;  /* 0x0000000a070a7221 */ /* 0x008fe20000010000 */
[----:B------:R-:W-:Y:S01]  /*8c80*/  FADD.FTZ R22, -R38, R22 ;  /* 0x0000001626167221 */ /* 0x000fe20000010100 */
[----:B------:R-:W-:Y:S03]  /*8c90*/  STS [R6+-0x400], R7 ;  /* 0xfffc000706007388 */ /* 0x000fe60000000800 */
[----:B------:R-:W-:Y:S01]  /*8ca0*/  FMUL.FTZ R22, R22, 1.4426950216293334961 ;  /* 0x3fb8aa3b16167820 */ /* 0x000fe20000410000 */
[----:B------:R-:W-:Y:S01]  /*8cb0*/  FADD.FTZ R24, -R38, R24 ;  /* 0x0000001826187221 */ /* 0x000fe20000010100 */
[----:B------:R3:W4:Y:S01]  /*8cc0*/  MUFU.EX2 R13, R12 ;  /* 0x0000000c000d7308 */ /* 0x0007220000000800 */
[----:B--2---:R-:W2:Y:S01]  /*8cd0*/  LDS R14, [R6+0x1800] ;  /* 0x00180000060e7984 */ /* 0x004ea20000000800 */
[----:B------:R-:W-:Y:S01]  /*8ce0*/  FADD.FTZ R10, R10, R11 ;  /* 0x0000000b0a0a7221 */ /* 0x000fe20000010000 */
[----:B------:R-:W-:Y:S01]  /*8cf0*/  FMUL.FTZ R24, R24, 1.4426950216293334961 ;  /* 0x3fb8aa3b18187820 */ /* 0x000fe20000410000 */
[C---:B------:R-:W-:Y:S01]  /*8d00*/  FADD.FTZ R26, -R38.reuse, R26 ;  /* 0x0000001a261a7221 */ /* 0x040fe20000010100 */
[----:B------:R-:W-:Y:S01]  /*8d10*/  STS [R6+-0x200], R11 ;  /* 0xfffe000b06007388 */ /* 0x000fe20000000800 */
[----:B-1----:R-:W-:-:S02]  /*8d20*/  FADD.FTZ R28, -R38, R28 ;  /* 0x0000001c261c7221 */ /* 0x002fc40000010100 */
[----:B------:R-:W1:Y:S01]  /*8d30*/  MUFU.EX2 R19, R19 ;  /* 0x0000001300137308 */ /* 0x000e620000000800 */
[----:B---3--:R-:W-:Y:S01]  /*8d40*/  FADD.FTZ R12, -R38, R21 ;  /* 0x00000015260c7221 */ /* 0x008fe20000010100 */
[----:B------:R-:W-:Y:S01]  /*8d50*/  FMUL.FTZ R26, R26, 1.4426950216293334961 ;  /* 0x3fb8aa3b1a1a7820 */ /* 0x000fe20000410000 */
[----:B------:R-:W-:Y:S01]  /*8d60*/  FMUL.FTZ R28, R28, 1.4426950216293334961 ;  /* 0x3fb8aa3b1c1c7820 */ /* 0x000fe20000410000 */
[----:B0-----:R-:W-:Y:S01]  /*8d70*/  FADD.FTZ R30, -R38, R30 ;  /* 0x0000001e261e7221 */ /* 0x001fe20000010100 */
[----:B------:R-:W-:Y:S01]  /*8d80*/  FMUL.FTZ R12, R12, 1.4426950216293334961 ;  /* 0x3fb8aa3b0c0c7820 */ /* 0x000fe20000410000 */
[----:B------:R-:W-:Y:S02]  /*8d90*/  STS [R6+0x200], R15 ;  /* 0x0002000f06007388 */ /* 0x000fe40000000800 */
[----:B------:R-:W0:Y:S01]  /*8da0*/  MUFU.EX2 R21, R20 ;  /* 0x0000001400157308 */ /* 0x000e220000000800 */
[----:B----4-:R-:W-:Y:S01]  /*8db0*/  FADD.FTZ R10, R10, R13 ;  /* 0x0000000d0a0a7221 */ /* 0x010fe20000010000 */
[----:B------:R-:W-:Y:S01]  /*8dc0*/  FMUL.FTZ R30, R30, 1.4426950216293334961 ;  /* 0x3fb8aa3b1e1e7820 */ /* 0x000fe20000410000 */
[----:B------:R-:W-:Y:S01]  /*8dd0*/  FADD.FTZ R32, -R38, R32 ;  /* 0x0000002026207221 */ /* 0x000fe20000010100 */
[----:B------:R-:W-:Y:S01]  /*8de0*/  STS [R6], R13 ;  /* 0x0000000d06007388 */ /* 0x000fe20000000800 */
[----:B------:R-:W-:Y:S01]  /*8df0*/  FADD.FTZ R10, R10, R15 ;  /* 0x0000000f0a0a7221 */ /* 0x000fe20000010000 */
[----:B-----5:R-:W-:Y:S01]  /*8e00*/  FADD.FTZ R34, -R38, R34 ;  /* 0x0000002226227221 */ /* 0x020fe20000010100 */
[----:B------:R-:W-:Y:S01]  /*8e10*/  FMUL.FTZ R32, R32, 1.4426950216293334961 ;  /* 0x3fb8aa3b20207820 */ /* 0x000fe20000410000 */
[----:B------:R-:W3:Y:S01]  /*8e20*/  MUFU.EX2 R23, R12 ;  /* 0x0000000c00177308 */ /* 0x000ee20000000800 */
[----:B-1----:R-:W-:Y:S01]  /*8e30*/  FADD.FTZ R10, R10, R19 ;  /* 0x000000130a0a7221 */ /* 0x002fe20000010000 */
[----:B------:R-:W-:Y:S01]  /*8e40*/  FMUL.FTZ R34, R34, 1.4426950216293334961 ;  /* 0x3fb8aa3b22227820 */ /* 0x000fe20000410000 */
[----:B------:R-:W-:Y:S01]  /*8e50*/  FADD.FTZ R36, -R38, R36 ;  /* 0x0000002426247221 */ /* 0x000fe20000010100 */
[----:B------:R-:W-:Y:S03]  /*8e60*/  STS [R6+0x400], R19 ;  /* 0x0004001306007388 */ /* 0x000fe60000000800 */
[----:B------:R-:W-:Y:S01]  /*8e70*/  FMUL.FTZ R36, R36, 1.4426950216293334961 ;  /* 0x3fb8aa3b24247820 */ /* 0x000fe20000410000 */
[----:B------:R-:W1:Y:S01]  /*8e80*/  MUFU.EX2 R25, R22 ;  /* 0x0000001600197308 */ /* 0x000e620000000800 */
[----:B0-----:R-:W-:Y:S01]  /*8e90*/  FADD.FTZ R10, R10, R21 ;  /* 0x000000150a0a7221 */ /* 0x001fe20000010000 */
[----:B------:R-:W-:Y:S06]  /*8ea0*/  STS [R6+0x600], R21 ;  /* 0x0006001506007388 */ /* 0x000fec0000000800 */
[----:B------:R-:W0:Y:S01]  /*8eb0*/  MUFU.EX2 R27, R24 ;  /* 0x00000018001b7308 */ /* 0x000e220000000800 */
[----:B---3--:R-:W-:Y:S01]  /*8ec0*/  FADD.FTZ R10, R10, R23 ;  /* 0x000000170a0a7221 */ /* 0x008fe20000010000 */
[----:B--2---:R-:W-:Y:S01]  /*8ed0*/  FADD.FTZ R14, -R38, R14 ;  /* 0x0000000e260e7221 */ /* 0x004fe20000010100 */
[----:B------:R-:W-:Y:S03]  /*8ee0*/  STS [R6+0x800], R23 ;  /* 0x0008001706007388 */ /* 0x000fe60000000800 */
[----:B------:R-:W-:-:S02]  /*8ef0*/  FMUL.FTZ R14, R14, 1.4426950216293334961 ;  /* 0x3fb8aa3b0e0e7820 */ /* 0x000fc40000410000 */
        /* <DEDUP_REMOVED lines=25> */
[----:B0-----:R-:W-:Y:S01]  /*9090*/  VIADD R6, R6, 0x2000 ;  /* 0x0000200006067836 */ /* 0x001fe20000000000 */
[----:B------:R-:W-:Y:S06]  /*90a0*/  @!P1 BRA `(.L_x_329) ;  /* 0xfffffff800709947 */ /* 0x000fec000383ffff */
.L_x_328:
[----:B------:R-:W-:Y:S05]  /*90b0*/  BSYNC.RECONVERGENT B1 ;  /* 0x0000000000017941 */ /* 0x000fea0003800200 */
.L_x_327:
[----:B------:R-:W-:Y:S01]  /*90c0*/  IADD3 R7, PT, PT, -R4, UR44, RZ ;  /* 0x0000002c04077c10 */ /* 0x000fe2000fffe1ff */
[----:B------:R-:W-:Y:S03]  /*90d0*/  BSSY.RECONVERGENT B1, `(.L_x_330) ;  /* 0x0000036000017945 */ /* 0x000fe60003800200 */
[----:B------:R-:W-:-:S13]  /*90e0*/  ISETP.GT.AND P1, PT, R7, 0x200, PT ;  /* 0x000002000700780c */ /* 0x000fda0003f24270 */
[----:B------:R-:W-:Y:S05]  /*90f0*/  @!P1 BRA `(.L_x_331) ;  /* 0x0000000000cc9947 */ /* 0x000fea0003800000 */
[----:B------:R-:W1:Y:S01]  /*9100*/  LDS R7, [R6+-0x400] ;  /* 0xfffc000006077984 */ /* 0x000e620000000800 */
[----:B------:R-:W-:Y:S02]  /*9110*/  PLOP3.LUT P0, PT, PT, PT, PT, 0x8, 0x80 ;  /* 0x000000000080781c */ /* 0x000fe40003f0e170 */
[----:B------:R-:W-:Y:S01]  /*9120*/  IADD3 R4, PT, PT, R4, 0x400, RZ ;  /* 0x0000040004047810 */ /* 0x000fe20007ffe0ff */
[----:B------:R-:W0:Y:S04]  /*9130*/  LDS R11, [R6+-0x200] ;  /* 0xfffe0000060b7984 */ /* 0x000e280000000800 */
[----:B------:R-:W3:Y:S04]  /*9140*/  LDS R12, [R6] ;  /* 0x00000000060c7984 */ /* 0x000ee80000000800 */
[----:B------:R-:W5:Y:S04]  /*9150*/  LDS R13, [R6+0x200] ;  /* 0x00020000060d7984 */ /* 0x000f680000000800 */
[----:B------:R-:W2:Y:S04]  /*9160*/  LDS R15, [R6+0x400] ;  /* 0x00040000060f7984 */ /* 0x000ea80000000800 */
[----:B------:R-:W4:Y:S04]  /*9170*/  LDS R20, [R6+0x600] ;  /* 0x0006000006147984 */ /* 0x000f280000000800 */
[----:B------:R-:W4:Y:S04]  /*9180*/  LDS R21, [R6+0x800] ;  /* 0x0008000006157984 */ /* 0x000f280000000800 */
[----:B------:R-:W4:Y:S01]  /*9190*/  LDS R23, [R6+0xa00] ;  /* 0x000a000006177984 */ /* 0x000f220000000800 */
[----:B-1----:R-:W-:-:S04]  /*91a0*/  FADD.FTZ R7, -R38, R7 ;  /* 0x0000000726077221 */ /* 0x002fc80000010100 */
[----:B------:R-:W-:Y:S01]  /*91b0*/  FMUL.FTZ R7, R7, 1.4426950216293334961 ;  /* 0x3fb8aa3b07077820 */ /* 0x000fe20000410000 */
[C---:B0-----:R-:W-:Y:S01]  /*91c0*/  FADD.FTZ R11, -R38.reuse, R11 ;  /* 0x0000000b260b7221 */ /* 0x041fe20000010100 */
[----:B---3--:R-:W-:-:S03]  /*91d0*/  FADD.FTZ R12, -R38, R12 ;  /* 0x0000000c260c7221 */ /* 0x008fc60000010100 */
[----:B------:R-:W-:Y:S01]  /*91e0*/  FMUL.FTZ R11, R11, 1.4426950216293334961 ;  /* 0x3fb8aa3b0b0b7820 */ /* 0x000fe20000410000 */
[----:B------:R-:W0:Y:S01]  /*91f0*/  MUFU.EX2 R7, R7 ;  /* 0x0000000700077308 */ /* 0x000e220000000800 */
[----:B------:R-:W-:Y:S01]  /*9200*/  FMUL.FTZ R12, R12, 1.4426950216293334961 ;  /* 0x3fb8aa3b0c0c7820 */ /* 0x000fe20000410000 */
[C---:B-----5:R-:W-:Y:S01]  /*9210*/  FADD.FTZ R14, -R38.reuse, R13 ;  /* 0x0000000d260e7221 */ /* 0x060fe20000010100 */
[----:B--2---:R-:W-:-:S03]  /*9220*/  FADD.FTZ R19, -R38, R15 ;  /* 0x0000000f26137221 */ /* 0x004fc60000010100 */
[----:B------:R-:W-:Y:S02]  /*9230*/  FMUL.FTZ R14, R14, 1.4426950216293334961 ;  /* 0x3fb8aa3b0e0e7820 */ /* 0x000fe40000410000 */
[----:B------:R-:W1:Y:S01]  /*9240*/  MUFU.EX2 R11, R11 ;  /* 0x0000000b000b7308 */ /* 0x000e620000000800 */
[----:B------:R-:W-:Y:S01]  /*9250*/  FMUL.FTZ R19, R19, 1.4426950216293334961 ;  /* 0x3fb8aa3b13137820 */ /* 0x000fe20000410000 */
[C---:B----4-:R-:W-:Y:S01]  /*9260*/  FADD.FTZ R20, -R38.reuse, R20 ;  /* 0x0000001426147221 */ /* 0x050fe20000010100 */
[----:B------:R-:W-:-:S03]  /*9270*/  FADD.FTZ R22, -R38, R21 ;  /* 0x0000001526167221 */ /* 0x000fc60000010100 */
[----:B------:R-:W-:Y:S02]  /*9280*/  FMUL.FTZ R20, R20, 1.4426950216293334961 ;  /* 0x3fb8aa3b14147820 */ /* 0x000fe40000410000 */
[----:B------:R2:W3:Y:S01]  /*9290*/  MUFU.EX2 R13, R12 ;  /* 0x0000000c000d7308 */ /* 0x0004e20000000800 */
[----:B0-----:R-:W-:Y:S01]  /*92a0*/  FADD.FTZ R10, R10, R7 ;  /* 0x000000070a0a7221 */ /* 0x001fe20000010000 */
[----:B------:R-:W-:Y:S01]  /*92b0*/  FMUL.FTZ R22, R22, 1.4426950216293334961 ;  /* 0x3fb8aa3b16167820 */ /* 0x000fe20000410000 */
[----:B------:R-:W-:Y:S05]  /*92c0*/  STS [R6+-0x400], R7 ;  /* 0xfffc000706007388 */ /* 0x000fea0000000800 */
[----:B------:R-:W0:Y:S01]  /*92d0*/  MUFU.EX2 R15, R14 ;  /* 0x0000000e000f7308 */ /* 0x000e220000000800 */
[----:B--2---:R-:W-:Y:S01]  /*92e0*/  FADD.FTZ R12, -R38, R23 ;  /* 0x00000017260c7221 */ /* 0x004fe20000010100 */
[----:B-1----:R-:W-:Y:S01]  /*92f0*/  FADD.FTZ R10, R10, R11 ;  /* 0x0000000b0a0a7221 */ /* 0x002fe20000010000 */
[----:B------:R-:W-:Y:S02]  /*9300*/  STS [R6+-0x200], R11 ;  /* 0xfffe000b06007388 */ /* 0x000fe40000000800 */
[----:B------:R-:W-:-:S03]  /*9310*/  FMUL.FTZ R12, R12, 1.4426950216293334961 ;  /* 0x3fb8aa3b0c0c7820 */ /* 0x000fc60000410000 */
[----:B------:R-:W1:Y:S01]  /*9320*/  MUFU.EX2 R19, R19 ;  /* 0x0000001300137308 */ /* 0x000e620000000800 */
[----:B---3--:R-:W-:Y:S01]  /*9330*/  FADD.FTZ R10, R10, R13 ;  /* 0x0000000d0a0a7221 */ /* 0x008fe20000010000 */
        /* <DEDUP_REMOVED lines=14> */
[----:B0-----:R-:W-:-:S07]  /*9420*/  VIADD R6, R6, 0x1000 ;  /* 0x0000100006067836 */ /* 0x001fce0000000000 */
.L_x_331:
[----:B------:R-:W-:Y:S05]  /*9430*/  BSYNC.RECONVERGENT B1 ;  /* 0x0000000000017941 */ /* 0x000fea0003800200 */
.L_x_330:
[----:B------:R-:W-:-:S13]  /*9440*/  ISETP.LT.OR P0, PT, R4, UR44, P0 ;  /* 0x0000002c04007c0c */ /* 0x000fda0008701670 */
[----:B------:R-:W-:Y:S05]  /*9450*/  @!P0 BRA `(.L_x_322) ;  /* 0x0000000400e48947 */ /* 0x000fea0003800000 */
[----:B------:R-:W1:Y:S04]  /*9460*/  LDS R7, [R6+-0x200] ;  /* 0xfffe000006077984 */ /* 0x000e680000000800 */
[----:B------:R-:W0:Y:S04]  /*9470*/  LDS R4, [R6+-0x400] ;  /* 0xfffc000006047984 */ /* 0x000e280000000800 */
[----:B------:R-:W3:Y:S04]  /*9480*/  LDS R12, [R6] ;  /* 0x00000000060c7984 */ /* 0x000ee80000000800 */
[----:B------:R-:W5:Y:S01]  /*9490*/  LDS R13, [R6+0x200] ;  /* 0x00020000060d7984 */ /* 0x000f620000000800 */
[C---:B-1----:R-:W-:Y:S01]  /*94a0*/  FADD.FTZ R11, -R38.reuse, R7 ;  /* 0x00000007260b7221 */ /* 0x042fe20000010100 */
[----:B0-----:R-:W-:-:S03]  /*94b0*/  FADD.FTZ R4, -R38, R4 ;  /* 0x0000000426047221 */ /* 0x001fc60000010100 */
[----:B------:R-:W-:Y:S01]  /*94c0*/  FMUL.FTZ R11, R11, 1.4426950216293334961 ;  /* 0x3fb8aa3b0b0b7820 */ /* 0x000fe20000410000 */
[----:B---3--:R-:W-:Y:S01]  /*94d0*/  FADD.FTZ R12, -R38, R12 ;  /* 0x0000000c260c7221 */ /* 0x008fe20000010100 */
[----:B------:R-:W-:-:S04]  /*94e0*/  FMUL.FTZ R4, R4, 1.4426950216293334961 ;  /* 0x3fb8aa3b04047820 */ /* 0x000fc80000410000 */
[----:B------:R-:W0:Y:S01]  /*94f0*/  MUFU.EX2 R11, R11 ;  /* 0x0000000b000b7308 */ /* 0x000e220000000800 */
[----:B-----5:R-:W-:Y:S01]  /*9500*/  FADD.FTZ R14, -R38, R13 ;  /* 0x0000000d260e7221 */ /* 0x020fe20000010100 */
[----:B------:R-:W-:-:S03]  /*9510*/  FMUL.FTZ R12, R12, 1.4426950216293334961 ;  /* 0x3fb8aa3b0c0c7820 */ /* 0x000fc60000410000 */
[----:B------:R-:W-:-:S03]  /*9520*/  FMUL.FTZ R14, R14, 1.4426950216293334961 ;  /* 0x3fb8aa3b0e0e7820 */ /* 0x000fc60000410000 */
[----:B------:R-:W1:Y:S08]  /*9530*/  MUFU.EX2 R7, R4 ;  /* 0x0000000400077308 */ /* 0x000e700000000800 */
[----:B------:R-:W3:Y:S01]  /*9540*/  MUFU.EX2 R13, R12 ;  /* 0x0000000c000d7308 */ /* 0x000ee20000000800 */
[----:B0-----:R0:W-:Y:S07]  /*9550*/  STS [R6+-0x200], R11 ;  /* 0xfffe000b06007388 */ /* 0x0011ee0000000800 */
[----:B------:R-:W5:Y:S01]  /*9560*/  MUFU.EX2 R15, R14 ;  /* 0x0000000e000f7308 */ /* 0x000f620000000800 */
[----:B-1----:R0:W-:Y:S01]  /*9570*/  STS [R6+-0x400], R7 ;  /* 0xfffc000706007388 */ /* 0x0021e20000000800 */
[----:B------:R-:W-:-:S04]  /*9580*/  FADD.FTZ R10, R10, R7 ;  /* 0x000000070a0a7221 */ /* 0x000fc80000010000 */
[----:B------:R-:W-:Y:S01]  /*9590*/  FADD.FTZ R10, R10, R11 ;  /* 0x0000000b0a0a7221 */ /* 0x000fe20000010000 */
[----:B---3--:R0:W-:Y:S03]  /*95a0*/  STS [R6], R13 ;  /* 0x0000000d06007388 */ /* 0x0081e60000000800 */
[----:B------:R-:W-:Y:S01]  /*95b0*/  FADD.FTZ R10, R10, R13 ;  /* 0x0000000d0a0a7221 */ /* 0x000fe20000010000 */
[----:B-----5:R0:W-:Y:S03]  /*95c0*/  STS [R6+0x200], R15 ;  /* 0x0002000f06007388 */ /* 0x0201e60000000800 */
[----:B------:R-:W-:Y:S01]  /*95d0*/  FADD.FTZ R10, R10, R15 ;  /* 0x0000000f0a0a7221 */ /* 0x000fe20000010000 */
[----:B------:R-:W-:Y:S06]  /*95e0*/  BRA `(.L_x_322) ;  /* 0x0000000400807947 */ /* 0x000fec0003800000 */
.L_x_323:
        /* <DEDUP_REMOVED lines=13> */
[--C-:B------:R-:W-:Y:S02]  /*96c0*/  IADD3 R15, P1, P2, R6, UR47, R5.reuse ;  /* 0x0000002f060f7c10 */ /* 0x100fe4000fa3e005 */
[----:B------:R-:W-:Y:S02]  /*96d0*/  LEA R12, R13, R12, 0x18 ;  /* 0x0000000c0d0c7211 */ /* 0x000fe400078ec0ff */
[----:B------:R-:W-:Y:S01]  /*96e0*/  LOP3.LUT R6, R4, 0x3, RZ, 0xc0, !PT ;  /* 0x0000000304067812 */ /* 0x000fe200078ec0ff */
[----:B------:R-:W-:Y:S01]  /*96f0*/  IMAD.MOV.U32 R4, RZ, RZ, R5 ;  /* 0x000000ffff047224 */ /* 0x000fe200078e0005 */
[----:B------:R-:W-:Y:S02]  /*9700*/  IADD3 R11, PT, PT, R12, R3, RZ ;  /* 0x000000030c0b7210 */ /* 0x000fe40007ffe0ff */
[----:B------:R-:W-:Y:S01]  /*9710*/  IADD3.X R7, PT, PT, R17, R7, RZ, P1, P2 ;  /* 0x0000000711077210 */ /* 0x000fe20000fe44ff */
[----:B------:R-:W-:Y:S01]  /*9720*/  IMAD.MOV R12, RZ, RZ, -R6 ;  /* 0x000000ffff0c7224 */ /* 0x000fe200078e0a06 */
[----:B------:R-:W-:-:S07]  /*9730*/  MOV R10, RZ ;  /* 0x000000ff000a7202 */ /* 0x000fce0000000f00 */
.L_x_334:
[----:B------:R-:W-:-:S06]  /*9740*/  MOV R6, R15 ;  /* 0x0000000f00067202 */ /* 0x000fcc0000000f00 */
[----:B------:R0:W3:Y:S01]  /*9750*/  LDG.E.U8 R6, desc[UR36][R6.64] ;  /* 0x0000002406067981 */ /* 0x0000e2000c1e1100 */
[----:B------:R-:W-:Y:S01]  /*9760*/  IADD3 R12, PT, PT, R12, 0x1, RZ ;  /* 0x000000010c0c7810 */ /* 0x000fe20007ffe0ff */
[----:B------:R-:W-:Y:S01]  /*9770*/  VIADD R4, R4, 0x80 ;  /* 0x0000008004047836 */ /* 0x000fe20000000000 */
[----:B------:R-:W-:-:S04]  /*9780*/  IADD3 R15, P2, PT, R15, 0x80, RZ ;  /* 0x000000800f0f7810 */ /* 0x000fc80007f5e0ff */
[----:B0-----:R-:W-:Y:S02]  /*9790*/  IADD3.X R7, PT, PT, RZ, R7, RZ, P2, !PT ;  /* 0x00000007ff077210 */ /* 0x001fe400017fe4ff */
[----:B---3--:R-:W-:-:S13]  /*97a0*/  ISETP.NE.AND P1, PT, R6, RZ, PT ;  /* 0x000000ff0600720c */ /* 0x008fda0003f25270 */
[----:B------:R-:W1:Y:S02]  /*97b0*/  @!P1 LDS R13, [R11] ;  /* 0x000000000b0d9984 */ /* 0x000e640000000800 */
[----:B-1----:R-:W-:Y:S01]  /*97c0*/  @!P1 FADD.FTZ R14, -R38, R13 ;  /* 0x0000000d260e9221 */ /* 0x002fe20000010100 */
[----:B------:R-:W-:-:S03]  /*97d0*/  IMAD.MOV.U32 R13, RZ, RZ, RZ ;  /* 0x000000ffff0d7224 */ /* 0x000fc600078e00ff */
[----:B------:R-:W-:-:S04]  /*97e0*/  @!P1 FMUL.FTZ R14, R14, 1.4426950216293334961 ;  /* 0x3fb8aa3b0e0e9820 */ /* 0x000fc80000410000 */
[----:B------:R-:W0:Y:S01]  /*97f0*/  @!P1 MUFU.EX2 R13, R14 ;  /* 0x0000000e000d9308 */ /* 0x000e220000000800 */
[----:B------:R-:W-:Y:S01]  /*9800*/  ISETP.NE.AND P1, PT, R12, RZ, PT ;  /* 0x000000ff0c00720c */ /* 0x000fe20003f25270 */
[----:B0-----:R0:W-:Y:S01]  /*9810*/  STS [R11], R13 ;  /* 0x0000000d0b007388 */ /* 0x0011e20000000800 */
[----:B------:R-:W-:Y:S01]  /*9820*/  FADD.FTZ R10, R13, R10 ;  /* 0x0000000a0d0a7221 */ /* 0x000fe20000010000 */
[----:B0-----:R-:W-:-:S10]  /*9830*/  VIADD R11, R11, 0x200 ;  /* 0x000002000b0b7836 */ /* 0x001fd40000000000 */
[----:B------:R-:W-:Y:S05]  /*9840*/  @P1 BRA `(.L_x_334) ;  /* 0xfffffffc00bc1947 */ /* 0x000fea000383ffff */
.L_x_333:
[----:B------:R-:W-:Y:S05]  /*9850*/  BSYNC.RECONVERGENT B1 ;  /* 0x0000000000017941 */ /* 0x000fea0003800200 */
.L_x_332:
[----:B------:R-:W-:Y:S05]  /*9860*/  @!P0 BRA `(.L_x_322) ;  /* 0x0000000000e08947 */ /* 0x000fea0003800000 */
[----:B------:R-:W0:Y:S01]  /*9870*/  S2R R12, SR_CgaCtaId ;  /* 0x00000000000c7919 */ /* 0x000e220000008800 */
[----:B------:R-:W3:Y:S01]  /*9880*/  LDCU.64 UR8, c[0x0][0x420] ;  /* 0x00008400ff0877ac */ /* 0x000ee20008000a00 */
[----:B------:R-:W-:Y:S01]  /*9890*/  MOV R6, 0x400 ;  /* 0x0000040000067802 */ /* 0x000fe20000000f00 */
[----:B------:R-:W-:-:S04]  /*98a0*/  USHF.L.U32 UR4, UR10, 0x2, URZ ;  /* 0x000000020a047899 */ /* 0x000fc800080006ff */
[----:B------:R-:W-:Y:S02]  /*98b0*/  VIADD R7, R6, 0x420 ;  /* 0x0000042006077836 */ /* 0x000fe40000000000 */
[----:B------:R-:W-:Y:S02]  /*98c0*/  LEA R6, R4, -UR4, 0x2 ;  /* 0x8000000404067c11 */ /* 0x000fe4000f8e10ff */
[----:B---3--:R-:W-:-:S04]  /*98d0*/  MOV R13, UR8 ;  /* 0x00000008000d7c02 */ /* 0x008fc80008000f00 */
[----:B------:R-:W-:-:S04]  /*98e0*/  IADD3 R13, P0, P1, R13, UR47, R4 ;  /* 0x0000002f0d0d7c10 */ /* 0x000fc8000f91e004 */
[----:B------:R-:W-:Y:S02]  /*98f0*/  IADD3 R13, P2, PT, R13, 0x100, RZ ;  /* 0x000001000d0d7810 */ /* 0x000fe40007f5e0ff */
[----:B0-----:R-:W-:Y:S02]  /*9900*/  LEA R11, R12, R7, 0x18 ;  /* 0x000000070c0b7211 */ /* 0x001fe400078ec0ff */
[----:B------:R-:W-:Y:S02]  /*9910*/  IADD3.X R7, PT, PT, R17, UR9, RZ, P0, P1 ;  /* 0x0000000911077c10 */ /* 0x000fe400087e24ff */
[----:B------:R-:W-:Y:S02]  /*9920*/  IADD3 R11, PT, PT, R6, 0x400, R11 ;  /* 0x00000400060b7810 */ /* 0x000fe40007ffe00b */
[----:B------:R-:W-:-:S07]  /*9930*/  IADD3.X R7, PT, PT, RZ, R7, RZ, P2, !PT ;  /* 0x00000007ff077210 */ /* 0x000fce00017fe4ff */
.L_x_335:
[----:B------:R-:W-:-:S05]  /*9940*/  IMAD.MOV.U32 R6, RZ, RZ, R13 ;  /* 0x000000ffff067224 */ /* 0x000fca00078e000d */
[----:B------:R-:W3:Y:S04]  /*9950*/  LDG.E.U8 R14, desc[UR36][R6.64+-0x100] ;  /* 0xffff0024060e7981 */ /* 0x000ee8000c1e1100 */
[----:B------:R-:W5:Y:S04]  /*9960*/  LDG.E.U8 R12, desc[UR36][R6.64+-0x80] ;  /* 0xffff8024060c7981 */ /* 0x000f68000c1e1100 */
[----:B------:R-:W2:Y:S04]  /*9970*/  LDG.E.U8 R13, desc[UR36][R6.64] ;  /* 0x00000024060d7981 */ /* 0x000ea8000c1e1100 */
[----:B------:R-:W4:Y:S01]  /*9980*/  LDG.E.U8 R15, desc[UR36][R6.64+0x80] ;  /* 0x00008024060f7981 */ /* 0x000f22000c1e1100 */
[----:B------:R-:W-:Y:S01]  /*9990*/  MOV R20, RZ ;  /* 0x000000ff00147202 */ /* 0x000fe20000000f00 */
[----:B------:R-:W-:Y:S01]  /*99a0*/  IMAD.MOV.U32 R22, RZ, RZ, RZ ;  /* 0x000000ffff167224 */ /* 0x000fe200078e00ff */
[----:B------:R-:W-:-:S02]  /*99b0*/  IADD3 R4, PT, PT, R4, 0x200, RZ ;  /* 0x0000020004047810 */ /* 0x000fc40007ffe0ff */
[----:B---3--:R-:W-:Y:S02]  /*99c0*/  ISETP.NE.AND P0, PT, R14, RZ, PT ;  /* 0x000000ff0e00720c */ /* 0x008fe40003f05270 */
[----:B-----5:R-:W-:Y:S02]  /*99d0*/  ISETP.NE.AND P1, PT, R12, RZ, PT ;  /* 0x000000ff0c00720c */ /* 0x020fe40003f25270 */
[----:B--2---:R-:W-:Y:S02]  /*99e0*/  ISETP.NE.AND P2, PT, R13, RZ, PT ;  /* 0x000000ff0d00720c */ /* 0x004fe40003f45270 */
[----:B----4-:R-:W-:-:S07]  /*99f0*/  ISETP.NE.AND P3, PT, R15, RZ, PT ;  /* 0x000000ff0f00720c */ /* 0x010fce0003f65270 */
[----:B------:R-:W1:Y:S04]  /*9a00*/  @!P0 LDS R12, [R11+-0x400] ;  /* 0xfffc00000b0c8984 */ /* 0x000e680000000800 */
[----:B------:R-:W0:Y:S04]  /*9a10*/  @!P1 LDS R14, [R11+-0x200] ;  /* 0xfffe00000b0e9984 */ /* 0x000e280000000800 */
[----:B------:R-:W2:Y:S04]  /*9a20*/  @!P2 LDS R19, [R11] ;  /* 0x000000000b13a984 */ /* 0x000ea80000000800 */
[----:B------:R-:W3:Y:S01]  /*9a30*/  @!P3 LDS R21, [R11+0x200] ;  /* 0x000200000b15b984 */ /* 0x000ee20000000800 */
[----:B-1----:R-:W-:Y:S01]  /*9a40*/  @!P0 FADD.FTZ R13, -R38, R12 ;  /* 0x0000000c260d8221 */ /* 0x002fe20000010100 */
[----:B------:R-:W-:-:S03]  /*9a50*/  HFMA2 R12, -RZ, RZ, 0, 0 ;  /* 0x00000000ff0c7431 */ /* 0x000fc600000001ff */
[----:B------:R-:W-:Y:S01]  /*9a60*/  @!P0 FMUL.FTZ R13, R13, 1.4426950216293334961 ;  /* 0x3fb8aa3b0d0d8820 */ /* 0x000fe20000410000 */
[C---:B0-----:R-:W-:Y:S01]  /*9a70*/  @!P1 FADD.FTZ R15, -R38.reuse, R14 ;  /* 0x0000000e260f9221 */ /* 0x041fe20000010100 */
[----:B------:R-:W-:Y:S02]  /*9a80*/  IMAD.MOV.U32 R14, RZ, RZ, RZ ;  /* 0x000000ffff0e7224 */ /* 0x000fe400078e00ff */
[C---:B--2---:R-:W-:Y:S01]  /*9a90*/  @!P2 FADD.FTZ R19, -R38.reuse, R19 ;  /* 0x000000132613a221 */ /* 0x044fe20000010100 */
[----:B------:R-:W-:Y:S01]  /*9aa0*/  @!P1 FMUL.FTZ R15, R15, 1.4426950216293334961 ;  /* 0x3fb8aa3b0f0f9820 */ /* 0x000fe20000410000 */
[----:B------:R-:W0:Y:S01]  /*9ab0*/  @!P0 MUFU.EX2 R12, R13 ;  /* 0x0000000d000c8308 */ /* 0x000e220000000800 */
[----:B---3--:R-:W-:Y:S01]  /*9ac0*/  @!P3 FADD.FTZ R21, -R38, R21 ;  /* 0x000000152615b221 */ /* 0x008fe20000010100 */
[----:B------:R-:W-:Y:S01]  /*9ad0*/  @!P2 FMUL.FTZ R19, R19, 1.4426950216293334961 ;  /* 0x3fb8aa3b1313a820 */ /* 0x000fe20000410000 */
[----:B------:R-:W-:Y:S02]  /*9ae0*/  ISETP.GE.AND P0, PT, R4, UR44, PT ;  /* 0x0000002c04007c0c */ /* 0x000fe4000bf06270 */
[----:B------:R-:W-:-:S03]  /*9af0*/  @!P3 FMUL.FTZ R21, R21, 1.4426950216293334961 ;  /* 0x3fb8aa3b1515b820 */ /* 0x000fc60000410000 */
[----:B------:R-:W1:Y:S08]  /*9b00*/  @!P1 MUFU.EX2 R14, R15 ;  /* 0x0000000f000e9308 */ /* 0x000e700000000800 */
[----:B------:R-:W2:Y:S01]  /*9b10*/  @!P2 MUFU.EX2 R20, R19 ;  /* 0x000000130014a308 */ /* 0x000ea20000000800 */
[----:B0-----:R-:W-:Y:S01]  /*9b20*/  FADD.FTZ R13, R12, R10 ;  /* 0x0000000a0c0d7221 */ /* 0x001fe20000010000 */
[----:B------:R-:W-:Y:S06]  /*9b30*/  STS [R11+-0x400], R12 ;  /* 0xfffc000c0b007388 */ /* 0x000fec0000000800 */
[----:B------:R-:W0:Y:S01]  /*9b40*/  @!P3 MUFU.EX2 R22, R21 ;  /* 0x000000150016b308 */ /* 0x000e220000000800 */
[----:B-1----:R-:W-:Y:S01]  /*9b50*/  FADD.FTZ R15, R13, R14 ;  /* 0x0000000e0d0f7221 */ /* 0x002fe20000010000 */
[----:B------:R-:W-:Y:S01]  /*9b60*/  IADD3 R13, P1, PT, R6, 0x200, RZ ;  /* 0x00000200060d7810 */ /* 0x000fe20007f3e0ff */
[----:B------:R-:W-:Y:S04]  /*9b70*/  STS [R11+-0x200], R14 ;  /* 0xfffe000e0b007388 */ /* 0x000fe80000000800 */
[----:B------:R-:W-:-:S02]  /*9b80*/  IMAD.X R7, RZ, RZ, R7, P1 ;  /* 0x000000ffff077224 */ /* 0x000fc400008e0607 */
[----:B--2---:R-:W-:Y:S01]  /*9b90*/  FADD.FTZ R15, R15, R20 ;  /* 0x000000140f0f7221 */ /* 0x004fe20000010000 */
[----:B------:R-:W-:Y:S04]  /*9ba0*/  STS [R11], R20 ;  /* 0x000000140b007388 */ /* 0x000fe80000000800 */
[----:B0-----:R0:W-:Y:S01]  /*9bb0*/  STS [R11+0x200], R22 ;  /* 0x000200160b007388 */ /* 0x0011e20000000800 */
[----:B------:R-:W-:Y:S01]  /*9bc0*/  FADD.FTZ R10, R15, R22 ;  /* 0x000000160f0a7221 */ /* 0x000fe20000010000 */
[----:B0-----:R-:W-:Y:S01]  /*9bd0*/  IADD3 R11, PT, PT, R11, 0x800, RZ ;  /* 0x000008000b0b7810 */ /* 0x001fe20007ffe0ff */
[----:B------:R-:W-:Y:S06]  /*9be0*/  @!P0 BRA `(.L_x_335) ;  /* 0xfffffffc00548947 */ /* 0x000fec000383ffff */
.L_x_322:
[----:B------:R-:W-:Y:S05]  /*9bf0*/  BSYNC.RECONVERGENT B0 ;  /* 0x0000000000007941 */ /* 0x000fea0003800200 */
.L_x_321:
[----:B0-----:R-:W0:Y:S01]  /*9c00*/  SHFL.BFLY PT, R7, R10, 0x10, 0x1f ;  /* 0x0e001f000a077f89 */ /* 0x001e2200000e0000 */
[C---:B------:R-:W-:Y:S01]  /*9c10*/  ISETP.NE.AND P0, PT, R0.reuse, RZ, PT ;  /* 0x000000ff0000720c */ /* 0x040fe20003f05270 */
[----:B------:R-:W3:Y:S01]  /*9c20*/  LDCU UR4, c[0x0][0x3f4] ;  /* 0x00007e80ff0477ac */ /* 0x000ee20008000800 */
[----:B------:R-:W-:Y:S01]  /*9c30*/  ISETP.GT.U32.AND P1, PT, R0, 0x3, PT ;  /* 0x000000030000780c */ /* 0x000fe20003f24070 */
[----:B------:R-:W5:Y:S01]  /*9c40*/  LDCU.U8 UR11, c[0x0][0x48c] ;  /* 0x00009180ff0b77ac */ /* 0x000f620008000000 */
[----:B---3--:R-:W-:Y:S01]  /*9c50*/  UIADD3 UR4, UPT, UPT, UR4, 0x4, URZ ;  /* 0x0000000404047890 */ /* 0x008fe2000fffe0ff */
[----:B0-----:R-:W-:-:S03]  /*9c60*/  FADD.FTZ R7, R7, R10 ;  /* 0x0000000a07077221 */ /* 0x001fc60000010000 */
        /* <DEDUP_REMOVED lines=9> */
[----:B0-----:R-:W-:-:S05]  /*9d00*/  FADD.FTZ R11, R6, R11 ;  /* 0x0000000b060b7221 */ /* 0x001fca0000010000 */
[----:B------:R-:W0:Y:S02]  /*9d10*/  SHFL.BFLY PT, R4, R11, 0x2, 0x1f ;  /* 0x0c401f000b047f89 */ /* 0x000e2400000e0000 */
[----:B0-----:R-:W-:Y:S01]  /*9d20*/  FADD.FTZ R12, R11, R4 ;  /* 0x000000040b0c7221 */ /* 0x001fe20000010000 */
[----:B------:R-:W-:-:S04]  /*9d30*/  SHF.R.U32.HI R4, RZ, 0x5, R2 ;  /* 0x00000005ff047819 */ /* 0x000fc80000011602 */
[----:B------:R-:W0:Y:S01]  /*9d40*/  SHFL.BFLY PT, R13, R12, 0x1, 0x1f ;  /* 0x0c201f000c0d7f89 */ /* 0x000e2200000e0000 */
[----:B------:R-:W-:Y:S02]  /*9d50*/  @!P0 IMAD R0, R4, 0x4, R9 ;  /* 0x0000000404008824 */ /* 0x000fe400078e0209 */
        /* <DEDUP_REMOVED lines=9> */
[----:B0-----:R-:W-:-:S06]  /*9df0*/  FADD.FTZ R7, R6, R7 ;  /* 0x0000000706077221 */ /* 0x001fcc0000010000 */
[----:B------:R-:W0:Y:S02]  /*9e00*/  SHFL.IDX PT, R7, R7, RZ, 0x1f ;  /* 0x00001fff07077589 */ /* 0x000e2400000e0000 */
[----:B0-----:R-:W-:-:S04]  /*9e10*/  FADD.FTZ R0, R7, 9.9999999747524270788e-07 ;  /* 0x358637bd07007421 */ /* 0x001fc80000010000 */
[----:B------:R0:W3:Y:S01]  /*9e20*/  MUFU.RCP R11, R0 ;  /* 0x00000000000b7308 */ /* 0x0000e20000001000 */
[----:B------:R-:W-:Y:S05]  /*9e30*/  @!P0 BRA `(.L_x_336) ;  /* 0x0000000000188947 */ /* 0x000fea0003800000 */
[----:B------:R-:W5:Y:S01]  /*9e40*/  LDCU UR4, c[0x0][0x488] ;  /* 0x00009100ff0477ac */ /* 0x000f620008000800 */
[----:B------:R-:W5:Y:S01]  /*9e50*/  LDCU UR5, c[0x0][0x40c] ;  /* 0x00008180ff0577ac */ /* 0x000f620008000800 */
[----:B------:R-:W1:Y:S01]  /*9e60*/  LDCU UR8, c[0x0][0x3f4] ;  /* 0x00007e80ff0877ac */ /* 0x000e620008000800 */
[----:B-----5:R-:W-:-:S04]  /*9e70*/  UIMAD UR40, UR40, UR4, UR5 ;  /* 0x00000004282872a4 */ /* 0x020fc8000f8e0205 */
[----:B-1----:R-:W-:-:S04]  /*9e80*/  UIMAD UR4, UR40, UR8, URZ ;  /* 0x00000008280472a4 */ /* 0x002fc8000f8e02ff */
[----:B------:R-:W-:-:S12]  /*9e90*/  USHF.R.S32.HI UR5, URZ, 0x1f, UR4 ;  /* 0x0000001fff057899 */ /* 0x000fd80008011404 */
.L_x_336:
[----:B------:R-:W-:Y:S04]  /*9ea0*/  BSSY.RECONVERGENT B0, `(.L_x_337) ;  /* 0x0000063000007945 */ /* 0x000fe80003800200 */
[----:B------:R-:W-:Y:S05]  /*9eb0*/  @P1 BRA `(.L_x_338) ;  /* 0x0000000400841947 */ /* 0x000fea0003800000 */
[----:B0-----:R-:W-:Y:S01]  /*9ec0*/  HFMA2 R0, -RZ, RZ, 0, 7.62939453125e-06 ;  /* 0x00000080ff007431 */ /* 0x001fe200000001ff */
[----:B------:R-:W-:Y:S01]  /*9ed0*/  LOP3.LUT R7, RZ, R2, RZ, 0x33, !PT ;  /* 0x00000002ff077212 */ /* 0x000fe200078e33ff */
        /* <DEDUP_REMOVED lines=8> */
[----:B------:R-:W5:Y:S01]  /*9f60*/  LDCU.64 UR12, c[0x0][0x480] ;  /* 0x00009000ff0c77ac */ /* 0x000f620008000a00 */
        /* <DEDUP_REMOVED lines=8> */
[----:B------:R-:W-:-:S03]  /*9ff0*/  LEA R6, R2, UR7, 0x1 ;  /* 0x0000000702067c11 */ /* 0x000fc6000f8e08ff */
[----:B------:R-:W-:Y:S01]  /*a000*/  IMAD.IADD R5, R5, 0x1, R8 ;  /* 0x0000000105057824 */ /* 0x000fe200078e0208 */
[----:B-----5:R-:W-:Y:S02]  /*a010*/  LEA R9, P2, R10, UR12, 0x2 ;  /* 0x0000000c0a097c11 */ /* 0x020fe4000f8410ff */
[----:B------:R-:W-:Y:S02]  /*a020*/  IADD3 R8, PT, PT, -R0, RZ, RZ ;  /* 0x000000ff00087210 */ /* 0x000fe40007ffe1ff */
[----:B------:R-:W-:Y:S01]  /*a030*/  LEA.HI.X R10, R10, UR13, R7, 0x2, P2 ;  /* 0x0000000d0a0a7c11 */ /* 0x000fe200090f1407 */
[----:B0-----:R-:W-:-:S06]  /*a040*/  ULEA UR8, UR9, UR8, 0x18 ;  /* 0x0000000809087291 */ /* 0x001fcc000f8ec0ff */
[----:B------:R-:W-:Y:S01]  /*a050*/  VIADD R3, R3, UR8 ;  /* 0x0000000803037c36 */ /* 0x000fe20008000000 */
[----:B------:R-:W-:-:S07]  /*a060*/  IADD3 R0, PT, PT, R6, UR8, RZ ;  /* 0x0000000806007c10 */ /* 0x000fce000fffe0ff */
.L_x_341:
[----:B---3--:R0:W3:Y:S01]  /*a070*/  LDS R6, [R3] ;  /* 0x0000000003067984 */ /* 0x0080e20000000800 */
[----:B------:R-:W-:Y:S01]  /*a080*/  @P0 MOV R7, R10 ;  /* 0x0000000a00070202 */ /* 0x000fe20000000f00 */
[----:B------:R-:W-:-:S05]  /*a090*/  VIADD R8, R8, 0x1 ;  /* 0x0000000108087836 */ /* 0x000fca0000000000 */
[----:B------:R-:W-:Y:S02]  /*a0a0*/  ISETP.NE.AND P3, PT, R8, RZ, PT ;  /* 0x000000ff0800720c */ /* 0x000fe40003f65270 */
[----:B0-----:R-:W-:Y:S01]  /*a0b0*/  IADD3 R3, PT, PT, R3, 0x200, RZ ;  /* 0x0000020003037810 */ /* 0x001fe20007ffe0ff */
[----:B---3--:R-:W-:-:S05]  /*a0c0*/  FMUL.FTZ R13, R6, R11 ;  /* 0x0000000b060d7220 */ /* 0x008fca0000410000 */
[----:B------:R-:W-:-:S04]  /*a0d0*/  F2FP.F16.F32.PACK_AB R6, RZ, R13 ;  /* 0x0000000dff06723e */ /* 0x000fc800000000ff */
[----:B------:R-:W-:Y:S01]  /*a0e0*/  PRMT R12, R6, 0x7610, R12 ;  /* 0x00007610060c7816 */ /* 0x000fe2000000000c */
[----:B------:R-:W-:Y:S01]  /*a0f0*/  @P0 IMAD.MOV.U32 R6, RZ, RZ, R9 ;  /* 0x000000ffff060224 */ /* 0x000fe200078e0009 */
[----:B------:R-:W-:-:S03]  /*a100*/  IADD3 R9, P2, PT, R9, 0x200, RZ ;  /* 0x0000020009097810 */ /* 0x000fc60007f5e0ff */
[----:B------:R0:W-:Y:S02]  /*a110*/  STS.U16 [R0], R12 ;  /* 0x0000000c00007388 */ /* 0x0001e40000000400 */
[----:B------:R-:W-:Y:S02]  /*a120*/  IMAD.X R10, RZ, RZ, R10, P2 ;  /* 0x000000ffff0a7224 */ /* 0x000fe400010e060a */
[----:B------:R3:W-:Y:S01]  /*a130*/  @P0 STG.E desc[UR36][R6.64], R13 ;  /* 0x0000000d06000986 */ /* 0x0007e2000c101924 */
[----:B0-----:R-:W-:Y:S01]  /*a140*/  IADD3 R0, PT, PT, R0, 0x100, RZ ;  /* 0x0000010000007810 */ /* 0x001fe20007ffe0ff */
[----:B------:R-:W-:Y:S06]  /*a150*/  @P3 BRA `(.L_x_341) ;  /* 0xfffffffc00c43947 */ /* 0x000fec000383ffff */
.L_x_340:
[----:B------:R-:W-:Y:S05]  /*a160*/  BSYNC.RECONVERGENT B1 ;  /* 0x0000000000017941 */ /* 0x000fea0003800200 */
.L_x_339:
[----:B------:R-:W-:Y:S05]  /*a170*/  @!P1 BRA `(.L_x_338) ;  /* 0x0000000000d49947 */ /* 0x000fea0003800000 */
[----:B---3--:R-:W0:Y:S01]  /*a180*/  S2R R7, SR_CgaCtaId ;  /* 0x0000000000077919 */ /* 0x008e220000008800 */
[----:B------:R-:W3:Y:S01]  /*a190*/  LDCU.64 UR12, c[0x0][0x480] ;  /* 0x00009000ff0c77ac */ /* 0x000ee20008000a00 */
[----:B------:R-:W-:Y:S01]  /*a1a0*/  MOV R6, 0x400 ;  /* 0x0000040000067802 */ /* 0x000fe20000000f00 */
[----:B------:R-:W-:Y:S01]  /*a1b0*/  IMAD.U32 R3, RZ, RZ, UR10 ;  /* 0x0000000aff037e24 */ /* 0x000fe2000f8e00ff */
[C---:B------:R-:W-:Y:S01]  /*a1c0*/  IADD3 R8, P2, PT, R5.reuse, UR4, RZ ;  /* 0x0000000405087c10 */ /* 0x040fe2000ff5e0ff */
[----:B------:R-:W-:Y:S01]  /*a1d0*/  USHF.L.U32 UR8, UR10, 0x2, URZ ;  /* 0x000000020a087899 */ /* 0x000fe200080006ff */
[----:B------:R-:W-:Y:S01]  /*a1e0*/  IADD3 R6, PT, PT, R6, 0x420, RZ ;  /* 0x0000042006067810 */ /* 0x000fe20007ffe0ff */
[----:B------:R-:W-:Y:S01]  /*a1f0*/  UISETP.NE.AND UP0, UPT, UR11, URZ, UPT ;  /* 0x000000ff0b00728c */ /* 0x000fe2000bf05270 */
[----:B------:R-:W-:Y:S02]  /*a200*/  LEA R0, R5, UR7, 0x1 ;  /* 0x0000000705007c11 */ /* 0x000fe4000f8e08ff */
[----:B------:R-:W-:-:S03]  /*a210*/  ISETP.NE.AND P1, PT, RZ, UR11, PT ;  /* 0x0000000bff007c0c */ /* 0x000fc6000bf25270 */
[----:B------:R-:W-:Y:S01]  /*a220*/  IMAD R3, R3, -0x2, R0 ;  /* 0xfffffffe03037824 */ /* 0x000fe200078e0200 */
[----:B------:R-:W-:Y:S02]  /*a230*/  LEA R0, R5, -UR8, 0x2 ;  /* 0x8000000805007c11 */ /* 0x000fe4000f8e10ff */
[----:B------:R-:W-:Y:S02]  /*a240*/  PLOP3.LUT P0, PT, PT, PT, UP0, 0x80, 0x8 ;  /* 0x000000000008781c */ /* 0x000fe40003f0f008 */
[----:B---3--:R-:W-:Y:S02]  /*a250*/  LEA R9, P3, R8, UR12, 0x2 ;  /* 0x0000000c08097c11 */ /* 0x008fe4000f8610ff */
[----:B0-----:R-:W-:Y:S01]  /*a260*/  LEA R6, R7, R6, 0x18 ;  /* 0x0000000607067211 */ /* 0x001fe200078ec0ff */
[----:B------:R-:W-:Y:S01]  /*a270*/  IMAD.X R7, RZ, RZ, UR5, P2 ;  /* 0x00000005ff077e24 */ /* 0x000fe200090e06ff */
[----:B------:R-:W-:Y:S02]  /*a280*/  IADD3 R9, P2, PT, R9, 0x400, RZ ;  /* 0x0000040009097810 */ /* 0x000fe40007f5e0ff */
[----:B------:R-:W-:-:S02]  /*a290*/  IADD3 R0, PT, PT, R0, 0x400, R6 ;  /* 0x0000040000007810 */ /* 0x000fc40007ffe006 */
[----:B------:R-:W-:Y:S02]  /*a2a0*/  LEA.HI.X R7, R8, UR13, R7, 0x2, P3 ;  /* 0x0000000d08077c11 */ /* 0x000fe400098f1407 */
[----:B------:R-:W-:Y:S02]  /*a2b0*/  IADD3 R3, PT, PT, R3, 0x200, R6 ;  /* 0x0000020003037810 */ /* 0x000fe40007ffe006 */
[----:B------:R-:W-:-:S07]  /*a2c0*/  IADD3.X R10, PT, PT, RZ, R7, RZ, P2, !PT ;  /* 0x00000007ff0a7210 */ /* 0x000fce00017fe4ff */
.L_x_342:
[----:B------:R-:W0:Y:S01]  /*a2d0*/  LDS R6, [R0+-0x400] ;  /* 0xfffc000000067984 */ /* 0x000e220000000800 */
[----:B------:R-:W-:-:S05]  /*a2e0*/  VIADD R5, R5, 0x200 ;  /* 0x0000020005057836 */ /* 0x000fca0000000000 */
[----:B------:R-:W-:Y:S01]  /*a2f0*/  ISETP.GE.AND P2, PT, R5, UR44, PT ;  /* 0x0000002c05007c0c */ /* 0x000fe2000bf46270 */
[----:B0-----:R-:W-:-:S05]  /*a300*/  FMUL.FTZ R13, R6, R11 ;  /* 0x0000000b060d7220 */ /* 0x001fca0000410000 */
[----:B------:R-:W-:-:S04]  /*a310*/  F2FP.F16.F32.PACK_AB R6, RZ, R13 ;  /* 0x0000000dff06723e */ /* 0x000fc800000000ff */
[----:B------:R-:W-:-:S05]  /*a320*/  PRMT R7, R6, 0x7610, R7 ;  /* 0x0000761006077816 */ /* 0x000fca0000000007 */
[----:B------:R0:W-:Y:S04]  /*a330*/  STS.U16 [R3+-0x200], R7 ;  /* 0xfffe000703007388 */ /* 0x0001e80000000400 */
[----:B------:R-:W3:Y:S01]  /*a340*/  LDS R6, [R0+-0x200] ;  /* 0xfffe000000067984 */ /* 0x000ee20000000800 */
[----:B0-----:R-:W-:Y:S01]  /*a350*/  MOV R7, R10 ;  /* 0x0000000a00077202 */ /* 0x001fe20000000f00 */
[----:B---3--:R-:W-:-:S05]  /*a360*/  FMUL.FTZ R15, R6, R11 ;  /* 0x0000000b060f7220 */ /* 0x008fca0000410000 */
[----:B------:R-:W-:-:S04]  /*a370*/  F2FP.F16.F32.PACK_AB R6, RZ, R15 ;  /* 0x0000000fff06723e */ /* 0x000fc800000000ff */
[----:B------:R-:W-:-:S05]  /*a380*/  PRMT R12, R6, 0x7610, R12 ;  /* 0x00007610060c7816 */ /* 0x000fca000000000c */
[----:B------:R-:W-:Y:S04]  /*a390*/  STS.U16 [R3+-0x100], R12 ;  /* 0xffff000c03007388 */ /* 0x000fe80000000400 */
[----:B------:R-:W0:Y:S02]  /*a3a0*/  LDS R6, [R0] ;  /* 0x0000000000067984 */ /* 0x000e240000000800 */
[----:B0-----:R-:W-:-:S05]  /*a3b0*/  FMUL.FTZ R19, R6, R11 ;  /* 0x0000000b06137220 */ /* 0x001fca0000410000 */
[----:B------:R-:W-:-:S05]  /*a3c0*/  F2FP.F16.F32.PACK_AB R6, RZ, R19 ;  /* 0x00000013ff06723e */ /* 0x000fca00000000ff */
[----:B------:R0:W-:Y:S04]  /*a3d0*/  STS.U16 [R3], R6 ;  /* 0x0000000603007388 */ /* 0x0001e80000000400 */
[----:B------:R3:W5:Y:S01]  /*a3e0*/  LDS R8, [R0+0x200] ;  /* 0x0002000000087984 */ /* 0x0007620000000800 */
[----:B0-----:R-:W-:Y:S02]  /*a3f0*/  IMAD.MOV.U32 R6, RZ, RZ, R9 ;  /* 0x000000ffff067224 */ /* 0x001fe400078e0009 */
[----:B---3--:R-:W-:-:S03]  /*a400*/  VIADD R0, R0, 0x800 ;  /* 0x0000080000007836 */ /* 0x008fc60000000000 */
[----:B------:R-:W-:Y:S01]  /*a410*/  @P0 STG.E desc[UR36][R6.64+-0x400], R13 ;  /* 0xfffc000d06000986 */ /* 0x000fe2000c101924 */
[----:B------:R-:W-:Y:S02]  /*a420*/  PLOP3.LUT P0, PT, P1, PT, PT, 0x80, 0x8 ;  /* 0x000000000008781c */ /* 0x000fe40000f0f070 */
[----:B------:R-:W-:-:S04]  /*a430*/  IADD3 R9, P3, PT, R6, 0x800, RZ ;  /* 0x0000080006097810 */ /* 0x000fc80007f7e0ff */
[----:B------:R-:W-:-:S07]  /*a440*/  IADD3.X R10, PT, PT, RZ, R7, RZ, P3, !PT ;  /* 0x00000007ff0a7210 */ /* 0x000fce0001ffe4ff */
[----:B------:R-:W-:Y:S04]  /*a450*/  @P0 STG.E desc[UR36][R6.64+-0x200], R15 ;  /* 0xfffe000f06000986 */ /* 0x000fe8000c101924 */
[----:B------:R-:W-:Y:S01]  /*a460*/  @P0 STG.E desc[UR36][R6.64], R19 ;  /* 0x0000001306000986 */ /* 0x000fe2000c101924 */
[----:B-----5:R-:W-:-:S05]  /*a470*/  FMUL.FTZ R21, R8, R11 ;  /* 0x0000000b08157220 */ /* 0x020fca0000410000 */
[----:B------:R-:W-:Y:S01]  /*a480*/  @P0 STG.E desc[UR36][R6.64+0x200], R21 ;  /* 0x0002001506000986 */ /* 0x000fe2000c101924 */
[----:B------:R-:W-:-:S05]  /*a490*/  F2FP.F16.F32.PACK_AB R8, RZ, R21 ;  /* 0x00000015ff08723e */ /* 0x000fca00000000ff */
[----:B------:R0:W-:Y:S02]  /*a4a0*/  STS.U16 [R3+0x100], R8 ;  /* 0x0001000803007388 */ /* 0x0001e40000000400 */
[----:B0-----:R-:W-:Y:S01]  /*a4b0*/  IADD3 R3, PT, PT, R3, 0x400, RZ ;  /* 0x0000040003037810 */ /* 0x001fe20007ffe0ff */
[----:B------:R-:W-:Y:S06]  /*a4c0*/  @!P2 BRA `(.L_x_342) ;  /* 0xfffffffc0080a947 */ /* 0x000fec000383ffff */
.L_x_338:
[----:B------:R-:W-:Y:S05]  /*a4d0*/  BSYNC.RECONVERGENT B0 ;  /* 0x0000000000007941 */ /* 0x000fea0003800200 */
.L_x_337:
[----:B------:R-:W-:Y:S01]  /*a4e0*/  USHF.R.S32.HI UR4, URZ, 0x1f, UR45 ;  /* 0x0000001fff047899 */ /* 0x000fe2000801142d */
[----:B------:R-:W5:Y:S01]  /*a4f0*/  S2R R14, SR_CgaCtaId ;  /* 0x00000000000e7919 */ /* 0x000f620000008800 */
[----:B------:R-:W1:Y:S01]  /*a500*/  LDCU UR5, c[0x0][0x40c] ;  /* 0x00008180ff0577ac */ /* 0x000e620008000800 */
[----:B------:R-:W-:Y:S01]  /*a510*/  LOP3.LUT R19, R16, 0xf8, RZ, 0xc0, !PT ;  /* 0x000000f810137812 */ /* 0x000fe200078ec0ff */
[----:B0-----:R-:W-:Y:S01]  /*a520*/  IMAD.SHL.U32 R0, R2, 0x10, RZ ;  /* 0x0000001002007824 */ /* 0x001fe200078e00ff */
[----:B---3--:R-:W-:Y:S01]  /*a530*/  MOV R7, 0x400 ;  /* 0x0000040000077802 */ /* 0x008fe20000000f00 */
[----:B------:R-:W-:Y:S01]  /*a540*/  ULEA.HI UR4, UR4, UR45, URZ, 0x2 ;  /* 0x0000002d04047291 */ /* 0x000fe2000f8f10ff */
[----:B------:R-:W-:Y:S01]  /*a550*/  BSSY.RECONVERGENT B0, `(.L_x_343) ;  /* 0x000001a000007945 */ /* 0x000fe20003800200 */
[----:B------:R-:W-:Y:S02]  /*a560*/  CS2R R22, SRZ ;  /* 0x0000000000167805 */ /* 0x000fe4000001ff00 */
[----:B------:R-:W-:-:S02]  /*a570*/  IADD3 R3, PT, PT, R7, 0x220, RZ ;  /* 0x0000022007037810 */ /* 0x000fc40007ffe0ff */
[----:B------:R-:W-:Y:S02]  /*a580*/  CS2R R20, SRZ ;  /* 0x0000000000147805 */ /* 0x000fe4000001ff00 */
[----:B------:R-:W-:Y:S01]  /*a590*/  LOP3.LUT R0, R0, 0x1f0, RZ, 0xc0, !PT ;  /* 0x000001f000007812 */ /* 0x000fe200078ec0ff */
[----:B------:R-:W-:-:S05]  /*a5a0*/  IMAD.U32 R29, RZ, RZ, UR4 ;  /* 0x00000004ff1d7e24 */ /* 0x000fca000f8e00ff */
[----:B------:R-:W-:Y:S02]  /*a5b0*/  LOP3.LUT R29, R29, 0xfffffffc, RZ, 0xc0, !PT ;  /* 0xfffffffc1d1d7812 */ /* 0x000fe400078ec0ff */
[----:B-1----:R-:W-:Y:S02]  /*a5c0*/  MOV R52, UR5 ;  /* 0x0000000500347c02 */ /* 0x002fe40008000f00 */
[----:B------:R-:W-:-:S04]  /*a5d0*/  IADD3 R29, PT, PT, -R29, UR45, RZ ;  /* 0x0000002d1d1d7c10 */ /* 0x000fc8000fffe1ff */
[----:B------:R-:W-:-:S04]  /*a5e0*/  ISETP.NE.AND P0, PT, R4, R29, PT ;  /* 0x0000001d0400720c */ /* 0x000fc80003f05270 */
[----:B------:R-:W-:Y:S02]  /*a5f0*/  ISETP.NE.OR P0, PT, R52, RZ, P0 ;  /* 0x000000ff3400720c */ /* 0x000fe40000705670 */
[----:B-----5:R-:W-:Y:S02]  /*a600*/  LEA R3, R14, R3, 0x18 ;  /* 0x000000030e037211 */ /* 0x020fe400078ec0ff */
[----:B------:R-:W-:-:S03]  /*a610*/  ISETP.GT.U32.OR P0, PT, R19, 0x9f, P0 ;  /* 0x0000009f1300780c */ /* 0x000fc60000704470 */
[----:B------:R-:W-:-:S10]  /*a620*/  IMAD.IADD R12, R3, 0x1, R0 ;  /* 0x00000001030c7824 */ /* 0x000fd400078e0200 */
[----:B------:R-:W-:Y:S05]  /*a630*/  @P0 BRA `(.L_x_344) ;  /* 0x00000000002c0947 */ /* 0x000fea0003800000 */
[----:B------:R-:W0:Y:S01]  /*a640*/  LDCU.64 UR4, c[0x0][0x3b0] ;  /* 0x00007600ff0477ac */ /* 0x000e220008000a00 */
[----:B------:R-:W-:Y:S01]  /*a650*/  HFMA2 R23, -RZ, RZ, 0, 0 ;  /* 0x00000000ff177431 */ /* 0x000fe200000001ff */
[----:B0-----:R-:W-:-:S04]  /*a660*/  UISETP.NE.U32.AND UP0, UPT, UR4, URZ, UPT ;  /* 0x000000ff0400728c */ /* 0x001fc8000bf05070 */
[----:B------:R-:W-:-:S09]  /*a670*/  UISETP.NE.AND.EX UP0, UPT, UR5, URZ, UPT, UP0 ;  /* 0x000000ff0500728c */ /* 0x000fd2000bf05300 */
[----:B------:R-:W-:Y:S05]  /*a680*/  BRA.U !UP0, `(.L_x_345) ;  /* 0x0000000108147547 */ /* 0x000fea000b800000 */
[----:B------:R-:W0:Y:S01]  /*a690*/  LDC.64 R20, c[0x0][0x3b0] ;  /* 0x0000ec00ff147b82 */ /* 0x000e220000000a00 */
[----:B------:R-:W-:-:S04]  /*a6a0*/  IMAD.U32 R0, RZ, RZ, UR46 ;  /* 0x0000002eff007e24 */ /* 0x000fc8000f8e00ff */
[----:B------:R-:W-:-:S04]  /*a6b0*/  IMAD R3, R0, 0xa0, R19 ;  /* 0x000000a000037824 */ /* 0x000fc800078e0213 */
[----:B0-----:R-:W-:-:S06]  /*a6c0*/  IMAD.WIDE.U32 R20, R3, 0x2, R20 ;  /* 0x0000000203147825 */ /* 0x001fcc00078e0014 */
[----:B------:R-:W5:Y:S02]  /*a6d0*/  LDG.E.128 R20, desc[UR36][R20.64] ;  /* 0x0000002414147981 */ /* 0x000f64000c1e1d00 */
.L_x_345:
[----:B-----5:R0:W-:Y:S02]  /*a6e0*/  STS.128 [R12], R20 ;  /* 0x000000140c007388 */ /* 0x0201e40000000c00 */
.L_x_344:
[----:B------:R-:W-:Y:S05]  /*a6f0*/  BSYNC.RECONVERGENT B0 ;  /* 0x0000000000007941 */ /* 0x000fea0003800200 */
.L_x_343:
[----:B------:R-:W-:Y:S01]  /*a700*/  ISETP.GT.U32.AND P0, PT, R19, 0x9f, PT ;  /* 0x0000009f1300780c */ /* 0x000fe20003f04070 */
[----:B------:R-:W-:Y:S01]  /*a710*/  BAR.SYNC.DEFER_BLOCKING 0x0 ;  /* 0x0000000000007b1d */ /* 0x000fe20000010000 */
[----:B------:R-:W-:Y:S01]  /*a720*/  HFMA2 R10, -RZ, RZ, 0, 0 ;  /* 0x00000000ff0a7431 */ /* 0x000fe200000001ff */
[----:B------:R-:W-:Y:S01]  /*a730*/  MOV R0, RZ ;  /* 0x000000ff00007202 */ /* 0x000fe20000000f00 */
[----:B------:R-:W-:Y:S01]  /*a740*/  IMAD.MOV.U32 R13, RZ, RZ, RZ ;  /* 0x000000ffff0d7224 */ /* 0x000fe200078e00ff */
[----:B------:R-:W-:Y:S01]  /*a750*/  CS2R R8, SRZ ;  /* 0x0000000000087805 */ /* 0x000fe2000001ff00 */
[----:B------:R-:W-:Y:S01]  /*a760*/  IMAD.MOV.U32 R5, RZ, RZ, RZ ;  /* 0x000000ffff057224 */ /* 0x000fe200078e00ff */
[----:B------:R-:W1:Y:S01]  /*a770*/  LDCU UR14, c[0x0][0x40c] ;  /* 0x00008180ff0e77ac */ /* 0x000e620008000800 */
[----:B------:R-:W-:Y:S01]  /*a780*/  BSSY.RECONVERGENT B0, `(.L_x_346) ;  /* 0x000020c000007945 */ /* 0x000fe20003800200 */
[----:B------:R-:W-:Y:S01]  /*a790*/  MOV R3, RZ ;  /* 0x000000ff00037202 */ /* 0x000fe20000000f00 */
[----:B------:R-:W-:Y:S01]  /*a7a0*/  IMAD.MOV.U32 R6, RZ, RZ, RZ ;  /* 0x000000ffff067224 */ /* 0x000fe200078e00ff */
[----:B------:R-:W3:Y:S02]  /*a7b0*/  LDCU.64 UR8, c[0x0][0x3c8] ;  /* 0x00007900ff0877ac */ /* 0x000ee40008000a00 */
[----:B------:R-:W-:Y:S05]  /*a7c0*/  @P0 BRA `(.L_x_347) ;  /* 0x00000020001c0947 */ /* 0x000fea0003800000 */
[----:B------:R-:W5:Y:S01]  /*a7d0*/  LDC R30, c[0x0][0x3f4] ;  /* 0x0000fd00ff1e7b82 */ /* 0x000f620000000800 */
[----:B------:R-:W-:Y:S01]  /*a7e0*/  VIADD R37, R4, UR10 ;  /* 0x0000000a04257c36 */ /* 0x000fe20008000000 */
[----:B------:R-:W-:Y:S01]  /*a7f0*/  IADD3 R7, PT, PT, R7, 0x420, RZ ;  /* 0x0000042007077810 */ /* 0x000fe20007ffe0ff */
[----:B------:R-:W-:Y:S01]  /*a800*/  BSSY.RECONVERGENT B1, `(.L_x_348) ;  /* 0x00000c2000017945 */ /* 0x000fe20003800200 */
[----:B------:R-:W-:Y:S02]  /*a810*/  IMAD.MOV.U32 R0, RZ, RZ, RZ ;  /* 0x000000ffff007224 */ /* 0x000fe400078e00ff */
[----:B------:R-:W-:Y:S02]  /*a820*/  LEA R54, R14, R7, 0x18 ;  /* 0x000000070e367211 */ /* 0x000fe400078ec0ff */
[----:B------:R-:W0:Y:S02]  /*a830*/  LDC.64 R26, c[0x0][0x3c0] ;  /* 0x0000f000ff1a7b82 */ /* 0x000e240000000a00 */
[----:B------:R-:W-:-:S04]  /*a840*/  IADD3 R31, PT, PT, R54, UR7, RZ ;  /* 0x00000007361f7c10 */ /* 0x000fc8000fffe0ff */
[----:B------:R-:W-:Y:S02]  /*a850*/  LEA R28, R4, R31, 0x1 ;  /* 0x0000001f041c7211 */ /* 0x000fe400078e08ff */
[C---:B-----5:R-:W-:Y:S01]  /*a860*/  VIMNMX R16, PT, PT, R30.reuse, UR45, PT ;  /* 0x0000002d1e107c48 */ /* 0x060fe2000bfe0100 */
[C-C-:B------:R-:W-:Y:S02]  /*a870*/  IMAD R25, R30.reuse, UR48, R19.reuse ;  /* 0x000000301e197c24 */ /* 0x140fe4000f8e0213 */
[----:B------:R-:W-:Y:S01]  /*a880*/  IMAD R7, R30, UR6, R19 ;  /* 0x000000061e077c24 */ /* 0x000fe2000f8e0213 */
[----:B------:R-:W-:Y:S01]  /*a890*/  ISETP.GE.AND P0, PT, R37, R16, PT ;  /* 0x000000102500720c */ /* 0x000fe20003f06270 */
[----:B0-----:R-:W-:-:S04]  /*a8a0*/  IMAD.WIDE R24, R25, 0x2, R26 ;  /* 0x0000000219187825 */ /* 0x001fc800078e021a */
[----:B------:R-:W-:-:S08]  /*a8b0*/  IMAD.WIDE R26, R7, 0x2, R26 ;  /* 0x00000002071a7825 */ /* 0x000fd000078e021a */
[----:B------:R-:W-:Y:S05]  /*a8c0*/  @P0 BRA `(.L_x_349) ;  /* 0x0000000800d40947 */ /* 0x000fea0003800000 */
[----:B------:R-:W0:Y:S01]  /*a8d0*/  LDCU UR5, c[0x0][0x3f8] ;  /* 0x00007f00ff0577ac */ /* 0x000e220008000800 */
[----:B----4-:R-:W-:Y:S01]  /*a8e0*/  IADD3 R35, PT, PT, R37, 0x4, RZ ;  /* 0x0000000425237810 */ /* 0x010fe20007ffe0ff */
[----:B------:R-:W4:Y:S01]  /*a8f0*/  LDC.64 R6, c[0x0][0x458] ;  /* 0x00011600ff067b82 */ /* 0x000f220000000a00 */
[----:B------:R-:W-:Y:S01]  /*a900*/  BSSY.RECONVERGENT B2, `(.L_x_350) ;  /* 0x0000047000027945 */ /* 0x000fe20003800200 */
[----:B------:R-:W-:Y:S01]  /*a910*/  HFMA2 R5, -RZ, RZ, 0, 0 ;  /* 0x00000000ff057431 */ /* 0x000fe200000001ff */
[----:B------:R-:W-:Y:S02]  /*a920*/  VIMNMX R3, PT, PT, R16, R35, !PT ;  /* 0x0000002310037248 */ /* 0x000fe40007fe0100 */
[----:B------:R-:W-:Y:S02]  /*a930*/  CS2R R8, SRZ ;  /* 0x0000000000087805 */ /* 0x000fe4000001ff00 */
[----:B------:R-:W-:Y:S01]  /*a940*/  MOV R11, R37 ;  /* 0x00000025000b7202 */ /* 0x000fe20000000f00 */
[----:B------:R-:W-:Y:S01]  /*a950*/  IMAD.MOV.U32 R10, RZ, RZ, RZ ;  /* 0x000000ffff0a7224 */ /* 0x000fe200078e00ff */
[----:B------:R-:W-:Y:S01]  /*a960*/  MOV R13, RZ ;  /* 0x000000ff000d7202 */ /* 0x000fe20000000f00 */
[----:B0-----:R-:W-:-:S02]  /*a970*/  UIMAD UR4, UR38, UR5, UR46 ;  /* 0x00000005260472a4 */ /* 0x001fc4000f8e022e */
[----:B------:R-:W-:-:S04]  /*a980*/  IMAD R14, R30, UR5, RZ ;  /* 0x000000051e0e7c24 */ /* 0x000fc8000f8e02ff */
[----:B------:R-:W-:Y:S02]  /*a990*/  IMAD R30, R14, 0xa0, RZ ;  /* 0x000000a00e1e7824 */ /* 0x000fe400078e02ff */
[----:B------:R-:W-:Y:S01]  /*a9a0*/  IMAD.U32 R0, RZ, RZ, UR4 ;  /* 0x00000004ff007e24 */ /* 0x000fe2000f8e00ff */
[----:B------:R-:W-:-:S03]  /*a9b0*/  ULOP3.LUT UR4, URZ, UR10, URZ, 0x33, !UPT ;  /* 0x0000000aff047292 */ /* 0x000fc6000f8e33ff */
[----:B------:R-:W-:Y:S02]  /*a9c0*/  IMAD R33, R0, 0xa0, R19 ;  /* 0x000000a000217824 */ /* 0x000fe400078e0213 */
[----:B------:R-:W-:Y:S01]  /*a9d0*/  IMAD.MOV.U32 R0, RZ, RZ, RZ ;  /* 0x000000ffff007224 */ /* 0x000fe200078e00ff */
[----:B------:R-:W-:Y:S01]  /*a9e0*/  IADD3 R34, PT, PT, -R4, UR4, R3 ;  /* 0x0000000404227c10 */ /* 0x000fe2000fffe103 */
[----:B----4-:R-:W-:-:S03]  /*a9f0*/  IMAD.WIDE R32, R33, 0x2, R6 ;  /* 0x0000000221207825 */ /* 0x010fc600078e0206 */
[----:B------:R-:W-:Y:S01]  /*aa00*/  LOP3.LUT P0, RZ, R34, 0x4, RZ, 0xc0, !PT ;  /* 0x0000000422ff7812 */ /* 0x000fe2000780c0ff */
[----:B------:R-:W-:Y:S02]  /*aa10*/  IMAD.MOV.U32 R6, RZ, RZ, RZ ;  /* 0x000000ffff067224 */ /* 0x000fe400078e00ff */
[----:B------:R-:W-:-:S10]  /*aa20*/  IMAD.MOV.U32 R3, RZ, RZ, RZ ;  /* 0x000000ffff037224 */ /* 0x000fd400078e00ff */
[----:B------:R-:W-:Y:S05]  /*aa30*/  @P0 BRA `(.L_x_351) ;  /* 0x0000000000cc0947 */ /* 0x000fea0003800000 */
[----:B------:R-:W0:Y:S01]  /*aa40*/  LDCU.64 UR4, c[0x0][0x3c8] ;  /* 0x00007900ff0477ac */ /* 0x000e220008000a00 */
[----:B------:R-:W-:-:S04]  /*aa50*/  IADD3 R0, P0, PT, R37, UR47, RZ ;  /* 0x0000002f25007c10 */ /* 0x000fc8000ff1e0ff */
[----:B------:R-:W-:Y:S02]  /*aa60*/  IADD3.X R3, PT, PT, RZ, R17, RZ, P0, !PT ;  /* 0x00000011ff037210 */ /* 0x000fe400007fe4ff */
[----:B0-----:R-:W-:-:S04]  /*aa70*/  LEA R8, P0, R0, UR4, 0x2 ;  /* 0x0000000400087c11 */ /* 0x001fc8000f8010ff */
[----:B------:R-:W-:Y:S02]  /*aa80*/  LEA.HI.X R9, R0, UR5, R3, 0x2, P0 ;  /* 0x0000000500097c11 */ /* 0x000fe400080f1403 */
[----:B------:R-:W0:Y:S04]  /*aa90*/  LDS.U16 R0, [R28] ;  /* 0x000000001c007984 */ /* 0x000e280000000400 */
[----:B------:R-:W4:Y:S01]  /*aaa0*/  LDG.E R8, desc[UR36][R8.64] ;  /* 0x0000002408087981 */ /* 0x000f22000c1e1900 */
[----:B------:R-:W-:Y:S01]  /*aab0*/  ISETP.NE.AND P0, PT, R52, RZ, PT ;  /* 0x000000ff3400720c */ /* 0x000fe20003f05270 */
[----:B----4-:R-:W-:-:S04]  /*aac0*/  IMAD R7, R14, R8, R37 ;  /* 0x000000080e077224 */ /* 0x010fc800078e0225 */
        /* <DEDUP_REMOVED lines=9> */
[----:B------:R-:W2:Y:S01]  /*ab60*/  @P0 LDG.E.128 R44, desc[UR36][R32.64] ;  /* 0x00000024202c0981 */ /* 0x000ea2000c1e1d00 */
[----:B------:R-:W-:Y:S01]  /*ab70*/  PLOP3.LUT P1, PT, PT, PT, UP0, 0x80, 0x8 ;  /* 0x000000000008781c */ /* 0x000fe20003f2f008 */
[----:B----4-:R-:W-:Y:S01]  /*ab80*/  IMAD R7, R37, 0xa0, RZ ;  /* 0x000000a025077824 */ /* 0x010fe200078e02ff */
        /* <DEDUP_REMOVED lines=8> */
[----:B--2---:R-:W-:Y:S02]  /*ac10*/  @P1 HFMA2 R41, R41, R45, -RZ ;  /* 0x0000002d29291231 */ /* 0x004fe400001000ff */
[----:B------:R-:W-:-:S02]  /*ac20*/  @P0 HMUL2 R40, R40, R44 ;  /* 0x0000002c28280232 */ /* 0x000fc40000000000 */
[----:B------:R-:W-:Y:S02]  /*ac30*/  @P3 HFMA2 R43, R43, R47, -RZ ;  /* 0x0000002f2b2b3231 */ /* 0x000fe400001000ff */
[----:B------:R-:W-:-:S05]  /*ac40*/  @P2 HMUL2 R42, R42, R46 ;  /* 0x0000002e2a2a2232 */ /* 0x000fca0000000000 */
[----:B------:R0:W-:Y:S02]  /*ac50*/  STG.E.128 desc[UR36][R6.64], R40 ;  /* 0x0000002806007986 */ /* 0x0001e4000c101d24 */
.L_x_352:
[--C-:B-----5:R-:W-:Y:S02]  /*ac60*/  HADD2.F32 R39, -RZ, R40.reuse.H0_H0 ;  /* 0x20000028ff277230 */ /* 0x120fe40000004100 */
[----:B------:R-:W-:Y:S02]  /*ac70*/  HADD2.F32 R3, -RZ, R40.H1_H1 ;  /* 0x30000028ff037230 */ /* 0x000fe40000004100 */
[--C-:B------:R-:W-:Y:S02]  /*ac80*/  HADD2.F32 R5, -RZ, R41.reuse.H0_H0 ;  /* 0x20000029ff057230 */ /* 0x100fe40000004100 */
[C---:B0---4-:R-:W-:Y:S01]  /*ac90*/  FFMA.FTZ R6, R0.reuse, R39, RZ ;  /* 0x0000002700067223 */ /* 0x051fe200000100ff */
        /* <DEDUP_REMOVED lines=13> */
.L_x_351:
[----:B-1-3--:R-:W-:Y:S05]  /*ad70*/  BSYNC.RECONVERGENT B2 ;  /* 0x0000000000027941 */ /* 0x00afea0003800200 */
.L_x_350:
        /* <DEDUP_REMOVED lines=8> */
.L_x_356:
[----:B------:R-:W-:Y:S02]  /*ae00*/  IADD3 R7, P1, PT, R11, UR47, RZ ;  /* 0x0000002f0b077c10 */ /* 0x000fe4000ff3e0ff */
        /* <DEDUP_REMOVED lines=28> */
.L_x_354:
[----:B------:R-:W-:Y:S05]  /*afd0*/  BSYNC.RECONVERGENT B2 ;  /* 0x0000000000027941 */ /* 0x000fea0003800200 */
.L_x_353:
        /* <DEDUP_REMOVED lines=45> */
.L_x_355:
[----:B------:R1:W3:Y:S01]  /*b2b0*/  LDS.U16 R0, [R36] ;  /* 0x0000000024007984 */ /* 0x0002e20000000400 */
[----:B------:R-:W-:Y:S01]  /*b2c0*/  VIADD R11, R11, 0x8 ;  /* 0x000000080b0b7836 */ /* 0x000fe20000000000 */
[----:B------:R-:W-:Y:S01]  /*b2d0*/  IADD3 R39, PT, PT, R39, 0x500, RZ ;  /* 0x0000050027277810 */ /* 0x000fe20007ffe0ff */
[--C-:B-----5:R-:W-:Y:S02]  /*b2e0*/  HADD2.F32 R3, -RZ, R48.reuse.H0_H0 ;  /* 0x20000030ff037230 */ /* 0x120fe40000004100 */
[----:B------:R-:W-:Y:S01]  /*b2f0*/  HADD2.F32 R5, -RZ, R48.H1_H1 ;  /* 0x30000030ff057230 */ /* 0x000fe20000004100 */
[----:B------:R-:W-:Y:S01]  /*b300*/  ISETP.GE.AND P1, PT, R11, R16, PT ;  /* 0x000000100b00720c */ /* 0x000fe20003f26270 */
[--C-:B0-----:R-:W-:Y:S02]  /*b310*/  HADD2.F32 R7, -RZ, R49.reuse.H0_H0 ;  /* 0x20000031ff077230 */ /* 0x101fe40000004100 */
[----:B------:R-:W-:Y:S02]  /*b320*/  HADD2.F32 R13, -RZ, R50.H1_H1 ;  /* 0x30000032ff0d7230 */ /* 0x000fe40000004100 */
[----:B------:R-:W-:-:S02]  /*b330*/  HADD2.F32 R49, -RZ, R49.H1_H1 ;  /* 0x30000031ff317230 */ /* 0x000fc40000004100 */
        /* <DEDUP_REMOVED lines=14> */
.L_x_349:
[----:B-1-3--:R-:W-:Y:S05]  /*b420*/  BSYNC.RECONVERGENT B1 ;  /* 0x0000000000017941 */ /* 0x00afea0003800200 */
.L_x_348:
        /* <DEDUP_REMOVED lines=22> */
[----:B----4-:R-:W-:Y:S01]  /*b590*/  IABS R34, R30 ;  /* 0x0000001e00227213 */ /* 0x010fe20000000000 */
        /* <DEDUP_REMOVED lines=22> */
[----:B------:R-:W-:-:S05]  /*b700*/  IADD3 R16, P0, PT, R11, UR47, RZ ;  /* 0x0000002f0b107c10 */ /* 0x000fca000ff1e0ff */
        /* <DEDUP_REMOVED lines=32> */
.L_x_362:
[----:B------:R-:W-:Y:S05]  /*b910*/  BSYNC.RECONVERGENT B3 ;  /* 0x0000000000037941 */ /* 0x000fea0003800200 */
.L_x_361:
        /* <DEDUP_REMOVED lines=17> */
.L_x_360:
[----:B------:R-:W-:Y:S05]  /*ba30*/  BSYNC.RECONVERGENT B2 ;  /* 0x0000000000027941 */ /* 0x000fea0003800200 */
.L_x_359:
[----:B------:R-:W-:-:S13]  /*ba40*/  ISETP.GE.U32.AND P0, PT, R7, 0x4, PT ;  /* 0x000000040700780c */ /* 0x000fda0003f06070 */
[----:B------:R-:W-:Y:S05]  /*ba50*/  @!P0 BRA `(.L_x_358) ;  /* 0x0000000800948947 */ /* 0x000fea0003800000 */
[----:B------:R-:W-:Y:S01]  /*ba60*/  LEA R7, R11, UR7, 0x1 ;  /* 0x000000070b077c11 */ /* 0x000fe2000f8e08ff */
[----:B------:R-:W-:-:S04]  /*ba70*/  IMAD.U32 R16, RZ, RZ, UR10 ;  /* 0x0000000aff107e24 */ /* 0x000fc8000f8e00ff */
[----:B------:R-:W-:Y:S01]  /*ba80*/  IMAD R7, R16, -0x2, R7 ;  /* 0xfffffffe10077824 */ /* 0x000fe200078e0207 */
[C---:B------:R-:W-:Y:S01]  /*ba90*/  IADD3 R16, PT, PT, R11.reuse, 0x4, RZ ;  /* 0x000000040b107810 */ /* 0x040fe20007ffe0ff */
[----:B------:R-:W-:-:S03]  /*baa0*/  IMAD R11, R11, 0xa0, RZ ;  /* 0x000000a00b0b7824 */ /* 0x000fc600078e02ff */
[----:B------:R-:W-:-:S07]  /*bab0*/  IADD3 R7, PT, PT, R7, 0x8, R54 ;  /* 0x0000000807077810 */ /* 0x000fce0007ffe036 */
.L_x_369:
[----:B------:R-:W0:Y:S01]  /*bac0*/  LDC R47, c[0x0][0x3f4] ;  /* 0x0000fd00ff2f7b82 */ /* 0x000e220000000800 */
[----:B----4-:R-:W-:Y:S01]  /*bad0*/  VIADD R34, R16, 0xfffffffc ;  /* 0xfffffffc10227836 */ /* 0x010fe20000000000 */
[----:B------:R-:W-:Y:S04]  /*bae0*/  BSSY.RECONVERGENT B2, `(.L_x_363) ;  /* 0x000004a000027945 */ /* 0x000fe80003800200 */
[----:B0-----:R-:W-:-:S13]  /*baf0*/  ISETP.GE.AND P0, PT, R34, R47, PT ;  /* 0x0000002f2200720c */ /* 0x001fda0003f06270 */
[----:B------:R-:W-:Y:S05]  /*bb00*/  @!P0 BRA `(.L_x_364) ;  /* 0x00000004001c8947 */ /* 0x000fea0003800000 */
[----:B------:R-:W-:Y:S01]  /*bb10*/  IABS R35, R47 ;  /* 0x0000002f00237213 */ /* 0x000fe20000000000 */
[----:B------:R-:W0:Y:S01]  /*bb20*/  LDCU.64 UR4, c[0x0][0x3c8] ;  /* 0x00007900ff0477ac */ /* 0x000e220008000a00 */
[----:B------:R-:W-:Y:S02]  /*bb30*/  IABS R30, R34 ;  /* 0x00000022001e7213 */ /* 0x000fe40000000000 */
[----:B------:R-:W1:Y:S01]  /*bb40*/  I2F.RP R36, R35 ;  /* 0x0000002300247306 */ /* 0x000e620000209400 */
[----:B------:R-:W-:Y:S02]  /*bb50*/  ISETP.GE.AND P1, PT, R34, RZ, PT ;  /* 0x000000ff2200720c */ /* 0x000fe40003f26270 */
[----:B------:R-:W-:-:S05]  /*bb60*/  ISETP.NE.AND P2, PT, R47, RZ, PT ;  /* 0x000000ff2f00720c */ /* 0x000fca0003f45270 */
[----:B-1----:R-:W1:Y:S02]  /*bb70*/  MUFU.RCP R36, R36 ;  /* 0x0000002400247308 */ /* 0x002e640000001000 */
[----:B-1----:R-:W-:-:S06]  /*bb80*/  IADD3 R32, PT, PT, R36, 0xffffffe, RZ ;  /* 0x0ffffffe24207810 */ /* 0x002fcc0007ffe0ff */
[----:B------:R1:W3:Y:S02]  /*bb90*/  F2I.FTZ.U32.TRUNC.NTZ R33, R32 ;  /* 0x0000002000217305 */ /* 0x0002e4000021f000 */
[----:B-1----:R-:W-:Y:S02]  /*bba0*/  HFMA2 R32, -RZ, RZ, 0, 0 ;  /* 0x00000000ff207431 */ /* 0x002fe400000001ff */
[----:B---3--:R-:W-:-:S04]  /*bbb0*/  IMAD.MOV R28, RZ, RZ, -R33 ;  /* 0x000000ffff1c7224 */ /* 0x008fc800078e0a21 */
        /* <DEDUP_REMOVED lines=13> */
[C---:B0-----:R-:W-:Y:S01]  /*bc90*/  LEA R34, P0, R30.reuse, UR4, 0x2 ;  /* 0x000000041e227c11 */ /* 0x041fe2000f8010ff */
[----:B------:R-:W0:Y:S03]  /*bca0*/  LDCU UR4, c[0x0][0x40c] ;  /* 0x00008180ff0477ac */ /* 0x000e260008000800 */
[----:B------:R-:W-:-:S06]  /*bcb0*/  LEA.HI.X R35, R30, UR5, R33, 0x2, P0 ;  /* 0x000000051e237c11 */ /* 0x000fcc00080f1421 */
[----:B------:R-:W3:Y:S02]  /*bcc0*/  LDG.E R35, desc[UR36][R34.64] ;  /* 0x0000002422237981 */ /* 0x000ee4000c1e1900 */
[----:B---3--:R-:W-:-:S04]  /*bcd0*/  IMAD R28, R44, R35, R28 ;  /* 0x000000232c1c7224 */ /* 0x008fc800078e021c */
[----:B------:R-:W-:Y:S02]  /*bce0*/  IMAD R33, R28, 0xa0, RZ ;  /* 0x000000a01c217824 */ /* 0x000fe400078e02ff */
[----:B------:R-:W1:Y:S02]  /*bcf0*/  LDS.U16 R28, [R7+-0x8] ;  /* 0xfffff800071c7984 */ /* 0x000e640000000400 */
[----:B------:R-:W-:-:S05]  /*bd00*/  IMAD.WIDE R32, R33, 0x2, R26 ;  /* 0x0000000221207825 */ /* 0x000fca00078e021a */
[----:B------:R3:W5:Y:S01]  /*bd10*/  LDG.E.128 R36, desc[UR36][R32.64] ;  /* 0x0000002420247981 */ /* 0x000762000c1e1d00 */
[----:B0-----:R-:W-:Y:S01]  /*bd20*/  UISETP.NE.AND UP0, UPT, UR4, URZ, UPT ;  /* 0x000000ff0400728c */ /* 0x001fe2000bf05270 */
[----:B-1----:R-:W-:-:S08]  /*bd30*/  HADD2.F32 R45, -RZ, R28.H0_H0 ;  /* 0x2000001cff2d7230 */ /* 0x002fd00000004100 */
[----:B---3--:R-:W-:Y:S05]  /*bd40*/  BRA.U UP0, `(.L_x_365) ;  /* 0x00000001004c7547 */ /* 0x008fea000b800000 */
        /* <DEDUP_REMOVED lines=19> */
.L_x_365:
        /* <DEDUP_REMOVED lines=16> */
.L_x_364:
[----:B------:R-:W-:Y:S05]  /*bf80*/  BSYNC.RECONVERGENT B2 ;  /* 0x0000000000027941 */ /* 0x000fea0003800200 */
.L_x_363:
[----:B------:R-:W-:Y:S01]  /*bf90*/  ISETP.GE.AND P0, PT, R16, R47, PT ;  /* 0x0000002f1000720c */ /* 0x000fe20003f06270 */
[----:B------:R-:W-:-:S12]  /*bfa0*/  BSSY.RECONVERGENT B2, `(.L_x_366) ;  /* 0x000004a000027945 */ /* 0x000fd80003800200 */
        /* <DEDUP_REMOVED lines=10> */
[----:B-1----:R-:W-:Y:S01]  /*c050*/  MOV R32, RZ ;  /* 0x000000ff00207202 */ /* 0x002fe20000000f00 */
        /* <DEDUP_REMOVED lines=20> */
[----:B------:R-:W1:Y:S02]  /*c1a0*/  LDS.U16 R28, [R7] ;  /* 0x00000000071c7984 */ /* 0x000e640000000400 */
        /* <DEDUP_REMOVED lines=25> */
.L_x_368:
        /* <DEDUP_REMOVED lines=16> */
.L_x_367:
[----:B------:R-:W-:Y:S05]  /*c440*/  BSYNC.RECONVERGENT B2 ;  /* 0x0000000000027941 */ /* 0x000fea0003800200 */
.L_x_366:
[C---:B------:R-:W-:Y:S01]  /*c450*/  VIADD R28, R16.reuse, 0x4 ;  /* 0x00000004101c7836 */ /* 0x040fe20000000000 */
[----:B------:R-:W-:Y:S01]  /*c460*/  IADD3 R16, PT, PT, R16, 0x8, RZ ;  /* 0x0000000810107810 */ /* 0x000fe20007ffe0ff */
[----:B------:R-:W-:Y:S01]  /*c470*/  VIADD R11, R11, 0x500 ;  /* 0x000005000b0b7836 */ /* 0x000fe20000000000 */
[----:B------:R-:W-:Y:S02]  /*c480*/  IADD3 R7, PT, PT, R7, 0x10, RZ ;  /* 0x0000001007077810 */ /* 0x000fe40007ffe0ff */
[----:B------:R-:W-:-:S13]  /*c490*/  ISETP.GE.AND P0, PT, R28, UR45, PT ;  /* 0x0000002d1c007c0c */ /* 0x000fda000bf06270 */
[----:B------:R-:W-:Y:S05]  /*c4a0*/  @!P0 BRA `(.L_x_369) ;  /* 0xfffffff400848947 */ /* 0x000fea000383ffff */
.L_x_358:
[----:B------:R-:W-:Y:S05]  /*c4b0*/  BSYNC.RECONVERGENT B1 ;  /* 0x0000000000017941 */ /* 0x000fea0003800200 */
.L_x_357:
[----:B------:R-:W-:-:S13]  /*c4c0*/  ISETP.NE.AND P0, PT, R4, R29, PT ;  /* 0x0000001d0400720c */ /* 0x000fda0003f05270 */
[----:B------:R-:W-:Y:S05]  /*c4d0*/  @P0 BRA `(.L_x_347) ;  /* 0x0000000000d80947 */ /* 0x000fea0003800000 */
[----:B------:R-:W-:Y:S02]  /*c4e0*/  UMOV UR4, 0xa0 ;  /* 0x000000a000047882 */ /* 0x000fe40000000000 */
[----:B------:R-:W-:-:S06]  /*c4f0*/  UIMAD UR4, UR44, UR4, -0xa0 ;  /* 0xffffff602c0474a4 */ /* 0x000fcc000f8e0204 */
[----:B------:R-:W-:-:S04]  /*c500*/  IMAD.U32 R15, RZ, RZ, UR4 ;  /* 0x00000004ff0f7e24 */ /* 0x000fc8000f8e00ff */
[----:B------:R-:W-:-:S05]  /*c510*/  IMAD.WIDE R14, R15, 0x2, R24 ;  /* 0x000000020f0e7825 */ /* 0x000fca00078e0218 */
[----:B----4-:R0:W5:Y:S01]  /*c520*/  LDG.E.128 R32, desc[UR36][R14.64] ;  /* 0x000000240e207981 */ /* 0x010162000c1e1d00 */
        /* <DEDUP_REMOVED lines=33> */
.L_x_370:
        /* <DEDUP_REMOVED lines=16> */
.L_x_347:
[----:B-1-3--:R-:W-:Y:S05]  /*c840*/  BSYNC.RECONVERGENT B0 ;  /* 0x0000000000007941 */ /* 0x00afea0003800200 */
.L_x_346:
[----:B------:R-:W-:Y:S01]  /*c850*/  BAR.SYNC.DEFER_BLOCKING 0x0 ;  /* 0x0000000000007b1d */ /* 0x000fe20000010000 */
[----:B------:R-:W-:-:S13]  /*c860*/  ISETP.GT.U32.AND P0, PT, R19, 0x9f, PT ;  /* 0x0000009f1300780c */ /* 0x000fda0003f04070 */
[----:B------:R-:W-:Y:S05]  /*c870*/  @P0 EXIT ;  /* 0x000000000000094d */ /* 0x000fea0003800000 */
[----:B------:R-:W1:Y:S01]  /*c880*/  S2UR UR5, SR_CgaCtaId ;  /* 0x00000000000579c3 */ /* 0x000e620000008800 */
[----:B------:R-:W-:Y:S01]  /*c890*/  LOP3.LUT R7, R2, 0x3c0, RZ, 0xc0, !PT ;  /* 0x000003c002077812 */ /* 0x000fe200078ec0ff */
[----:B------:R-:W-:Y:S01]  /*c8a0*/  UMOV UR4, 0x400 ;  /* 0x0000040000047882 */ /* 0x000fe20000000000 */
[----:B------:R-:W-:Y:S01]  /*c8b0*/  IMAD R4, R4, 0xa0, R19 ;  /* 0x000000a004047824 */ /* 0x000fe200078e0213 */
[----:B------:R-:W-:Y:S01]  /*c8c0*/  UIADD3 UR4, UPT, UPT, UR4, 0x420, URZ ;  /* 0x0000042004047890 */ /* 0x000fe2000fffe0ff */
[----:B------:R-:W-:Y:S01]  /*c8d0*/  ISETP.NE.AND P0, PT, R7, 0x40, PT ;  /* 0x000000400700780c */ /* 0x000fe20003f05270 */
[----:B------:R-:W-:Y:S01]  /*c8e0*/  BSSY.RECONVERGENT B0, `(.L_x_371) ;  /* 0x000000d000007945 */ /* 0x000fe20003800200 */
[C---:B------:R-:W-:Y:S02]  /*c8f0*/  LOP3.LUT R11, R2.reuse, 0x3e0, RZ, 0xc0, !PT ;  /* 0x000003e0020b7812 */ /* 0x040fe400078ec0ff */
[C---:B------:R-:W-:Y:S02]  /*c900*/  ISETP.GT.U32.AND P1, PT, R2.reuse, 0x3f, PT ;  /* 0x0000003f0200780c */ /* 0x040fe40003f24070 */
[----:B------:R-:W-:-:S02]  /*c910*/  ISETP.GT.U32.AND P3, PT, R2, 0x1f, PT ;  /* 0x0000001f0200780c */ /* 0x000fc40003f64070 */
[----:B------:R-:W-:Y:S01]  /*c920*/  ISETP.NE.AND P2, PT, R11, 0x20, PT ;  /* 0x000000200b00780c */ /* 0x000fe20003f45270 */
[----:B-1----:R-:W-:-:S06]  /*c930*/  ULEA UR4, UR5, UR4, 0x18 ;  /* 0x0000000405047291 */ /* 0x002fcc000f8ec0ff */
[----:B------:R-:W-:Y:S01]  /*c940*/  LEA R4, R4, UR4, 0x1 ;  /* 0x0000000404047c11 */ /* 0x000fe2000f8e08ff */
[----:B------:R-:W-:Y:S06]  /*c950*/  @P0 BRA `(.L_x_372) ;  /* 0x0000000000140947 */ /* 0x000fec0003800000 */
[----:B0-----:R-:W-:Y:S02]  /*c960*/  F2FP.F16.F32.PACK_AB R20, R3, R6 ;  /* 0x000000060314723e */ /* 0x001fe400000000ff */
[----:B------:R-:W-:Y:S02]  /*c970*/  F2FP.F16.F32.PACK_AB R21, R8, R5 ;  /* 0x000000050815723e */ /* 0x000fe400000000ff */
[----:B------:R-:W-:Y:S02]  /*c980*/  F2FP.F16.F32.PACK_AB R22, R10, R9 ;  /* 0x000000090a16723e */ /* 0x000fe400000000ff */
[----:B------:R-:W-:-:S05]  /*c990*/  F2FP.F16.F32.PACK_AB R23, R0, R13 ;  /* 0x0000000d0017723e */ /* 0x000fca00000000ff */
[----:B------:R1:W-:Y:S02]  /*c9a0*/  STS.128 [R4+-0x280], R20 ;  /* 0xfffd801404007388 */ /* 0x0003e40000000c00 */
.L_x_372:
[----:B------:R-:W-:Y:S05]  /*c9b0*/  BSYNC.RECONVERGENT B0 ;  /* 0x0000000000007941 */ /* 0x000fea0003800200 */
.L_x_371:
[----:B------:R-:W-:Y:S06]  /*c9c0*/  BAR.SYNC.DEFER_BLOCKING 0x0 ;  /* 0x0000000000007b1d */ /* 0x000fec0000010000 */
[----:B------:R-:W-:Y:S04]  /*c9d0*/  BSSY.RECONVERGENT B0, `(.L_x_373) ;  /* 0x0000013000007945 */ /* 0x000fe80003800200 */
[----:B------:R-:W-:Y:S05]  /*c9e0*/  @P1 BRA `(.L_x_374) ;  /* 0x0000000000441947 */ /* 0x000fea0003800000 */
[----:B01----:R-:W0:Y:S02]  /*c9f0*/  LDS.128 R20, [R4] ;  /* 0x0000000004147984 */ /* 0x003e240000000c00 */
        /* <DEDUP_REMOVED lines=16> */
.L_x_374:
[----:B------:R-:W-:Y:S05]  /*cb00*/  BSYNC.RECONVERGENT B0 ;  /* 0x0000000000007941 */ /* 0x000fea0003800200 */
.L_x_373:
[----:B------:R-:W-:Y:S06]  /*cb10*/  BAR.SYNC.DEFER_BLOCKING 0x0 ;  /* 0x0000000000007b1d */ /* 0x000fec0000010000 */
[----:B------:R-:W-:Y:S04]  /*cb20*/  BSSY.RECONVERGENT B0, `(.L_x_375) ;  /* 0x0000007000007945 */ /* 0x000fe80003800200 */
[----:B------:R-:W-:Y:S05]  /*cb30*/  @P2 BRA `(.L_x_376) ;  /* 0x0000000000142947 */ /* 0x000fea0003800000 */
[----:B01----:R-:W-:Y:S02]  /*cb40*/  F2FP.F16.F32.PACK_AB R20, R3, R6 ;  /* 0x000000060314723e */ /* 0x003fe400000000ff */
[----:B------:R-:W-:Y:S02]  /*cb50*/  F2FP.F16.F32.PACK_AB R21, R8, R5 ;  /* 0x000000050815723e */ /* 0x000fe400000000ff */
[----:B------:R-:W-:Y:S02]  /*cb60*/  F2FP.F16.F32.PACK_AB R22, R10, R9 ;  /* 0x000000090a16723e */ /* 0x000fe400000000ff */
[----:B------:R-:W-:-:S05]  /*cb70*/  F2FP.F16.F32.PACK_AB R23, R0, R13 ;  /* 0x0000000d0017723e */ /* 0x000fca00000000ff */
[----:B------:R3:W-:Y:S02]  /*cb80*/  STS.128 [R4+-0x140], R20 ;  /* 0xfffec01404007388 */ /* 0x0007e40000000c00 */
.L_x_376:
[----:B------:R-:W-:Y:S05]  /*cb90*/  BSYNC.RECONVERGENT B0 ;  /* 0x0000000000007941 */ /* 0x000fea0003800200 */
.L_x_375:
[----:B------:R-:W-:Y:S06]  /*cba0*/  BAR.SYNC.DEFER_BLOCKING 0x0 ;  /* 0x0000000000007b1d */ /* 0x000fec0000010000 */
[----:B------:R-:W-:Y:S04]  /*cbb0*/  BSSY.RECONVERGENT B0, `(.L_x_377) ;  /* 0x0000013000007945 */ /* 0x000fe80003800200 */
[----:B------:R-:W-:Y:S05]  /*cbc0*/  @P3 BRA `(.L_x_378) ;  /* 0x0000000000443947 */ /* 0x000fea0003800000 */
[----:B01-3--:R-:W0:Y:S02]  /*cbd0*/  LDS.128 R20, [R4] ;  /* 0x0000000004147984 */ /* 0x00be240000000c00 */
        /* <DEDUP_REMOVED lines=16> */
.L_x_378:
[----:B------:R-:W-:Y:S05]  /*cce0*/  BSYNC.RECONVERGENT B0 ;  /* 0x0000000000007941 */ /* 0x000fea0003800200 */
.L_x_377:
[----:B------:R-:W-:Y:S06]  /*ccf0*/  BAR.SYNC.DEFER_BLOCKING 0x0 ;  /* 0x0000000000007b1d */ /* 0x000fec0000010000 */
[----:B------:R-:W-:Y:S05]  /*cd00*/  @P3 EXIT ;  /* 0x000000000000394d */ /* 0x000fea0003800000 */
[----:B------:R-:W5:Y:S02]  /*cd10*/  LDCU UR4, c[0x0][0x478] ;  /* 0x00008f00ff0477ac */ /* 0x000f640008000800 */
[----:B-----5:R-:W-:-:S09]  /*cd20*/  UISETP.NE.AND UP0, UPT, UR4, 0x2, UPT ;  /* 0x000000020400788c */ /* 0x020fd2000bf05270 */
[----:B------:R-:W-:Y:S05]  /*cd30*/  BRA.U UP0, `(.L_x_379) ;  /* 0x0000000100e07547 */ /* 0x000fea000b800000 */
[----:B------:R-:W5:Y:S01]  /*cd40*/  LDC.64 R14, c[0x0][0x470] ;  /* 0x00011c00ff0e7b82 */ /* 0x000f620000000a00 */
[----:B------:R-:W0:Y:S01]  /*cd50*/  LDCU.64 UR4, c[0x0][0x380] ;  /* 0x00007000ff0477ac */ /* 0x000e220008000a00 */
[----:B-----5:R-:W5:Y:S01]  /*cd60*/  LDG.E R14, desc[UR36][R14.64] ;  /* 0x000000240e0e7981 */ /* 0x020f62000c1e1900 */
[----:B------:R-:W-:Y:S01]  /*cd70*/  IADD3 R19, PT, PT, R19, UR48, RZ ;  /* 0x0000003013137c10 */ /* 0x000fe2000fffe0ff */
[C---:B-----5:R-:W-:Y:S01]  /*cd80*/  FMUL.FTZ R13, R14.reuse, R13 ;  /* 0x0000000d0e0d7220 */ /* 0x060fe20000410000 */
[C---:B------:R-:W-:Y:S01]  /*cd90*/  FMUL.FTZ R10, R14.reuse, R10 ;  /* 0x0000000a0e0a7220 */ /* 0x040fe20000410000 */
[C---:B------:R-:W-:Y:S01]  /*cda0*/  FMUL.FTZ R0, R14.reuse, R0 ;  /* 0x000000000e007220 */ /* 0x040fe20000410000 */
[C---:B------:R-:W-:Y:S01]  /*cdb0*/  FMUL.FTZ R3, R14.reuse, R3 ;  /* 0x000000030e037220 */ /* 0x040fe20000410000 */
[C---:B------:R-:W-:Y:S01]  /*cdc0*/  FMUL.FTZ R5, R14.reuse, R5 ;  /* 0x000000050e057220 */ /* 0x040fe20000410000 */
[C---:B------:R-:W-:Y:S01]  /*cdd0*/  FMUL.FTZ R8, R14.reuse, R8 ;  /* 0x000000080e087220 */ /* 0x040fe20000410000 */
[----:B------:R-:W5:Y:S01]  /*cde0*/  F2I.S8.NTZ R13, R13 ;  /* 0x0000000d000d7305 */ /* 0x000f620000202100 */
[C---:B------:R-:W-:Y:S01]  /*cdf0*/  FMUL.FTZ R9, R14.reuse, R9 ;  /* 0x000000090e097220 */ /* 0x040fe20000410000 */
[----:B------:R-:W-:-:S06]  /*ce00*/  FMUL.FTZ R6, R14, R6 ;  /* 0x000000060e067220 */ /* 0x000fcc0000410000 */
[----:B------:R-:W1:Y:S01]  /*ce10*/  F2I.S8.NTZ R10, R10 ;  /* 0x0000000a000a7305 */ /* 0x000e620000202100 */
[----:B-----5:R-:W-:-:S07]  /*ce20*/  PRMT R2, R13, 0x8880, RZ ;  /* 0x000088800d027816 */ /* 0x020fce00000000ff */
[----:B------:R-:W5:Y:S01]  /*ce30*/  F2I.S8.NTZ R0, R0 ;  /* 0x0000000000007305 */ /* 0x000f620000202100 */
[----:B------:R-:W-:Y:S02]  /*ce40*/  PRMT R2, R2, 0x7710, RZ ;  /* 0x0000771002027816 */ /* 0x000fe400000000ff */
[----:B-1----:R-:W-:-:S05]  /*ce50*/  PRMT R10, R10, 0x8880, RZ ;  /* 0x000088800a0a7816 */ /* 0x002fca00000000ff */
[----:B------:R-:W1:Y:S01]  /*ce60*/  F2I.S8.NTZ R3, R3 ;  /* 0x0000000300037305 */ /* 0x000e620000202100 */
[----:B---3--:R-:W-:-:S04]  /*ce70*/  SHF.L.U32 R4, R2, 0x10, RZ ;  /* 0x0000001002047819 */ /* 0x008fc800000006ff */
[----:B------:R-:W-:Y:S02]  /*ce80*/  LOP3.LUT R11, R4, 0xff0000, RZ, 0xc0, !PT ;  /* 0x00ff0000040b7812 */ /* 0x000fe400078ec0ff */
[----:B-----5:R-:W-:Y:S01]  /*ce90*/  PRMT R7, R0, 0x8880, RZ ;  /* 0x0000888000077816 */ /* 0x020fe200000000ff */
[----:B------:R-:W3:Y:S01]  /*cea0*/  F2I.S8.NTZ R5, R5 ;  /* 0x0000000500057305 */ /* 0x000ee20000202100 */
[----:B------:R-:W-:Y:S02]  /*ceb0*/  PRMT R0, R10, 0x7710, RZ ;  /* 0x000077100a007816 */ /* 0x000fe400000000ff */
[----:B------:R-:W-:-:S03]  /*cec0*/  PRMT R2, R7, 0x7710, RZ ;  /* 0x0000771007027816 */ /* 0x000fc600000000ff */
[----:B------:R-:W-:Y:S01]  /*ced0*/  IMAD.SHL.U32 R0, R0, 0x100, RZ ;  /* 0x0000010000007824 */ /* 0x000fe200078e00ff */
[----:B------:R-:W-:Y:S01]  /*cee0*/  PRMT R11, R11, 0x4210, R2 ;  /* 0x000042100b0b7816 */ /* 0x000fe20000000002 */
[----:B------:R-:W5:Y:S03]  /*cef0*/  F2I.S8.NTZ R8, R8 ;  /* 0x0000000800087305 */ /* 0x000f660000202100 */
[----:B------:R-:W-:Y:S02]  /*cf00*/  LOP3.LUT R11, R11, 0xff00, R0, 0xf8, !PT ;  /* 0x0000ff000b0b7812 */ /* 0x000fe400078ef800 */
[----:B-1----:R-:W-:Y:S02]  /*cf10*/  PRMT R0, R3, 0x8880, RZ ;  /* 0x0000888003007816 */ /* 0x002fe400000000ff */
[----:B---3--:R-:W-:Y:S01]  /*cf20*/  PRMT R2, R5, 0x8880, RZ ;  /* 0x0000888005027816 */ /* 0x008fe200000000ff */
[----:B------:R-:W1:Y:S01]  /*cf30*/  F2I.S8.NTZ R9, R9 ;  /* 0x0000000900097305 */ /* 0x000e620000202100 */
[----:B------:R-:W-:-:S02]  /*cf40*/  PRMT R0, R0, 0x7710, RZ ;  /* 0x0000771000007816 */ /* 0x000fc400000000ff */
[----:B------:R-:W-:Y:S02]  /*cf50*/  PRMT R2, R2, 0x7710, RZ ;  /* 0x0000771002027816 */ /* 0x000fe400000000ff */
[----:B------:R-:W-:Y:S02]  /*cf60*/  LOP3.LUT R7, R0, 0xff, RZ, 0xc0, !PT ;  /* 0x000000ff00077812 */ /* 0x000fe400078ec0ff */
[----:B-----5:R-:W-:Y:S01]  /*cf70*/  PRMT R8, R8, 0x8880, RZ ;  /* 0x0000888008087816 */ /* 0x020fe200000000ff */
[----:B------:R-:W3:Y:S01]  /*cf80*/  F2I.S8.NTZ R6, R6 ;  /* 0x0000000600067305 */ /* 0x000ee20000202100 */
[----:B------:R-:W-:Y:S02]  /*cf90*/  LOP3.LUT R4, R2, 0xff, RZ, 0xc0, !PT ;  /* 0x000000ff02047812 */ /* 0x000fe400078ec0ff */
[----:B------:R-:W-:Y:S02]  /*cfa0*/  PRMT R3, R8, 0x7710, RZ ;  /* 0x0000771008037816 */ /* 0x000fe400000000ff */
[----:B0-----:R-:W-:Y:S01]  /*cfb0*/  IADD3 R8, P0, PT, R19, UR4, RZ ;  /* 0x0000000413087c10 */ /* 0x001fe2000ff1e0ff */
[----:B------:R-:W-:Y:S01]  /*cfc0*/  IMAD.WIDE.U32 R4, R4, 0x10000, RZ ;  /* 0x0001000004047825 */ /* 0x000fe200078e00ff */
[----:B-1----:R-:W-:-:S02]  /*cfd0*/  PRMT R9, R9, 0x8880, RZ ;  /* 0x0000888009097816 */ /* 0x002fc400000000ff */
[----:B------:R-:W-:Y:S02]  /*cfe0*/  LOP3.LUT R3, R3, 0xff, RZ, 0xc0, !PT ;  /* 0x000000ff03037812 */ /* 0x000fe400078ec0ff */
[----:B------:R-:W-:-:S03]  /*cff0*/  PRMT R0, R9, 0x7710, RZ ;  /* 0x0000771009007816 */ /* 0x000fc600000000ff */
[----:B------:R-:W-:Y:S01]  /*d000*/  IMAD.WIDE.U32 R2, R3, 0x1000000, RZ ;  /* 0x0100000003027825 */ /* 0x000fe200078e00ff */
[----:B---3--:R-:W-:Y:S02]  /*d010*/  PRMT R10, R6, 0x8880, RZ ;  /* 0x00008880060a7816 */ /* 0x008fe400000000ff */
        /* <DEDUP_REMOVED lines=10> */
.L_x_379:
[----:B------:R-:W5:Y:S01]  /*d0c0*/  LDC.64 R14, c[0x0][0x380] ;  /* 0x0000e000ff0e7b82 */ /* 0x000f620000000a00 */
[----:B------:R-:W-:Y:S01]  /*d0d0*/  VIADD R19, R19, UR48 ;  /* 0x0000003013137c36 */ /* 0x000fe20008000000 */
[----:B------:R-:W-:Y:S02]  /*d0e0*/  F2FP.F16.F32.PACK_AB R7, R3, R6 ;  /* 0x000000060307723e */ /* 0x000fe400000000ff */
[----:B------:R-:W-:Y:S02]  /*d0f0*/  F2FP.F16.F32.PACK_AB R5, R8, R5 ;  /* 0x000000050805723e */ /* 0x000fe400000000ff */
[----:B------:R-:W-:Y:S02]  /*d100*/  F2FP.F16.F32.PACK_AB R9, R10, R9 ;  /* 0x000000090a09723e */ /* 0x000fe400000000ff */
[----:B------:R-:W-:Y:S01]  /*d110*/  F2FP.F16.F32.PACK_AB R13, R0, R13 ;  /* 0x0000000d000d723e */ /* 0x000fe200000000ff */
[----:B-----5:R-:W-:-:S05]  /*d120*/  IMAD.WIDE R2, R19, 0x2, R14 ;  /* 0x0000000213027825 */ /* 0x020fca00078e020e */
[----:B------:R-:W-:Y:S04]  /*d130*/  STG.E desc[UR36][R2.64], R7 ;  /* 0x0000000702007986 */ /* 0x000fe8000c101924 */
[----:B------:R-:W-:Y:S04]  /*d140*/  STG.E desc[UR36][R2.64+0x4], R5 ;  /* 0x0000040502007986 */ /* 0x000fe8000c101924 */
[----:B------:R-:W-:Y:S04]  /*d150*/  STG.E desc[UR36][R2.64+0x8], R9 ;  /* 0x0000080902007986 */ /* 0x000fe8000c101924 */
[----:B------:R-:W-:Y:S01]  /*d160*/  STG.E desc[UR36][R2.64+0xc], R13 ;  /* 0x00000c0d02007986 */ /* 0x000fe2000c101924 */
[----:B------:R-:W-:Y:S05]  /*d170*/  EXIT ;  /* 0x000000000000794d */ /* 0x000fea0003800000 */
.L_x_248:
[----:B------:R-:W-:Y:S01]  /*d180*/  MOV R12, 0x10 ;  /* 0x00000010000c7802 */ /* 0x000fe20000000f00 */
[----:B------:R-:W-:Y:S01]  /*d190*/  IMAD.MOV.U32 R11, RZ, RZ, 0x1f ;  /* 0x0000001fff0b7424 */ /* 0x000fe200078e00ff */
[----:B------:R-:W-:-:S07]  /*d1a0*/  MOV R15, 0xffffffff ;  /* 0xffffffff000f7802 */ /* 0x000fce0000000f00 */
[----:B-1----:R-:W-:Y:S05]  /*d1b0*/  WARPSYNC.COLLECTIVE R15, `(.L_x_380) ;  /* 0x000000000f087348 */ /* 0x002fea0003c00000 */
[----:B------:R0:W2:Y:S02]  /*d1c0*/  SHFL.BFLY P6, R14, R13, R12, R11 ;  /* 0x0c00000c0d0e7389 */ /* 0x0000a400000c000b */
[----:B012---:R-:W-:Y:S05]  /*d1d0*/  ENDCOLLECTIVE ;  /* 0x000000000000791b */ /* 0x007fea0003800000 */
.L_x_380:
[----:B------:R-:W-:Y:S01]  /*d1e0*/  MOV R12, 0x8 ;  /* 0x00000008000c7802 */ /* 0x000fe20000000f00 */
[----:B------:R-:W-:-:S04]  /*d1f0*/  FADD.FTZ R3, R13, R14 ;  /* 0x0000000e0d037221 */ /* 0x000fc80000010000 */
[----:B------:R-:W-:-:S07]  /*d200*/  IMAD.MOV.U32 R13, RZ, RZ, R3 ;  /* 0x000000ffff0d7224 */ /* 0x000fce00078e0003 */
[----:B------:R-:W-:Y:S05]  /*d210*/  WARPSYNC.COLLECTIVE R15, `(.L_x_381) ;  /* 0x000000000f087348 */ /* 0x000fea0003c00000 */
[----:B------:R0:W1:Y:S02]  /*d220*/  SHFL.BFLY P6, R14, R13, R12, R11 ;  /* 0x0c00000c0d0e7389 */ /* 0x00006400000c000b */
[----:B01----:R-:W-:Y:S05]  /*d230*/  ENDCOLLECTIVE ;  /* 0x000000000000791b */ /* 0x003fea0003800000 */
.L_x_381:
[----:B------:R-:W-:Y:S01]  /*d240*/  MOV R12, 0x4 ;  /* 0x00000004000c7802 */ /* 0x000fe20000000f00 */
[----:B------:R-:W-:-:S04]  /*d250*/  FADD.FTZ R4, R3, R14 ;  /* 0x0000000e03047221 */ /* 0x000fc80000010000 */
[----:B------:R-:W-:-:S07]  /*d260*/  IMAD.MOV.U32 R13, RZ, RZ, R4 ;  /* 0x000000ffff0d7224 */ /* 0x000fce00078e0004 */
[----:B------:R-:W-:Y:S05]  /*d270*/  WARPSYNC.COLLECTIVE R15, `(.L_x_382) ;  /* 0x000000000f087348 */ /* 0x000fea0003c00000 */
[----:B------:R0:W1:Y:S02]  /*d280*/  SHFL.BFLY P6, R14, R13, R12, R11 ;  /* 0x0c00000c0d0e7389 */ /* 0x00006400000c000b */
[----:B01----:R-:W-:Y:S05]  /*d290*/  ENDCOLLECTIVE ;  /* 0x000000000000791b */ /* 0x003fea0003800000 */
.L_x_382:
[----:B------:R-:W-:Y:S01]  /*d2a0*/  MOV R12, 0x2 ;  /* 0x00000002000c7802 */ /* 0x000fe20000000f00 */
[----:B------:R-:W-:-:S04]  /*d2b0*/  FADD.FTZ R5, R4, R14 ;  /* 0x0000000e04057221 */ /* 0x000fc80000010000 */
[----:B------:R-:W-:-:S07]  /*d2c0*/  IMAD.MOV.U32 R13, RZ, RZ, R5 ;  /* 0x000000ffff0d7224 */ /* 0x000fce00078e0005 */
[----:B------:R-:W-:Y:S05]  /*d2d0*/  WARPSYNC.COLLECTIVE R15, `(.L_x_383) ;  /* 0x000000000f087348 */ /* 0x000fea0003c00000 */
[----:B------:R0:W1:Y:S02]  /*d2e0*/  SHFL.BFLY P6, R14, R13, R12, R11 ;  /* 0x0c00000c0d0e7389 */ /* 0x00006400000c000b */
[----:B01----:R-:W-:Y:S05]  /*d2f0*/  ENDCOLLECTIVE ;  /* 0x000000000000791b */ /* 0x003fea0003800000 */
.L_x_383:
[----:B------:R-:W-:Y:S01]  /*d300*/  MOV R12, 0x1 ;  /* 0x00000001000c7802 */ /* 0x000fe20000000f00 */
[----:B------:R-:W-:-:S04]  /*d310*/  FADD.FTZ R6, R5, R14 ;  /* 0x0000000e05067221 */ /* 0x000fc80000010000 */
[----:B------:R-:W-:-:S07]  /*d320*/  IMAD.MOV.U32 R13, RZ, RZ, R6 ;  /* 0x000000ffff0d7224 */ /* 0x000fce00078e0006 */
[----:B------:R-:W-:Y:S05]  /*d330*/  WARPSYNC.COLLECTIVE R15, `(.L_x_384) ;  /* 0x000000000f087348 */ /* 0x000fea0003c00000 */
[----:B------:R0:W1:Y:S02]  /*d340*/  SHFL.BFLY P6, R14, R13, R12, R11 ;  /* 0x0c00000c0d0e7389 */ /* 0x00006400000c000b */
[----:B01----:R-:W-:Y:S05]  /*d350*/  ENDCOLLECTIVE ;  /* 0x000000000000791b */ /* 0x003fea0003800000 */
.L_x_384:
[----:B------:R-:W-:Y:S05]  /*d360*/  BRA `(.L_x_385) ;  /* 0xffffff5c00787947 */ /* 0x000fea000383ffff */
.L_x_316:
[----:B------:R-:W-:Y:S01]  /*d370*/  BSSY B1, `(.L_x_386) ;  /* 0x0000007000017945 */ /* 0x000fe20003800000 */
[----:B------:R-:W-:Y:S01]  /*d380*/  IMAD.MOV.U32 R12, RZ, RZ, 0x1 ;  /* 0x00000001ff0c7424 */ /* 0x000fe200078e00ff */
[----:B------:R-:W-:Y:S01]  /*d390*/  MOV R11, 0x1f ;  /* 0x0000001f000b7802 */ /* 0x000fe20000000f00 */
[----:B------:R-:W-:-:S07]  /*d3a0*/  IMAD.MOV.U32 R15, RZ, RZ, -0x1 ;  /* 0xffffffffff0f7424 */ /* 0x000fce00078e00ff */
[----:B01234-:R-:W-:Y:S05]  /*d3b0*/  WARPSYNC.COLLECTIVE R15, `(.L_x_387) ;  /* 0x000000000f087348 */ /* 0x01ffea0003c00000 */
[----:B------:R0:W0:Y:S02]  /*d3c0*/  SHFL.BFLY P6, R14, R13, R12, R11 ;  /* 0x0c00000c0d0e7389 */ /* 0x00002400000c000b */
[----:B01234-:R-:W-:Y:S05]  /*d3d0*/  ENDCOLLECTIVE ;  /* 0x000000000000791b */ /* 0x01ffea0003800000 */
.L_x_387:
[----:B------:R-:W-:Y:S05]  /*d3e0*/  BSYNC B1 ;  /* 0x0000000000017941 */ /* 0x000fea0003800000 */
.L_x_386:
[----:B------:R-:W-:Y:S05]  /*d3f0*/  BRA `(.L_x_388) ;  /* 0xffffffac00d47947 */ /* 0x000fea000383ffff */
.L_x_320:
[----:B------:R-:W-:Y:S01]  /*d400*/  HFMA2 R11, -RZ, RZ, 0, 1.847743988037109375e-06 ;  /* 0x0000001fff0b7431 */ /* 0x000fe200000001ff */
[----:B------:R-:W-:Y:S01]  /*d410*/  BSSY B0, `(.L_x_389) ;  /* 0x0000007000007945 */ /* 0x000fe20003800000 */
[----:B------:R-:W-:Y:S01]  /*d420*/  MOV R13, R0 ;  /* 0x00000000000d7202 */ /* 0x000fe20000000f00 */
[----:B------:R-:W-:Y:S02]  /*d430*/  IMAD.MOV.U32 R12, RZ, RZ, 0x10 ;  /* 0x00000010ff0c7424 */ /* 0x000fe400078e00ff */
[----:B------:R-:W-:-:S07]  /*d440*/  IMAD.MOV.U32 R15, RZ, RZ, -0x1 ;  /* 0xffffffffff0f7424 */ /* 0x000fce00078e00ff */
[----:B-1234-:R-:W-:Y:S05]  /*d450*/  WARPSYNC.COLLECTIVE R15, `(.L_x_390) ;  /* 0x000000000f087348 */ /* 0x01efea0003c00000 */
[----:B------:R0:W0:Y:S02]  /*d460*/  SHFL.BFLY P6, R14, R13, R12, R11 ;  /* 0x0c00000c0d0e7389 */ /* 0x00002400000c000b */
[----:B01234-:R-:W-:Y:S05]  /*d470*/  ENDCOLLECTIVE ;  /* 0x000000000000791b */ /* 0x01ffea0003800000 */
.L_x_390:
[----:B------:R-:W-:Y:S05]  /*d480*/  BSYNC B0 ;  /* 0x0000000000007941 */ /* 0x000fea0003800000 */
.L_x_389:
[----:B------:R-:W-:Y:S01]  /*d490*/  FMNMX.FTZ R13, R14, R0, !PT ;  /* 0x000000000e0d7209 */ /* 0x000fe20007810000 */
[----:B------:R-:W-:Y:S01]  /*d4a0*/  IMAD.MOV.U32 R11, RZ, RZ, 0x1f ;  /* 0x0000001fff0b7424 */ /* 0x000fe200078e00ff */
[----:B------:R-:W-:Y:S02]  /*d4b0*/  MOV R12, 0x8 ;  /* 0x00000008000c7802 */ /* 0x000fe40000000f00 */
[----:B------:R-:W-:-:S07]  /*d4c0*/  MOV R15, 0xffffffff ;  /* 0xffffffff000f7802 */ /* 0x000fce0000000f00 */
[----:B------:R-:W-:Y:S05]  /*d4d0*/  WARPSYNC.COLLECTIVE R15, `(.L_x_391) ;  /* 0x000000000f087348 */ /* 0x000fea0003c00000 */
[----:B------:R0:W1:Y:S02]  /*d4e0*/  SHFL.BFLY P6, R14, R13, R12, R11 ;  /* 0x0c00000c0d0e7389 */ /* 0x00006400000c000b */
[----:B01----:R-:W-:Y:S05]  /*d4f0*/  ENDCOLLECTIVE ;  /* 0x000000000000791b */ /* 0x003fea0003800000 */
.L_x_391:
[----:B------:R-:W-:Y:S01]  /*d500*/  HFMA2 R12, -RZ, RZ, 0, 2.384185791015625e-07 ;  /* 0x00000004ff0c7431 */ /* 0x000fe200000001ff */
[----:B------:R-:W-:-:S05]  /*d510*/  FMNMX.FTZ R4, R13, R14, !PT ;  /* 0x0000000e0d047209 */ /* 0x000fca0007810000 */
[----:B------:R-:W-:-:S07]  /*d520*/  IMAD.MOV.U32 R13, RZ, RZ, R4 ;  /* 0x000000ffff0d7224 */ /* 0x000fce00078e0004 */
[----:B------:R-:W-:Y:S05]  /*d530*/  WARPSYNC.COLLECTIVE R15, `(.L_x_392) ;  /* 0x000000000f087348 */ /* 0x000fea0003c00000 */
[----:B------:R0:W1:Y:S02]  /*d540*/  SHFL.BFLY P6, R14, R13, R12, R11 ;  /* 0x0c00000c0d0e7389 */ /* 0x00006400000c000b */
[----:B01----:R-:W-:Y:S05]  /*d550*/  ENDCOLLECTIVE ;  /* 0x000000000000791b */ /* 0x003fea0003800000 */
.L_x_392:
[----:B------:R-:W-:Y:S02]  /*d560*/  MOV R12, 0x2 ;  /* 0x00000002000c7802 */ /* 0x000fe40000000f00 */
[----:B------:R-:W-:-:S05]  /*d570*/  FMNMX.FTZ R5, R4, R14, !PT ;  /* 0x0000000e04057209 */ /* 0x000fca0007810000 */
[----:B------:R-:W-:-:S07]  /*d580*/  IMAD.MOV.U32 R13, RZ, RZ, R5 ;  /* 0x000000ffff0d7224 */ /* 0x000fce00078e0005 */
[----:B------:R-:W-:Y:S05]  /*d590*/  WARPSYNC.COLLECTIVE R15, `(.L_x_393) ;  /* 0x000000000f087348 */ /* 0x000fea0003c00000 */
[----:B------:R0:W1:Y:S02]  /*d5a0*/  SHFL.BFLY P6, R14, R13, R12, R11 ;  /* 0x0c00000c0d0e7389 */ /* 0x00006400000c000b */
[----:B01----:R-:W-:Y:S05]  /*d5b0*/  ENDCOLLECTIVE ;  /* 0x000000000000791b */ /* 0x003fea0003800000 */
.L_x_393:
[----:B------:R-:W-:Y:S05]  /*d5c0*/  BRA `(.L_x_394) ;  /* 0xffffffb000087947 */ /* 0x000fea000383ffff */
.L_x_395:
        /* <DEDUP_REMOVED lines=11> */
.L_x_5590:


//--------------------- .text._ZN4mmha33masked_multihead_attention_kernelItLi160ELi256ELi4ELi32ELi64ELb1ELb1EEEv26Multihead_attention_paramsIT_XT5_EE --------------------------
	.section	.text._ZN4mmha33masked_multihead_attention_kernelItLi160ELi256ELi4ELi32ELi64ELb1ELb1EEEv26Multihead_attention_paramsIT_XT5_EE,"ax",@progbits
	.align	128
        .global         _ZN4mmha33masked_multihead_attention_kernelItLi160ELi256ELi4ELi32ELi64ELb1ELb1EEEv26Multihead_attention_paramsIT_XT5_EE
        .type           _ZN4mmha33masked_multihead_attention_kernelItLi160ELi256ELi4ELi32ELi64ELb1ELb1EEEv26Multihead_attention_paramsIT_XT5_EE,@function
        .size           _ZN4mmha33masked_multihead_attention_kernelItLi160ELi256ELi4ELi32ELi64ELb1ELb1EEEv26Multihead_attention_paramsIT_XT5_EE,(.L_x_5591 - _ZN4mmha33masked_multihead_attention_kernelItLi160ELi256ELi4ELi32ELi64ELb1ELb1EEEv26Multihead_attention_paramsIT_XT5_EE)
        .other          _ZN4mmha33masked_multihead_attention_kernelItLi160ELi256ELi4ELi32ELi64ELb1ELb1EEEv26Multihead_attention_paramsIT_XT5_EE,@"STO_CUDA_ENTRY STV_DEFAULT"
_ZN4mmha33masked_multihead_attention_kernelItLi160ELi256ELi4ELi32ELi64ELb1ELb1EEEv26Multihead_attention_paramsIT_XT5_EE:
.text._ZN4mmha33masked_multihead_attention_kernelItLi160ELi256ELi4ELi32ELi64ELb1ELb1EEEv26Multihead_attention_paramsIT_XT5_EE:
[----:B------:R-:W0:Y:S01]  /*0000*/  LDC R1, c[0x0][0x37c] ;  /* 0x0000df00ff017b82 */ /* 0x000e220000000800 */
[----:B------:R-:W1:Y:S01]  /*0010*/  LDCU.64 UR4, c[0x0][0x490] ;  /* 0x00009200ff0477ac */ /* 0x000e620008000a00 */
[----:B------:R-:W2:Y:S01]  /*0020*/  S2R R27, SR_CTAID.Y ;  /* 0x00000000001b7919 */ /* 0x000ea20000002600 */
[----:B------:R-:W3:Y:S01]  /*0030*/  LDCU.64 UR36, c[0x0][0x358] ;  /* 0x00006b00ff2477ac */ /* 0x000ee20008000a00 */
[----:B-1----:R-:W-:-:S04]  /*0040*/  UISETP.NE.U32.AND UP0, UPT, UR4, URZ, UPT ;  /* 0x000000ff0400728c */ /* 0x002fc8000bf05070 */
[----:B------:R-:W-:-:S09]  /*0050*/  UISETP.NE.AND.EX UP0, UPT, UR5, URZ, UPT, UP0 ;  /* 0x000000ff0500728c */ /* 0x000fd2000bf05300 */
[----:B---3--:R-:W-:Y:S05]  /*0060*/  BRA.U !UP0, `(.L_x_396) ;  /* 0x0000000108147547 */ /* 0x008fea000b800000 */
[----:B--2---:R-:W-:-:S04]  /*0070*/  IADD3 R2, P0, PT, R27, UR4, RZ ;  /* 0x000000041b027c10 */ /* 0x004fc8000ff1e0ff */
[----:B------:R-:W-:-:S05]  /*0080*/  IADD3.X R3, PT, PT, RZ, UR5, RZ, P0, !PT ;  /* 0x00000005ff037c10 */ /* 0x000fca00087fe4ff */
[----:B------:R-:W2:Y:S02]  /*0090*/  LDG.E.U8 R2, desc[UR36][R2.64] ;  /* 0x0000002402027981 */ /* 0x000ea4000c1e1100 */
[----:B--2---:R-:W-:-:S13]  /*00a0*/  ISETP.NE.AND P0, PT, R2, 0x1, PT ;  /* 0x000000010200780c */ /* 0x004fda0003f05270 */
[----:B------:R-:W-:Y:S05]  /*00b0*/  @!P0 EXIT ;  /* 0x000000000000894d */ /* 0x000fea0003800000 */
.L_x_396:
[----:B------:R-:W2:Y:S08]  /*00c0*/  LDC.64 R22, c[0x0][0x498] ;  /* 0x00012600ff167b82 */ /* 0x000eb00000000a00 */
[----:B------:R-:W1:Y:S08]  /*00d0*/  LDC R6, c[0x0][0x3f0] ;  /* 0x0000fc00ff067b82 */ /* 0x000e700000000800 */
[----:B------:R-:W3:Y:S01]  /*00e0*/  LDC.64 R8, c[0x0][0x460] ;  /* 0x00011800ff087b82 */ /* 0x000ee20000000a00 */
[----:B--2---:R-:W-:-:S07]  /*00f0*/  IMAD.WIDE.U32 R22, R27, 0x4, R22 ;  /* 0x000000041b167825 */ /* 0x004fce00078e0016 */
[----:B------:R-:W2:Y:S01]  /*0100*/  LDC R20, c[0x0][0x3f4] ;  /* 0x0000fd00ff147b82 */ /* 0x000ea20000000800 */
[----:B------:R-:W4:Y:S01]  /*0110*/  LDG.E R22, desc[UR36][R22.64] ;  /* 0x0000002416167981 */ /* 0x000f22000c1e1900 */
[----:B-1----:R-:W-:Y:S01]  /*0120*/  IABS R5, R6 ;  /* 0x0000000600057213 */ /* 0x002fe20000000000 */
[----:B------:R-:W-:Y:S01]  /*0130*/  HFMA2 R19, -RZ, RZ, 0, 0 ;  /* 0x00000000ff137431 */ /* 0x000fe200000001ff */
[----:B------:R-:W1:Y:S04]  /*0140*/  S2R R36, SR_CTAID.X ;  /* 0x0000000000247919 */ /* 0x000e680000002500 */
[----:B------:R-:W1:Y:S01]  /*0150*/  LDC R16, c[0x0][0x3f8] ;  /* 0x0000fe00ff107b82 */ /* 0x000e620000000800 */
[----:B------:R-:W0:Y:S08]  /*0160*/  I2F.RP R0, R5 ;  /* 0x0000000500007306 */ /* 0x000e300000209400 */
[----:B0-----:R-:W0:Y:S02]  /*0170*/  MUFU.RCP R0, R0 ;  /* 0x0000000000007308 */ /* 0x001e240000001000 */
[----:B0-----:R-:W-:-:S06]  /*0180*/  VIADD R2, R0, 0xffffffe ;  /* 0x0ffffffe00027836 */ /* 0x001fcc0000000000 */
[----:B------:R0:W3:Y:S02]  /*0190*/  F2I.FTZ.U32.TRUNC.NTZ R3, R2 ;  /* 0x0000000200037305 */ /* 0x0000e4000021f000 */
[----:B0-----:R-:W-:Y:S01]  /*01a0*/  IMAD.MOV.U32 R2, RZ, RZ, RZ ;  /* 0x000000ffff027224 */ /* 0x001fe200078e00ff */
[----:B---3--:R-:W-:-:S05]  /*01b0*/  IADD3 R4, PT, PT, RZ, -R3, RZ ;  /* 0x80000003ff047210 */ /* 0x008fca0007ffe0ff */
[----:B------:R-:W-:Y:S01]  /*01c0*/  IMAD R7, R4, R5, RZ ;  /* 0x0000000504077224 */ /* 0x000fe200078e02ff */
[----:B------:R-:W-:-:S03]  /*01d0*/  IABS R4, R27 ;  /* 0x0000001b00047213 */ /* 0x000fc60000000000 */
[----:B------:R-:W-:-:S06]  /*01e0*/  IMAD.HI.U32 R3, R3, R7, R2 ;  /* 0x0000000703037227 */ /* 0x000fcc00078e0002 */
[----:B------:R-:W-:Y:S02]  /*01f0*/  IMAD.HI.U32 R0, R3, R4, RZ ;  /* 0x0000000403007227 */ /* 0x000fe400078e00ff */
[----:B------:R-:W0:Y:S03]  /*0200*/  LDC R3, c[0x0][0x40c] ;  /* 0x00010300ff037b82 */ /* 0x000e260000000800 */
[----:B------:R-:W-:-:S05]  /*0210*/  IADD3 R2, PT, PT, -R0, RZ, RZ ;  /* 0x000000ff00027210 */ /* 0x000fca0007ffe1ff */
[----:B------:R-:W-:-:S05]  /*0220*/  IMAD R2, R5, R2, R4 ;  /* 0x0000000205027224 */ /* 0x000fca00078e0204 */
[----:B------:R-:W-:Y:S02]  /*0230*/  ISETP.GT.U32.AND P1, PT, R5, R2, PT ;  /* 0x000000020500720c */ /* 0x000fe40003f24070 */
[----:B------:R-:W-:-:S04]  /*0240*/  ISETP.NE.U32.AND P0, PT, R8, RZ, PT ;  /* 0x000000ff0800720c */ /* 0x000fc80003f05070 */
[----:B------:R-:W-:-:S07]  /*0250*/  ISETP.NE.AND.EX P0, PT, R9, RZ, PT, P0 ;  /* 0x000000ff0900720c */ /* 0x000fce0003f05300 */
[----:B------:R-:W-:Y:S01]  /*0260*/  @!P1 IMAD.IADD R2, R2, 0x1, -R5 ;  /* 0x0000000102029824 */ /* 0x000fe200078e0a05 */
[----:B0-----:R-:W-:-:S04]  /*0270*/  ISETP.EQ.AND P5, PT, R3, RZ, P0 ;  /* 0x000000ff0300720c */ /* 0x001fc800007a2270 */
[----:B------:R-:W-:Y:S02]  /*0280*/  ISETP.GE.U32.AND P0, PT, R2, R5, PT ;  /* 0x000000050200720c */ /* 0x000fe40003f06070 */
[----:B------:R-:W-:Y:S02]  /*0290*/  @!P1 IADD3 R0, PT, PT, R0, 0x1, RZ ;  /* 0x0000000100009810 */ /* 0x000fe40007ffe0ff */
[----:B--2---:R-:W-:Y:S02]  /*02a0*/  IABS R8, R20 ;  /* 0x0000001400087213 */ /* 0x004fe40000000000 */
[----:B------:R-:W-:-:S03]  /*02b0*/  LOP3.LUT R7, R27, R6, RZ, 0x3c, !PT ;  /* 0x000000061b077212 */ /* 0x000fc600078e3cff */
[----:B------:R-:W0:Y:S04]  /*02c0*/  @P5 LDC.64 R4, c[0x0][0x460] ;  /* 0x00011800ff045b82 */ /* 0x000e280000000a00 */
[----:B------:R-:W-:-:S05]  /*02d0*/  @P0 VIADD R0, R0, 0x1 ;  /* 0x0000000100000836 */ /* 0x000fca0000000000 */
[----:B------:R-:W-:Y:S02]  /*02e0*/  MOV R37, R0 ;  /* 0x0000000000257202 */ /* 0x000fe40000000f00 */
[----:B------:R-:W2:Y:S01]  /*02f0*/  I2F.RP R0, R8 ;  /* 0x0000000800007306 */ /* 0x000ea20000209400 */
[----:B------:R-:W-:Y:S02]  /*0300*/  ISETP.GE.AND P2, PT, R7, RZ, PT ;  /* 0x000000ff0700720c */ /* 0x000fe40003f46270 */
[----:B------:R-:W-:-:S05]  /*0310*/  ISETP.NE.AND P1, PT, R6, RZ, PT ;  /* 0x000000ff0600720c */ /* 0x000fca0003f25270 */
[----:B--2---:R-:W2:Y:S06]  /*0320*/  MUFU.RCP R0, R0 ;  /* 0x0000000000007308 */ /* 0x004eac0000001000 */
[----:B------:R-:W-:Y:S02]  /*0330*/  @!P2 IMAD.MOV R37, RZ, RZ, -R37 ;  /* 0x000000ffff25a224 */ /* 0x000fe400078e0a25 */
[----:B------:R-:W-:Y:S01]  /*0340*/  @!P1 LOP3.LUT R37, RZ, R6, RZ, 0x33, !PT ;  /* 0x00000006ff259212 */ /* 0x000fe200078e33ff */
[----:B--2---:R-:W-:-:S04]  /*0350*/  VIADD R6, R0, 0xffffffe ;  /* 0x0ffffffe00067836 */ /* 0x004fc80000000000 */
[----:B0-----:R-:W-:Y:S01]  /*0360*/  @P5 IMAD.WIDE R4, R37, 0x4, R4 ;  /* 0x0000000425045825 */ /* 0x001fe200078e0204 */
[----:B------:R-:W0:Y:S01]  /*0370*/  S2R R18, SR_TID.X ;  /* 0x0000000000127919 */ /* 0x000e220000002100 */
[----:B------:R2:W3:Y:S01]  /*0380*/  F2I.FTZ.U32.TRUNC.NTZ R7, R6 ;  /* 0x0000000600077305 */ /* 0x0004e2000021f000 */
[----:B------:R-:W1:Y:S02]  /*0390*/  LDC R0, c[0x0][0x3e8] ;  /* 0x0000fa00ff007b82 */ /* 0x000e640000000800 */
[----:B------:R3:W5:Y:S01]  /*03a0*/  @P5 LDG.E R19, desc[UR36][R4.64] ;  /* 0x0000002404135981 */ /* 0x000762000c1e1900 */
[----:B--2---:R-:W-:Y:S02]  /*03b0*/  MOV R6, RZ ;  /* 0x000000ff00067202 */ /* 0x004fe40000000f00 */
[----:B---3--:R-:W-:-:S05]  /*03c0*/  IADD3 R9, PT, PT, RZ, -R7, RZ ;  /* 0x80000007ff097210 */ /* 0x008fca0007ffe0ff */
[----:B------:R-:W-:-:S04]  /*03d0*/  IMAD R5, R9, R8, RZ ;  /* 0x0000000809057224 */ /* 0x000fc800078e02ff */
[----:B------:R-:W-:Y:S01]  /*03e0*/  IMAD.HI.U32 R7, R7, R5, R6 ;  /* 0x0000000507077227 */ /* 0x000fe200078e0006 */
[----:B-1----:R-:W-:Y:S02]  /*03f0*/  ISETP.NE.AND P1, PT, R0, RZ, PT ;  /* 0x000000ff0000720c */ /* 0x002fe40003f25270 */
[----:B0-----:R-:W-:Y:S01]  /*0400*/  ISETP.GT.U32.AND P4, PT, R18, 0x13, PT ;  /* 0x000000131200780c */ /* 0x001fe20003f84070 */
[-C--:B------:R-:W-:Y:S01]  /*0410*/  IMAD R38, R27, R16.reuse, R36 ;  /* 0x000000101b267224 */ /* 0x080fe200078e0224 */
[----:B------:R-:W-:Y:S01]  /*0420*/  BSSY.RECONVERGENT B0, `(.L_x_397) ;  /* 0x0000055000007945 */ /* 0x000fe20003800200 */
[----:B------:R-:W-:Y:S02]  /*0430*/  P2R R2, PR, RZ, 0x20 ;  /* 0x00000020ff027803 */ /* 0x000fe40000000000 */
[----:B------:R-:W-:Y:S02]  /*0440*/  CS2R R34, SRZ ;  /* 0x0000000000227805 */ /* 0x000fe4000001ff00 */
[----:B------:R-:W-:Y:S01]  /*0450*/  CS2R R32, SRZ ;  /* 0x0000000000207805 */ /* 0x000fe2000001ff00 */
[----:B------:R-:W-:-:S03]  /*0460*/  IMAD R37, R37, R16, RZ ;  /* 0x0000001025257224 */ /* 0x000fc600078e02ff */
[----:B------:R-:W-:Y:S02]  /*0470*/  @!P1 IMAD R5, R38, 0xa0, RZ ;  /* 0x000000a026059824 */ /* 0x000fe400078e02ff */
[----:B----4-:R-:W-:-:S05]  /*0480*/  VIADD R67, R22, 0xffffffff ;  /* 0xffffffff16437836 */ /* 0x010fca0000000000 */
[----:B------:R-:W-:-:S05]  /*0490*/  IABS R17, R67 ;  /* 0x0000004300117213 */ /* 0x000fca0000000000 */
[----:B------:R-:W-:-:S04]  /*04a0*/  IMAD.HI.U32 R7, R7, R17, RZ ;  /* 0x0000001107077227 */ /* 0x000fc800078e00ff */
[----:B------:R-:W-:-:S04]  /*04b0*/  IMAD.MOV R7, RZ, RZ, -R7 ;  /* 0x000000ffff077224 */ /* 0x000fc800078e0a07 */
[----:B------:R-:W-:-:S05]  /*04c0*/  IMAD R17, R8, R7, R17 ;  /* 0x0000000708117224 */ /* 0x000fca00078e0211 */
[----:B------:R-:W-:Y:S02]  /*04d0*/  ISETP.GT.U32.AND P0, PT, R8, R17, PT ;  /* 0x000000110800720c */ /* 0x000fe40003f04070 */
[----:B------:R-:W-:-:S11]  /*04e0*/  ISETP.GE.AND P3, PT, R67, RZ, PT ;  /* 0x000000ff4300720c */ /* 0x000fd60003f66270 */
[----:B------:R-:W-:-:S04]  /*04f0*/  @!P0 IADD3 R17, PT, PT, R17, -R8, RZ ;  /* 0x8000000811118210 */ /* 0x000fc80007ffe0ff */
[----:B------:R-:W-:Y:S02]  /*0500*/  ISETP.GT.U32.AND P2, PT, R8, R17, PT ;  /* 0x000000110800720c */ /* 0x000fe40003f44070 */
[----:B------:R-:W-:Y:S01]  /*0510*/  ISETP.NE.AND P0, PT, R20, RZ, PT ;  /* 0x000000ff1400720c */ /* 0x000fe20003f05270 */
[----:B------:R-:W-:Y:S01]  /*0520*/  @P1 IMAD R7, R27, R0, RZ ;  /* 0x000000001b071224 */ /* 0x000fe200078e02ff */
[----:B------:R-:W-:-:S03]  /*0530*/  SHF.L.U32 R0, R18, 0x3, RZ ;  /* 0x0000000312007819 */ /* 0x000fc600000006ff */
[----:B------:R-:W-:-:S06]  /*0540*/  @P1 IMAD R5, R36, 0xa0, R7 ;  /* 0x000000a024051824 */ /* 0x000fcc00078e0207 */
[----:B------:R-:W-:Y:S02]  /*0550*/  @!P2 IMAD.IADD R17, R17, 0x1, -R8 ;  /* 0x000000011111a824 */ /* 0x000fe400078e0a08 */
[----:B------:R-:W-:Y:S02]  /*0560*/  IMAD R15, R36, 0xa0, R0 ;  /* 0x000000a0240f7824 */ /* 0x000fe400078e0200 */
[----:B------:R-:W-:Y:S01]  /*0570*/  @!P3 IMAD.MOV R17, RZ, RZ, -R17 ;  /* 0x000000ffff11b224 */ /* 0x000fe200078e0a11 */
[----:B------:R-:W-:Y:S01]  /*0580*/  @!P0 LOP3.LUT R17, RZ, R20, RZ, 0x33, !PT ;  /* 0x00000014ff118212 */ /* 0x000fe200078e33ff */
[----:B------:R-:W-:Y:S06]  /*0590*/  @P4 BRA `(.L_x_398) ;  /* 0x0000000000f44947 */ /* 0x000fec0003800000 */
[----:B------:R-:W0:Y:S01]  /*05a0*/  LDCU UR4, c[0x0][0x478] ;  /* 0x00008f00ff0477ac */ /* 0x000e220008000800 */
[----:B------:R-:W-:Y:S01]  /*05b0*/  IADD3 R5, PT, PT, R0, R5, RZ ;  /* 0x0000000500057210 */ /* 0x000fe20007ffe0ff */
[----:B0-----:R-:W-:-:S09]  /*05c0*/  UISETP.NE.AND UP0, UPT, UR4, 0x2, UPT ;  /* 0x000000020400788c */ /* 0x001fd2000bf05270 */
[----:B------:R-:W-:Y:S05]  /*05d0*/  BRA.U UP0, `(.L_x_399) ;  /* 0x0000000100d87547 */ /* 0x000fea000b800000 */
[----:B------:R-:W0:Y:S02]  /*05e0*/  LDCU.64 UR4, c[0x0][0x388] ;  /* 0x00007100ff0477ac */ /* 0x000e240008000a00 */
[----:B0-----:R-:W-:-:S04]  /*05f0*/  IADD3 R6, P0, PT, R5, UR4, RZ ;  /* 0x0000000405067c10 */ /* 0x001fc8000ff1e0ff */
[----:B------:R-:W-:-:S05]  /*0600*/  LEA.HI.X.SX32 R7, R5, UR5, 0x1, P0 ;  /* 0x0000000505077c11 */ /* 0x000fca00080f0eff */
[----:B------:R-:W2:Y:S01]  /*0610*/  LDG.E.64 R28, desc[UR36][R6.64] ;  /* 0x00000024061c7981 */ /* 0x000ea2000c1e1b00 */
[----:B------:R-:W0:Y:S03]  /*0620*/  LDC.64 R4, c[0x0][0x468] ;  /* 0x00011a00ff047b82 */ /* 0x000e260000000a00 */
[----:B0-----:R0:W3:Y:S01]  /*0630*/  LDG.E R4, desc[UR36][R4.64] ;  /* 0x0000002404047981 */ /* 0x0010e2000c1e1900 */
[----:B--2---:R-:W-:Y:S01]  /*0640*/  LOP3.LUT R12, R29, 0xff, RZ, 0xc0, !PT ;  /* 0x000000ff1d0c7812 */ /* 0x004fe200078ec0ff */
[----:B------:R-:W3:Y:S01]  /*0650*/  I2F.S8 R9, R28 ;  /* 0x0000001c00097306 */ /* 0x000ee20000001400 */
[----:B------:R-:W-:Y:S02]  /*0660*/  SHF.R.S64 R14, R28, 0x10, R29 ;  /* 0x000000101c0e7819 */ /* 0x000fe4000000101d */
[----:B------:R-:W-:Y:S02]  /*0670*/  SHF.R.U64 R10, R12, 0x7, RZ ;  /* 0x000000070c0a7819 */ /* 0x000fe400000012ff */
[----:B------:R-:W-:-:S02]  /*0680*/  PRMT R8, R28, 0x9910, RZ ;  /* 0x000099101c087816 */ /* 0x000fc400000000ff */
[----:B------:R-:W-:Y:S02]  /*0690*/  PRMT R6, R29, 0x9910, RZ ;  /* 0x000099101d067816 */ /* 0x000fe400000000ff */
[----:B------:R-:W-:Y:S02]  /*06a0*/  LOP3.LUT R14, R14, 0xff, RZ, 0xc0, !PT ;  /* 0x000000ff0e0e7812 */ /* 0x000fe400078ec0ff */
[----:B------:R-:W-:Y:S02]  /*06b0*/  ISETP.NE.U32.AND P1, PT, R10, RZ, PT ;  /* 0x000000ff0a00720c */ /* 0x000fe40003f25070 */
[--C-:B------:R-:W-:Y:S02]  /*06c0*/  SHF.R.U64 R7, R28, 0x10, R29.reuse ;  /* 0x000000101c077819 */ /* 0x100fe4000000121d */
[----:B0-----:R-:W-:Y:S01]  /*06d0*/  SHF.R.S32.HI R5, RZ, 0x8, R8 ;  /* 0x00000008ff057819 */ /* 0x001fe20000011408 */
[----:B------:R-:W-:Y:S01]  /*06e0*/  IMAD.MOV.U32 R8, RZ, RZ, R6 ;  /* 0x000000ffff087224 */ /* 0x000fe200078e0006 */
[----:B------:R-:W-:-:S02]  /*06f0*/  SHF.R.S32.HI R10, RZ, 0x10, R29 ;  /* 0x00000010ff0a7819 */ /* 0x000fc4000001141d */
[----:B------:R-:W-:Y:S02]  /*0700*/  SHF.R.U64 R6, R14, 0x7, RZ ;  /* 0x000000070e067819 */ /* 0x000fe400000012ff */
[----:B------:R-:W-:Y:S01]  /*0710*/  PRMT R7, R7, 0x9910, RZ ;  /* 0x0000991007077816 */ /* 0x000fe200000000ff */
[----:B------:R-:W0:Y:S01]  /*0720*/  I2F.S16 R5, R5 ;  /* 0x0000000500057306 */ /* 0x000e220000101400 */
[----:B------:R-:W-:Y:S01]  /*0730*/  LOP3.LUT R10, R10, 0xff, RZ, 0xc0, !PT ;  /* 0x000000ff0a0a7812 */ /* 0x000fe200078ec0ff */
[----:B---3--:R-:W-:Y:S01]  /*0740*/  FMUL.FTZ R9, R4, R9 ;  /* 0x0000000904097220 */ /* 0x008fe20000410000 */
[----:B------:R-:W-:Y:S02]  /*0750*/  ISETP.NE.U32.AND P0, PT, R6, RZ, PT ;  /* 0x000000ff0600720c */ /* 0x000fe40003f05070 */
[----:B------:R-:W-:Y:S02]  /*0760*/  MOV R6, R7 ;  /* 0x0000000700067202 */ /* 0x000fe40000000f00 */
[----:B------:R-:W-:-:S02]  /*0770*/  SHF.R.U64 R7, R10, 0x7, RZ ;  /* 0x000000070a077819 */ /* 0x000fc400000012ff */
[----:B------:R-:W-:Y:S02]  /*0780*/  ISETP.NE.U32.AND.EX P1, PT, RZ, RZ, PT, P1 ;  /* 0x000000ffff00720c */ /* 0x000fe40003f25110 */
[----:B------:R-:W-:Y:S02]  /*0790*/  ISETP.NE.U32.AND P2, PT, R7, RZ, PT ;  /* 0x000000ff0700720c */ /* 0x000fe40003f45070 */
[----:B------:R-:W-:Y:S02]  /*07a0*/  ISETP.NE.U32.AND.EX P0, PT, RZ, RZ, PT, P0 ;  /* 0x000000ffff00720c */ /* 0x000fe40003f05100 */
[----:B------:R-:W-:Y:S01]  /*07b0*/  ISETP.NE.U32.AND.EX P2, PT, RZ, RZ, PT, P2 ;  /* 0x000000ffff00720c */ /* 0x000fe20003f45120 */
[----:B0-----:R-:W-:Y:S01]  /*07c0*/  FMUL.FTZ R32, R4, R5 ;  /* 0x0000000504207220 */ /* 0x001fe20000410000 */
[----:B------:R-:W-:Y:S02]  /*07d0*/  SHF.R.S32.HI R25, RZ, 0x18, R29 ;  /* 0x00000018ff197819 */ /* 0x000fe4000001141d */
[----:B------:R-:W-:-:S02]  /*07e0*/  SHF.R.S32.HI R8, RZ, 0x8, R8 ;  /* 0x00000008ff087819 */ /* 0x000fc40000011408 */
[----:B------:R-:W-:Y:S02]  /*07f0*/  SHF.R.S32.HI R6, RZ, 0x8, R6 ;  /* 0x00000008ff067819 */ /* 0x000fe40000011406 */
[----:B------:R-:W-:Y:S01]  /*0800*/  @P1 LOP3.LUT R12, R12, 0xffffff00, RZ, 0xfc, !PT ;  /* 0xffffff000c0c1812 */ /* 0x000fe200078efcff */
[----:B------:R-:W0:Y:S01]  /*0810*/  I2F.S16 R25, R25 ;  /* 0x0000001900197306 */ /* 0x000e220000101400 */
[----:B------:R-:W-:Y:S02]  /*0820*/  F2FP.F16.F32.PACK_AB R32, R32, R9 ;  /* 0x000000092020723e */ /* 0x000fe400000000ff */
[----:B------:R-:W-:Y:S02]  /*0830*/  @P0 LOP3.LUT R14, R14, 0xffffff00, RZ, 0xfc, !PT ;  /* 0xffffff000e0e0812 */ /* 0x000fe400078efcff */
[----:B------:R-:W-:-:S03]  /*0840*/  @P2 LOP3.LUT R10, R10, 0xffffff00, RZ, 0xfc, !PT ;  /* 0xffffff000a0a2812 */ /* 0x000fc600078efcff */
[----:B------:R0:W1:Y:S08]  /*0850*/  I2F.S16 R21, R8 ;  /* 0x0000000800157306 */ /* 0x0000700000101400 */
[----:B------:R-:W2:Y:S01]  /*0860*/  I2F.S16 R11, R6 ;  /* 0x00000006000b7306 */ /* 0x000ea20000101400 */
[C---:B0-----:R-:W-:Y:S01]  /*0870*/  FMUL.FTZ R8, R4.reuse, R25 ;  /* 0x0000001904087220 */ /* 0x041fe20000410000 */
[----:B-1----:R-:W-:-:S06]  /*0880*/  FMUL.FTZ R34, R4, R21 ;  /* 0x0000001504227220 */ /* 0x002fcc0000410000 */
[----:B------:R-:W0:Y:S01]  /*0890*/  I2F.S8 R13, R12 ;  /* 0x0000000c000d7306 */ /* 0x000e220000001400 */
[----:B--2---:R-:W-:-:S07]  /*08a0*/  FMUL.FTZ R6, R4, R11 ;  /* 0x0000000b04067220 */ /* 0x004fce0000410000 */
[----:B------:R-:W1:Y:S01]  /*08b0*/  I2F.S8 R7, R14 ;  /* 0x0000000e00077306 */ /* 0x000e620000001400 */
[----:B0-----:R-:W-:-:S07]  /*08c0*/  FMUL.FTZ R13, R4, R13 ;  /* 0x0000000d040d7220 */ /* 0x001fce0000410000 */
[----:B------:R-:W0:Y:S01]  /*08d0*/  I2F.S8 R23, R10 ;  /* 0x0000000a00177306 */ /* 0x000e220000001400 */
[----:B------:R-:W-:Y:S01]  /*08e0*/  F2FP.F16.F32.PACK_AB R34, R34, R13 ;  /* 0x0000000d2222723e */ /* 0x000fe200000000ff */
[----:B-1----:R-:W-:-:S05]  /*08f0*/  FMUL.FTZ R7, R4, R7 ;  /* 0x0000000704077220 */ /* 0x002fca0000410000 */
[----:B------:R-:W-:Y:S01]  /*0900*/  F2FP.F16.F32.PACK_AB R33, R6, R7 ;  /* 0x000000070621723e */ /* 0x000fe200000000ff */
[----:B0-----:R-:W-:-:S05]  /*0910*/  FMUL.FTZ R23, R4, R23 ;  /* 0x0000001704177220 */ /* 0x001fca0000410000 */
[----:B------:R-:W-:Y:S01]  /*0920*/  F2FP.F16.F32.PACK_AB R35, R8, R23 ;  /* 0x000000170823723e */ /* 0x000fe200000000ff */
[----:B------:R-:W-:Y:S06]  /*0930*/  BRA `(.L_x_398) ;  /* 0x00000000000c7947 */ /* 0x000fec0003800000 */
.L_x_399:
[----:B------:R-:W0:Y:S02]  /*0940*/  LDC.64 R32, c[0x0][0x388] ;  /* 0x0000e200ff207b82 */ /* 0x000e240000000a00 */
[----:B0-----:R-:W-:-:S06]  /*0950*/  IMAD.WIDE R32, R5, 0x2, R32 ;  /* 0x0000000205207825 */ /* 0x001fcc00078e0220 */
[----:B------:R-:W5:Y:S02]  /*0960*/  LDG.E.128 R32, desc[UR36][R32.64] ;  /* 0x0000002420207981 */ /* 0x000f64000c1e1d00 */
.L_x_398:
[----:B------:R-:W-:Y:S05]  /*0970*/  BSYNC.RECONVERGENT B0 ;  /* 0x0000000000007941 */ /* 0x000fea0003800200 */
.L_x_397:
[----:B------:R-:W0:Y:S01]  /*0980*/  LDCU.64 UR4, c[0x0][0x390] ;  /* 0x00007200ff0477ac */ /* 0x000e220008000a00 */
[----:B------:R-:W1:Y:S01]  /*0990*/  LDC.64 R4, c[0x0][0x418] ;  /* 0x00010600ff047b82 */ /* 0x000e620000000a00 */
[C---:B------:R-:W-:Y:S01]  /*09a0*/  ISETP.GT.U32.OR P3, PT, R18.reuse, 0x1f, !P5 ;  /* 0x0000001f1200780c */ /* 0x040fe20006f64470 */
[----:B------:R-:W-:Y:S01]  /*09b0*/  @!P4 IMAD R14, R18, R20, R67 ;  /* 0x00000014120ec224 */ /* 0x000fe200078e0243 */
[----:B------:R-:W2:Y:S01]  /*09c0*/  LDCU.64 UR6, c[0x0][0x3a0] ;  /* 0x00007400ff0677ac */ /* 0x000ea20008000a00 */
[----:B------:R-:W-:Y:S01]  /*09d0*/  IMAD R38, R38, 0xa0, RZ ;  /* 0x000000a026267824 */ /* 0x000fe200078e02ff */
[----:B------:R-:W-:Y:S01]  /*09e0*/  CS2R R42, SRZ ;  /* 0x00000000002a7805 */ /* 0x000fe2000001ff00 */
[----:B------:R-:W-:Y:S01]  /*09f0*/  @!P4 IMAD.SHL.U32 R21, R14, 0x8, RZ ;  /* 0x000000080e15c824 */ /* 0x000fe200078e00ff */
[----:B------:R-:W-:-:S03]  /*0a00*/  CS2R R40, SRZ ;  /* 0x0000000000287805 */ /* 0x000fc6000001ff00 */
[----:B------:R-:W-:-:S04]  /*0a10*/  @!P4 IMAD R21, R38, R20, R21 ;  /* 0x000000142615c224 */ /* 0x000fc800078e0215 */
[----:B------:R-:W3:Y:S01]  /*0a20*/  @!P3 LDC.64 R10, c[0x0][0x450] ;  /* 0x00011400ff0abb82 */ /* 0x000ee20000000a00 */
[----:B-----5:R-:W-:Y:S01]  /*0a30*/  @!P3 IMAD R14, R19, R16, RZ ;  /* 0x00000010130eb224 */ /* 0x020fe200078e02ff */
[----:B0-----:R-:W-:Y:S02]  /*0a40*/  ISETP.NE.U32.AND P1, PT, RZ, UR4, PT ;  /* 0x00000004ff007c0c */ /* 0x001fe4000bf25070 */
[----:B------:R-:W-:Y:S02]  /*0a50*/  CS2R R24, SRZ ;  /* 0x0000000000187805 */ /* 0x000fe4000001ff00 */
[----:B--2---:R-:W-:Y:S02]  /*0a60*/  ISETP.NE.U32.AND P2, PT, RZ, UR6, PT ;  /* 0x00000006ff007c0c */ /* 0x004fe4000bf45070 */
[----:B-1----:R-:W-:Y:S01]  /*0a70*/  ISETP.NE.U32.AND P0, PT, R4, RZ, PT ;  /* 0x000000ff0400720c */ /* 0x002fe20003f05070 */
[----:B------:R-:W-:Y:S01]  /*0a80*/  @!P3 IMAD R23, R14, 0xa0, R15 ;  /* 0x000000a00e17b824 */ /* 0x000fe200078e020f */
[----:B------:R-:W-:-:S02]  /*0a90*/  ISETP.NE.AND.EX P1, PT, RZ, UR5, PT, P1 ;  /* 0x00000005ff007c0c */ /* 0x000fc4000bf25310 */
[----:B------:R-:W-:Y:S02]  /*0aa0*/  CS2R R30, SRZ ;  /* 0x00000000001e7805 */ /* 0x000fe4000001ff00 */
[----:B------:R-:W-:Y:S02]  /*0ab0*/  ISETP.NE.AND.EX P2, PT, RZ, UR7, PT, P2 ;  /* 0x00000007ff007c0c */ /* 0x000fe4000bf45320 */
[----:B------:R-:W-:Y:S02]  /*0ac0*/  CS2R R28, SRZ ;  /* 0x00000000001c7805 */ /* 0x000fe4000001ff00 */
[C---:B------:R-:W-:Y:S01]  /*0ad0*/  ISETP.GT.U32.OR P1, PT, R18.reuse, 0x13, !P1 ;  /* 0x000000131200780c */ /* 0x040fe20004f24470 */
[----:B------:R-:W0:Y:S01]  /*0ae0*/  LDCU.U8 UR4, c[0x0][0x404] ;  /* 0x00008080ff0477ac */ /* 0x000e220008000000 */
[----:B------:R-:W-:Y:S02]  /*0af0*/  ISETP.GT.U32.OR P2, PT, R18, 0x13, !P2 ;  /* 0x000000131200780c */ /* 0x000fe40005744470 */
[----:B------:R-:W-:-:S02]  /*0b00*/  ISETP.NE.AND.EX P0, PT, R5, RZ, PT, P0 ;  /* 0x000000ff0500720c */ /* 0x000fc40003f05300 */
[----:B------:R-:W-:Y:S01]  /*0b10*/  ISETP.NE.OR P2, PT, R3, RZ, P2 ;  /* 0x000000ff0300720c */ /* 0x000fe20001745670 */
[----:B------:R-:W1:Y:S08]  /*0b20*/  @!P4 LDC.64 R4, c[0x0][0x3b8] ;  /* 0x0000ee00ff04cb82 */ /* 0x000e700000000a00 */
[----:B------:R-:W2:Y:S08]  /*0b30*/  @!P1 LDC.64 R6, c[0x0][0x390] ;  /* 0x0000e400ff069b82 */ /* 0x000eb00000000a00 */
[----:B------:R-:W4:Y:S08]  /*0b40*/  @P0 LDC.64 R12, c[0x0][0x418] ;  /* 0x00010600ff0c0b82 */ /* 0x000f300000000a00 */
[----:B------:R-:W0:Y:S01]  /*0b50*/  @!P2 LDC.64 R8, c[0x0][0x3a0] ;  /* 0x0000e800ff08ab82 */ /* 0x000e220000000a00 */
[----:B-1----:R-:W-:-:S04]  /*0b60*/  @!P4 IMAD.WIDE R4, R21, 0x2, R4 ;  /* 0x000000021504c825 */ /* 0x002fc800078e0204 */
[----:B--2---:R-:W-:-:S04]  /*0b70*/  @!P1 IMAD.WIDE.U32 R6, R15, 0x2, R6 ;  /* 0x000000020f069825 */ /* 0x004fc800078e0006 */
[----:B---3--:R-:W-:Y:S01]  /*0b80*/  @!P3 IMAD.WIDE R10, R23, 0x2, R10 ;  /* 0x00000002170ab825 */ /* 0x008fe200078e020a */
[----:B------:R1:W2:Y:S03]  /*0b90*/  @!P1 LDG.E.128 R40, desc[UR36][R6.64] ;  /* 0x0000002406289981 */ /* 0x0002a6000c1e1d00 */
[----:B----4-:R-:W-:Y:S01]  /*0ba0*/  @P0 IMAD.WIDE.U32 R12, R27, 0x4, R12 ;  /* 0x000000041b0c0825 */ /* 0x010fe200078e000c */
[----:B------:R-:W-:Y:S01]  /*0bb0*/  CS2R R26, SRZ ;  /* 0x00000000001a7805 */ /* 0x000fe2000001ff00 */
[----:B------:R3:W5:Y:S05]  /*0bc0*/  @!P3 LDG.E.128 R44, desc[UR36][R10.64] ;  /* 0x000000240a2cb981 */ /* 0x00076a000c1e1d00 */
[----:B------:R3:W5:Y:S01]  /*0bd0*/  @!P4 LDG.E.128 R24, desc[UR36][R4.64] ;  /* 0x000000240418c981 */ /* 0x000762000c1e1d00 */
[----:B0-----:R-:W-:Y:S01]  /*0be0*/  @!P2 IMAD.WIDE.U32 R8, R15, 0x2, R8 ;  /* 0x000000020f08a825 */ /* 0x001fe200078e0008 */
[----:B-1----:R-:W0:Y:S04]  /*0bf0*/  LDC R7, c[0x0][0x400] ;  /* 0x00010000ff077b82 */ /* 0x002e280000000800 */
[----:B------:R3:W5:Y:S01]  /*0c00*/  @!P2 LDG.E.128 R28, desc[UR36][R8.64] ;  /* 0x00000024081ca981 */ /* 0x000762000c1e1d00 */
[----:B------:R-:W-:Y:S01]  /*0c10*/  HFMA2 R16, -RZ, RZ, 0, 0 ;  /* 0x00000000ff107431 */ /* 0x000fe200000001ff */
[----:B------:R-:W-:-:S05]  /*0c20*/  ISETP.NE.AND P1, PT, R3, RZ, PT ;  /* 0x000000ff0300720c */ /* 0x000fca0003f25270 */
[----:B------:R3:W5:Y:S01]  /*0c30*/  @P0 LDG.E R16, desc[UR36][R12.64] ;  /* 0x000000240c100981 */ /* 0x000762000c1e1900 */
[----:B------:R-:W-:-:S04]  /*0c40*/  ISETP.NE.AND P0, PT, RZ, UR4, PT ;  /* 0x00000004ff007c0c */ /* 0x000fc8000bf05270 */
[----:B0-----:R-:W-:Y:S01]  /*0c50*/  ISETP.LT.OR P0, PT, R7, 0x1, P0 ;  /* 0x000000010700780c */ /* 0x001fe20000701670 */
[----:B--2---:R-:W-:Y:S02]  /*0c60*/  HFMA2 R33, R33, 1, 1, R41 ;  /* 0x3c003c0021217831 */ /* 0x004fe40000000029 */
[----:B------:R-:W-:Y:S02]  /*0c70*/  HFMA2 R35, R35, 1, 1, R43 ;  /* 0x3c003c0023237831 */ /* 0x000fe4000000002b */
[----:B------:R-:W-:Y:S02]  /*0c80*/  HADD2 R32, R32, R40 ;  /* 0x0000002820207230 */ /* 0x000fe40000000000 */
[----:B------:R-:W-:Y:S01]  /*0c90*/  HADD2 R34, R34, R42 ;  /* 0x0000002a22227230 */ /* 0x000fe20000000000 */
[----:B---3--:R-:W-:Y:S06]  /*0ca0*/  @P1 BRA `(.L_x_400) ;  /* 0x0000000000101947 */ /* 0x008fec0003800000 */
[----:B-----5:R-:W-:Y:S02]  /*0cb0*/  HFMA2 R25, R25, 1, 1, R29 ;  /* 0x3c003c0019197831 */ /* 0x020fe4000000001d */
[----:B------:R-:W-:Y:S02]  /*0cc0*/  HADD2 R24, R24, R28 ;  /* 0x0000001c18187230 */ /* 0x000fe40000000000 */
[----:B------:R-:W-:Y:S02]  /*0cd0*/  HFMA2 R27, R27, 1, 1, R31 ;  /* 0x3c003c001b1b7831 */ /* 0x000fe4000000001f */
[----:B------:R-:W-:-:S07]  /*0ce0*/  HADD2 R26, R26, R30 ;  /* 0x0000001e1a1a7230 */ /* 0x000fce0000000000 */
.L_x_400:
[----:B------:R-:W-:Y:S01]  /*0cf0*/  BSSY.RECONVERGENT B6, `(.L_x_401) ;  /* 0x00001f6000067945 */ /* 0x000fe20003800200 */
[----:B-----5:R-:W-:Y:S02]  /*0d00*/  @!P3 HFMA2 R25, R25, R45, -RZ ;  /* 0x0000002d1919b231 */ /* 0x020fe400001000ff */
[----:B------:R-:W-:Y:S02]  /*0d10*/  @!P3 HMUL2 R24, R24, R44 ;  /* 0x0000002c1818b232 */ /* 0x000fe40000000000 */
[----:B------:R-:W-:Y:S02]  /*0d20*/  @!P3 HFMA2 R27, R27, R47, -RZ ;  /* 0x0000002f1b1bb231 */ /* 0x000fe400001000ff */
[----:B------:R-:W-:Y:S01]  /*0d30*/  @!P3 HMUL2 R26, R26, R46 ;  /* 0x0000002e1a1ab232 */ /* 0x000fe20000000000 */
[----:B------:R-:W-:Y:S06]  /*0d40*/  @P0 BRA `(.L_x_402) ;  /* 0x0000000800a40947 */ /* 0x000fec0003800000 */
[----:B------:R-:W-:Y:S05]  /*0d50*/  @P1 BRA `(.L_x_403) ;  /* 0x0000000400881947 */ /* 0x000fea0003800000 */
[----:B------:R-:W-:-:S13]  /*0d60*/  ISETP.GE.AND P0, PT, R0, R7, PT ;  /* 0x000000070000720c */ /* 0x000fda0003f06270 */
[----:B------:R-:W-:Y:S05]  /*0d70*/  @P0 BRA `(.L_x_404) ;  /* 0x0000001c00b40947 */ /* 0x000fea0003800000 */
[----:B------:R-:W-:Y:S01]  /*0d80*/  I2FP.F32.U32 R5, R7 ;  /* 0x0000000700057245 */ /* 0x000fe20000201000 */
[C---:B------:R-:W-:Y:S01]  /*0d90*/  VIADD R6, R0.reuse, 0x2 ;  /* 0x0000000200067836 */ /* 0x040fe20000000000 */
[----:B------:R-:W-:Y:S01]  /*0da0*/  I2FP.F32.U32 R4, R0 ;  /* 0x0000000000047245 */ /* 0x000fe20000201000 */
[--C-:B------:R-:W-:Y:S01]  /*0db0*/  HADD2.F32 R23, -RZ, R34.reuse.H1_H1 ;  /* 0x30000022ff177230 */ /* 0x100fe20000004100 */
[C---:B------:R-:W-:Y:S01]  /*0dc0*/  IADD3 R7, PT, PT, R0.reuse, 0x4, RZ ;  /* 0x0000000400077810 */ /* 0x040fe20007ffe0ff */
[----:B------:R-:W-:Y:S01]  /*0dd0*/  VIADD R0, R0, 0x6 ;  /* 0x0000000600007836 */ /* 0x000fe20000000000 */
[----:B------:R-:W0:Y:S01]  /*0de0*/  MUFU.RCP R5, R5 ;  /* 0x0000000500057308 */ /* 0x000e220000001000 */
[----:B------:R-:W-:Y:S01]  /*0df0*/  I2FP.F32.U32 R6, R6 ;  /* 0x0000000600067245 */ /* 0x000fe20000201000 */
[----:B------:R-:W-:Y:S01]  /*0e00*/  HADD2.F32 R21, -RZ, R34.H0_H0 ;  /* 0x20000022ff157230 */ /* 0x000fe20000004100 */
[----:B------:R-:W-:Y:S01]  /*0e10*/  I2FP.F32.U32 R7, R7 ;  /* 0x0000000700077245 */ /* 0x000fe20000201000 */
[----:B------:R-:W-:Y:S01]  /*0e20*/  HADD2.F32 R13, -RZ, R33.H1_H1 ;  /* 0x30000021ff0d7230 */ /* 0x000fe20000004100 */
[----:B------:R-:W-:Y:S01]  /*0e30*/  I2FP.F32.U32 R0, R0 ;  /* 0x0000000000007245 */ /* 0x000fe20000201000 */
[----:B------:R-:W-:Y:S01]  /*0e40*/  HADD2.F32 R15, -RZ, R25.H1_H1 ;  /* 0x30000019ff0f7230 */ /* 0x000fe20000004100 */
[----:B------:R-:W-:Y:S01]  /*0e50*/  IADD3 R3, PT, PT, -R16, R3, RZ ;  /* 0x0000000310037210 */ /* 0x000fe20007ffe1ff */
[----:B------:R-:W-:-:S02]  /*0e60*/  HADD2.F32 R33, -RZ, R33.H0_H0 ;  /* 0x20000021ff217230 */ /* 0x000fc40000004100 */
[----:B------:R-:W-:Y:S01]  /*0e70*/  HADD2.F32 R25, -RZ, R25.H0_H0 ;  /* 0x20000019ff197230 */ /* 0x000fe20000004100 */
[----:B------:R-:W-:Y:S01]  /*0e80*/  I2FP.F32.S32 R3, R3 ;  /* 0x0000000300037245 */ /* 0x000fe20000201400 */
[--C-:B------:R-:W-:Y:S02]  /*0e90*/  HADD2.F32 R39, -RZ, R26.reuse.H1_H1 ;  /* 0x3000001aff277230 */ /* 0x100fe40000004100 */
[--C-:B------:R-:W-:Y:S02]  /*0ea0*/  HADD2.F32 R41, -RZ, R35.reuse.H1_H1 ;  /* 0x30000023ff297230 */ /* 0x100fe40000004100 */
[----:B------:R-:W-:Y:S02]  /*0eb0*/  HADD2.F32 R40, -RZ, R35.H0_H0 ;  /* 0x20000023ff287230 */ /* 0x000fe40000004100 */
[-C--:B0-----:R-:W-:Y:S01]  /*0ec0*/  FMUL.FTZ R4, R4, R5.reuse ;  /* 0x0000000504047220 */ /* 0x081fe20000410000 */
        /* <DEDUP_REMOVED lines=8> */
[----:B------:R-:W0:Y:S08]  /*0f50*/  MUFU.EX2 R4, -R4 ;  /* 0x8000000400047308 */ /* 0x000e300000000800 */
[----:B------:R-:W1:Y:S08]  /*0f60*/  MUFU.EX2 R6, -R6 ;  /* 0x8000000600067308 */ /* 0x000e700000000800 */
[----:B------:R2:W3:Y:S01]  /*0f70*/  MUFU.EX2 R10, -R7 ;  /* 0x80000007000a7308 */ /* 0x0004e20000000800 */
[----:B0-----:R-:W-:-:S04]  /*0f80*/  FMUL.FTZ R0, R3, R4 ;  /* 0x0000000403007220 */ /* 0x001fc80000410000 */
[----:B------:R-:W-:-:S03]  /*0f90*/  FMUL.RZ R11, R0, 0.15915493667125701904 ;  /* 0x3e22f983000b7820 */ /* 0x000fc6000040c000 */
[----:B------:R0:W4:Y:S01]  /*0fa0*/  MUFU.EX2 R14, -R9 ;  /* 0x80000009000e7308 */ /* 0x0001220000000800 */
[----:B-1----:R-:W-:Y:S01]  /*0fb0*/  FMUL.FTZ R5, R3, R6 ;  /* 0x0000000603057220 */ /* 0x002fe20000410000 */
[----:B--2---:R-:W-:-:S03]  /*0fc0*/  HADD2.F32 R7, -RZ, R32.H1_H1 ;  /* 0x30000020ff077230 */ /* 0x004fc60000004100 */
[----:B------:R-:W-:-:S03]  /*0fd0*/  FMUL.RZ R6, R5, 0.15915493667125701904 ;  /* 0x3e22f98305067820 */ /* 0x000fc6000040c000 */
[----:B------:R-:W1:Y:S01]  /*0fe0*/  MUFU.SIN R4, R11 ;  /* 0x0000000b00047308 */ /* 0x000e620000000400 */
[----:B---3--:R-:W-:Y:S01]  /*0ff0*/  FMUL.FTZ R5, R3, R10 ;  /* 0x0000000a03057220 */ /* 0x008fe20000410000 */
[----:B0-----:R-:W-:-:S03]  /*1000*/  HADD2.F32 R9, -RZ, R24.H0_H0 ;  /* 0x20000018ff097230 */ /* 0x001fc60000004100 */
[----:B------:R-:W-:Y:S01]  /*1010*/  FMUL.RZ R42, R5, 0.15915493667125701904 ;  /* 0x3e22f983052a7820 */ /* 0x000fe2000040c000 */
[----:B------:R-:W-:Y:S02]  /*1020*/  HADD2.F32 R5, -RZ, R32.H0_H0 ;  /* 0x20000020ff057230 */ /* 0x000fe40000004100 */
[----:B------:R0:W2:Y:S01]  /*1030*/  MUFU.COS R0, R11 ;  /* 0x0000000b00007308 */ /* 0x0000a20000000000 */
[----:B----4-:R-:W-:-:S04]  /*1040*/  FMUL.FTZ R3, R3, R14 ;  /* 0x0000000e03037220 */ /* 0x010fc80000410000 */
[----:B------:R-:W-:-:S03]  /*1050*/  FMUL.RZ R34, R3, 0.15915493667125701904 ;  /* 0x3e22f98303227820 */ /* 0x000fc6000040c000 */
[----:B------:R-:W3:Y:S01]  /*1060*/  MUFU.SIN R10, R6 ;  /* 0x00000006000a7308 */ /* 0x000ee20000000400 */
[----:B0-----:R-:W-:Y:S02]  /*1070*/  HADD2.F32 R11, -RZ, R24.H1_H1 ;  /* 0x30000018ff0b7230 */ /* 0x001fe40000004100 */
[-C--:B-1----:R-:W-:Y:S01]  /*1080*/  FMUL.FTZ R3, R4, R7.reuse ;  /* 0x0000000704037220 */ /* 0x082fe20000410000 */
[--C-:B------:R-:W-:Y:S02]  /*1090*/  HADD2.F32 R24, -RZ, R27.reuse.H1_H1 ;  /* 0x3000001bff187230 */ /* 0x100fe40000004100 */
[----:B------:R-:W-:Y:S02]  /*10a0*/  HADD2.F32 R27, -RZ, R27.H0_H0 ;  /* 0x2000001bff1b7230 */ /* 0x000fe40000004100 */
[----:B------:R0:W1:Y:S01]  /*10b0*/  MUFU.COS R8, R6 ;  /* 0x0000000600087308 */ /* 0x0000620000000000 */
[C---:B--2---:R-:W-:Y:S01]  /*10c0*/  FMUL.FTZ R7, R0.reuse, R7 ;  /* 0x0000000700077220 */ /* 0x044fe20000410000 */
[----:B------:R-:W-:-:S03]  /*10d0*/  FFMA.FTZ R3, R0, R5, -R3 ;  /* 0x0000000500037223 */ /* 0x000fc60000010803 */
[----:B------:R-:W-:-:S03]  /*10e0*/  FFMA.FTZ R32, R4, R5, R7 ;  /* 0x0000000504207223 */ /* 0x000fc60000010007 */
[----:B------:R-:W2:Y:S01]  /*10f0*/  MUFU.SIN R14, R42 ;  /* 0x0000002a000e7308 */ /* 0x000ea20000000400 */
[-C--:B0-----:R-:W-:Y:S01]  /*1100*/  FMUL.FTZ R6, R4, R11.reuse ;  /* 0x0000000b04067220 */ /* 0x081fe20000410000 */
[----:B------:R-:W-:Y:S01]  /*1110*/  FMUL.FTZ R11, R0, R11 ;  /* 0x0000000b000b7220 */ /* 0x000fe20000410000 */
[----:B---3--:R-:W-:Y:S01]  /*1120*/  FMUL.FTZ R5, R10, R13 ;  /* 0x0000000d0a057220 */ /* 0x008fe20000410000 */
[----:B------:R-:W-:Y:S01]  /*1130*/  F2FP.F16.F32.PACK_AB R32, R32, R3 ;  /* 0x000000032020723e */ /* 0x000fe200000000ff */
[-C--:B------:R-:W-:Y:S01]  /*1140*/  FFMA.FTZ R6, R0, R9.reuse, -R6 ;  /* 0x0000000900067223 */ /* 0x080fe20000010806 */
[----:B------:R-:W-:Y:S01]  /*1150*/  FFMA.FTZ R11, R4, R9, R11 ;  /* 0x00000009040b7223 */ /* 0x000fe2000001000b */
[----:B------:R-:W-:Y:S01]  /*1160*/  FMUL.FTZ R4, R10, R15 ;  /* 0x0000000f0a047220 */ /* 0x000fe20000410000 */
[----:B------:R-:W0:Y:S01]  /*1170*/  MUFU.COS R12, R42 ;  /* 0x0000002a000c7308 */ /* 0x000e220000000000 */
[C---:B-1----:R-:W-:Y:S01]  /*1180*/  FMUL.FTZ R13, R8.reuse, R13 ;  /* 0x0000000d080d7220 */ /* 0x042fe20000410000 */
[C---:B------:R-:W-:Y:S01]  /*1190*/  FMUL.FTZ R15, R8.reuse, R15 ;  /* 0x0000000f080f7220 */ /* 0x040fe20000410000 */
[C---:B------:R-:W-:Y:S01]  /*11a0*/  FFMA.FTZ R5, R8.reuse, R33, -R5 ;  /* 0x0000002108057223 */ /* 0x040fe20000010805 */
[----:B------:R-:W-:Y:S01]  /*11b0*/  FFMA.FTZ R4, R8, R25, -R4 ;  /* 0x0000001908047223 */ /* 0x000fe20000010804 */
[C---:B------:R-:W-:Y:S01]  /*11c0*/  FFMA.FTZ R0, R10.reuse, R33, R13 ;  /* 0x000000210a007223 */ /* 0x040fe2000001000d */
[----:B------:R-:W-:-:S02]  /*11d0*/  FFMA.FTZ R25, R10, R25, R15 ;  /* 0x000000190a197223 */ /* 0x000fc4000001000f */
[----:B------:R-:W1:Y:S01]  /*11e0*/  MUFU.SIN R9, R34 ;  /* 0x0000002200097308 */ /* 0x000e620000000400 */
[C---:B--2---:R-:W-:Y:S01]  /*11f0*/  FMUL.FTZ R7, R14.reuse, R23 ;  /* 0x000000170e077220 */ /* 0x044fe20000410000 */
[----:B------:R-:W-:Y:S01]  /*1200*/  FMUL.FTZ R8, R14, R39 ;  /* 0x000000270e087220 */ /* 0x000fe20000410000 */
[----:B------:R-:W-:Y:S02]  /*1210*/  F2FP.F16.F32.PACK_AB R33, R0, R5 ;  /* 0x000000050021723e */ /* 0x000fe400000000ff */
[----:B------:R-:W-:-:S03]  /*1220*/  F2FP.F16.F32.PACK_AB R25, R25, R4 ;  /* 0x000000041919723e */ /* 0x000fc600000000ff */
[----:B------:R2:W3:Y:S01]  /*1230*/  MUFU.COS R20, R34 ;  /* 0x0000002200147308 */ /* 0x0004e20000000000 */
[C---:B0-----:R-:W-:Y:S01]  /*1240*/  FMUL.FTZ R23, R12.reuse, R23 ;  /* 0x000000170c177220 */ /* 0x041fe20000410000 */
[C---:B------:R-:W-:Y:S01]  /*1250*/  FMUL.FTZ R39, R12.reuse, R39 ;  /* 0x000000270c277220 */ /* 0x040fe20000410000 */
[C---:B------:R-:W-:Y:S01]  /*1260*/  FFMA.FTZ R7, R12.reuse, R21, -R7 ;  /* 0x000000150c077223 */ /* 0x040fe20000010807 */
[-C--:B------:R-:W-:Y:S02]  /*1270*/  FFMA.FTZ R8, R12, R35.reuse, -R8 ;  /* 0x000000230c087223 */ /* 0x080fe40000010808 */
[C---:B------:R-:W-:Y:S01]  /*1280*/  FFMA.FTZ R39, R14.reuse, R35, R39 ;  /* 0x000000230e277223 */ /* 0x040fe20000010027 */
[C---:B-1----:R-:W-:Y:S01]  /*1290*/  FMUL.FTZ R12, R9.reuse, R24 ;  /* 0x00000018090c7220 */ /* 0x042fe20000410000 */
[----:B------:R-:W-:Y:S01]  /*12a0*/  FMUL.FTZ R13, R9, R41 ;  /* 0x00000029090d7220 */ /* 0x000fe20000410000 */
[----:B--2---:R-:W-:Y:S02]  /*12b0*/  FFMA.FTZ R34, R14, R21, R23 ;  /* 0x000000150e227223 */ /* 0x004fe40000010017 */
[----:B------:R-:W-:-:S03]  /*12c0*/  F2FP.F16.F32.PACK_AB R26, R39, R8 ;  /* 0x00000008271a723e */ /* 0x000fc600000000ff */
[----:B------:R-:W-:Y:S01]  /*12d0*/  F2FP.F16.F32.PACK_AB R34, R34, R7 ;  /* 0x000000072222723e */ /* 0x000fe200000000ff */
[C---:B---3--:R-:W-:Y:S01]  /*12e0*/  FMUL.FTZ R10, R20.reuse, R41 ;  /* 0x00000029140a7220 */ /* 0x048fe20000410000 */
[C---:B------:R-:W-:Y:S01]  /*12f0*/  FMUL.FTZ R24, R20.reuse, R24 ;  /* 0x0000001814187220 */ /* 0x040fe20000410000 */
[CC--:B------:R-:W-:Y:S01]  /*1300*/  FFMA.FTZ R12, R20.reuse, R27.reuse, -R12 ;  /* 0x0000001b140c7223 */ /* 0x0c0fe2000001080c */
[-C--:B------:R-:W-:Y:S01]  /*1310*/  FFMA.FTZ R13, R20, R40.reuse, -R13 ;  /* 0x00000028140d7223 */ /* 0x080fe2000001080d */
[C---:B------:R-:W-:Y:S01]  /*1320*/  FFMA.FTZ R10, R9.reuse, R40, R10 ;  /* 0x00000028090a7223 */ /* 0x040fe2000001000a */
[----:B------:R-:W-:Y:S01]  /*1330*/  FFMA.FTZ R27, R9, R27, R24 ;  /* 0x0000001b091b7223 */ /* 0x000fe20000010018 */
[----:B------:R-:W-:-:S03]  /*1340*/  F2FP.F16.F32.PACK_AB R24, R11, R6 ;  /* 0x000000060b18723e */ /* 0x000fc600000000ff */
[----:B------:R-:W-:Y:S02]  /*1350*/  F2FP.F16.F32.PACK_AB R35, R10, R13 ;  /* 0x0000000d0a23723e */ /* 0x000fe400000000ff */
[----:B------:R-:W-:Y:S01]  /*1360*/  F2FP.F16.F32.PACK_AB R27, R27, R12 ;  /* 0x0000000c1b1b723e */ /* 0x000fe200000000ff */
[----:B------:R-:W-:Y:S06]  /*1370*/  BRA `(.L_x_404) ;  /* 0x0000001800347947 */ /* 0x000fec0003800000 */
.L_x_403:
[----:B------:R-:W-:-:S13]  /*1380*/  ISETP.GE.AND P0, PT, R0, R7, PT ;  /* 0x000000070000720c */ /* 0x000fda0003f06270 */
[----:B------:R-:W-:Y:S05]  /*1390*/  @P0 BRA `(.L_x_404) ;  /* 0x00000018002c0947 */ /* 0x000fea0003800000 */
[----:B------:R-:W-:Y:S01]  /*13a0*/  I2FP.F32.U32 R7, R7 ;  /* 0x0000000700077245 */ /* 0x000fe20000201000 */
[----:B------:R-:W-:Y:S01]  /*13b0*/  VIADD R5, R0, 0x2 ;  /* 0x0000000200057836 */ /* 0x000fe20000000000 */
[----:B------:R-:W-:Y:S01]  /*13c0*/  I2FP.F32.U32 R4, R0 ;  /* 0x0000000000047245 */ /* 0x000fe20000201000 */
[--C-:B------:R-:W-:Y:S01]  /*13d0*/  HADD2.F32 R20, -RZ, R35.reuse.H1_H1 ;  /* 0x30000023ff147230 */ /* 0x100fe20000004100 */
[----:B------:R-:W-:Y:S01]  /*13e0*/  IADD3 R3, PT, PT, -R16, R3, RZ ;  /* 0x0000000310037210 */ /* 0x000fe20007ffe1ff */
[----:B------:R-:W-:Y:S01]  /*13f0*/  HADD2.F32 R35, -RZ, R35.H0_H0 ;  /* 0x20000023ff237230 */ /* 0x000fe20000004100 */
[----:B------:R-:W0:Y:S01]  /*1400*/  MUFU.RCP R7, R7 ;  /* 0x0000000700077308 */ /* 0x000e220000001000 */
[----:B------:R-:W-:Y:S02]  /*1410*/  I2FP.F32.U32 R6, R5 ;  /* 0x0000000500067245 */ /* 0x000fe40000201000 */
[C---:B------:R-:W-:Y:S01]  /*1420*/  IADD3 R5, PT, PT, R0.reuse, 0x4, RZ ;  /* 0x0000000400057810 */ /* 0x040fe20007ffe0ff */
[----:B------:R-:W-:Y:S01]  /*1430*/  VIADD R0, R0, 0x6 ;  /* 0x0000000600007836 */ /* 0x000fe20000000000 */
[----:B------:R-:W-:-:S02]  /*1440*/  I2FP.F32.S32 R3, R3 ;  /* 0x0000000300037245 */ /* 0x000fc40000201400 */
[----:B------:R-:W-:Y:S02]  /*1450*/  I2FP.F32.U32 R8, R5 ;  /* 0x0000000500087245 */ /* 0x000fe40000201000 */
[----:B------:R-:W-:Y:S01]  /*1460*/  I2FP.F32.U32 R0, R0 ;  /* 0x0000000000007245 */ /* 0x000fe20000201000 */
[-C--:B0-----:R-:W-:Y:S01]  /*1470*/  FMUL.FTZ R4, R4, R7.reuse ;  /* 0x0000000704047220 */ /* 0x081fe20000410000 */
[-C--:B------:R-:W-:Y:S01]  /*1480*/  FMUL.FTZ R6, R6, R7.reuse ;  /* 0x0000000706067220 */ /* 0x080fe20000410000 */
[-C--:B------:R-:W-:Y:S02]  /*1490*/  FMUL.FTZ R8, R8, R7.reuse ;  /* 0x0000000708087220 */ /* 0x080fe40000410000 */
[----:B------:R-:W-:Y:S01]  /*14a0*/  FMUL.FTZ R0, R0, R7 ;  /* 0x0000000700007220 */ /* 0x000fe20000410000 */
[----:B------:R-:W-:Y:S01]  /*14b0*/  FMUL.FTZ R4, R4, 13.28771209716796875 ;  /* 0x41549a7804047820 */ /* 0x000fe20000410000 */
[----:B------:R-:W-:Y:S01]  /*14c0*/  FMUL.FTZ R6, R6, 13.28771209716796875 ;  /* 0x41549a7806067820 */ /* 0x000fe20000410000 */
[----:B------:R-:W-:Y:S01]  /*14d0*/  FMUL.FTZ R9, R8, 13.28771209716796875 ;  /* 0x41549a7808097820 */ /* 0x000fe20000410000 */
[----:B------:R-:W-:-:S03]  /*14e0*/  FMUL.FTZ R11, R0, 13.28771209716796875 ;  /* 0x41549a78000b7820 */ /* 0x000fc60000410000 */
[----:B------:R-:W0:Y:S08]  /*14f0*/  MUFU.EX2 R4, -R4 ;  /* 0x8000000400047308 */ /* 0x000e300000000800 */
[----:B------:R-:W1:Y:S08]  /*1500*/  MUFU.EX2 R6, -R6 ;  /* 0x8000000600067308 */ /* 0x000e700000000800 */
[----:B------:R-:W2:Y:S01]  /*1510*/  MUFU.EX2 R10, -R9 ;  /* 0x80000009000a7308 */ /* 0x000ea20000000800 */
[----:B0-----:R-:W-:-:S04]  /*1520*/  FMUL.FTZ R4, R3, R4 ;  /* 0x0000000403047220 */ /* 0x001fc80000410000 */
[----:B------:R-:W-:-:S03]  /*1530*/  FMUL.RZ R4, R4, 0.15915493667125701904 ;  /* 0x3e22f98304047820 */ /* 0x000fc6000040c000 */
[----:B------:R-:W0:Y:S01]  /*1540*/  MUFU.EX2 R12, -R11 ;  /* 0x8000000b000c7308 */ /* 0x000e220000000800 */
[----:B-1----:R-:W-:-:S04]  /*1550*/  FMUL.FTZ R6, R3, R6 ;  /* 0x0000000603067220 */ /* 0x002fc80000410000 */
[----:B------:R-:W-:-:S03]  /*1560*/  FMUL.RZ R6, R6, 0.15915493667125701904 ;  /* 0x3e22f98306067820 */ /* 0x000fc6000040c000 */
[----:B------:R-:W1:Y:S01]  /*1570*/  MUFU.COS R0, R4 ;  /* 0x0000000400007308 */ /* 0x000e620000000000 */
[----:B--2---:R-:W-:-:S04]  /*1580*/  FMUL.FTZ R10, R3, R10 ;  /* 0x0000000a030a7220 */ /* 0x004fc80000410000 */
[----:B------:R-:W-:Y:S01]  /*1590*/  FMUL.RZ R7, R10, 0.15915493667125701904 ;  /* 0x3e22f9830a077820 */ /* 0x000fe2000040c000 */
[--C-:B------:R-:W-:Y:S02]  /*15a0*/  HADD2.F32 R10, -RZ, R33.reuse.H1_H1 ;  /* 0x30000021ff0a7230 */ /* 0x100fe40000004100 */
[----:B------:R1:W2:Y:S01]  /*15b0*/  MUFU.SIN R5, R4 ;  /* 0x0000000400057308 */ /* 0x0002a20000000400 */
[----:B0-----:R-:W-:Y:S01]  /*15c0*/  FMUL.FTZ R3, R3, R12 ;  /* 0x0000000c03037220 */ /* 0x001fe20000410000 */
[----:B------:R-:W-:-:S03]  /*15d0*/  HADD2.F32 R33, -RZ, R33.H0_H0 ;  /* 0x20000021ff217230 */ /* 0x000fc60000004100 */
[----:B------:R-:W-:Y:S01]  /*15e0*/  FMUL.RZ R13, R3, 0.15915493667125701904 ;  /* 0x3e22f983030d7820 */ /* 0x000fe2000040c000 */
[--C-:B------:R-:W-:Y:S02]  /*15f0*/  HADD2.F32 R3, -RZ, R32.reuse.H1_H1 ;  /* 0x30000020ff037230 */ /* 0x100fe40000004100 */
[----:B------:R-:W0:Y:S01]  /*1600*/  MUFU.SIN R9, R6 ;  /* 0x0000000600097308 */ /* 0x000e220000000400 */
[----:B------:R-:W-:Y:S02]  /*1610*/  HADD2.F32 R32, -RZ, R32.H0_H0 ;  /* 0x20000020ff207230 */ /* 0x000fe40000004100 */
[----:B-1----:R-:W-:-:S05]  /*1620*/  FMUL.FTZ R4, R0, R3 ;  /* 0x0000000300047220 */ /* 0x002fca0000410000 */
[----:B------:R1:W3:Y:S08]  /*1630*/  MUFU.COS R8, R6 ;  /* 0x0000000600087308 */ /* 0x0002f00000000000 */
[----:B------:R-:W4:Y:S01]  /*1640*/  MUFU.SIN R15, R13 ;  /* 0x0000000d000f7308 */ /* 0x000f220000000400 */
[--C-:B-1----:R-:W-:Y:S02]  /*1650*/  HADD2.F32 R6, -RZ, R34.reuse.H1_H1 ;  /* 0x30000022ff067230 */ /* 0x102fe40000004100 */
[----:B------:R-:W-:-:S05]  /*1660*/  HADD2.F32 R34, -RZ, R34.H0_H0 ;  /* 0x20000022ff227230 */ /* 0x000fca0000004100 */
[----:B------:R-:W-:Y:S08]  /*1670*/  MUFU.COS R11, R7 ;  /* 0x00000007000b7308 */ /* 0x000ff00000000000 */
[----:B------:R2:W1:Y:S08]  /*1680*/  MUFU.SIN R12, R7 ;  /* 0x00000007000c7308 */ /* 0x0004700000000400 */
[----:B------:R-:W5:Y:S01]  /*1690*/  MUFU.COS R14, R13 ;  /* 0x0000000d000e7308 */ /* 0x000f620000000000 */
[----:B--2---:R-:W-:Y:S01]  /*16a0*/  FMUL.FTZ R7, R5, R3 ;  /* 0x0000000305077220 */ /* 0x004fe20000410000 */
[-C--:B0-----:R-:W-:Y:S01]  /*16b0*/  FMUL.FTZ R3, R9, R10.reuse ;  /* 0x0000000a09037220 */ /* 0x081fe20000410000 */
[----:B---3--:R-:W-:-:S02]  /*16c0*/  FMUL.FTZ R10, R8, R10 ;  /* 0x0000000a080a7220 */ /* 0x008fc40000410000 */
[-C--:B------:R-:W-:Y:S01]  /*16d0*/  FFMA.FTZ R7, R0, R32.reuse, -R7 ;  /* 0x0000002000077223 */ /* 0x080fe20000010807 */
[----:B------:R-:W-:Y:S01]  /*16e0*/  FFMA.FTZ R32, R5, R32, R4 ;  /* 0x0000002005207223 */ /* 0x000fe20000010004 */
[-C--:B------:R-:W-:Y:S01]  /*16f0*/  FFMA.FTZ R10, R9, R33.reuse, R10 ;  /* 0x00000021090a7223 */ /* 0x080fe2000001000a */
[----:B----4-:R-:W-:Y:S01]  /*1700*/  FMUL.FTZ R9, R15, R20 ;  /* 0x000000140f097220 */ /* 0x010fe20000410000 */
[-C--:B-1----:R-:W-:Y:S01]  /*1710*/  FMUL.FTZ R0, R12, R6.reuse ;  /* 0x000000060c007220 */ /* 0x082fe20000410000 */
[C---:B------:R-:W-:Y:S01]  /*1720*/  FMUL.FTZ R5, R11.reuse, R6 ;  /* 0x000000060b057220 */ /* 0x040fe20000410000 */
[----:B------:R-:W-:Y:S01]  /*1730*/  FFMA.FTZ R3, R8, R33, -R3 ;  /* 0x0000002108037223 */ /* 0x000fe20000010803 */
[----:B------:R-:W-:Y:S01]  /*1740*/  F2FP.F16.F32.PACK_AB R32, R32, R7 ;  /* 0x000000072020723e */ /* 0x000fe200000000ff */
[-C--:B------:R-:W-:Y:S01]  /*1750*/  FFMA.FTZ R0, R11, R34.reuse, -R0 ;  /* 0x000000220b007223 */ /* 0x080fe20000010800 */
[----:B------:R-:W-:Y:S02]  /*1760*/  FFMA.FTZ R5, R12, R34, R5 ;  /* 0x000000220c057223 */ /* 0x000fe40000010005 */
[----:B------:R-:W-:Y:S01]  /*1770*/  F2FP.F16.F32.PACK_AB R33, R10, R3 ;  /* 0x000000030a21723e */ /* 0x000fe200000000ff */
[C---:B-----5:R-:W-:Y:S01]  /*1780*/  FMUL.FTZ R20, R14.reuse, R20 ;  /* 0x000000140e147220 */ /* 0x060fe20000410000 */
[----:B------:R-:W-:Y:S01]  /*1790*/  FFMA.FTZ R9, R14, R35, -R9 ;  /* 0x000000230e097223 */ /* 0x000fe20000010809 */
[----:B------:R-:W-:-:S02]  /*17a0*/  F2FP.F16.F32.PACK_AB R34, R5, R0 ;  /* 0x000000000522723e */ /* 0x000fc400000000ff */
[----:B------:R-:W-:-:S05]  /*17b0*/  FFMA.FTZ R20, R15, R35, R20 ;  /* 0x000000230f147223 */ /* 0x000fca0000010014 */
[----:B------:R-:W-:Y:S01]  /*17c0*/  F2FP.F16.F32.PACK_AB R35, R20, R9 ;  /* 0x000000091423723e */ /* 0x000fe200000000ff */
[----:B------:R-:W-:Y:S06]  /*17d0*/  BRA `(.L_x_404) ;  /* 0x00000014001c7947 */ /* 0x000fec0003800000 */
.L_x_402:
        /* <DEDUP_REMOVED lines=10> */
[----:B0-----:R-:W-:Y:S01]  /*1880*/  VIADD R4, R3, 0xffffffe ;  /* 0x0ffffffe03047836 */ /* 0x001fe20000000000 */
[----:B------:R-:W-:-:S05]  /*1890*/  IADD3 R3, PT, PT, RZ, -R10, RZ ;  /* 0x8000000aff037210 */ /* 0x000fca0007ffe0ff */
[----:B------:R0:W1:Y:S02]  /*18a0*/  F2I.FTZ.U32.TRUNC.NTZ R5, R4 ;  /* 0x0000000400057305 */ /* 0x000064000021f000 */
[----:B0-----:R-:W-:Y:S01]  /*18b0*/  IMAD.MOV.U32 R4, RZ, RZ, RZ ;  /* 0x000000ffff047224 */ /* 0x001fe200078e00ff */
[----:B-1----:R-:W-:-:S05]  /*18c0*/  IADD3 R9, PT, PT, RZ, -R5, RZ ;  /* 0x80000005ff097210 */ /* 0x002fca0007ffe0ff */
[----:B------:R-:W-:-:S04]  /*18d0*/  IMAD R9, R9, R6, RZ ;  /* 0x0000000609097224 */ /* 0x000fc800078e02ff */
[----:B------:R-:W-:-:S06]  /*18e0*/  IMAD.HI.U32 R5, R5, R9, R4 ;  /* 0x0000000905057227 */ /* 0x000fcc00078e0004 */
[----:B------:R-:W-:-:S04]  /*18f0*/  IMAD.HI.U32 R40, R5, R8, RZ ;  /* 0x0000000805287227 */ /* 0x000fc800078e00ff */
[----:B------:R-:W-:-:S05]  /*1900*/  IMAD R3, R40, R3, R8 ;  /* 0x0000000328037224 */ /* 0x000fca00078e0208 */
[----:B------:R-:W-:-:S13]  /*1910*/  ISETP.GT.U32.AND P1, PT, R6, R3, PT ;  /* 0x000000030600720c */ /* 0x000fda0003f24070 */
[----:B------:R-:W-:Y:S01]  /*1920*/  @!P1 IMAD.IADD R3, R3, 0x1, -R6 ;  /* 0x0000000103039824 */ /* 0x000fe200078e0a06 */
[----:B------:R-:W-:Y:S02]  /*1930*/  @!P1 IADD3 R40, PT, PT, R40, 0x1, RZ ;  /* 0x0000000128289810 */ /* 0x000fe40007ffe0ff */
        /* <DEDUP_REMOVED lines=16> */
[----:B------:R-:W-:Y:S02]  /*1a40*/  HFMA2 R8, -RZ, RZ, 0, 8.0049037933349609375e-05 ;  /* 0x0000053fff087431 */ /* 0x000fe400000001ff */
[----:B------:R-:W-:Y:S01]  /*1a50*/  IMAD.MOV.U32 R12, RZ, RZ, 0x1 ;  /* 0x00000001ff0c7424 */ /* 0x000fe200078e00ff */
[----:B------:R1:W2:Y:S01]  /*1a60*/  LDC.64 R14, c[0x4][R0] ;  /* 0x01000000000e7b82 */ /* 0x0002a20000000a00 */
[----:B------:R-:W3:Y:S01]  /*1a70*/  LDCU.64 UR6, c[0x4][0xd0] ;  /* 0x01001a00ff0677ac */ /* 0x000ee20008000a00 */
[----:B------:R-:W-:Y:S01]  /*1a80*/  MOV R13, RZ ;  /* 0x000000ff000d7202 */ /* 0x000fe20000000f00 */
[----:B------:R-:W4:Y:S01]  /*1a90*/  LDCU.64 UR8, c[0x4][0xb0] ;  /* 0x01001600ff0877ac */ /* 0x000f220008000a00 */
[----:B0-----:R-:W-:Y:S01]  /*1aa0*/  MOV R4, UR4 ;  /* 0x0000000400047c02 */ /* 0x001fe20008000f00 */
[----:B------:R-:W-:Y:S01]  /*1ab0*/  IMAD.U32 R5, RZ, RZ, UR5 ;  /* 0x00000005ff057e24 */ /* 0x000fe2000f8e00ff */
[----:B---3--:R-:W-:Y:S01]  /*1ac0*/  MOV R6, UR6 ;  /* 0x0000000600067c02 */ /* 0x008fe20008000f00 */
[----:B------:R-:W-:Y:S01]  /*1ad0*/  IMAD.U32 R7, RZ, RZ, UR7 ;  /* 0x00000007ff077e24 */ /* 0x000fe2000f8e00ff */
[----:B----4-:R-:W-:Y:S01]  /*1ae0*/  MOV R10, UR8 ;  /* 0x00000008000a7c02 */ /* 0x010fe20008000f00 */
[----:B-1----:R-:W-:-:S07]  /*1af0*/  IMAD.U32 R11, RZ, RZ, UR9 ;  /* 0x00000009ff0b7e24 */ /* 0x002fce000f8e00ff */
[----:B------:R-:W-:-:S07]  /*1b00*/  LEPC R20, `(.L_x_405) ;  /* 0x000000001014794e */ /* 0x000fce0000000000 */
[----:B--2---:R-:W-:Y:S05]  /*1b10*/  CALL.ABS.NOINC R14 ;  /* 0x000000000e007343 */ /* 0x004fea0003c00000 */
.L_x_405:
        /* <DEDUP_REMOVED lines=13> */
[----:B------:R-:W-:-:S05]  /*1bf0*/  @!P0 LEA R5, R5, R0, 0x1 ;  /* 0x0000000005058211 */ /* 0x000fca00078e08ff */
[----:B------:R1:W-:Y:S02]  /*1c00*/  @!P0 STS.128 [R5], R24 ;  /* 0x0000001805008388 */ /* 0x0003e40000000c00 */
.L_x_406:
        /* <DEDUP_REMOVED lines=10> */
[----:B------:R-:W-:Y:S01]  /*1cb0*/  IMAD R4, R7, 0x2, R3 ;  /* 0x0000000207047824 */ /* 0x000fe200078e0203 */
[----:B------:R-:W0:Y:S01]  /*1cc0*/  LDC R15, c[0x0][0x40c] ;  /* 0x00010300ff0f7b82 */ /* 0x000e220000000800 */
[----:B------:R-:W-:Y:S03]  /*1cd0*/  BSSY.RECONVERGENT B1, `(.L_x_409) ;  /* 0x00000da000017945 */ /* 0x000fe60003800200 */
[----:B------:R-:W-:Y:S01]  /*1ce0*/  LEA R5, R23, R4, 0x1 ;  /* 0x0000000417057211 */ /* 0x000fe200078e08ff */
        /* <DEDUP_REMOVED lines=32> */
[----:B------:R-:W-:Y:S01]  /*1ef0*/  VIADD R9, R11, 0x4 ;  /* 0x000000040b097836 */ /* 0x000fe20000000000 */
[----:B------:R-:W-:Y:S01]  /*1f00*/  I2FP.F32.S32 R6, R11 ;  /* 0x0000000b00067245 */ /* 0x000fe20000201400 */
[----:B------:R-:W-:Y:S01]  /*1f10*/  IMAD.IADD R15, R15, 0x1, -R16 ;  /* 0x000000010f0f7824 */ /* 0x000fe200078e0a10 */
[----:B------:R0:W1:Y:S01]  /*1f20*/  MUFU.RCP R10, R7 ;  /* 0x00000007000a7308 */ /* 0x0000620000001000 */
[C---:B------:R-:W-:Y:S01]  /*1f30*/  IADD3 R8, PT, PT, R11.reuse, 0x2, RZ ;  /* 0x000000020b087810 */ /* 0x040fe20007ffe0ff */
[--C-:B------:R-:W-:Y:S01]  /*1f40*/  HADD2.F32 R42, -RZ, R32.reuse.H1_H1 ;  /* 0x30000020ff2a7230 */ /* 0x100fe20000004100 */
[----:B------:R-:W-:Y:S01]  /*1f50*/  I2FP.F32.S32 R9, R9 ;  /* 0x0000000900097245 */ /* 0x000fe20000201400 */
[----:B------:R-:W-:Y:S01]  /*1f60*/  HADD2.F32 R32, -RZ, R32.H0_H0 ;  /* 0x20000020ff207230 */ /* 0x000fe20000004100 */
[----:B------:R-:W-:Y:S01]  /*1f70*/  I2FP.F32.S32 R8, R8 ;  /* 0x0000000800087245 */ /* 0x000fe20000201400 */
[--C-:B------:R-:W-:Y:S01]  /*1f80*/  HADD2.F32 R52, -RZ, R27.reuse.H1_H1 ;  /* 0x3000001bff347230 */ /* 0x100fe20000004100 */
[----:B------:R-:W-:Y:S01]  /*1f90*/  I2FP.F32.S32 R21, R15 ;  /* 0x0000000f00157245 */ /* 0x000fe20000201400 */
[----:B------:R-:W-:Y:S01]  /*1fa0*/  HADD2.F32 R51, -RZ, R27.H0_H0 ;  /* 0x2000001bff337230 */ /* 0x000fe20000004100 */
[----:B0-----:R-:W-:Y:S01]  /*1fb0*/  IADD3 R7, PT, PT, R11, 0x6, RZ ;  /* 0x000000060b077810 */ /* 0x001fe20007ffe0ff */
[----:B------:R-:W-:-:S02]  /*1fc0*/  HADD2.F32 R45, -RZ, R33.H1_H1 ;  /* 0x30000021ff2d7230 */ /* 0x000fc40000004100 */
[----:B------:R-:W-:Y:S01]  /*1fd0*/  HADD2.F32 R44, -RZ, R33.H0_H0 ;  /* 0x20000021ff2c7230 */ /* 0x000fe20000004100 */
[----:B------:R-:W-:Y:S01]  /*1fe0*/  I2FP.F32.S32 R7, R7 ;  /* 0x0000000700077245 */ /* 0x000fe20000201400 */
[----:B------:R-:W-:Y:S02]  /*1ff0*/  HADD2.F32 R33, -RZ, R25.H1_H1 ;  /* 0x30000019ff217230 */ /* 0x000fe40000004100 */
[--C-:B------:R-:W-:Y:S02]  /*2000*/  HADD2.F32 R47, -RZ, R34.reuse.H1_H1 ;  /* 0x30000022ff2f7230 */ /* 0x100fe40000004100 */
        /* <DEDUP_REMOVED lines=12> */
[----:B------:R-:W-:Y:S02]  /*20d0*/  HADD2.F32 R34, -RZ, R25.H0_H0 ;  /* 0x20000019ff227230 */ /* 0x000fe40000004100 */
[--C-:B------:R-:W-:Y:S01]  /*20e0*/  HADD2.F32 R35, -RZ, R26.reuse.H1_H1 ;  /* 0x3000001aff237230 */ /* 0x100fe20000004100 */
[----:B------:R-:W1:Y:S01]  /*20f0*/  MUFU.EX2 R8, -R8 ;  /* 0x8000000800087308 */ /* 0x000e620000000800 */
[----:B------:R-:W-:-:S07]  /*2100*/  HADD2.F32 R48, -RZ, R26.H0_H0 ;  /* 0x2000001aff307230 */ /* 0x000fce0000004100 */
[----:B------:R-:W2:Y:S01]  /*2110*/  MUFU.EX2 R9, -R9 ;  /* 0x8000000900097308 */ /* 0x000ea20000000800 */
[----:B0-----:R-:W-:-:S04]  /*2120*/  FMUL.FTZ R6, R21, R6 ;  /* 0x0000000615067220 */ /* 0x001fc80000410000 */
[----:B------:R-:W-:-:S03]  /*2130*/  FMUL.RZ R11, R6, 0.15915493667125701904 ;  /* 0x3e22f983060b7820 */ /* 0x000fc6000040c000 */
[----:B------:R-:W0:Y:S01]  /*2140*/  MUFU.EX2 R10, -R10 ;  /* 0x8000000a000a7308 */ /* 0x000e220000000800 */
[----:B-1----:R-:W-:-:S04]  /*2150*/  FMUL.FTZ R8, R21, R8 ;  /* 0x0000000815087220 */ /* 0x002fc80000410000 */
[----:B------:R-:W-:-:S03]  /*2160*/  FMUL.RZ R14, R8, 0.15915493667125701904 ;  /* 0x3e22f983080e7820 */ /* 0x000fc6000040c000 */
[----:B------:R-:W-:Y:S01]  /*2170*/  MUFU.COS R6, R11 ;  /* 0x0000000b00067308 */ /* 0x000fe20000000000 */
[----:B--2---:R-:W-:-:S04]  /*2180*/  FMUL.FTZ R8, R21, R9 ;  /* 0x0000000915087220 */ /* 0x004fc80000410000 */
[----:B------:R-:W-:-:S03]  /*2190*/  FMUL.RZ R15, R8, 0.15915493667125701904 ;  /* 0x3e22f983080f7820 */ /* 0x000fc6000040c000 */
[----:B------:R-:W1:Y:S01]  /*21a0*/  MUFU.SIN R7, R11 ;  /* 0x0000000b00077308 */ /* 0x000e620000000400 */
[----:B0-----:R-:W-:Y:S01]  /*21b0*/  FMUL.FTZ R8, R21, R10 ;  /* 0x0000000a15087220 */ /* 0x001fe20000410000 */
[----:B------:R-:W-:-:S06]  /*21c0*/  HADD2.F32 R10, -RZ, R24.H1_H1 ;  /* 0x30000018ff0a7230 */ /* 0x000fcc0000004100 */
[----:B------:R-:W-:Y:S08]  /*21d0*/  MUFU.COS R12, R14 ;  /* 0x0000000e000c7308 */ /* 0x000ff00000000000 */
[----:B------:R0:W2:Y:S01]  /*21e0*/  MUFU.SIN R13, R14 ;  /* 0x0000000e000d7308 */ /* 0x0000a20000000400 */
[-C--:B-1----:R-:W-:Y:S01]  /*21f0*/  FMUL.FTZ R9, R42, R7.reuse ;  /* 0x000000072a097220 */ /* 0x082fe20000410000 */
[C---:B------:R-:W-:Y:S01]  /*2200*/  FMUL.FTZ R11, R10.reuse, R7 ;  /* 0x000000070a0b7220 */ /* 0x040fe20000410000 */
[----:B------:R-:W-:-:S02]  /*2210*/  FMUL.FTZ R10, R10, R6 ;  /* 0x000000060a0a7220 */ /* 0x000fc40000410000 */
[----:B------:R-:W-:-:S03]  /*2220*/  FFMA.FTZ R9, R32, R6, -R9 ;  /* 0x0000000620097223 */ /* 0x000fc60000010809 */
[----:B------:R-:W1:Y:S01]  /*2230*/  MUFU.COS R20, R15 ;  /* 0x0000000f00147308 */ /* 0x000e620000000000 */
[----:B0-----:R-:W-:Y:S02]  /*2240*/  HADD2.F32 R14, -RZ, R24.H0_H0 ;  /* 0x20000018ff0e7230 */ /* 0x001fe40000004100 */
[----:B------:R-:W-:Y:S01]  /*2250*/  FMUL.RZ R24, R8, 0.15915493667125701904 ;  /* 0x3e22f98308187820 */ /* 0x000fe2000040c000 */
[-C--:B------:R-:W-:Y:S02]  /*2260*/  FMUL.FTZ R8, R42, R6.reuse ;  /* 0x000000062a087220 */ /* 0x080fe40000410000 */
[----:B------:R-:W-:Y:S02]  /*2270*/  FFMA.FTZ R11, R14, R6, -R11 ;  /* 0x000000060e0b7223 */ /* 0x000fe4000001080b */
[-C--:B------:R-:W-:Y:S01]  /*2280*/  FFMA.FTZ R8, R32, R7.reuse, R8 ;  /* 0x0000000720087223 */ /* 0x080fe20000010008 */
[----:B------:R0:W3:Y:S01]  /*2290*/  MUFU.SIN R21, R15 ;  /* 0x0000000f00157308 */ /* 0x0000e20000000400 */
[----:B------:R-:W-:Y:S01]  /*22a0*/  FFMA.FTZ R10, R14, R7, R10 ;  /* 0x000000070e0a7223 */ /* 0x000fe2000001000a */
[C---:B--2---:R-:W-:Y:S01]  /*22b0*/  FMUL.FTZ R7, R45.reuse, R13 ;  /* 0x0000000d2d077220 */ /* 0x044fe20000410000 */
[-C--:B------:R-:W-:Y:S01]  /*22c0*/  FMUL.FTZ R6, R45, R12.reuse ;  /* 0x0000000c2d067220 */ /* 0x080fe20000410000 */
[----:B------:R-:W-:-:S02]  /*22d0*/  FMUL.FTZ R14, R33, R12 ;  /* 0x0000000c210e7220 */ /* 0x000fc40000410000 */
[C---:B------:R-:W-:Y:S01]  /*22e0*/  FFMA.FTZ R7, R44.reuse, R12, -R7 ;  /* 0x0000000c2c077223 */ /* 0x040fe20000010807 */
[-C--:B------:R-:W-:Y:S01]  /*22f0*/  FFMA.FTZ R6, R44, R13.reuse, R6 ;  /* 0x0000000d2c067223 */ /* 0x080fe20000010006 */
[----:B------:R-:W2:Y:S01]  /*2300*/  MUFU.SIN R32, R24 ;  /* 0x0000001800207308 */ /* 0x000ea20000000400 */
[-C--:B0-----:R-:W-:Y:S01]  /*2310*/  FMUL.FTZ R15, R33, R13.reuse ;  /* 0x0000000d210f7220 */ /* 0x081fe20000410000 */
[----:B------:R-:W-:-:S03]  /*2320*/  FFMA.FTZ R14, R34, R13, R14 ;  /* 0x0000000d220e7223 */ /* 0x000fc6000001000e */
[----:B------:R-:W-:Y:S01]  /*2330*/  FFMA.FTZ R15, R34, R12, -R15 ;  /* 0x0000000c220f7223 */ /* 0x000fe2000001080f */
[CC--:B-1----:R-:W-:Y:S02]  /*2340*/  FMUL.FTZ R12, R47.reuse, R20.reuse ;  /* 0x000000142f0c7220 */ /* 0x0c2fe40000410000 */
[----:B------:R0:W1:Y:S01]  /*2350*/  MUFU.COS R27, R24 ;  /* 0x00000018001b7308 */ /* 0x0000620000000000 */
[-C--:B---3--:R-:W-:Y:S01]  /*2360*/  FMUL.FTZ R13, R47, R21.reuse ;  /* 0x000000152f0d7220 */ /* 0x088fe20000410000 */
[CC--:B------:R-:W-:Y:S01]  /*2370*/  FMUL.FTZ R25, R35.reuse, R21.reuse ;  /* 0x0000001523197220 */ /* 0x0c0fe20000410000 */
[C---:B------:R-:W-:Y:S02]  /*2380*/  FFMA.FTZ R12, R46.reuse, R21, R12 ;  /* 0x000000152e0c7223 */ /* 0x040fe4000001000c */
[-C--:B------:R-:W-:Y:S01]  /*2390*/  FFMA.FTZ R13, R46, R20.reuse, -R13 ;  /* 0x000000142e0d7223 */ /* 0x080fe2000001080d */
[-C--:B------:R-:W-:Y:S01]  /*23a0*/  FFMA.FTZ R26, R48, R20.reuse, -R25 ;  /* 0x00000014301a7223 */ /* 0x080fe20000010819 */
[----:B0-----:R-:W-:Y:S01]  /*23b0*/  FMUL.FTZ R24, R35, R20 ;  /* 0x0000001423187220 */ /* 0x001fe20000410000 */
[----:B--2---:R-:W-:-:S02]  /*23c0*/  FMUL.FTZ R20, R50, R32 ;  /* 0x0000002032147220 */ /* 0x004fc40000410000 */
[----:B------:R-:W-:Y:S01]  /*23d0*/  F2FP.F16.F32.PACK_AB R34, R12, R13 ;  /* 0x0000000d0c22723e */ /* 0x000fe200000000ff */
[----:B------:R-:W-:Y:S01]  /*23e0*/  FFMA.FTZ R21, R48, R21, R24 ;  /* 0x0000001530157223 */ /* 0x000fe20000010018 */
[-C--:B------:R-:W-:Y:S01]  /*23f0*/  FMUL.FTZ R24, R52, R32.reuse ;  /* 0x0000002034187220 */ /* 0x080fe20000410000 */
[-C--:B-1----:R-:W-:Y:S01]  /*2400*/  FMUL.FTZ R25, R50, R27.reuse ;  /* 0x0000001b32197220 */ /* 0x082fe20000410000 */
[-C--:B------:R-:W-:Y:S01]  /*2410*/  FMUL.FTZ R33, R52, R27.reuse ;  /* 0x0000001b34217220 */ /* 0x080fe20000410000 */
[-C--:B------:R-:W-:Y:S01]  /*2420*/  FFMA.FTZ R20, R49, R27.reuse, -R20 ;  /* 0x0000001b31147223 */ /* 0x080fe20000010814 */
[----:B------:R-:W-:Y:S01]  /*2430*/  FFMA.FTZ R27, R51, R27, -R24 ;  /* 0x0000001b331b7223 */ /* 0x000fe20000010818 */
[-C--:B------:R-:W-:Y:S01]  /*2440*/  FFMA.FTZ R35, R49, R32.reuse, R25 ;  /* 0x0000002031237223 */ /* 0x080fe20000010019 */
[----:B------:R-:W-:Y:S01]  /*2450*/  FFMA.FTZ R42, R51, R32, R33 ;  /* 0x00000020332a7223 */ /* 0x000fe20000010021 */
[----:B------:R-:W-:Y:S02]  /*2460*/  F2FP.F16.F32.PACK_AB R32, R8, R9 ;  /* 0x000000090820723e */ /* 0x000fe400000000ff */
[----:B------:R-:W-:-:S02]  /*2470*/  F2FP.F16.F32.PACK_AB R24, R10, R11 ;  /* 0x0000000b0a18723e */ /* 0x000fc400000000ff */
[----:B------:R-:W-:Y:S02]  /*2480*/  F2FP.F16.F32.PACK_AB R33, R6, R7 ;  /* 0x000000070621723e */ /* 0x000fe400000000ff */
[----:B------:R-:W-:Y:S02]  /*2490*/  F2FP.F16.F32.PACK_AB R25, R14, R15 ;  /* 0x0000000f0e19723e */ /* 0x000fe400000000ff */
[----:B------:R-:W-:Y:S02]  /*24a0*/  F2FP.F16.F32.PACK_AB R26, R21, R26 ;  /* 0x0000001a151a723e */ /* 0x000fe400000000ff */
[----:B------:R-:W-:Y:S02]  /*24b0*/  F2FP.F16.F32.PACK_AB R35, R35, R20 ;  /* 0x000000142323723e */ /* 0x000fe400000000ff */
[----:B------:R-:W-:-:S07]  /*24c0*/  F2FP.F16.F32.PACK_AB R27, R42, R27 ;  /* 0x0000001b2a1b723e */ /* 0x000fce00000000ff */
.L_x_412:
[----:B------:R-:W-:Y:S05]  /*24d0*/  BSYNC.RECONVERGENT B2 ;  /* 0x0000000000027941 */ /* 0x000fea0003800200 */
.L_x_411:
        /* <DEDUP_REMOVED lines=17> */
.L_x_410:
[----:B------:R-:W-:-:S04]  /*25f0*/  SHF.R.S32.HI R6, RZ, 0x1f, R7 ;  /* 0x0000001fff067819 */ /* 0x000fc80000011407 */
[----:B------:R-:W-:-:S05]  /*2600*/  LEA.HI R6, R6, R7, RZ, 0x2 ;  /* 0x0000000706067211 */ /* 0x000fca00078f10ff */
[----:B------:R-:W-:-:S05]  /*2610*/  IMAD.SHL.U32 R6, R6, 0x2, RZ ;  /* 0x0000000206067824 */ /* 0x000fca00078e00ff */
[----:B------:R-:W-:-:S04]  /*2620*/  LOP3.LUT R9, R6, 0xfffffff8, RZ, 0xc0, !PT ;  /* 0xfffffff806097812 */ /* 0x000fc800078ec0ff */
[----:B------:R-:W-:-:S13]  /*2630*/  ISETP.GE.AND P0, PT, R9, R10, PT ;  /* 0x0000000a0900720c */ /* 0x000fda0003f06270 */
[----:B------:R-:W-:Y:S05]  /*2640*/  @P0 BRA `(.L_x_413) ;  /* 0x0000000400080947 */ /* 0x000fea0003800000 */
[----:B------:R-:W-:Y:S01]  /*2650*/  I2FP.F32.S32 R10, R10 ;  /* 0x0000000a000a7245 */ /* 0x000fe20000201400 */
[----:B------:R-:W-:Y:S01]  /*2660*/  HADD2.F32 R42, -RZ, R33.H1_H1 ;  /* 0x30000021ff2a7230 */ /* 0x000fe20000004100 */
[----:B------:R-:W-:Y:S01]  /*2670*/  I2FP.F32.S32 R6, R9 ;  /* 0x0000000900067245 */ /* 0x000fe20000201400 */
[----:B------:R-:W-:Y:S01]  /*2680*/  HADD2.F32 R43, -RZ, R32.H0_H0 ;  /* 0x20000020ff2b7230 */ /* 0x000fe20000004100 */
[----:B------:R-:W0:Y:S01]  /*2690*/  MUFU.RCP R21, R10 ;  /* 0x0000000a00157308 */ /* 0x000e220000001000 */
[----:B------:R-:W-:Y:S01]  /*26a0*/  IADD3 R7, PT, PT, R9, 0x2, RZ ;  /* 0x0000000209077810 */ /* 0x000fe20007ffe0ff */
[--C-:B------:R-:W-:Y:S02]  /*26b0*/  HADD2.F32 R45, -RZ, R35.reuse.H1_H1 ;  /* 0x30000023ff2d7230 */ /* 0x100fe40000004100 */
[----:B------:R-:W-:Y:S01]  /*26c0*/  HADD2.F32 R44, -RZ, R35.H0_H0 ;  /* 0x20000023ff2c7230 */ /* 0x000fe20000004100 */
[----:B------:R-:W-:Y:S01]  /*26d0*/  I2FP.F32.S32 R8, R7 ;  /* 0x0000000700087245 */ /* 0x000fe20000201400 */
[----:B0-----:R-:W-:-:S04]  /*26e0*/  FMUL.FTZ R6, R6, R21 ;  /* 0x0000001506067220 */ /* 0x001fc80000410000 */
[----:B------:R-:W-:Y:S01]  /*26f0*/  FMUL.FTZ R8, R8, R21 ;  /* 0x0000001508087220 */ /* 0x000fe20000410000 */
[----:B------:R-:W-:Y:S01]  /*2700*/  FMUL.FTZ R7, R6, 13.28771209716796875 ;  /* 0x41549a7806077820 */ /* 0x000fe20000410000 */
[C---:B------:R-:W-:Y:S01]  /*2710*/  VIADD R6, R9.reuse, 0x4 ;  /* 0x0000000409067836 */ /* 0x040fe20000000000 */
[----:B------:R-:W-:Y:S01]  /*2720*/  IADD3 R9, PT, PT, R9, 0x6, RZ ;  /* 0x0000000609097810 */ /* 0x000fe20007ffe0ff */
[----:B------:R-:W-:-:S03]  /*2730*/  FMUL.FTZ R8, R8, 13.28771209716796875 ;  /* 0x41549a7808087820 */ /* 0x000fc60000410000 */
[----:B------:R-:W-:Y:S01]  /*2740*/  I2FP.F32.S32 R6, R6 ;  /* 0x0000000600067245 */ /* 0x000fe20000201400 */
[----:B------:R-:W0:Y:S01]  /*2750*/  MUFU.EX2 R7, -R7 ;  /* 0x8000000700077308 */ /* 0x000e220000000800 */
[----:B------:R-:W-:-:S03]  /*2760*/  I2FP.F32.S32 R9, R9 ;  /* 0x0000000900097245 */ /* 0x000fc60000201400 */
[-C--:B------:R-:W-:Y:S02]  /*2770*/  FMUL.FTZ R6, R6, R21.reuse ;  /* 0x0000001506067220 */ /* 0x080fe40000410000 */
[----:B------:R-:W-:Y:S02]  /*2780*/  FMUL.FTZ R9, R9, R21 ;  /* 0x0000001509097220 */ /* 0x000fe40000410000 */
[----:B------:R-:W-:Y:S01]  /*2790*/  FMUL.FTZ R11, R6, 13.28771209716796875 ;  /* 0x41549a78060b7820 */ /* 0x000fe20000410000 */
[----:B------:R-:W1:Y:S01]  /*27a0*/  MUFU.EX2 R13, -R8 ;  /* 0x80000008000d7308 */ /* 0x000e620000000800 */
[----:B------:R-:W-:Y:S01]  /*27b0*/  FMUL.FTZ R12, R9, 13.28771209716796875 ;  /* 0x41549a78090c7820 */ /* 0x000fe20000410000 */
[----:B------:R-:W-:-:S06]  /*27c0*/  I2FP.F32.S32 R6, R15 ;  /* 0x0000000f00067245 */ /* 0x000fcc0000201400 */
        /* <DEDUP_REMOVED lines=42> */
.L_x_413:
[----:B------:R-:W-:Y:S05]  /*2a70*/  BSYNC.RECONVERGENT B1 ;  /* 0x0000000000017941 */ /* 0x000fea0003800200 */
.L_x_409:
        /* <DEDUP_REMOVED lines=16> */
.L_x_408:
[----:B------:R-:W-:Y:S05]  /*2b80*/  BSYNC.RECONVERGENT B0 ;  /* 0x0000000000007941 */ /* 0x000fea0003800200 */
.L_x_407:
        /* <DEDUP_REMOVED lines=10> */
.L_x_415:
[----:B------:R-:W-:Y:S05]  /*2c30*/  BSYNC.RECONVERGENT B0 ;  /* 0x0000000000007941 */ /* 0x000fea0003800200 */
.L_x_414:
[----:B------:R-:W-:Y:S06]  /*2c40*/  BAR.SYNC.DEFER_BLOCKING 0x0 ;  /* 0x0000000000007b1d */ /* 0x000fec0000010000 */
.L_x_404:
[----:B------:R-:W-:Y:S05]  /*2c50*/  BSYNC.RECONVERGENT B6 ;  /* 0x0000000000067941 */ /* 0x000fea0003800200 */
.L_x_401:
[----:B------:R-:W0:Y:S01]  /*2c60*/  LDCU UR4, c[0x0][0x3f4] ;  /* 0x00007e80ff0477ac */ /* 0x000e220008000800 */
[----:B------:R-:W-:Y:S01]  /*2c70*/  ISETP.GT.U32.AND P0, PT, R18, 0x1f, PT ;  /* 0x0000001f1200780c */ /* 0x000fe20003f04070 */
[----:B------:R-:W-:Y:S01]  /*2c80*/  IMAD.MOV.U32 R122, RZ, RZ, -0x800001 ;  /* 0xff7fffffff7a7424 */ /* 0x000fe200078e00ff */
[----:B01----:R-:W-:-:S04]  /*2c90*/  MOV R5, UR4 ;  /* 0x0000000400057c02 */ /* 0x003fc80008000f00 */
[----:B---3--:R-:W-:-:S07]  /*2ca0*/  VIADDMNMX R3, R22, -R5, RZ, !PT ;  /* 0x8000000516037246 */ /* 0x008fce00078001ff */
[----:B------:R-:W-:Y:S05]  /*2cb0*/  @P0 BRA `(.L_x_416) ;  /* 0x0000000000ec0947 */ /* 0x000fea0003800000 */
[----:B------:R-:W0:Y:S01]  /*2cc0*/  LDCU UR4, c[0x0][0x40c] ;  /* 0x00008180ff0477ac */ /* 0x000e220008000800 */
[----:B------:R-:W1:Y:S01]  /*2cd0*/  S2R R21, SR_CgaCtaId ;  /* 0x0000000000157919 */ /* 0x000e620000008800 */
[----:B------:R-:W-:Y:S01]  /*2ce0*/  MOV R10, 0x400 ;  /* 0x00000400000a7802 */ /* 0x000fe20000000f00 */
[----:B--2-4-:R-:W-:-:S03]  /*2cf0*/  HMUL2 R12, R33, R25 ;  /* 0x00000019210c7232 */ /* 0x014fc60000000000 */
[----:B------:R-:W-:Y:S02]  /*2d00*/  IADD3 R0, PT, PT, R10, 0x10, RZ ;  /* 0x000000100a007810 */ /* 0x000fe40007ffe0ff */
[----:B0-----:R-:W-:Y:S01]  /*2d10*/  ISETP.NE.AND P1, PT, RZ, UR4, PT ;  /* 0x00000004ff007c0c */ /* 0x001fe2000bf25270 */
[----:B------:R-:W-:-:S03]  /*2d20*/  UMOV UR4, 0xffffffff ;  /* 0xffffffff00047882 */ /* 0x000fc60000000000 */
[----:B------:R-:W-:-:S09]  /*2d30*/  ISETP.GT.U32.OR P0, PT, R18, 0x13, P1 ;  /* 0x000000131200780c */ /* 0x000fd20000f04470 */
[----:B------:R-:W-:Y:S01]  /*2d40*/  @!P1 VIADD R4, R10, 0x210 ;  /* 0x000002100a049836 */ /* 0x000fe20000000000 */
[----:B-1----:R-:W-:-:S03]  /*2d50*/  LEA R9, R21, R0, 0x18 ;  /* 0x0000000015097211 */ /* 0x002fc600078ec0ff */
[----:B------:R-:W0:Y:S01]  /*2d60*/  @!P0 LDC.64 R6, c[0x0][0x3b8] ;  /* 0x0000ee00ff068b82 */ /* 0x000e220000000a00 */
[C---:B------:R-:W-:Y:S01]  /*2d70*/  @!P0 IMAD R8, R18.reuse, R5, R17 ;  /* 0x0000000512088224 */ /* 0x040fe200078e0211 */
[----:B------:R-:W-:Y:S01]  /*2d80*/  @!P1 LEA R11, R21, R4, 0x18 ;  /* 0x00000004150b9211 */ /* 0x000fe200078ec0ff */
[----:B------:R-:W-:-:S03]  /*2d90*/  IMAD R9, R18, 0x10, R9 ;  /* 0x0000001012097824 */ /* 0x000fc600078e0209 */
[----:B------:R-:W-:Y:S02]  /*2da0*/  @!P0 SHF.L.U32 R8, R8, 0x3, RZ ;  /* 0x0000000308088819 */ /* 0x000fe400000006ff */
[----:B------:R-:W-:Y:S01]  /*2db0*/  @!P1 LEA R11, R18, R11, 0x4 ;  /* 0x0000000b120b9211 */ /* 0x000fe200078e20ff */
[----:B------:R1:W-:Y:S02]  /*2dc0*/  STS.128 [R9], R32 ;  /* 0x0000002009007388 */ /* 0x0003e40000000c00 */
[----:B------:R-:W-:Y:S02]  /*2dd0*/  @!P0 IMAD R13, R38, R5, R8 ;  /* 0x00000005260d8224 */ /* 0x000fe400078e0208 */
[----:B------:R1:W-:Y:S02]  /*2de0*/  @!P1 STS.128 [R11], R28 ;  /* 0x0000001c0b009388 */ /* 0x0003e40000000c00 */
[----:B0-----:R-:W-:-:S04]  /*2df0*/  @!P0 IMAD.WIDE R6, R13, 0x2, R6 ;  /* 0x000000020d068825 */ /* 0x001fc800078e0206 */
[----:B------:R-:W-:Y:S01]  /*2e00*/  HFMA2 R13, R32, R24, R12 ;  /* 0x00000018200d7231 */ /* 0x000fe2000000000c */
[----:B------:R1:W-:Y:S03]  /*2e10*/  @!P0 STG.E.128 desc[UR36][R6.64], R24 ;  /* 0x0000001806008986 */ /* 0x0003e6000c101d24 */
[----:B------:R-:W-:-:S04]  /*2e20*/  HFMA2 R13, R34, R26, R13 ;  /* 0x0000001a220d7231 */ /* 0x000fc8000000000d */
[----:B------:R-:W-:-:S05]  /*2e30*/  HFMA2 R13, R35, R27, R13 ;  /* 0x0000001b230d7231 */ /* 0x000fca000000000d */
[--C-:B------:R-:W-:Y:S02]  /*2e40*/  HADD2.F32 R0, -RZ, R13.reuse.H0_H0 ;  /* 0x2000000dff007230 */ /* 0x100fe40000004100 */
[----:B------:R-:W-:-:S05]  /*2e50*/  HADD2.F32 R13, -RZ, R13.H1_H1 ;  /* 0x3000000dff0d7230 */ /* 0x000fca0000004100 */
[----:B------:R-:W-:Y:S01]  /*2e60*/  FADD.FTZ R13, R0, R13 ;  /* 0x0000000d000d7221 */ /* 0x000fe20000010000 */
[----:B-1----:R-:W-:Y:S06]  /*2e70*/  BRA.DIV UR4, `(.L_x_417) ;  /* 0x000000aa045c7947 */ /* 0x002fec000b800000 */
[----:B------:R-:W0:Y:S02]  /*2e80*/  SHFL.BFLY PT, R14, R13, 0x10, 0x1f ;  /* 0x0e001f000d0e7f89 */ /* 0x000e2400000e0000 */
[----:B0-----:R-:W-:-:S05]  /*2e90*/  FADD.FTZ R0, R13, R14 ;  /* 0x0000000e0d007221 */ /* 0x001fca0000010000 */
[----:B------:R-:W0:Y:S02]  /*2ea0*/  SHFL.BFLY PT, R14, R0, 0x8, 0x1f ;  /* 0x0d001f00000e7f89 */ /* 0x000e2400000e0000 */
[----:B0-----:R-:W-:-:S05]  /*2eb0*/  FADD.FTZ R4, R0, R14 ;  /* 0x0000000e00047221 */ /* 0x001fca0000010000 */
[----:B------:R-:W0:Y:S02]  /*2ec0*/  SHFL.BFLY PT, R14, R4, 0x4, 0x1f ;  /* 0x0c801f00040e7f89 */ /* 0x000e2400000e0000 */
[----:B0-----:R-:W-:-:S05]  /*2ed0*/  FADD.FTZ R6, R4, R14 ;  /* 0x0000000e04067221 */ /* 0x001fca0000010000 */
[----:B------:R-:W0:Y:S02]  /*2ee0*/  SHFL.BFLY PT, R14, R6, 0x2, 0x1f ;  /* 0x0c401f00060e7f89 */ /* 0x000e2400000e0000 */
[----:B0-----:R-:W-:-:S05]  /*2ef0*/  FADD.FTZ R7, R6, R14 ;  /* 0x0000000e06077221 */ /* 0x001fca0000010000 */
[----:B------:R0:W1:Y:S02]  /*2f00*/  SHFL.BFLY PT, R14, R7, 0x1, 0x1f ;  /* 0x0c201f00070e7f89 */ /* 0x00006400000e0000 */
.L_x_612:
[----:B------:R-:W-:Y:S01]  /*2f10*/  ISETP.NE.AND P0, PT, R18, RZ, PT ;  /* 0x000000ff1200720c */ /* 0x000fe20003f05270 */
[----:B-1----:R-:W-:-:S12]  /*2f20*/  FADD.FTZ R14, R7, R14 ;  /* 0x0000000e070e7221 */ /* 0x002fd80000010000 */
[----:B------:R-:W-:Y:S05]  /*2f30*/  @P0 BRA `(.L_x_416) ;  /* 0x00000000004c0947 */ /* 0x000fea0003800000 */
[----:B------:R-:W1:Y:S02]  /*2f40*/  LDCU.64 UR4, c[0x0][0x438] ;  /* 0x00008700ff0477ac */ /* 0x000e640008000a00 */
[----:B-1----:R-:W-:Y:S01]  /*2f50*/  ISETP.NE.U32.AND P0, PT, RZ, UR4, PT ;  /* 0x00000004ff007c0c */ /* 0x002fe2000bf05070 */
[----:B------:R-:W1:Y:S03]  /*2f60*/  LDCU UR4, c[0x0][0x410] ;  /* 0x00008200ff0477ac */ /* 0x000e660008000800 */
[----:B------:R-:W-:-:S13]  /*2f70*/  ISETP.NE.AND.EX P0, PT, RZ, UR5, PT, P0 ;  /* 0x00000005ff007c0c */ /* 0x000fda000bf05300 */
[----:B------:R-:W2:Y:S01]  /*2f80*/  @P0 LDC R4, c[0x0][0x440] ;  /* 0x00011000ff040b82 */ /* 0x000ea20000000800 */
[----:B------:R-:W-:-:S07]  /*2f90*/  @P0 IMAD.IADD R9, R67, 0x1, -R16 ;  /* 0x0000000143090824 */ /* 0x000fce00078e0a10 */
[----:B0-----:R-:W0:Y:S01]  /*2fa0*/  @P0 LDC.64 R6, c[0x0][0x438] ;  /* 0x00010e00ff060b82 */ /* 0x001e220000000a00 */
[----:B--2---:R-:W-:-:S04]  /*2fb0*/  @P0 IMAD R0, R36, R4, R9 ;  /* 0x0000000424000224 */ /* 0x004fc800078e0209 */
[----:B------:R-:W-:-:S04]  /*2fc0*/  @P0 IMAD R9, R0, R4, R9 ;  /* 0x0000000400090224 */ /* 0x000fc800078e0209 */
[----:B0-----:R-:W-:-:S06]  /*2fd0*/  @P0 IMAD.WIDE R6, R9, 0x2, R6 ;  /* 0x0000000209060825 */ /* 0x001fcc00078e0206 */
[----:B------:R-:W2:Y:S01]  /*2fe0*/  @P0 LDG.E.U16 R6, desc[UR36][R6.64] ;  /* 0x0000002406060981 */ /* 0x000ea2000c1e1500 */
[----:B------:R-:W-:Y:S01]  /*2ff0*/  IADD3 R10, PT, PT, R10, 0x410, RZ ;  /* 0x000004100a0a7810 */ /* 0x000fe20007ffe0ff */
[----:B------:R-:W-:Y:S02]  /*3000*/  IMAD.IADD R0, R22, 0x1, -R3 ;  /* 0x0000000116007824 */ /* 0x000fe400078e0a03 */
[----:B-1----:R-:W-:Y:S01]  /*3010*/  FMUL.FTZ R122, R14, UR4 ;  /* 0x000000040e7a7c20 */ /* 0x002fe20008410000 */
[----:B------:R-:W-:-:S04]  /*3020*/  LEA R11, R21, R10, 0x18 ;  /* 0x0000000a150b7211 */ /* 0x000fc800078ec0ff */
[----:B------:R-:W-:Y:S01]  /*3030*/  LEA R11, R0, R11, 0x2 ;  /* 0x0000000b000b7211 */ /* 0x000fe200078e10ff */
[----:B--2---:R-:W-:-:S05]  /*3040*/  @P0 HADD2.F32 R9, -RZ, R6.H0_H0 ;  /* 0x20000006ff090230 */ /* 0x004fca0000004100 */
[----:B------:R-:W-:-:S05]  /*3050*/  @P0 FADD.FTZ R122, R122, R9 ;  /* 0x000000097a7a0221 */ /* 0x000fca0000010000 */
[----:B------:R1:W-:Y:S02]  /*3060*/  STS [R11+-0x4], R122 ;  /* 0xfffffc7a0b007388 */ /* 0x0003e40000000800 */
.L_x_416:
[----:B------:R-:W-:Y:S05]  /*3070*/  WARPSYNC.ALL ;  /* 0x0000000000007948 */ /* 0x000fea0003800000 */
[----:B------:R-:W3:Y:S08]  /*3080*/  S2UR UR13, SR_CgaCtaId ;  /* 0x00000000000d79c3 */ /* 0x000ef00000008800 */
[----:B------:R-:W-:Y:S01]  /*3090*/  BAR.SYNC.DEFER_BLOCKING 0x0 ;  /* 0x0000000000007b1d */ /* 0x000fe20000010000 */
[----:B------:R-:W-:Y:S01]  /*30a0*/  IMAD.SHL.U32 R0, R18, 0x4, RZ ;  /* 0x0000000412007824 */ /* 0x000fe200078e00ff */
[----:B------:R-:W-:-:S02]  /*30b0*/  IADD3 R12, PT, PT, R67, 0x7, -R3 ;  /* 0x00000007430c7810 */ /* 0x000fc40007ffe803 */
[----:B------:R-:W-:Y:S02]  /*30c0*/  SHF.R.U32.HI R14, RZ, 0x2, R18 ;  /* 0x00000002ff0e7819 */ /* 0x000fe40000011612 */
[----:B------:R-:W-:Y:S01]  /*30d0*/  UMOV UR12, 0x400 ;  /* 0x00000400000c7882 */ /* 0x000fe20000000000 */
[----:B-1----:R-:W-:Y:S01]  /*30e0*/  LOP3.LUT R11, R0, 0xc, RZ, 0xc0, !PT ;  /* 0x0000000c000b7812 */ /* 0x002fe200078ec0ff */
[----:B------:R-:W-:Y:S01]  /*30f0*/  UIADD3 UR4, UPT, UPT, UR12, 0x10, URZ ;  /* 0x000000100c047890 */ /* 0x000fe2000fffe0ff */
[----:B------:R-:W-:Y:S01]  /*3100*/  SHF.R.S32.HI R13, RZ, 0x1f, R12 ;  /* 0x0000001fff0d7819 */ /* 0x000fe2000001140c */
[----:B------:R-:W1:Y:S03]  /*3110*/  LDCU UR5, c[0x0][0x3f0] ;  /* 0x00007e00ff0577ac */ /* 0x000e660008000800 */
[----:B------:R-:W-:Y:S01]  /*3120*/  LEA.HI R13, R13, R12, RZ, 0x3 ;  /* 0x0000000c0d0d7211 */ /* 0x000fe200078f18ff */
[----:B------:R-:W0:Y:S03]  /*3130*/  LDCU UR17, c[0x0][0x40c] ;  /* 0x00008180ff1177ac */ /* 0x000e260008000800 */
[----:B------:R-:W-:Y:S01]  /*3140*/  LOP3.LUT R71, R13, 0xfffffff8, RZ, 0xc0, !PT ;  /* 0xfffffff80d477812 */ /* 0x000fe200078ec0ff */
[----:B------:R-:W0:Y:S03]  /*3150*/  LDCU UR19, c[0x0][0x3f4] ;  /* 0x00007e80ff1377ac */ /* 0x000e260008000800 */
[----:B------:R-:W-:Y:S01]  /*3160*/  ISETP.GE.AND P0, PT, R14, R71, PT ;  /* 0x000000470e00720c */ /* 0x000fe20003f06270 */
[----:B------:R-:W0:Y:S01]  /*3170*/  LDCU UR18, c[0x0][0x410] ;  /* 0x00008200ff1277ac */ /* 0x000e220008000800 */
[----:B---3--:R-:W-:Y:S01]  /*3180*/  ULEA UR4, UR13, UR4, 0x18 ;  /* 0x000000040d047291 */ /* 0x008fe2000f8ec0ff */
[----:B-1----:R-:W-:Y:S01]  /*3190*/  IMAD R66, R37, UR5, R36 ;  /* 0x0000000525427c24 */ /* 0x002fe2000f8e0224 */
[----:B------:R-:W1:Y:S01]  /*31a0*/  LDCU.64 UR8, c[0x0][0x3b8] ;  /* 0x00007700ff0877ac */ /* 0x000e620008000a00 */
[----:B------:R-:W3:Y:S06]  /*31b0*/  LDCU.64 UR6, c[0x0][0x3c8] ;  /* 0x00007900ff0677ac */ /* 0x000eec0008000a00 */
[----:B------:R-:W0:Y:S01]  /*31c0*/  LDS R123, [R11+UR4] ;  /* 0x000000040b7b7984 */ /* 0x000e220008000800 */
[----:B------:R-:W0:Y:S03]  /*31d0*/  LDCU.64 UR20, c[0x0][0x438] ;  /* 0x00008700ff1477ac */ /* 0x000e260008000a00 */
[----:B------:R-:W0:Y:S01]  /*31e0*/  LDS R120, [R11+UR4+0x10] ;  /* 0x000010040b787984 */ /* 0x000e220008000800 */
[----:B------:R-:W0:Y:S03]  /*31f0*/  LDCU.64 UR10, c[0x0][0x448] ;  /* 0x00008900ff0a77ac */ /* 0x000e260008000a00 */
[----:B------:R-:W0:Y:S04]  /*3200*/  LDS R121, [R11+UR4+0x20] ;  /* 0x000020040b797984 */ /* 0x000e280008000800 */
[----:B------:R-:W0:Y:S04]  /*3210*/  LDS R118, [R11+UR4+0x30] ;  /* 0x000030040b767984 */ /* 0x000e280008000800 */
[----:B------:R-:W0:Y:S04]  /*3220*/  LDS R119, [R11+UR4+0x40] ;  /* 0x000040040b777984 */ /* 0x000e280008000800 */
[----:B------:R-:W0:Y:S04]  /*3230*/  LDS R116, [R11+UR4+0x50] ;  /* 0x000050040b747984 */ /* 0x000e280008000800 */
[----:B------:R-:W0:Y:S04]  /*3240*/  LDS R117, [R11+UR4+0x60] ;  /* 0x000060040b757984 */ /* 0x000e280008000800 */
[----:B------:R-:W1:Y:S04]  /*3250*/  LDS R114, [R11+UR4+0x70] ;  /* 0x000070040b727984 */ /* 0x000e680008000800 */
        /* <DEDUP_REMOVED lines=8> */
[----:B0-----:R-:W0:Y:S04]  /*32e0*/  LDS R7, [R11+UR4+0x100] ;  /* 0x000100040b077984 */ /* 0x001e280008000800 */
[----:B------:R-:W0:Y:S04]  /*32f0*/  LDS R8, [R11+UR4+0x110] ;  /* 0x000110040b087984 */ /* 0x000e280008000800 */
[----:B------:R-:W0:Y:S04]  /*3300*/  LDS R9, [R11+UR4+0x120] ;  /* 0x000120040b097984 */ /* 0x000e280008000800 */
[----:B------:R-:W0:Y:S04]  /*3310*/  LDS R10, [R11+UR4+0x130] ;  /* 0x000130040b0a7984 */ /* 0x000e280008000800 */
[----:B------:R-:W0:Y:S04]  /*3320*/  LDS R20, [R11+UR4+0x140] ;  /* 0x000140040b147984 */ /* 0x000e280008000800 */
[----:B------:R-:W0:Y:S04]  /*3330*/  LDS R21, [R11+UR4+0x150] ;  /* 0x000150040b157984 */ /* 0x000e280008000800 */
[----:B------:R-:W0:Y:S04]  /*3340*/  LDS R23, [R11+UR4+0x160] ;  /* 0x000160040b177984 */ /* 0x000e280008000800 */
[----:B--2---:R-:W2:Y:S04]  /*3350*/  LDS R24, [R11+UR4+0x170] ;  /* 0x000170040b187984 */ /* 0x004ea80008000800 */
[----:B------:R-:W0:Y:S04]  /*3360*/  LDS R25, [R11+UR4+0x180] ;  /* 0x000180040b197984 */ /* 0x000e280008000800 */
[----:B------:R-:W0:Y:S04]  /*3370*/  LDS R26, [R11+UR4+0x190] ;  /* 0x000190040b1a7984 */ /* 0x000e280008000800 */
[----:B------:R-:W0:Y:S04]  /*3380*/  LDS R27, [R11+UR4+0x1a0] ;  /* 0x0001a0040b1b7984 */ /* 0x000e280008000800 */
[----:B------:R-:W0:Y:S04]  /*3390*/  LDS R28, [R11+UR4+0x1b0] ;  /* 0x0001b0040b1c7984 */ /* 0x000e280008000800 */
[----:B------:R-:W0:Y:S04]  /*33a0*/  LDS R29, [R11+UR4+0x1c0] ;  /* 0x0001c0040b1d7984 */ /* 0x000e280008000800 */
[----:B------:R-:W0:Y:S04]  /*33b0*/  LDS R30, [R11+UR4+0x1d0] ;  /* 0x0001d0040b1e7984 */ /* 0x000e280008000800 */
[----:B------:R-:W0:Y:S04]  /*33c0*/  LDS R31, [R11+UR4+0x1e0] ;  /* 0x0001e0040b1f7984 */ /* 0x000e280008000800 */
[----:B----4-:R4:W0:Y:S01]  /*33d0*/  LDS R32, [R11+UR4+0x1f0] ;  /* 0x0001f0040b207984 */ /* 0x0108220008000800 */
[----:B------:R-:W5:Y:S01]  /*33e0*/  LDCU UR4, c[0x0][0x40c] ;  /* 0x00008180ff0477ac */ /* 0x000f620008000800 */
[----:B----4-:R-:W-:-:S04]  /*33f0*/  SHF.L.U32 R11, R18, 0x1, RZ ;  /* 0x00000001120b7819 */ /* 0x010fc800000006ff */
[----:B------:R-:W-:Y:S01]  /*3400*/  LOP3.LUT R11, R11, 0x6, RZ, 0xc0, !PT ;  /* 0x000000060b0b7812 */ /* 0x000fe200078ec0ff */
[----:B-----5:R-:W-:-:S09]  /*3410*/  UISETP.NE.AND UP0, UPT, UR4, URZ, UPT ;  /* 0x000000ff0400728c */ /* 0x020fd2000bf05270 */
[----:B-123--:R-:W-:Y:S05]  /*3420*/  BRA.U UP0, `(.L_x_418) ;  /* 0x00000001008c7547 */ /* 0x00efea000b800000 */
[----:B------:R-:W-:-:S04]  /*3430*/  UIADD3 UR4, UPT, UPT, UR12, 0x210, URZ ;  /* 0x000002100c047890 */ /* 0x000fc8000fffe0ff */
[----:B------:R-:W-:-:S06]  /*3440*/  ULEA UR4, UR13, UR4, 0x18 ;  /* 0x000000040d047291 */ /* 0x000fcc000f8ec0ff */
[----:B------:R-:W-:-:S05]  /*3450*/  LEA R12, R11, UR4, 0x1 ;  /* 0x000000040b0c7c11 */ /* 0x000fca000f8e08ff */
[----:B------:R1:W2:Y:S04]  /*3460*/  LDS R33, [R12] ;  /* 0x000000000c217984 */ /* 0x0002a80000000800 */
[----:B------:R1:W3:Y:S04]  /*3470*/  LDS R34, [R12+0x10] ;  /* 0x000010000c227984 */ /* 0x0002e80000000800 */
[----:B------:R1:W4:Y:S04]  /*3480*/  LDS R35, [R12+0x20] ;  /* 0x000020000c237984 */ /* 0x0003280000000800 */
[----:B------:R1:W0:Y:S04]  /*3490*/  LDS R36, [R12+0x30] ;  /* 0x000030000c247984 */ /* 0x0002280000000800 */
        /* <DEDUP_REMOVED lines=27> */
[----:B--234-:R1:W0:Y:S02]  /*3650*/  LDS R64, [R12+0x1f0] ;  /* 0x0001f0000c407984 */ /* 0x01c2240000000800 */
.L_x_418:
[----:B------:R-:W-:Y:S01]  /*3660*/  BSSY B0, `(.L_x_419) ;  /* 0x00005a7000007945 */ /* 0x000fe20003800000 */
[----:B------:R-:W-:-:S03]  /*3670*/  IMAD R66, R66, 0xa0, RZ ;  /* 0x000000a042427824 */ /* 0x000fc600078e02ff */
[----:B------:R-:W-:Y:S05]  /*3680*/  @P0 BRA `(.L_x_420) ;  /* 0x0000005800900947 */ /* 0x000fea0003800000 */
[----:B------:R-:W-:Y:S01]  /*3690*/  IABS R65, R5 ;  /* 0x0000000500417213 */ /* 0x000fe20000000000 */
[----:B------:R-:W1:Y:S01]  /*36a0*/  S2R R72, SR_CTAID.X ;  /* 0x0000000000487919 */ /* 0x000e620000002500 */
[----:B------:R-:W2:Y:S01]  /*36b0*/  S2UR UR16, SR_CTAID.Y ;  /* 0x00000000001079c3 */ /* 0x000ea20000002600 */
[----:B------:R-:W3:Y:S01]  /*36c0*/  LDCU UR14, c[0x0][0x3f8] ;  /* 0x00007f00ff0e77ac */ /* 0x000ee20008000800 */
[----:B------:R-:W4:Y:S01]  /*36d0*/  I2F.RP R15, R65 ;  /* 0x00000041000f7306 */ /* 0x000f220000209400 */
[----:B------:R-:W-:Y:S01]  /*36e0*/  IMAD.IADD R73, R14, 0x1, R3 ;  /* 0x000000010e497824 */ /* 0x000fe200078e0203 */
[----:B------:R-:W5:Y:S01]  /*36f0*/  LDCU UR15, c[0x0][0x440] ;  /* 0x00008800ff0f77ac */ /* 0x000f620008000800 */
[----:B------:R-:W-:-:S03]  /*3700*/  IMAD R70, R5, 0xa0, RZ ;  /* 0x000000a005467824 */ /* 0x000fc600078e02ff */
[----:B------:R-:W2:Y:S01]  /*3710*/  LDC.64 R124, c[0x0][0x450] ;  /* 0x00011400ff7c7b82 */ /* 0x000ea20000000a00 */
[----:B------:R-:W5:Y:S01]  /*3720*/  LDCU.64 UR4, c[0x0][0x420] ;  /* 0x00008400ff0477ac */ /* 0x000f620008000a00 */
[----:B------:R-:W-:Y:S01]  /*3730*/  IMAD.IADD R71, R71, 0x1, R3 ;  /* 0x0000000147477824 */ /* 0x000fe200078e0203 */
[----:B----4-:R-:W4:Y:S01]  /*3740*/  MUFU.RCP R15, R15 ;  /* 0x0000000f000f7308 */ /* 0x010f220000001000 */
[----:B---3--:R-:W-:Y:S01]  /*3750*/  IMAD R74, R70, UR14, RZ ;  /* 0x0000000e464a7c24 */ /* 0x008fe2000f8e02ff */
[----:B-----5:R-:W-:Y:S01]  /*3760*/  ISETP.NE.U32.AND P0, PT, RZ, UR4, PT ;  /* 0x00000004ff007c0c */ /* 0x020fe2000bf05070 */
[----:B-1----:R-:W-:-:S03]  /*3770*/  IMAD R12, R19, UR14, R72 ;  /* 0x0000000e130c7c24 */ /* 0x002fc6000f8e0248 */
[----:B------:R-:W-:Y:S01]  /*3780*/  ISETP.NE.AND.EX P0, PT, RZ, UR5, PT, P0 ;  /* 0x00000005ff007c0c */ /* 0x000fe2000bf05300 */
[----:B------:R-:W-:Y:S02]  /*3790*/  IMAD R72, R72, UR15, R67 ;  /* 0x0000000f48487c24 */ /* 0x000fe4000f8e0243 */
[----:B----4-:R-:W-:Y:S02]  /*37a0*/  VIADD R13, R15, 0xffffffe ;  /* 0x0ffffffe0f0d7836 */ /* 0x010fe40000000000 */
[----:B------:R-:W-:Y:S02]  /*37b0*/  IMAD R11, R12, 0xa0, R11 ;  /* 0x000000a00c0b7824 */ /* 0x000fe400078e020b */
[----:B------:R-:W-:Y:S02]  /*37c0*/  HFMA2 R12, -RZ, RZ, 0, 0 ;  /* 0x00000000ff0c7431 */ /* 0x000fe400000001ff */
[----:B------:R-:W-:Y:S01]  /*37d0*/  IMAD R72, R72, UR15, R73 ;  /* 0x0000000f48487c24 */ /* 0x000fe2000f8e0249 */
[----:B------:R-:W1:Y:S01]  /*37e0*/  F2I.FTZ.U32.TRUNC.NTZ R13, R13 ;  /* 0x0000000d000d7305 */ /* 0x000e62000021f000 */
[----:B--2---:R-:W-:Y:S01]  /*37f0*/  IMAD.WIDE R124, R11, 0x2, R124 ;  /* 0x000000020b7c7825 */ /* 0x004fe200078e027c */
[----:B-1----:R-:W-:-:S05]  /*3800*/  IADD3 R68, PT, PT, RZ, -R13, RZ ;  /* 0x8000000dff447210 */ /* 0x002fca0007ffe0ff */
[----:B------:R-:W-:Y:S02]  /*3810*/  IMAD R67, R68, R65, RZ ;  /* 0x0000004144437224 */ /* 0x000fe400078e02ff */
[----:B------:R-:W-:Y:S02]  /*3820*/  IMAD R68, R5, UR16, RZ ;  /* 0x0000001005447c24 */ /* 0x000fe4000f8e02ff */
[----:B------:R-:W-:-:S03]  /*3830*/  IMAD.HI.U32 R67, R13, R67, R12 ;  /* 0x000000430d437227 */ /* 0x000fc600078e000c */
[----:B------:R-:W-:Y:S02]  /*3840*/  SHF.R.S32.HI R69, RZ, 0x1f, R68 ;  /* 0x0000001fff457819 */ /* 0x000fe40000011444 */
[----:B------:R-:W-:Y:S01]  /*3850*/  IADD3 R68, P1, P2, R68, UR4, R73 ;  /* 0x0000000444447c10 */ /* 0x000fe2000fa3e049 */
[----:B------:R-:W-:Y:S01]  /*3860*/  UIADD3 UR4, UPT, UPT, UR12, 0x410, URZ ;  /* 0x000004100c047890 */ /* 0x000fe2000fffe0ff */
[----:B------:R-:W-:Y:S02]  /*3870*/  IADD3 R73, PT, PT, R73, 0x1, RZ ;  /* 0x0000000149497810 */ /* 0x000fe40007ffe0ff */
[----:B------:R-:W-:Y:S01]  /*3880*/  IADD3.X R69, PT, PT, R69, UR5, RZ, P1, P2 ;  /* 0x0000000545457c10 */ /* 0x000fe20008fe44ff */
[----:B------:R-:W-:-:S06]  /*3890*/  ULEA UR4, UR13, UR4, 0x18 ;  /* 0x000000040d047291 */ /* 0x000fcc000f8ec0ff */
[----:B------:R-:W-:-:S07]  /*38a0*/  LEA R75, R14, UR4, 0x2 ;  /* 0x000000040e4b7c11 */ /* 0x000fce000f8e10ff */
.L_x_550:
[----:B------:R-:W2:Y:S01]  /*38b0*/  @P0 LDG.E.U8 R15, desc[UR36][R68.64] ;  /* 0x00000024440f0981 */ /* 0x000ea2000c1e1100 */
[----:B------:R-:W-:Y:S01]  /*38c0*/  VIADD R76, R73, 0xffffffff ;  /* 0xffffffff494c7836 */ /* 0x000fe20000000000 */
[----:B------:R-:W-:Y:S01]  /*38d0*/  MOV R5, UR19 ;  /* 0x0000001300057c02 */ /* 0x000fe20008000f00 */
[----:B------:R-:W-:Y:S01]  /*38e0*/  BSSY.RECONVERGENT B1, `(.L_x_421) ;  /* 0x000003d000017945 */ /* 0x000fe20003800200 */
[----:B------:R-:W1:Y:S01]  /*38f0*/  S2R R12, SR_CTAID.Y ;  /* 0x00000000000c7919 */ /* 0x000e620000002600 */
[----:B------:R-:W-:Y:S02]  /*3900*/  IADD3 R77, PT, PT, R22, -0x1, RZ ;  /* 0xffffffff164d7810 */ /* 0x000fe40007ffe0ff */
[----:B------:R-:W-:Y:S02]  /*3910*/  IABS R14, R76 ;  /* 0x0000004c000e7213 */ /* 0x000fe40000000000 */
[----:B0-----:R-:W-:Y:S02]  /*3920*/  IABS R13, R5 ;  /* 0x00000005000d7213 */ /* 0x001fe40000000000 */
[----:B------:R-:W-:Y:S01]  /*3930*/  ISETP.GE.AND P2, PT, R76, RZ, PT ;  /* 0x000000ff4c00720c */ /* 0x000fe20003f46270 */
[----:B------:R-:W-:Y:S01]  /*3940*/  IMAD.HI.U32 R11, R67, R14, RZ ;  /* 0x0000000e430b7227 */ /* 0x000fe200078e00ff */
[----:B------:R-:W-:-:S03]  /*3950*/  ISETP.NE.AND P3, PT, R5, RZ, PT ;  /* 0x000000ff0500720c */ /* 0x000fc60003f65270 */
[----:B------:R-:W-:-:S04]  /*3960*/  IMAD.MOV R11, RZ, RZ, -R11 ;  /* 0x000000ffff0b7224 */ /* 0x000fc800078e0a0b */
[----:B------:R-:W-:-:S05]  /*3970*/  IMAD R14, R13, R11, R14 ;  /* 0x0000000b0d0e7224 */ /* 0x000fca00078e020e */
[----:B------:R-:W-:-:S13]  /*3980*/  ISETP.GT.U32.AND P1, PT, R65, R14, PT ;  /* 0x0000000e4100720c */ /* 0x000fda0003f24070 */
[----:B------:R-:W-:-:S04]  /*3990*/  @!P1 IADD3 R14, PT, PT, R14, -R13, RZ ;  /* 0x8000000d0e0e9210 */ /* 0x000fc80007ffe0ff */
[----:B------:R-:W-:-:S13]  /*39a0*/  ISETP.GT.U32.AND P1, PT, R65, R14, PT ;  /* 0x0000000e4100720c */ /* 0x000fda0003f24070 */
[----:B------:R-:W-:Y:S02]  /*39b0*/  @!P1 IMAD.IADD R14, R14, 0x1, -R13 ;  /* 0x000000010e0e9824 */ /* 0x000fe400078e0a0d */
[----:B-1----:R-:W-:-:S03]  /*39c0*/  IMAD R13, R12, R5, RZ ;  /* 0x000000050c0d7224 */ /* 0x002fc600078e02ff */
[----:B------:R-:W-:-:S05]  /*39d0*/  MOV R132, R14 ;  /* 0x0000000e00847202 */ /* 0x000fca0000000f00 */
[----:B------:R-:W-:Y:S01]  /*39e0*/  @!P2 IMAD.MOV R132, RZ, RZ, -R132 ;  /* 0x000000ffff84a224 */ /* 0x000fe200078e0a84 */
[----:B------:R-:W-:-:S04]  /*39f0*/  @!P3 LOP3.LUT R132, RZ, R5, RZ, 0x33, !PT ;  /* 0x00000005ff84b212 */ /* 0x000fc800078e33ff */
[----:B------:R-:W-:Y:S01]  /*3a00*/  IADD3 R11, P1, PT, R13, R132, RZ ;  /* 0x000000840d0b7210 */ /* 0x000fe20007f3e0ff */
[----:B------:R-:W-:-:S03]  /*3a10*/  IMAD.SHL.U32 R128, R132, 0x8, RZ ;  /* 0x0000000884807824 */ /* 0x000fc600078e00ff */
[----:B------:R-:W-:Y:S02]  /*3a20*/  LEA.HI.X.SX32 R14, R13, RZ, 0x1, P1 ;  /* 0x000000ff0d0e7211 */ /* 0x000fe400008f0eff */
[----:B------:R-:W-:Y:S02]  /*3a30*/  ISETP.GE.AND P1, PT, R76, R77, PT ;  /* 0x0000004d4c00720c */ /* 0x000fe40003f26270 */
[----:B------:R-:W-:-:S04]  /*3a40*/  LEA R126, P3, R11, UR6, 0x2 ;  /* 0x000000060b7e7c11 */ /* 0x000fc8000f8610ff */
[----:B------:R-:W-:Y:S02]  /*3a50*/  LEA.HI.X R127, R11, UR7, R14, 0x2, P3 ;  /* 0x000000070b7f7c11 */ /* 0x000fe400098f140e */
[----:B--2---:R-:W-:-:S05]  /*3a60*/  ISETP.NE.AND P2, PT, R15, RZ, P0 ;  /* 0x000000ff0f00720c */ /* 0x004fca0000745270 */
[----:B------:R-:W-:Y:S08]  /*3a70*/  @P1 BRA `(.L_x_422) ;  /* 0x00000000008c1947 */ /* 0x000ff00003800000 */
[----:B------:R-:W-:Y:S01]  /*3a80*/  ISETP.GE.AND P3, PT, R128, R70, PT ;  /* 0x000000468000720c */ /* 0x000fe20003f66270 */
[----:B------:R-:W-:Y:S01]  /*3a90*/  BSSY.RECONVERGENT B2, `(.L_x_423) ;  /* 0x000000e000027945 */ /* 0x000fe20003800200 */
[----:B------:R-:W-:-:S11]  /*3aa0*/  MOV R78, RZ ;  /* 0x000000ff004e7202 */ /* 0x000fd60000000f00 */
[----:B------:R-:W-:Y:S05]  /*3ab0*/  @P3 BRA `(.L_x_424) ;  /* 0x00000000002c3947 */ /* 0x000fea0003800000 */
[----:B------:R-:W2:Y:S01]  /*3ac0*/  LDG.E R11, desc[UR36][R126.64] ;  /* 0x000000247e0b7981 */ /* 0x000ea2000c1e1900 */
[----:B------:R-:W-:-:S05]  /*3ad0*/  IMAD.SHL.U32 R13, R18, 0x2, RZ ;  /* 0x00000002120d7824 */ /* 0x000fca00078e00ff */
[----:B------:R-:W-:-:S05]  /*3ae0*/  LOP3.LUT R13, R13, 0x6, RZ, 0xc0, !PT ;  /* 0x000000060d0d7812 */ /* 0x000fca00078ec0ff */
[----:B------:R-:W-:-:S05]  /*3af0*/  IMAD R14, R66, R5, R13 ;  /* 0x00000005420e7224 */ /* 0x000fca00078e020d */
[----:B------:R-:W-:Y:S01]  /*3b00*/  SHF.R.S32.HI R78, RZ, 0x1f, R14 ;  /* 0x0000001fff4e7819 */ /* 0x000fe2000001140e */
[----:B--2---:R-:W-:-:S05]  /*3b10*/  IMAD R11, R74, R11, R128 ;  /* 0x0000000b4a0b7224 */ /* 0x004fca00078e0280 */
[----:B------:R-:W-:-:S04]  /*3b20*/  IADD3 R13, P4, PT, R11, R14, RZ ;  /* 0x0000000e0b0d7210 */ /* 0x000fc80007f9e0ff */
[----:B------:R-:W-:Y:S02]  /*3b30*/  LEA.HI.X.SX32 R78, R11, R78, 0x1, P4 ;  /* 0x0000004e0b4e7211 */ /* 0x000fe400020f0eff */
[----:B------:R-:W-:-:S04]  /*3b40*/  LEA R14, P4, R13, UR8, 0x1 ;  /* 0x000000080d0e7c11 */ /* 0x000fc8000f8808ff */
[----:B------:R-:W-:-:S05]  /*3b50*/  LEA.HI.X R15, R13, UR9, R78, 0x1, P4 ;  /* 0x000000090d0f7c11 */ /* 0x000fca000a0f0c4e */
[----:B------:R1:W5:Y:S04]  /*3b60*/  LDG.E R78, desc[UR36][R14.64] ;  /* 0x000000240e4e7981 */ /* 0x000368000c1e1900 */
.L_x_424:
[----:B------:R-:W-:Y:S05]  /*3b70*/  BSYNC.RECONVERGENT B2 ;  /* 0x0000000000027941 */ /* 0x000fea0003800200 */
.L_x_423:
[----:B------:R-:W-:-:S09]  /*3b80*/  UISETP.NE.AND UP0, UPT, UR17, URZ, UPT ;  /* 0x000000ff1100728c */ /* 0x000fd2000bf05270 */
[----:B------:R-:W-:Y:S05]  /*3b90*/  BRA.U UP0, `(.L_x_422) ;  /* 0x0000000100447547 */ /* 0x000fea000b800000 */
[----:B------:R-:W-:Y:S01]  /*3ba0*/  ISETP.NE.AND P5, PT, R2, RZ, PT ;  /* 0x000000ff0200720c */ /* 0x000fe20003fa5270 */
[----:B------:R-:W2:Y:S01]  /*3bb0*/  @!P3 S2R R13, SR_CTAID.X ;  /* 0x00000000000db919 */ /* 0x000ea20000002500 */
[----:B------:R-:W2:Y:S08]  /*3bc0*/  @!P3 LDC R129, c[0x0][0x3f8] ;  /* 0x0000fe00ff81bb82 */ /* 0x000eb00000000800 */
[----:B-1----:R-:W1:Y:S03]  /*3bd0*/  @!P3 LDC.64 R14, c[0x0][0x3b8] ;  /* 0x0000ee00ff0ebb82 */ /* 0x002e660000000a00 */
[----:B------:R-:W3:Y:S01]  /*3be0*/  @P5 LDG.E R11, desc[UR36][R124.64] ;  /* 0x000000247c0b5981 */ /* 0x000ee2000c1e1900 */
[----:B------:R-:W-:Y:S01]  /*3bf0*/  @!P3 SHF.L.U32 R131, R18, 0x1, RZ ;  /* 0x000000011283b819 */ /* 0x000fe200000006ff */
[----:B-----5:R-:W-:-:S03]  /*3c00*/  HFMA2 R78, R78, 1, 1, R33 ;  /* 0x3c003c004e4e7831 */ /* 0x020fc60000000021 */
[----:B------:R-:W-:Y:S01]  /*3c10*/  @!P3 LOP3.LUT R134, R131, 0x6, RZ, 0xc0, !PT ;  /* 0x000000068386b812 */ /* 0x000fe200078ec0ff */
[----:B--2---:R-:W-:-:S04]  /*3c20*/  @!P3 IMAD R130, R12, R129, R13 ;  /* 0x000000810c82b224 */ /* 0x004fc800078e020d */
[----:B------:R-:W-:-:S04]  /*3c30*/  @!P3 IMAD R13, R130, R5, RZ ;  /* 0x00000005820db224 */ /* 0x000fc800078e02ff */
[----:B------:R-:W-:-:S05]  /*3c40*/  @!P3 IMAD R13, R13, 0xa0, R134 ;  /* 0x000000a00d0db824 */ /* 0x000fca00078e0286 */
[----:B------:R-:W-:-:S04]  /*3c50*/  @!P3 IADD3 R129, P4, PT, R128, R13, RZ ;  /* 0x0000000d8081b210 */ /* 0x000fc80007f9e0ff */
[----:B------:R-:W-:Y:S02]  /*3c60*/  @!P3 LEA.HI.X.SX32 R130, R13, RZ, 0x1, P4 ;  /* 0x000000ff0d82b211 */ /* 0x000fe400020f0eff */
[----:B-1----:R-:W-:-:S04]  /*3c70*/  @!P3 LEA R14, P4, R129, R14, 0x1 ;  /* 0x0000000e810eb211 */ /* 0x002fc800078808ff */
[----:B------:R-:W-:Y:S01]  /*3c80*/  @!P3 LEA.HI.X R15, R129, R15, R130, 0x1, P4 ;  /* 0x0000000f810fb211 */ /* 0x000fe200020f0c82 */
[----:B---3--:R-:W-:-:S05]  /*3c90*/  @P5 HMUL2 R78, R78, R11 ;  /* 0x0000000b4e4e5232 */ /* 0x008fca0000000000 */
[----:B------:R2:W-:Y:S03]  /*3ca0*/  @!P3 STG.E desc[UR36][R14.64], R78 ;  /* 0x0000004e0e00b986 */ /* 0x0005e6000c101924 */
.L_x_422:
[----:B------:R-:W-:Y:S05]  /*3cb0*/  BSYNC.RECONVERGENT B1 ;  /* 0x0000000000017941 */ /* 0x000fea0003800200 */
.L_x_421:
[----:B------:R-:W-:Y:S01]  /*3cc0*/  BSSY.RECONVERGENT B1, `(.L_x_425) ;  /* 0x000004e000017945 */ /* 0x000fe20003800200 */
[----:B------:R-:W-:-:S03]  /*3cd0*/  IMAD.IADD R130, R132, 0x1, R5 ;  /* 0x0000000184827824 */ /* 0x000fc600078e0205 */
[----:B------:R-:W-:Y:S05]  /*3ce0*/  @P1 BRA `(.L_x_426) ;  /* 0x00000004002c1947 */ /* 0x000fea0003800000 */
[----:B------:R-:W-:Y:S01]  /*3cf0*/  SHF.L.U32 R13, R130, 0x3, RZ ;  /* 0x00000003820d7819 */ /* 0x000fe200000006ff */
[----:B------:R-:W-:Y:S01]  /*3d00*/  IMAD R11, R5, 0x10, R128 ;  /* 0x00000010050b7824 */ /* 0x000fe200078e0280 */
[----:B------:R-:W-:Y:S01]  /*3d10*/  BSSY.RECONVERGENT B2, `(.L_x_427) ;  /* 0x0000010000027945 */ /* 0x000fe20003800200 */
[----:B------:R-:W-:Y:S02]  /*3d20*/  MOV R79, RZ ;  /* 0x000000ff004f7202 */ /* 0x000fe40000000f00 */
[-C--:B------:R-:W-:Y:S02]  /*3d30*/  ISETP.GE.AND P3, PT, R13, R70.reuse, PT ;  /* 0x000000460d00720c */ /* 0x080fe40003f66270 */
[----:B------:R-:W-:-:S11]  /*3d40*/  ISETP.GE.AND P4, PT, R11, R70, PT ;  /* 0x000000460b00720c */ /* 0x000fd60003f86270 */
[----:B------:R-:W-:Y:S05]  /*3d50*/  @P3 BRA `(.L_x_428) ;  /* 0x00000000002c3947 */ /* 0x000fea0003800000 */
[----:B-12---:R-:W2:Y:S01]  /*3d60*/  LDG.E R14, desc[UR36][R126.64] ;  /* 0x000000247e0e7981 */ /* 0x006ea2000c1e1900 */
[----:B------:R-:W-:-:S05]  /*3d70*/  IMAD.SHL.U32 R15, R18, 0x2, RZ ;  /* 0x00000002120f7824 */ /* 0x000fca00078e00ff */
[----:B------:R-:W-:-:S05]  /*3d80*/  LOP3.LUT R15, R15, 0x6, RZ, 0xc0, !PT ;  /* 0x000000060f0f7812 */ /* 0x000fca00078ec0ff */
[----:B------:R-:W-:Y:S02]  /*3d90*/  IMAD R80, R66, R5, R15 ;  /* 0x0000000542507224 */ /* 0x000fe400078e020f */
[----:B--2---:R-:W-:-:S05]  /*3da0*/  IMAD R14, R74, R14, R13 ;  /* 0x0000000e4a0e7224 */ /* 0x004fca00078e020d */
[----:B------:R-:W-:Y:S02]  /*3db0*/  SHF.R.S32.HI R15, RZ, 0x1f, R14 ;  /* 0x0000001fff0f7819 */ /* 0x000fe4000001140e */
[----:B------:R-:W-:-:S04]  /*3dc0*/  IADD3 R79, P5, PT, R80, R14, RZ ;  /* 0x0000000e504f7210 */ /* 0x000fc80007fbe0ff */
[----:B------:R-:W-:Y:S02]  /*3dd0*/  LEA.HI.X.SX32 R80, R80, R15, 0x1, P5 ;  /* 0x0000000f50507211 */ /* 0x000fe400028f0eff */
[----:B------:R-:W-:-:S04]  /*3de0*/  LEA R14, P5, R79, UR8, 0x1 ;  /* 0x000000084f0e7c11 */ /* 0x000fc8000f8a08ff */
[----:B------:R-:W-:-:S05]  /*3df0*/  LEA.HI.X R15, R79, UR9, R80, 0x1, P5 ;  /* 0x000000094f0f7c11 */ /* 0x000fca000a8f0c50 */
[----:B------:R3:W5:Y:S04]  /*3e00*/  LDG.E R79, desc[UR36][R14.64] ;  /* 0x000000240e4f7981 */ /* 0x000768000c1e1900 */
.L_x_428:
[----:B------:R-:W-:Y:S05]  /*3e10*/  BSYNC.RECONVERGENT B2 ;  /* 0x0000000000027941 */ /* 0x000fea0003800200 */
.L_x_427:
[----:B------:R-:W-:Y:S01]  /*3e20*/  UISETP.NE.AND UP0, UPT, UR17, URZ, UPT ;  /* 0x000000ff1100728c */ /* 0x000fe2000bf05270 */
[----:B------:R-:W-:-:S08]  /*3e30*/  HFMA2 R80, -RZ, RZ, 0, 0 ;  /* 0x00000000ff507431 */ /* 0x000fd000000001ff */
[----:B------:R-:W-:Y:S05]  /*3e40*/  BRA.U UP0, `(.L_x_429) ;  /* 0x0000000100487547 */ /* 0x000fea000b800000 */
[----:B------:R-:W-:Y:S01]  /*3e50*/  ISETP.NE.AND P6, PT, R2, RZ, PT ;  /* 0x000000ff0200720c */ /* 0x000fe20003fc5270 */
[----:B------:R-:W4:Y:S01]  /*3e60*/  @!P3 S2R R129, SR_CTAID.X ;  /* 0x000000000081b919 */ /* 0x000f220000002500 */
[----:B------:R-:W4:Y:S08]  /*3e70*/  @!P3 LDC R131, c[0x0][0x3f8] ;  /* 0x0000fe00ff83bb82 */ /* 0x000f300000000800 */
[----:B-123--:R-:W1:Y:S03]  /*3e80*/  @!P3 LDC.64 R14, c[0x0][0x3b8] ;  /* 0x0000ee00ff0ebb82 */ /* 0x00ee660000000a00 */
[----:B------:R-:W2:Y:S01]  /*3e90*/  @P6 LDG.E R132, desc[UR36][R124.64+0x10] ;  /* 0x000010247c846981 */ /* 0x000ea2000c1e1900 */
[----:B------:R-:W-:-:S02]  /*3ea0*/  @!P3 IMAD.SHL.U32 R133, R18, 0x2, RZ ;  /* 0x000000021285b824 */ /* 0x000fc400078e00ff */
[----:B-----5:R-:W-:-:S03]  /*3eb0*/  HADD2 R79, R79, R34 ;  /* 0x000000224f4f7230 */ /* 0x020fc60000000000 */
[----:B------:R-:W-:Y:S01]  /*3ec0*/  @!P3 LOP3.LUT R133, R133, 0x6, RZ, 0xc0, !PT ;  /* 0x000000068585b812 */ /* 0x000fe200078ec0ff */
[----:B----4-:R-:W-:Y:S01]  /*3ed0*/  @!P3 IMAD R134, R12, R131, R129 ;  /* 0x000000830c86b224 */ /* 0x010fe200078e0281 */
[----:B------:R-:W-:-:S03]  /*3ee0*/  @!P3 SHF.R.S32.HI R129, RZ, 0x1f, R13 ;  /* 0x0000001fff81b819 */ /* 0x000fc6000001140d */
[----:B------:R-:W-:-:S04]  /*3ef0*/  @!P3 IMAD R134, R134, R5, RZ ;  /* 0x000000058686b224 */ /* 0x000fc800078e02ff */
[----:B------:R-:W-:-:S05]  /*3f00*/  @!P3 IMAD R134, R134, 0xa0, R133 ;  /* 0x000000a08686b824 */ /* 0x000fca00078e0285 */
[----:B------:R-:W-:-:S04]  /*3f10*/  @!P3 IADD3 R13, P5, PT, R134, R13, RZ ;  /* 0x0000000d860db210 */ /* 0x000fc80007fbe0ff */
[----:B------:R-:W-:Y:S02]  /*3f20*/  @!P3 LEA.HI.X.SX32 R134, R134, R129, 0x1, P5 ;  /* 0x000000818686b211 */ /* 0x000fe400028f0eff */
[----:B-1----:R-:W-:-:S04]  /*3f30*/  @!P3 LEA R14, P5, R13, R14, 0x1 ;  /* 0x0000000e0d0eb211 */ /* 0x002fc800078a08ff */
[----:B------:R-:W-:Y:S01]  /*3f40*/  @!P3 LEA.HI.X R15, R13, R15, R134, 0x1, P5 ;  /* 0x0000000f0d0fb211 */ /* 0x000fe200028f0c86 */
[----:B--2---:R-:W-:-:S05]  /*3f50*/  @P6 HMUL2 R79, R79, R132 ;  /* 0x000000844f4f6232 */ /* 0x004fca0000000000 */
[----:B------:R4:W-:Y:S03]  /*3f60*/  @!P3 STG.E desc[UR36][R14.64], R79 ;  /* 0x0000004f0e00b986 */ /* 0x0009e6000c101924 */
.L_x_429:
[----:B------:R-:W-:Y:S04]  /*3f70*/  BSSY.RECONVERGENT B2, `(.L_x_430) ;  /* 0x000000d000027945 */ /* 0x000fe80003800200 */
[----:B------:R-:W-:Y:S05]  /*3f80*/  @P4 BRA `(.L_x_431) ;  /* 0x00000000002c4947 */ /* 0x000fea0003800000 */
[----:B------:R-:W2:Y:S02]  /*3f90*/  LDG.E R13, desc[UR36][R126.64] ;  /* 0x000000247e0d7981 */ /* 0x000ea4000c1e1900 */
[----:B-1234-:R-:W-:-:S04]  /*3fa0*/  SHF.L.U32 R14, R18, 0x1, RZ ;  /* 0x00000001120e7819 */ /* 0x01efc800000006ff */
[----:B------:R-:W-:-:S05]  /*3fb0*/  LOP3.LUT R14, R14, 0x6, RZ, 0xc0, !PT ;  /* 0x000000060e0e7812 */ /* 0x000fca00078ec0ff */
[----:B------:R-:W-:Y:S02]  /*3fc0*/  IMAD R80, R66, R5, R14 ;  /* 0x0000000542507224 */ /* 0x000fe400078e020e */
[----:B------:R-:W-:-:S05]  /*3fd0*/  IMAD R13, R74, R13, R11 ;  /* 0x0000000d4a0d7224 */ /* 0x000fca00078e020b */
[----:B------:R-:W-:Y:S02]  /*3fe0*/  SHF.R.S32.HI R14, RZ, 0x1f, R13 ;  /* 0x0000001fff0e7819 */ /* 0x000fe4000001140d */
[----:B------:R-:W-:-:S04]  /*3ff0*/  IADD3 R13, P3, PT, R80, R13, RZ ;  /* 0x0000000d500d7210 */ /* 0x000fc80007f7e0ff */
[----:B------:R-:W-:Y:S02]  /*4000*/  LEA.HI.X.SX32 R80, R80, R14, 0x1, P3 ;  /* 0x0000000e50507211 */ /* 0x000fe400018f0eff */
[----:B------:R-:W-:-:S04]  /*4010*/  LEA R14, P3, R13, UR8, 0x1 ;  /* 0x000000080d0e7c11 */ /* 0x000fc8000f8608ff */
[----:B------:R-:W-:-:S05]  /*4020*/  LEA.HI.X R15, R13, UR9, R80, 0x1, P3 ;  /* 0x000000090d0f7c11 */ /* 0x000fca00098f0c50 */
[----:B------:R1:W5:Y:S04]  /*4030*/  LDG.E R80, desc[UR36][R14.64] ;  /* 0x000000240e507981 */ /* 0x000368000c1e1900 */
.L_x_431:
[----:B------:R-:W-:Y:S05]  /*4040*/  BSYNC.RECONVERGENT B2 ;  /* 0x0000000000027941 */ /* 0x000fea0003800200 */
.L_x_430:
[----:B------:R-:W-:-:S09]  /*4050*/  UISETP.NE.AND UP0, UPT, UR17, URZ, UPT ;  /* 0x000000ff1100728c */ /* 0x000fd2000bf05270 */
[----:B------:R-:W-:Y:S05]  /*4060*/  BRA.U UP0, `(.L_x_426) ;  /* 0x00000001004c7547 */ /* 0x000fea000b800000 */
[----:B------:R-:W-:-:S13]  /*4070*/  ISETP.NE.AND P4, PT, R2, RZ, PT ;  /* 0x000000ff0200720c */ /* 0x000fda0003f85270 */
[----:B------:R-:W2:Y:S01]  /*4080*/  @P4 LDG.E R13, desc[UR36][R124.64+0x20] ;  /* 0x000020247c0d4981 */ /* 0x000ea2000c1e1900 */
[----:B------:R-:W-:Y:S01]  /*4090*/  ISETP.GE.AND P3, PT, R11, R70, PT ;  /* 0x000000460b00720c */ /* 0x000fe20003f66270 */
[----:B-----5:R-:W-:-:S04]  /*40a0*/  HFMA2 R80, R80, 1, 1, R35 ;  /* 0x3c003c0050507831 */ /* 0x020fc80000000023 */
[----:B--2---:R-:W-:-:S08]  /*40b0*/  @P4 HMUL2 R80, R80, R13 ;  /* 0x0000000d50504232 */ /* 0x004fd00000000000 */
[----:B------:R-:W-:Y:S05]  /*40c0*/  @P3 BRA `(.L_x_426) ;  /* 0x0000000000343947 */ /* 0x000fea0003800000 */
[----:B------:R-:W2:Y:S01]  /*40d0*/  S2UR UR4, SR_CTAID.X ;  /* 0x00000000000479c3 */ /* 0x000ea20000002500 */
[----:B-1-34-:R-:W-:-:S05]  /*40e0*/  IMAD.SHL.U32 R15, R18, 0x2, RZ ;  /* 0x00000002120f7824 */ /* 0x01afca00078e00ff */
[----:B------:R-:W-:Y:S02]  /*40f0*/  LOP3.LUT R15, R15, 0x6, RZ, 0xc0, !PT ;  /* 0x000000060f0f7812 */ /* 0x000fe400078ec0ff */
[----:B------:R-:W2:Y:S02]  /*4100*/  LDC R13, c[0x0][0x3f8] ;  /* 0x0000fe00ff0d7b82 */ /* 0x000ea40000000800 */
[----:B--2---:R-:W-:Y:S01]  /*4110*/  IMAD R14, R12, R13, UR4 ;  /* 0x000000040c0e7e24 */ /* 0x004fe2000f8e020d */
[----:B------:R-:W-:-:S03]  /*4120*/  SHF.R.S32.HI R13, RZ, 0x1f, R11 ;  /* 0x0000001fff0d7819 */ /* 0x000fc6000001140b */
[----:B------:R-:W-:-:S04]  /*4130*/  IMAD R14, R14, R5, RZ ;  /* 0x000000050e0e7224 */ /* 0x000fc800078e02ff */
[----:B------:R-:W-:-:S05]  /*4140*/  IMAD R14, R14, 0xa0, R15 ;  /* 0x000000a00e0e7824 */ /* 0x000fca00078e020f */
[----:B------:R-:W-:-:S04]  /*4150*/  IADD3 R11, P3, PT, R14, R11, RZ ;  /* 0x0000000b0e0b7210 */ /* 0x000fc80007f7e0ff */
[----:B------:R-:W-:Y:S02]  /*4160*/  LEA.HI.X.SX32 R132, R14, R13, 0x1, P3 ;  /* 0x0000000d0e847211 */ /* 0x000fe400018f0eff */
[----:B------:R-:W-:-:S04]  /*4170*/  LEA R14, P3, R11, UR8, 0x1 ;  /* 0x000000080b0e7c11 */ /* 0x000fc8000f8608ff */
[----:B------:R-:W-:-:S05]  /*4180*/  LEA.HI.X R15, R11, UR9, R132, 0x1, P3 ;  /* 0x000000090b0f7c11 */ /* 0x000fca00098f0c84 */
[----:B------:R1:W-:Y:S04]  /*4190*/  STG.E desc[UR36][R14.64], R80 ;  /* 0x000000500e007986 */ /* 0x0003e8000c101924 */
.L_x_426:
[----:B------:R-:W-:Y:S05]  /*41a0*/  BSYNC.RECONVERGENT B1 ;  /* 0x0000000000017941 */ /* 0x000fea0003800200 */
.L_x_425:
[----:B------:R-:W-:Y:S04]  /*41b0*/  BSSY.RECONVERGENT B1, `(.L_x_432) ;  /* 0x0000052000017945 */ /* 0x000fe80003800200 */
[----:B------:R-:W-:Y:S05]  /*41c0*/  @P1 BRA `(.L_x_433) ;  /* 0x0000000400401947 */ /* 0x000fea0003800000 */
[----:B------:R-:W-:Y:S01]  /*41d0*/  LEA R11, R5, R130, 0x1 ;  /* 0x00000082050b7211 */ /* 0x000fe200078e08ff */
[----:B------:R-:W-:Y:S01]  /*41e0*/  BSSY.RECONVERGENT B2, `(.L_x_434) ;  /* 0x0000010000027945 */ /* 0x000fe20003800200 */
[----:B------:R-:W-:-:S03]  /*41f0*/  MOV R81, RZ ;  /* 0x000000ff00517202 */ /* 0x000fc60000000f00 */
[----:B------:R-:W-:-:S05]  /*4200*/  IMAD.SHL.U32 R129, R11, 0x8, RZ ;  /* 0x000000080b817824 */ /* 0x000fca00078e00ff */
[----:B------:R-:W-:-:S13]  /*4210*/  ISETP.GE.AND P3, PT, R129, R70, PT ;  /* 0x000000468100720c */ /* 0x000fda0003f66270 */
[----:B------:R-:W-:Y:S05]  /*4220*/  @P3 BRA `(.L_x_435) ;  /* 0x00000000002c3947 */ /* 0x000fea0003800000 */
[----:B------:R-:W2:Y:S01]  /*4230*/  LDG.E R11, desc[UR36][R126.64] ;  /* 0x000000247e0b7981 */ /* 0x000ea2000c1e1900 */
[----:B------:R-:W-:-:S05]  /*4240*/  IMAD.SHL.U32 R13, R18, 0x2, RZ ;  /* 0x00000002120d7824 */ /* 0x000fca00078e00ff */
[----:B------:R-:W-:-:S05]  /*4250*/  LOP3.LUT R13, R13, 0x6, RZ, 0xc0, !PT ;  /* 0x000000060d0d7812 */ /* 0x000fca00078ec0ff */
[----:B------:R-:W-:Y:S02]  /*4260*/  IMAD R132, R66, R5, R13 ;  /* 0x0000000542847224 */ /* 0x000fe400078e020d */
[----:B--2---:R-:W-:-:S05]  /*4270*/  IMAD R11, R74, R11, R129 ;  /* 0x0000000b4a0b7224 */ /* 0x004fca00078e0281 */
[----:B------:R-:W-:Y:S02]  /*4280*/  SHF.R.S32.HI R13, RZ, 0x1f, R11 ;  /* 0x0000001fff0d7819 */ /* 0x000fe4000001140b */
[----:B------:R-:W-:-:S04]  /*4290*/  IADD3 R11, P3, PT, R132, R11, RZ ;  /* 0x0000000b840b7210 */ /* 0x000fc80007f7e0ff */
[----:B------:R-:W-:Y:S02]  /*42a0*/  LEA.HI.X.SX32 R132, R132, R13, 0x1, P3 ;  /* 0x0000000d84847211 */ /* 0x000fe400018f0eff */
[----:B-1-34-:R-:W-:-:S04]  /*42b0*/  LEA R14, P3, R11, UR8, 0x1 ;  /* 0x000000080b0e7c11 */ /* 0x01afc8000f8608ff */
[----:B------:R-:W-:-:S05]  /*42c0*/  LEA.HI.X R15, R11, UR9, R132, 0x1, P3 ;  /* 0x000000090b0f7c11 */ /* 0x000fca00098f0c84 */
[----:B------:R1:W5:Y:S04]  /*42d0*/  LDG.E R81, desc[UR36][R14.64] ;  /* 0x000000240e517981 */ /* 0x000368000c1e1900 */
.L_x_435:
[----:B------:R-:W-:Y:S05]  /*42e0*/  BSYNC.RECONVERGENT B2 ;  /* 0x0000000000027941 */ /* 0x000fea0003800200 */
.L_x_434:
[----:B------:R-:W-:-:S09]  /*42f0*/  UISETP.NE.AND UP0, UPT, UR17, URZ, UPT ;  /* 0x000000ff1100728c */ /* 0x000fd2000bf05270 */
[----:B------:R-:W-:Y:S05]  /*4300*/  BRA.U UP0, `(.L_x_436) ;  /* 0x0000000100547547 */ /* 0x000fea000b800000 */
[----:B------:R-:W-:-:S13]  /*4310*/  ISETP.NE.AND P4, PT, R2, RZ, PT ;  /* 0x000000ff0200720c */ /* 0x000fda0003f85270 */
[----:B-1234-:R-:W2:Y:S01]  /*4320*/  @P4 LDG.E R14, desc[UR36][R124.64+0x30] ;  /* 0x000030247c0e4981 */ /* 0x01eea2000c1e1900 */
[----:B------:R-:W-:Y:S01]  /*4330*/  ISETP.GE.AND P3, PT, R129, R70, PT ;  /* 0x000000468100720c */ /* 0x000fe20003f66270 */
[----:B0----5:R-:W-:Y:S01]  /*4340*/  HADD2 R81, R81, R36 ;  /* 0x0000002451517230 */ /* 0x021fe20000000000 */
[----:B------:R-:W-:Y:S03]  /*4350*/  BSSY.RECONVERGENT B2, `(.L_x_436) ;  /* 0x0000010000027945 */ /* 0x000fe60003800200 */
[----:B--2---:R-:W-:-:S08]  /*4360*/  @P4 HFMA2 R81, R81, R14, -RZ ;  /* 0x0000000e51514231 */ /* 0x004fd000001000ff */
[----:B------:R-:W-:Y:S05]  /*4370*/  @P3 BRA `(.L_x_437) ;  /* 0x0000000000343947 */ /* 0x000fea0003800000 */
[----:B------:R-:W0:Y:S01]  /*4380*/  S2UR UR4, SR_CTAID.X ;  /* 0x00000000000479c3 */ /* 0x000e220000002500 */
[----:B------:R-:W-:-:S04]  /*4390*/  SHF.L.U32 R13, R18, 0x1, RZ ;  /* 0x00000001120d7819 */ /* 0x000fc800000006ff */
[----:B------:R-:W-:-:S03]  /*43a0*/  LOP3.LUT R13, R13, 0x6, RZ, 0xc0, !PT ;  /* 0x000000060d0d7812 */ /* 0x000fc600078ec0ff */
[----:B------:R-:W0:Y:S02]  /*43b0*/  LDC R11, c[0x0][0x3f8] ;  /* 0x0000fe00ff0b7b82 */ /* 0x000e240000000800 */
[----:B0-----:R-:W-:Y:S01]  /*43c0*/  IMAD R14, R12, R11, UR4 ;  /* 0x000000040c0e7e24 */ /* 0x001fe2000f8e020b */
        /* <DEDUP_REMOVED lines=8> */
.L_x_437:
[----:B------:R-:W-:Y:S05]  /*4450*/  BSYNC.RECONVERGENT B2 ;  /* 0x0000000000027941 */ /* 0x000fea0003800200 */
.L_x_436:
[----:B------:R-:W-:Y:S05]  /*4460*/  @P1 BRA `(.L_x_433) ;  /* 0x0000000000981947 */ /* 0x000fea0003800000 */
[----:B------:R-:W-:Y:S01]  /*4470*/  IMAD R129, R5, 0x20, R128 ;  /* 0x0000002005817824 */ /* 0x000fe200078e0280 */
[----:B------:R-:W-:Y:S01]  /*4480*/  BSSY.RECONVERGENT B2, `(.L_x_438) ;  /* 0x000000f000027945 */ /* 0x000fe20003800200 */
[----:B------:R-:W-:-:S03]  /*4490*/  MOV R82, RZ ;  /* 0x000000ff00527202 */ /* 0x000fc60000000f00 */
        /* <DEDUP_REMOVED lines=10> */
[----:B01-34-:R-:W-:-:S04]  /*4540*/  LEA R14, P3, R11, UR8, 0x1 ;  /* 0x000000080b0e7c11 */ /* 0x01bfc8000f8608ff */
[----:B------:R-:W-:-:S05]  /*4550*/  LEA.HI.X R15, R11, UR9, R82, 0x1, P3 ;  /* 0x000000090b0f7c11 */ /* 0x000fca00098f0c52 */
[----:B------:R0:W5:Y:S04]  /*4560*/  LDG.E R82, desc[UR36][R14.64] ;  /* 0x000000240e527981 */ /* 0x000168000c1e1900 */
.L_x_439:
[----:B------:R-:W-:Y:S05]  /*4570*/  BSYNC.RECONVERGENT B2 ;  /* 0x0000000000027941 */ /* 0x000fea0003800200 */
.L_x_438:
[----:B------:R-:W-:-:S09]  /*4580*/  UISETP.NE.AND UP0, UPT, UR17, URZ, UPT ;  /* 0x000000ff1100728c */ /* 0x000fd2000bf05270 */
[----:B------:R-:W-:Y:S05]  /*4590*/  BRA.U UP0, `(.L_x_433) ;  /* 0x00000001004c7547 */ /* 0x000fea000b800000 */
[----:B------:R-:W-:-:S13]  /*45a0*/  ISETP.NE.AND P4, PT, R2, RZ, PT ;  /* 0x000000ff0200720c */ /* 0x000fda0003f85270 */
[----:B------:R-:W2:Y:S01]  /*45b0*/  @P4 LDG.E R11, desc[UR36][R124.64+0x40] ;  /* 0x000040247c0b4981 */ /* 0x000ea2000c1e1900 */
[----:B------:R-:W-:Y:S01]  /*45c0*/  ISETP.GE.AND P3, PT, R129, R70, PT ;  /* 0x000000468100720c */ /* 0x000fe20003f66270 */
[----:B0----5:R-:W-:-:S04]  /*45d0*/  HADD2 R82, R82, R37 ;  /* 0x0000002552527230 */ /* 0x021fc80000000000 */
[----:B--2---:R-:W-:-:S08]  /*45e0*/  @P4 HMUL2 R82, R82, R11 ;  /* 0x0000000b52524232 */ /* 0x004fd00000000000 */
[----:B------:R-:W-:Y:S05]  /*45f0*/  @P3 BRA `(.L_x_433) ;  /* 0x0000000000343947 */ /* 0x000fea0003800000 */
[----:B------:R-:W1:Y:S01]  /*4600*/  S2UR UR4, SR_CTAID.X ;  /* 0x00000000000479c3 */ /* 0x000e620000002500 */
[----:B------:R-:W-:-:S04]  /*4610*/  SHF.L.U32 R13, R18, 0x1, RZ ;  /* 0x00000001120d7819 */ /* 0x000fc800000006ff */
[----:B------:R-:W-:-:S03]  /*4620*/  LOP3.LUT R13, R13, 0x6, RZ, 0xc0, !PT ;  /* 0x000000060d0d7812 */ /* 0x000fc600078ec0ff */
[----:B------:R-:W1:Y:S02]  /*4630*/  LDC R11, c[0x0][0x3f8] ;  /* 0x0000fe00ff0b7b82 */ /* 0x000e640000000800 */
[----:B-1-34-:R-:W-:Y:S01]  /*4640*/  IMAD R14, R12, R11, UR4 ;  /* 0x000000040c0e7e24 */ /* 0x01afe2000f8e020b */
        /* <DEDUP_REMOVED lines=8> */
.L_x_433:
[----:B------:R-:W-:Y:S05]  /*46d0*/  BSYNC.RECONVERGENT B1 ;  /* 0x0000000000017941 */ /* 0x000fea0003800200 */
.L_x_432:
[----:B------:R-:W-:Y:S01]  /*46e0*/  BSSY.RECONVERGENT B1, `(.L_x_440) ;  /* 0x0000028000017945 */ /* 0x000fe20003800200 */
[----:B------:R-:W-:-:S03]  /*46f0*/  IMAD R134, R5, 0x4, R130 ;  /* 0x0000000405867824 */ /* 0x000fc600078e0282 */
[----:B------:R-:W-:Y:S05]  /*4700*/  @P1 BRA `(.L_x_441) ;  /* 0x0000000000941947 */ /* 0x000fea0003800000 */
[----:B------:R-:W-:Y:S01]  /*4710*/  SHF.L.U32 R11, R134, 0x3, RZ ;  /* 0x00000003860b7819 */ /* 0x000fe200000006ff */
[----:B------:R-:W-:Y:S01]  /*4720*/  BSSY.RECONVERGENT B2, `(.L_x_442) ;  /* 0x000000f000027945 */ /* 0x000fe20003800200 */
[----:B------:R-:W-:Y:S02]  /*4730*/  IMAD.MOV.U32 R83, RZ, RZ, RZ ;  /* 0x000000ffff537224 */ /* 0x000fe400078e00ff */
[----:B------:R-:W-:-:S13]  /*4740*/  ISETP.GE.AND P3, PT, R11, R70, PT ;  /* 0x000000460b00720c */ /* 0x000fda0003f66270 */
[----:B------:R-:W-:Y:S05]  /*4750*/  @P3 BRA `(.L_x_443) ;  /* 0x00000000002c3947 */ /* 0x000fea0003800000 */
[----:B------:R-:W2:Y:S02]  /*4760*/  LDG.E R13, desc[UR36][R126.64] ;  /* 0x000000247e0d7981 */ /* 0x000ea4000c1e1900 */
[----:B01234-:R-:W-:-:S04]  /*4770*/  SHF.L.U32 R14, R18, 0x1, RZ ;  /* 0x00000001120e7819 */ /* 0x01ffc800000006ff */
        /* <DEDUP_REMOVED lines=9> */
.L_x_443:
[----:B------:R-:W-:Y:S05]  /*4810*/  BSYNC.RECONVERGENT B2 ;  /* 0x0000000000027941 */ /* 0x000fea0003800200 */
.L_x_442:
[----:B------:R-:W-:-:S09]  /*4820*/  UISETP.NE.AND UP0, UPT, UR17, URZ, UPT ;  /* 0x000000ff1100728c */ /* 0x000fd2000bf05270 */
[----:B------:R-:W-:Y:S05]  /*4830*/  BRA.U UP0, `(.L_x_441) ;  /* 0x0000000100487547 */ /* 0x000fea000b800000 */
[----:B------:R-:W-:Y:S01]  /*4840*/  ISETP.NE.AND P5, PT, R2, RZ, PT ;  /* 0x000000ff0200720c */ /* 0x000fe20003fa5270 */
[----:B------:R-:W0:Y:S01]  /*4850*/  @!P3 S2R R13, SR_CTAID.X ;  /* 0x00000000000db919 */ /* 0x000e220000002500 */
[----:B------:R-:W0:Y:S08]  /*4860*/  @!P3 LDC R129, c[0x0][0x3f8] ;  /* 0x0000fe00ff81bb82 */ /* 0x000e300000000800 */
[----:B01234-:R-:W0:Y:S03]  /*4870*/  @!P3 LDC.64 R14, c[0x0][0x3b8] ;  /* 0x0000ee00ff0ebb82 */ /* 0x01fe260000000a00 */
[----:B------:R-:W2:Y:S01]  /*4880*/  @P5 LDG.E R130, desc[UR36][R124.64+0x50] ;  /* 0x000050247c825981 */ /* 0x000ea2000c1e1900 */
[----:B------:R-:W-:-:S02]  /*4890*/  @!P3 IMAD.SHL.U32 R131, R18, 0x2, RZ ;  /* 0x000000021283b824 */ /* 0x000fc400078e00ff */
[----:B-----5:R-:W-:-:S03]  /*48a0*/  HFMA2 R83, R83, 1, 1, R38 ;  /* 0x3c003c0053537831 */ /* 0x020fc60000000026 */
[----:B------:R-:W-:Y:S01]  /*48b0*/  @!P3 LOP3.LUT R131, R131, 0x6, RZ, 0xc0, !PT ;  /* 0x000000068383b812 */ /* 0x000fe200078ec0ff */
[----:B------:R-:W-:Y:S01]  /*48c0*/  @!P3 IMAD R132, R12, R129, R13 ;  /* 0x000000810c84b224 */ /* 0x000fe200078e020d */
[----:B------:R-:W-:-:S03]  /*48d0*/  @!P3 SHF.R.S32.HI R13, RZ, 0x1f, R11 ;  /* 0x0000001fff0db819 */ /* 0x000fc6000001140b */
[----:B------:R-:W-:-:S04]  /*48e0*/  @!P3 IMAD R132, R132, R5, RZ ;  /* 0x000000058484b224 */ /* 0x000fc800078e02ff */
[----:B------:R-:W-:-:S05]  /*48f0*/  @!P3 IMAD R132, R132, 0xa0, R131 ;  /* 0x000000a08484b824 */ /* 0x000fca00078e0283 */
[----:B------:R-:W-:-:S04]  /*4900*/  @!P3 IADD3 R11, P4, PT, R132, R11, RZ ;  /* 0x0000000b840bb210 */ /* 0x000fc80007f9e0ff */
[----:B------:R-:W-:Y:S02]  /*4910*/  @!P3 LEA.HI.X.SX32 R132, R132, R13, 0x1, P4 ;  /* 0x0000000d8484b211 */ /* 0x000fe400020f0eff */
[----:B0-----:R-:W-:-:S04]  /*4920*/  @!P3 LEA R14, P4, R11, R14, 0x1 ;  /* 0x0000000e0b0eb211 */ /* 0x001fc800078808ff */
[----:B------:R-:W-:Y:S01]  /*4930*/  @!P3 LEA.HI.X R15, R11, R15, R132, 0x1, P4 ;  /* 0x0000000f0b0fb211 */ /* 0x000fe200020f0c84 */
[----:B--2---:R-:W-:-:S05]  /*4940*/  @P5 HMUL2 R83, R83, R130 ;  /* 0x0000008253535232 */ /* 0x004fca0000000000 */
[----:B------:R0:W-:Y:S03]  /*4950*/  @!P3 STG.E desc[UR36][R14.64], R83 ;  /* 0x000000530e00b986 */ /* 0x0001e6000c101924 */
.L_x_441:
[----:B------:R-:W-:Y:S05]  /*4960*/  BSYNC.RECONVERGENT B1 ;  /* 0x0000000000017941 */ /* 0x000fea0003800200 */
.L_x_440:
[----:B------:R-:W-:Y:S01]  /*4970*/  BSSY.RECONVERGENT B1, `(.L_x_444) ;  /* 0x0000028000017945 */ /* 0x000fe20003800200 */
[----:B------:R-:W-:-:S03]  /*4980*/  IADD3 R134, PT, PT, R134, R5, RZ ;  /* 0x0000000586867210 */ /* 0x000fc60007ffe0ff */
[----:B------:R-:W-:Y:S05]  /*4990*/  @P1 BRA `(.L_x_445) ;  /* 0x0000000000941947 */ /* 0x000fea0003800000 */
[----:B------:R-:W-:Y:S01]  /*49a0*/  IMAD.SHL.U32 R11, R134, 0x8, RZ ;  /* 0x00000008860b7824 */ /* 0x000fe200078e00ff */
[----:B------:R-:W-:Y:S01]  /*49b0*/  BSSY.RECONVERGENT B2, `(.L_x_446) ;  /* 0x000000f000027945 */ /* 0x000fe20003800200 */
[----:B------:R-:W-:-:S03]  /*49c0*/  MOV R84, RZ ;  /* 0x000000ff00547202 */ /* 0x000fc60000000f00 */
[----:B------:R-:W-:-:S13]  /*49d0*/  ISETP.GE.AND P3, PT, R11, R70, PT ;  /* 0x000000460b00720c */ /* 0x000fda0003f66270 */
[----:B------:R-:W-:Y:S05]  /*49e0*/  @P3 BRA `(.L_x_447) ;  /* 0x00000000002c3947 */ /* 0x000fea0003800000 */
[----:B------:R-:W2:Y:S02]  /*49f0*/  LDG.E R13, desc[UR36][R126.64] ;  /* 0x000000247e0d7981 */ /* 0x000ea4000c1e1900 */
[----:B01234-:R-:W-:-:S05]  /*4a00*/  IMAD.SHL.U32 R14, R18, 0x2, RZ ;  /* 0x00000002120e7824 */ /* 0x01ffca00078e00ff */
        /* <DEDUP_REMOVED lines=9> */
.L_x_447:
[----:B------:R-:W-:Y:S05]  /*4aa0*/  BSYNC.RECONVERGENT B2 ;  /* 0x0000000000027941 */ /* 0x000fea0003800200 */
.L_x_446:
[----:B------:R-:W-:-:S09]  /*4ab0*/  UISETP.NE.AND UP0, UPT, UR17, URZ, UPT ;  /* 0x000000ff1100728c */ /* 0x000fd2000bf05270 */
[----:B------:R-:W-:Y:S05]  /*4ac0*/  BRA.U UP0, `(.L_x_445) ;  /* 0x0000000100487547 */ /* 0x000fea000b800000 */
[----:B------:R-:W-:Y:S01]  /*4ad0*/  ISETP.NE.AND P5, PT, R2, RZ, PT ;  /* 0x000000ff0200720c */ /* 0x000fe20003fa5270 */
[----:B------:R-:W0:Y:S01]  /*4ae0*/  @!P3 S2R R129, SR_CTAID.X ;  /* 0x000000000081b919 */ /* 0x000e220000002500 */
[----:B------:R-:W0:Y:S08]  /*4af0*/  @!P3 LDC R130, c[0x0][0x3f8] ;  /* 0x0000fe00ff82bb82 */ /* 0x000e300000000800 */
[----:B01234-:R-:W0:Y:S03]  /*4b00*/  @!P3 LDC.64 R14, c[0x0][0x3b8] ;  /* 0x0000ee00ff0ebb82 */ /* 0x01fe260000000a00 */
[----:B------:R-:W2:Y:S01]  /*4b10*/  @P5 LDG.E R13, desc[UR36][R124.64+0x60] ;  /* 0x000060247c0d5981 */ /* 0x000ea2000c1e1900 */
[----:B------:R-:W-:Y:S01]  /*4b20*/  @!P3 SHF.L.U32 R131, R18, 0x1, RZ ;  /* 0x000000011283b819 */ /* 0x000fe200000006ff */
[----:B-----5:R-:W-:-:S03]  /*4b30*/  HADD2 R84, R84, R39 ;  /* 0x0000002754547230 */ /* 0x020fc60000000000 */
        /* <DEDUP_REMOVED lines=9> */
[----:B--2---:R-:W-:-:S05]  /*4bd0*/  @P5 HFMA2 R84, R84, R13, -RZ ;  /* 0x0000000d54545231 */ /* 0x004fca00001000ff */
[----:B------:R0:W-:Y:S03]  /*4be0*/  @!P3 STG.E desc[UR36][R14.64], R84 ;  /* 0x000000540e00b986 */ /* 0x0001e6000c101924 */
.L_x_445:
[----:B------:R-:W-:Y:S05]  /*4bf0*/  BSYNC.RECONVERGENT B1 ;  /* 0x0000000000017941 */ /* 0x000fea0003800200 */
.L_x_444:
        /* <DEDUP_REMOVED lines=10> */
[----:B01234-:R-:W2:Y:S01]  /*4ca0*/  LDG.E R14, desc[UR36][R126.64] ;  /* 0x000000247e0e7981 */ /* 0x01fea2000c1e1900 */
        /* <DEDUP_REMOVED lines=10> */
.L_x_451:
[----:B------:R-:W-:Y:S05]  /*4d50*/  BSYNC.RECONVERGENT B2 ;  /* 0x0000000000027941 */ /* 0x000fea0003800200 */
.L_x_450:
[----:B------:R-:W-:Y:S01]  /*4d60*/  UISETP.NE.AND UP0, UPT, UR17, URZ, UPT ;  /* 0x000000ff1100728c */ /* 0x000fe2000bf05270 */
[----:B------:R-:W-:-:S08]  /*4d70*/  HFMA2 R86, -RZ, RZ, 0, 0 ;  /* 0x00000000ff567431 */ /* 0x000fd000000001ff */
[----:B------:R-:W-:Y:S05]  /*4d80*/  BRA.U UP0, `(.L_x_452) ;  /* 0x0000000100487547 */ /* 0x000fea000b800000 */
[----:B------:R-:W-:Y:S01]  /*4d90*/  ISETP.NE.AND P6, PT, R2, RZ, PT ;  /* 0x000000ff0200720c */ /* 0x000fe20003fc5270 */
[----:B------:R-:W0:Y:S01]  /*4da0*/  @!P3 S2R R129, SR_CTAID.X ;  /* 0x000000000081b919 */ /* 0x000e220000002500 */
[----:B------:R-:W0:Y:S08]  /*4db0*/  @!P3 LDC R131, c[0x0][0x3f8] ;  /* 0x0000fe00ff83bb82 */ /* 0x000e300000000800 */
[----:B01234-:R-:W0:Y:S03]  /*4dc0*/  @!P3 LDC.64 R14, c[0x0][0x3b8] ;  /* 0x0000ee00ff0ebb82 */ /* 0x01fe260000000a00 */
[----:B------:R-:W2:Y:S01]  /*4dd0*/  @P6 LDG.E R132, desc[UR36][R124.64+0x70] ;  /* 0x000070247c846981 */ /* 0x000ea2000c1e1900 */
[----:B------:R-:W-:-:S02]  /*4de0*/  @!P3 IMAD.SHL.U32 R133, R18, 0x2, RZ ;  /* 0x000000021285b824 */ /* 0x000fc400078e00ff */
        /* <DEDUP_REMOVED lines=12> */
.L_x_452:
[----:B------:R-:W-:Y:S04]  /*4eb0*/  BSSY.RECONVERGENT B2, `(.L_x_453) ;  /* 0x000000d000027945 */ /* 0x000fe80003800200 */
        /* <DEDUP_REMOVED lines=12> */
.L_x_454:
[----:B------:R-:W-:Y:S05]  /*4f80*/  BSYNC.RECONVERGENT B2 ;  /* 0x0000000000027941 */ /* 0x000fea0003800200 */
.L_x_453:
[----:B------:R-:W-:-:S09]  /*4f90*/  UISETP.NE.AND UP0, UPT, UR17, URZ, UPT ;  /* 0x000000ff1100728c */ /* 0x000fd2000bf05270 */
[----:B------:R-:W-:Y:S05]  /*4fa0*/  BRA.U UP0, `(.L_x_449) ;  /* 0x00000001004c7547 */ /* 0x000fea000b800000 */
[----:B------:R-:W-:-:S13]  /*4fb0*/  ISETP.NE.AND P4, PT, R2, RZ, PT ;  /* 0x000000ff0200720c */ /* 0x000fda0003f85270 */
[----:B------:R-:W2:Y:S01]  /*4fc0*/  @P4 LDG.E R13, desc[UR36][R124.64+0x80] ;  /* 0x000080247c0d4981 */ /* 0x000ea2000c1e1900 */
[----:B------:R-:W-:Y:S01]  /*4fd0*/  ISETP.GE.AND P3, PT, R11, R70, PT ;  /* 0x000000460b00720c */ /* 0x000fe20003f66270 */
[----:B0----5:R-:W-:-:S04]  /*4fe0*/  HFMA2 R86, R86, 1, 1, R41 ;  /* 0x3c003c0056567831 */ /* 0x021fc80000000029 */
[----:B--2---:R-:W-:-:S08]  /*4ff0*/  @P4 HMUL2 R86, R86, R13 ;  /* 0x0000000d56564232 */ /* 0x004fd00000000000 */
[----:B------:R-:W-:Y:S05]  /*5000*/  @P3 BRA `(.L_x_449) ;  /* 0x0000000000343947 */ /* 0x000fea0003800000 */
[----:B------:R-:W0:Y:S01]  /*5010*/  S2UR UR4, SR_CTAID.X ;  /* 0x00000000000479c3 */ /* 0x000e220000002500 */
[----:B-1-34-:R-:W-:-:S05]  /*5020*/  IMAD.SHL.U32 R15, R18, 0x2, RZ ;  /* 0x00000002120f7824 */ /* 0x01afca00078e00ff */
[----:B------:R-:W-:Y:S02]  /*5030*/  LOP3.LUT R15, R15, 0x6, RZ, 0xc0, !PT ;  /* 0x000000060f0f7812 */ /* 0x000fe400078ec0ff */
        /* <DEDUP_REMOVED lines=10> */
.L_x_449:
[----:B------:R-:W-:Y:S05]  /*50e0*/  BSYNC.RECONVERGENT B1 ;  /* 0x0000000000017941 */ /* 0x000fea0003800200 */
.L_x_448:
[----:B------:R-:W-:Y:S01]  /*50f0*/  BSSY.RECONVERGENT B1, `(.L_x_455) ;  /* 0x0000028000017945 */ /* 0x000fe20003800200 */
[----:B------:R-:W-:-:S03]  /*5100*/  LEA R134, R5, R130, 0x1 ;  /* 0x0000008205867211 */ /* 0x000fc600078e08ff */
        /* <DEDUP_REMOVED lines=17> */
.L_x_458:
[----:B------:R-:W-:Y:S05]  /*5220*/  BSYNC.RECONVERGENT B2 ;  /* 0x0000000000027941 */ /* 0x000fea0003800200 */
.L_x_457:
        /* <DEDUP_REMOVED lines=20> */
.L_x_456:
[----:B------:R-:W-:Y:S05]  /*5370*/  BSYNC.RECONVERGENT B1 ;  /* 0x0000000000017941 */ /* 0x000fea0003800200 */
.L_x_455:
[----:B------:R-:W-:Y:S01]  /*5380*/  BSSY.RECONVERGENT B1, `(.L_x_459) ;  /* 0x0000028000017945 */ /* 0x000fe20003800200 */
[----:B------:R-:W-:-:S03]  /*5390*/  IMAD.IADD R134, R134, 0x1, R5 ;  /* 0x0000000186867824 */ /* 0x000fc600078e0205 */
        /* <DEDUP_REMOVED lines=17> */
.L_x_462:
[----:B------:R-:W-:Y:S05]  /*54b0*/  BSYNC.RECONVERGENT B2 ;  /* 0x0000000000027941 */ /* 0x000fea0003800200 */
.L_x_461:
        /* <DEDUP_REMOVED lines=20> */
.L_x_460:
[----:B------:R-:W-:Y:S05]  /*5600*/  BSYNC.RECONVERGENT B1 ;  /* 0x0000000000017941 */ /* 0x000fea0003800200 */
.L_x_459:
        /* <DEDUP_REMOVED lines=19> */
.L_x_466:
[----:B------:R-:W-:Y:S05]  /*5740*/  BSYNC.RECONVERGENT B2 ;  /* 0x0000000000027941 */ /* 0x000fea0003800200 */
.L_x_465:
        /* <DEDUP_REMOVED lines=20> */
.L_x_464:
[----:B------:R-:W-:Y:S05]  /*5890*/  BSYNC.RECONVERGENT B1 ;  /* 0x0000000000017941 */ /* 0x000fea0003800200 */
.L_x_463:
        /* <DEDUP_REMOVED lines=19> */
.L_x_470:
[----:B------:R-:W-:Y:S05]  /*59d0*/  BSYNC.RECONVERGENT B2 ;  /* 0x0000000000027941 */ /* 0x000fea0003800200 */
.L_x_469:
        /* <DEDUP_REMOVED lines=20> */
.L_x_468:
[----:B------:R-:W-:Y:S05]  /*5b20*/  BSYNC.RECONVERGENT B1 ;  /* 0x0000000000017941 */ /* 0x000fea0003800200 */
.L_x_467:
        /* <DEDUP_REMOVED lines=19> */
.L_x_474:
[----:B------:R-:W-:Y:S05]  /*5c60*/  BSYNC.RECONVERGENT B2 ;  /* 0x0000000000027941 */ /* 0x000fea0003800200 */
.L_x_473:
        /* <DEDUP_REMOVED lines=20> */
.L_x_472:
[----:B------:R-:W-:Y:S05]  /*5db0*/  BSYNC.RECONVERGENT B1 ;  /* 0x0000000000017941 */ /* 0x000fea0003800200 */
.L_x_471:
        /* <DEDUP_REMOVED lines=19> */
.L_x_478:
[----:B------:R-:W-:Y:S05]  /*5ef0*/  BSYNC.RECONVERGENT B2 ;  /* 0x0000000000027941 */ /* 0x000fea0003800200 */
.L_x_477:
        /* <DEDUP_REMOVED lines=20> */
.L_x_476:
[----:B------:R-:W-:Y:S05]  /*6040*/  BSYNC.RECONVERGENT B1 ;  /* 0x0000000000017941 */ /* 0x000fea0003800200 */
.L_x_475:
        /* <DEDUP_REMOVED lines=19> */
.L_x_482:
[----:B------:R-:W-:Y:S05]  /*6180*/  BSYNC.RECONVERGENT B2 ;  /* 0x0000000000027941 */ /* 0x000fea0003800200 */
.L_x_481:
        /* <DEDUP_REMOVED lines=20> */
.L_x_480:
[----:B------:R-:W-:Y:S05]  /*62d0*/  BSYNC.RECONVERGENT B1 ;  /* 0x0000000000017941 */ /* 0x000fea0003800200 */
.L_x_479:
[----:B------:R-:W-:Y:S01]  /*62e0*/  BSSY.RECONVERGENT B1, `(.L_x_483) ;  /* 0x0000027000017945 */ /* 0x000fe20003800200 */
[----:B------:R-:W-:-:S03]  /*62f0*/  IMAD R129, R5, 0x80, R128 ;  /* 0x0000008005817824 */ /* 0x000fc600078e0280 */
[----:B------:R-:W-:Y:S05]  /*6300*/  @P1 BRA `(.L_x_484) ;  /* 0x0000000000901947 */ /* 0x000fea0003800000 */
[----:B------:R-:W-:Y:S01]  /*6310*/  ISETP.GE.AND P3, PT, R129, R70, PT ;  /* 0x000000468100720c */ /* 0x000fe20003f66270 */
[----:B------:R-:W-:Y:S01]  /*6320*/  BSSY.RECONVERGENT B2, `(.L_x_485) ;  /* 0x000000e000027945 */ /* 0x000fe20003800200 */
[----:B------:R-:W-:-:S11]  /*6330*/  MOV R94, RZ ;  /* 0x000000ff005e7202 */ /* 0x000fd60000000f00 */
        /* <DEDUP_REMOVED lines=12> */
.L_x_486:
[----:B------:R-:W-:Y:S05]  /*6400*/  BSYNC.RECONVERGENT B2 ;  /* 0x0000000000027941 */ /* 0x000fea0003800200 */
.L_x_485:
        /* <DEDUP_REMOVED lines=20> */
.L_x_484:
[----:B------:R-:W-:Y:S05]  /*6550*/  BSYNC.RECONVERGENT B1 ;  /* 0x0000000000017941 */ /* 0x000fea0003800200 */
.L_x_483:
        /* <DEDUP_REMOVED lines=19> */
.L_x_490:
[----:B------:R-:W-:Y:S05]  /*6690*/  BSYNC.RECONVERGENT B2 ;  /* 0x0000000000027941 */ /* 0x000fea0003800200 */
.L_x_489:
        /* <DEDUP_REMOVED lines=20> */
.L_x_488:
[----:B------:R-:W-:Y:S05]  /*67e0*/  BSYNC.RECONVERGENT B1 ;  /* 0x0000000000017941 */ /* 0x000fea0003800200 */
.L_x_487:
        /* <DEDUP_REMOVED lines=19> */
.L_x_494:
[----:B------:R-:W-:Y:S05]  /*6920*/  BSYNC.RECONVERGENT B2 ;  /* 0x0000000000027941 */ /* 0x000fea0003800200 */
.L_x_493:
        /* <DEDUP_REMOVED lines=8> */
[----:B-----5:R-:W-:-:S02]  /*69b0*/  HADD2 R96, R96, R51 ;  /* 0x0000003360607230 */ /* 0x020fc40000000000 */
[----:B------:R-:W-:Y:S01]  /*69c0*/  @!P3 IMAD R128, R12, R128, R129 ;  /* 0x000000800c80b224 */ /* 0x000fe200078e0281 */
[----:B------:R-:W-:-:S03]  /*69d0*/  @!P3 LOP3.LUT R129, R130, 0x6, RZ, 0xc0, !PT ;  /* 0x000000068281b812 */ /* 0x000fc600078ec0ff */
[----:B------:R-:W-:-:S04]  /*69e0*/  @!P3 IMAD R128, R128, R5, RZ ;  /* 0x000000058080b224 */ /* 0x000fc800078e02ff */
[----:B------:R-:W-:Y:S01]  /*69f0*/  @!P3 IMAD R129, R128, 0xa0, R129 ;  /* 0x000000a08081b824 */ /* 0x000fe200078e0281 */
[----:B------:R-:W-:-:S04]  /*6a00*/  @!P3 SHF.R.S32.HI R128, RZ, 0x1f, R11 ;  /* 0x0000001fff80b819 */ /* 0x000fc8000001140b */
[----:B------:R-:W-:-:S04]  /*6a10*/  @!P3 IADD3 R11, P4, PT, R129, R11, RZ ;  /* 0x0000000b810bb210 */ /* 0x000fc80007f9e0ff */
[----:B------:R-:W-:Y:S02]  /*6a20*/  @!P3 LEA.HI.X.SX32 R128, R129, R128, 0x1, P4 ;  /* 0x000000808180b211 */ /* 0x000fe400020f0eff */
[----:B0-----:R-:W-:-:S04]  /*6a30*/  @!P3 LEA R14, P4, R11, R14, 0x1 ;  /* 0x0000000e0b0eb211 */ /* 0x001fc800078808ff */
[----:B------:R-:W-:Y:S01]  /*6a40*/  @!P3 LEA.HI.X R15, R11, R15, R128, 0x1, P4 ;  /* 0x0000000f0b0fb211 */ /* 0x000fe200020f0c80 */
[----:B--2---:R-:W-:-:S05]  /*6a50*/  @P5 HFMA2 R96, R96, R13, -RZ ;  /* 0x0000000d60605231 */ /* 0x004fca00001000ff */
[----:B------:R0:W-:Y:S03]  /*6a60*/  @!P3 STG.E desc[UR36][R14.64], R96 ;  /* 0x000000600e00b986 */ /* 0x0001e6000c101924 */
.L_x_492:
[----:B------:R-:W-:Y:S05]  /*6a70*/  BSYNC.RECONVERGENT B1 ;  /* 0x0000000000017941 */ /* 0x000fea0003800200 */
.L_x_491:
        /* <DEDUP_REMOVED lines=19> */
.L_x_498:
[----:B------:R-:W-:Y:S05]  /*6bb0*/  BSYNC.RECONVERGENT B2 ;  /* 0x0000000000027941 */ /* 0x000fea0003800200 */
.L_x_497:
        /* <DEDUP_REMOVED lines=20> */
.L_x_496:
[----:B------:R-:W-:Y:S05]  /*6d00*/  BSYNC.RECONVERGENT B1 ;  /* 0x0000000000017941 */ /* 0x000fea0003800200 */
.L_x_495:
        /* <DEDUP_REMOVED lines=19> */
.L_x_502:
[----:B------:R-:W-:Y:S05]  /*6e40*/  BSYNC.RECONVERGENT B2 ;  /* 0x0000000000027941 */ /* 0x000fea0003800200 */
.L_x_501:
        /* <DEDUP_REMOVED lines=8> */
[----:B-----5:R-:W-:-:S02]  /*6ed0*/  HFMA2 R98, R98, 1, 1, R53 ;  /* 0x3c003c0062627831 */ /* 0x020fc40000000035 */
        /* <DEDUP_REMOVED lines=9> */
[----:B--2---:R-:W-:-:S05]  /*6f70*/  @P5 HMUL2 R98, R98, R13 ;  /* 0x0000000d62625232 */ /* 0x004fca0000000000 */
[----:B------:R0:W-:Y:S03]  /*6f80*/  @!P3 STG.E desc[UR36][R14.64], R98 ;  /* 0x000000620e00b986 */ /* 0x0001e6000c101924 */
.L_x_500:
[----:B------:R-:W-:Y:S05]  /*6f90*/  BSYNC.RECONVERGENT B1 ;  /* 0x0000000000017941 */ /* 0x000fea0003800200 */
.L_x_499:
        /* <DEDUP_REMOVED lines=19> */
.L_x_506:
[----:B------:R-:W-:Y:S05]  /*70d0*/  BSYNC.RECONVERGENT B2 ;  /* 0x0000000000027941 */ /* 0x000fea0003800200 */
.L_x_505:
        /* <DEDUP_REMOVED lines=20> */
.L_x_504:
[----:B------:R-:W-:Y:S05]  /*7220*/  BSYNC.RECONVERGENT B1 ;  /* 0x0000000000017941 */ /* 0x000fea0003800200 */
.L_x_503:
        /* <DEDUP_REMOVED lines=19> */
.L_x_510:
[----:B------:R-:W-:Y:S05]  /*7360*/  BSYNC.RECONVERGENT B2 ;  /* 0x0000000000027941 */ /* 0x000fea0003800200 */
.L_x_509:
        /* <DEDUP_REMOVED lines=20> */
.L_x_508:
[----:B------:R-:W-:Y:S05]  /*74b0*/  BSYNC.RECONVERGENT B1 ;  /* 0x0000000000017941 */ /* 0x000fea0003800200 */
.L_x_507:
        /* <DEDUP_REMOVED lines=19> */
.L_x_514:
[----:B------:R-:W-:Y:S05]  /*75f0*/  BSYNC.RECONVERGENT B2 ;  /* 0x0000000000027941 */ /* 0x000fea0003800200 */
.L_x_513:
        /* <DEDUP_REMOVED lines=20> */
.L_x_512:
[----:B------:R-:W-:Y:S05]  /*7740*/  BSYNC.RECONVERGENT B1 ;  /* 0x0000000000017941 */ /* 0x000fea0003800200 */
.L_x_511:
        /* <DEDUP_REMOVED lines=19> */
.L_x_518:
[----:B------:R-:W-:Y:S05]  /*7880*/  BSYNC.RECONVERGENT B2 ;  /* 0x0000000000027941 */ /* 0x000fea0003800200 */
.L_x_517:
        /* <DEDUP_REMOVED lines=20> */
.L_x_516:
[----:B------:R-:W-:Y:S05]  /*79d0*/  BSYNC.RECONVERGENT B1 ;  /* 0x0000000000017941 */ /* 0x000fea0003800200 */
.L_x_515:
        /* <DEDUP_REMOVED lines=19> */
.L_x_522:
[----:B------:R-:W-:Y:S05]  /*7b10*/  BSYNC.RECONVERGENT B2 ;  /* 0x0000000000027941 */ /* 0x000fea0003800200 */
.L_x_521:
        /* <DEDUP_REMOVED lines=20> */
.L_x_520:
[----:B------:R-:W-:Y:S05]  /*7c60*/  BSYNC.RECONVERGENT B1 ;  /* 0x0000000000017941 */ /* 0x000fea0003800200 */
.L_x_519:
        /* <DEDUP_REMOVED lines=19> */
.L_x_526:
[----:B------:R-:W-:Y:S05]  /*7da0*/  BSYNC.RECONVERGENT B2 ;  /* 0x0000000000027941 */ /* 0x000fea0003800200 */
.L_x_525:
        /* <DEDUP_REMOVED lines=20> */
.L_x_524:
[----:B------:R-:W-:Y:S05]  /*7ef0*/  BSYNC.RECONVERGENT B1 ;  /* 0x0000000000017941 */ /* 0x000fea0003800200 */
.L_x_523:
        /* <DEDUP_REMOVED lines=19> */
.L_x_530:
[----:B------:R-:W-:Y:S05]  /*8030*/  BSYNC.RECONVERGENT B2 ;  /* 0x0000000000027941 */ /* 0x000fea0003800200 */
.L_x_529:
        /* <DEDUP_REMOVED lines=20> */
.L_x_528:
[----:B------:R-:W-:Y:S05]  /*8180*/  BSYNC.RECONVERGENT B1 ;  /* 0x0000000000017941 */ /* 0x000fea0003800200 */
.L_x_527:
        /* <DEDUP_REMOVED lines=19> */
.L_x_534:
[----:B------:R-:W-:Y:S05]  /*82c0*/  BSYNC.RECONVERGENT B2 ;  /* 0x0000000000027941 */ /* 0x000fea0003800200 */
.L_x_533:
        /* <DEDUP_REMOVED lines=20> */
.L_x_532:
[----:B------:R-:W-:Y:S05]  /*8410*/  BSYNC.RECONVERGENT B1 ;  /* 0x0000000000017941 */ /* 0x000fea0003800200 */
.L_x_531:
        /* <DEDUP_REMOVED lines=19> */
.L_x_538:
[----:B------:R-:W-:Y:S05]  /*8550*/  BSYNC.RECONVERGENT B2 ;  /* 0x0000000000027941 */ /* 0x000fea0003800200 */
.L_x_537:
        /* <DEDUP_REMOVED lines=20> */
.L_x_536:
[----:B------:R-:W-:Y:S05]  /*86a0*/  BSYNC.RECONVERGENT B1 ;  /* 0x0000000000017941 */ /* 0x000fea0003800200 */
.L_x_535:
        /* <DEDUP_REMOVED lines=19> */
.L_x_542:
[----:B------:R-:W-:Y:S05]  /*87e0*/  BSYNC.RECONVERGENT B2 ;  /* 0x0000000000027941 */ /* 0x000fea0003800200 */
.L_x_541:
        /* <DEDUP_REMOVED lines=20> */
.L_x_540:
[----:B------:R-:W-:Y:S05]  /*8930*/  BSYNC.RECONVERGENT B1 ;  /* 0x0000000000017941 */ /* 0x000fea0003800200 */
.L_x_539:
[----:B------:R-:W-:Y:S01]  /*8940*/  ISETP.GE.AND P1, PT, R76, R77, PT ;  /* 0x0000004d4c00720c */ /* 0x000fe20003f26270 */
[----:B------:R-:W-:-:S12]  /*8950*/  BSSY.RECONVERGENT B1, `(.L_x_543) ;  /* 0x0000028000017945 */ /* 0x000fd80003800200 */
[----:B------:R-:W-:Y:S05]  /*8960*/  @P1 BRA `(.L_x_544) ;  /* 0x0000000000981947 */ /* 0x000fea0003800000 */
[----:B------:R-:W-:Y:S01]  /*8970*/  IMAD.IADD R11, R132, 0x1, R5 ;  /* 0x00000001840b7824 */ /* 0x000fe200078e0205 */
[----:B------:R-:W-:Y:S01]  /*8980*/  BSSY.RECONVERGENT B2, `(.L_x_545) ;  /* 0x0000010000027945 */ /* 0x000fe20003800200 */
[----:B------:R-:W-:-:S03]  /*8990*/  IMAD.MOV.U32 R109, RZ, RZ, RZ ;  /* 0x000000ffff6d7224 */ /* 0x000fc600078e00ff */
[----:B------:R-:W-:-:S04]  /*89a0*/  SHF.L.U32 R129, R11, 0x3, RZ ;  /* 0x000000030b817819 */ /* 0x000fc800000006ff */
[----:B------:R-:W-:-:S13]  /*89b0*/  ISETP.GE.AND P1, PT, R129, R70, PT ;  /* 0x000000468100720c */ /* 0x000fda0003f26270 */
[----:B------:R-:W-:Y:S05]  /*89c0*/  @P1 BRA `(.L_x_546) ;  /* 0x00000000002c1947 */ /* 0x000fea0003800000 */
[----:B------:R-:W2:Y:S01]  /*89d0*/  LDG.E R127, desc[UR36][R126.64] ;  /* 0x000000247e7f7981 */ /* 0x000ea2000c1e1900 */
[----:B------:R-:W-:-:S04]  /*89e0*/  SHF.L.U32 R11, R18, 0x1, RZ ;  /* 0x00000001120b7819 */ /* 0x000fc800000006ff */
        /* <DEDUP_REMOVED lines=9> */
.L_x_546:
[----:B------:R-:W-:Y:S05]  /*8a80*/  BSYNC.RECONVERGENT B2 ;  /* 0x0000000000027941 */ /* 0x000fea0003800200 */
.L_x_545:
        /* <DEDUP_REMOVED lines=20> */
.L_x_544:
[----:B------:R-:W-:Y:S05]  /*8bd0*/  BSYNC.RECONVERGENT B1 ;  /* 0x0000000000017941 */ /* 0x000fea0003800200 */
.L_x_543:
[----:B-----5:R-:W-:Y:S01]  /*8be0*/  HFMA2 R11, R123, R78, -RZ ;  /* 0x0000004e7b0b7231 */ /* 0x020fe200001000ff */
[----:B------:R-:W-:Y:S01]  /*8bf0*/  UMOV UR4, 0xffffffff ;  /* 0xffffffff00047882 */ /* 0x000fe20000000000 */
[----:B------:R-:W-:Y:S02]  /*8c00*/  LOP3.LUT P1, RZ, R18, 0x3, RZ, 0xc0, !PT ;  /* 0x0000000312ff7812 */ /* 0x000fe4000782c0ff */
        /* <DEDUP_REMOVED lines=15> */
[----:B0-----:R-:W-:-:S04]  /*8d00*/  HFMA2 R11, R7, R94, R11 ;  /* 0x0000005e070b7231 */ /* 0x001fc8000000000b */
        /* <DEDUP_REMOVED lines=9> */
[----:B-1234-:R-:W-:-:S04]  /*8da0*/  HFMA2 R14, R27, R104, R13 ;  /* 0x000000681b0e7231 */ /* 0x01efc8000000000d */
[----:B------:R-:W-:-:S04]  /*8db0*/  HFMA2 R14, R28, R105, R14 ;  /* 0x000000691c0e7231 */ /* 0x000fc8000000000e */
[----:B------:R-:W-:-:S04]  /*8dc0*/  HFMA2 R15, R29, R106, R14 ;  /* 0x0000006a1d0f7231 */ /* 0x000fc8000000000e */
[----:B------:R-:W-:-:S04]  /*8dd0*/  HFMA2 R15, R30, R107, R15 ;  /* 0x0000006b1e0f7231 */ /* 0x000fc8000000000f */
[----:B------:R-:W-:-:S04]  /*8de0*/  HFMA2 R15, R31, R108, R15 ;  /* 0x0000006c1f0f7231 */ /* 0x000fc8000000000f */
[----:B------:R-:W-:-:S05]  /*8df0*/  HFMA2 R15, R32, R109, R15 ;  /* 0x0000006d200f7231 */ /* 0x000fca000000000f */
[--C-:B------:R-:W-:Y:S02]  /*8e00*/  HADD2.F32 R13, -RZ, R15.reuse.H0_H0 ;  /* 0x2000000fff0d7230 */ /* 0x100fe40000004100 */
[----:B------:R-:W-:-:S05]  /*8e10*/  HADD2.F32 R12, -RZ, R15.H1_H1 ;  /* 0x3000000fff0c7230 */ /* 0x000fca0000004100 */
[----:B------:R-:W-:Y:S01]  /*8e20*/  FADD.FTZ R13, R13, R12 ;  /* 0x0000000c0d0d7221 */ /* 0x000fe20000010000 */
[----:B------:R-:W-:Y:S06]  /*8e30*/  BRA.DIV UR4, `(.L_x_547) ;  /* 0x0000004a04e87947 */ /* 0x000fec000b800000 */
[----:B------:R-:W0:Y:S02]  /*8e40*/  SHFL.BFLY PT, R14, R13, 0x2, 0x1f ;  /* 0x0c401f000d0e7f89 */ /* 0x000e2400000e0000 */
[----:B0-----:R-:W-:-:S05]  /*8e50*/  FADD.FTZ R13, R13, R14 ;  /* 0x0000000e0d0d7221 */ /* 0x001fca0000010000 */
[----:B------:R0:W1:Y:S02]  /*8e60*/  SHFL.BFLY PT, R14, R13, 0x1, 0x1f ;  /* 0x0c201f000d0e7f89 */ /* 0x00006400000e0000 */
.L_x_616:
[----:B------:R-:W-:Y:S01]  /*8e70*/  ISETP.GE.OR P1, PT, R76, R77, P1 ;  /* 0x0000004d4c00720c */ /* 0x000fe20000f26670 */
[----:B-1----:R-:W-:Y:S01]  /*8e80*/  FADD.FTZ R14, R13, R14 ;  /* 0x0000000e0d0e7221 */ /* 0x002fe20000010000 */
[----:B------:R-:W-:Y:S03]  /*8e90*/  BSSY.RECONVERGENT B1, `(.L_x_548) ;  /* 0x000001b000017945 */ /* 0x000fe60003800200 */
[----:B------:R-:W-:-:S08]  /*8ea0*/  FMUL.FTZ R11, R14, UR18 ;  /* 0x000000120e0b7c20 */ /* 0x000fd00008410000 */
[----:B------:R-:W-:Y:S05]  /*8eb0*/  @P1 BRA `(.L_x_549) ;  /* 0x0000000000601947 */ /* 0x000fea0003800000 */
[----:B------:R-:W-:Y:S02]  /*8ec0*/  ISETP.NE.U32.AND P1, PT, RZ, UR10, PT ;  /* 0x0000000aff007c0c */ /* 0x000fe4000bf25070 */
[----:B------:R-:W-:Y:S02]  /*8ed0*/  ISETP.NE.U32.AND P3, PT, RZ, UR20, PT ;  /* 0x00000014ff007c0c */ /* 0x000fe4000bf65070 */
[----:B------:R-:W-:Y:S02]  /*8ee0*/  ISETP.NE.AND.EX P1, PT, RZ, UR11, PT, P1 ;  /* 0x0000000bff007c0c */ /* 0x000fe4000bf25310 */
[----:B------:R-:W-:-:S11]  /*8ef0*/  ISETP.NE.AND.EX P3, PT, RZ, UR21, PT, P3 ;  /* 0x00000015ff007c0c */ /* 0x000fd6000bf65330 */
[----:B------:R-:W1:Y:S01]  /*8f00*/  @P1 S2R R77, SR_CTAID.X ;  /* 0x00000000004d1919 */ /* 0x000e620000002500 */
[----:B------:R-:W1:Y:S08]  /*8f10*/  @P1 LDC.64 R14, c[0x0][0x448] ;  /* 0x00011200ff0e1b82 */ /* 0x000e700000000a00 */
[----:B0-----:R-:W0:Y:S08]  /*8f20*/  @P3 LDC.64 R12, c[0x0][0x438] ;  /* 0x00010e00ff0c3b82 */ /* 0x001e300000000a00 */
[----:B------:R-:W2:Y:S01]  /*8f30*/  @P1 LDC R126, c[0x0][0x430] ;  /* 0x00010c00ff7e1b82 */ /* 0x000ea20000000800 */
[----:B-1----:R-:W-:-:S07]  /*8f40*/  @P1 IMAD.WIDE.U32 R14, R77, 0x2, R14 ;  /* 0x000000024d0e1825 */ /* 0x002fce00078e000e */
[----:B------:R-:W2:Y:S01]  /*8f50*/  @P1 LDC R77, c[0x0][0x408] ;  /* 0x00010200ff4d1b82 */ /* 0x000ea20000000800 */
[----:B0-----:R-:W-:Y:S01]  /*8f60*/  @P3 IMAD.WIDE R12, R72, 0x2, R12 ;  /* 0x00000002480c3825 */ /* 0x001fe200078e020c */
[----:B------:R-:W3:Y:S05]  /*8f70*/  @P1 LDG.E.U16 R14, desc[UR36][R14.64] ;  /* 0x000000240e0e1981 */ /* 0x000eea000c1e1500 */
[----:B------:R-:W4:Y:S01]  /*8f80*/  @P3 LDG.E.U16 R12, desc[UR36][R12.64] ;  /* 0x000000240c0c3981 */ /* 0x000f22000c1e1500 */
[----:B--2---:R-:W-:-:S04]  /*8f90*/  @P1 IADD3 R77, PT, PT, R77, R126, RZ ;  /* 0x0000007e4d4d1210 */ /* 0x004fc80007ffe0ff */
[----:B------:R-:W-:-:S04]  /*8fa0*/  @P1 ISETP.GE.AND P4, PT, R76, R77, PT ;  /* 0x0000004d4c00120c */ /* 0x000fc80003f86270 */
[----:B------:R-:W-:-:S04]  /*8fb0*/  @P1 SEL R77, R16, RZ, !P4 ;  /* 0x000000ff104d1207 */ /* 0x000fc80006000000 */
[----:B------:R-:W-:Y:S01]  /*8fc0*/  @P1 IADD3 R77, PT, PT, R73, R77, -R22 ;  /* 0x0000004d494d1210 */ /* 0x000fe20007ffe816 */
[----:B---3--:R-:W-:Y:S02]  /*8fd0*/  @P1 HADD2.F32 R126, -RZ, R14.H0_H0 ;  /* 0x2000000eff7e1230 */ /* 0x008fe40000004100 */
[----:B----4-:R-:W-:Y:S01]  /*8fe0*/  @P3 HADD2.F32 R76, -RZ, R12.H0_H0 ;  /* 0x2000000cff4c3230 */ /* 0x010fe20000004100 */
[----:B------:R-:W-:-:S04]  /*8ff0*/  @P1 I2FP.F32.S32 R12, R77 ;  /* 0x0000004d000c1245 */ /* 0x000fc80000201400 */
[----:B------:R-:W-:-:S04]  /*9000*/  @P3 FADD.FTZ R11, R11, R76 ;  /* 0x0000004c0b0b3221 */ /* 0x000fc80000010000 */
[----:B------:R-:W-:-:S05]  /*9010*/  @P1 FFMA.FTZ R11, R12, R126, R11 ;  /* 0x0000007e0c0b1223 */ /* 0x000fca000001000b */
[----:B------:R1:W-:Y:S01]  /*9020*/  STS [R75], R11 ;  /* 0x0000000b4b007388 */ /* 0x0003e20000000800 */
[----:B------:R-:W-:-:S07]  /*9030*/  @!P2 FMNMX.FTZ R122, R122, R11, !PT ;  /* 0x0000000b7a7aa209 */ /* 0x000fce0007810000 */
.L_x_549:
[----:B------:R-:W-:Y:S05]  /*9040*/  BSYNC.RECONVERGENT B1 ;  /* 0x0000000000017941 */ /* 0x000fea0003800200 */
.L_x_548:
[----:B------:R-:W-:Y:S01]  /*9050*/  VIADD R12, R73, 0xf ;  /* 0x0000000f490c7836 */ /* 0x000fe20000000000 */
[----:B------:R-:W-:Y:S01]  /*9060*/  IADD3 R68, P2, PT, R68, 0x10, RZ ;  /* 0x0000001044447810 */ /* 0x000fe20007f5e0ff */
[----:B-1----:R-:W-:Y:S01]  /*9070*/  VIADD R75, R75, 0x40 ;  /* 0x000000404b4b7836 */ /* 0x002fe20000000000 */
[----:B------:R-:W-:Y:S02]  /*9080*/  IADD3 R73, PT, PT, R73, 0x10, RZ ;  /* 0x0000001049497810 */ /* 0x000fe40007ffe0ff */
[----:B------:R-:W-:Y:S01]  /*9090*/  ISETP.GE.AND P1, PT, R12, R71, PT ;  /* 0x000000470c00720c */ /* 0x000fe20003f26270 */
[----:B------:R-:W-:Y:S01]  /*90a0*/  IMAD.X R69, RZ, RZ, R69, P2 ;  /* 0x000000ffff457224 */ /* 0x000fe200010e0645 */
[----:B------:R-:W-:-:S11]  /*90b0*/  IADD3 R72, PT, PT, R72, 0x10, RZ ;  /* 0x0000001048487810 */ /* 0x000fd60007ffe0ff */
[----:B------:R-:W-:Y:S05]  /*90c0*/  @!P1 BRA `(.L_x_550) ;  /* 0xffffffa400f89947 */ /* 0x000fea000383ffff */
.L_x_420:
[----:B------:R-:W-:Y:S05]  /*90d0*/  BSYNC B0 ;  /* 0x0000000000007941 */ /* 0x000fea0003800000 */
.L_x_419:
[----:B------:R-:W-:-:S03]  /*90e0*/  UMOV UR4, 0xffffffff ;  /* 0xffffffff00047882 */ /* 0x000fc60000000000 */
[----:B------:R-:W-:Y:S05]  /*90f0*/  BRA.DIV UR4, `(.L_x_551) ;  /* 0x0000004a04787947 */ /* 0x000fea000b800000 */
[----:B------:R-:W0:Y:S02]  /*9100*/  SHFL.BFLY PT, R14, R122, 0x10, 0x1f ;  /* 0x0e001f007a0e7f89 */ /* 0x000e2400000e0000 */
[----:B0-----:R-:W-:-:S05]  /*9110*/  FMNMX.FTZ R13, R14, R122, !PT ;  /* 0x0000007a0e0d7209 */ /* 0x001fca0007810000 */
[----:B------:R-:W0:Y:S02]  /*9120*/  SHFL.BFLY PT, R14, R13, 0x8, 0x1f ;  /* 0x0d001f000d0e7f89 */ /* 0x000e2400000e0000 */
[----:B0-----:R-:W-:-:S05]  /*9130*/  FMNMX.FTZ R0, R13, R14, !PT ;  /* 0x0000000e0d007209 */ /* 0x001fca0007810000 */
[----:B------:R0:W2:Y:S02]  /*9140*/  SHFL.BFLY PT, R14, R0, 0x4, 0x1f ;  /* 0x0c801f00000e7f89 */ /* 0x0000a400000e0000 */
.L_x_621:
[----:B------:R-:W3:Y:S01]  /*9150*/  S2R R16, SR_CgaCtaId ;  /* 0x0000000000107919 */ /* 0x000ee20000008800 */
[----:B------:R-:W-:Y:S01]  /*9160*/  LOP3.LUT P0, R6, R18, 0x1f, RZ, 0xc0, !PT ;  /* 0x0000001f12067812 */ /* 0x000fe2000780c0ff */
[----:B------:R-:W-:Y:S05]  /*9170*/  WARPSYNC.ALL ;  /* 0x0000000000007948 */ /* 0x000fea0003800000 */
[----:B------:R-:W-:Y:S02]  /*9180*/  MOV R15, 0x400 ;  /* 0x00000400000f7802 */ /* 0x000fe40000000f00 */
[----:B--2---:R-:W-:Y:S02]  /*9190*/  FMNMX.FTZ R7, R0, R14, !PT ;  /* 0x0000000e00077209 */ /* 0x004fe40007810000 */
[----:B---3--:R-:W-:-:S04]  /*91a0*/  LEA R9, R16, R15, 0x18 ;  /* 0x0000000f10097211 */ /* 0x008fc800078ec0ff */
[----:B0-----:R-:W-:-:S05]  /*91b0*/  @!P0 LEA.HI R0, R18, R9, RZ, 0x1d ;  /* 0x0000000912008211 */ /* 0x001fca00078fe8ff */
[----:B------:R0:W-:Y:S01]  /*91c0*/  @!P0 STS [R0], R7 ;  /* 0x0000000700008388 */ /* 0x0001e20000000800 */
[----:B------:R-:W-:Y:S01]  /*91d0*/  BAR.SYNC.DEFER_BLOCKING 0x0 ;  /* 0x0000000000007b1d */ /* 0x000fe20000010000 */
[C---:B------:R-:W-:Y:S01]  /*91e0*/  ISETP.GT.U32.AND P0, PT, R6.reuse, 0x1, PT ;  /* 0x000000010600780c */ /* 0x040fe20003f04070 */
[----:B------:R-:W-:Y:S01]  /*91f0*/  IMAD.MOV.U32 R10, RZ, RZ, -0x800001 ;  /* 0xff7fffffff0a7424 */ /* 0x000fe200078e00ff */
[----:B0-----:R-:W-:-:S05]  /*9200*/  LEA R0, R6, R9, 0x2 ;  /* 0x0000000906007211 */ /* 0x001fca00078e10ff */
[----:B------:R-:W0:Y:S01]  /*9210*/  S2UR UR10, SR_CTAID.Y ;  /* 0x00000000000a79c3 */ /* 0x000e220000002600 */
[----:B------:R-:W-:Y:S05]  /*9220*/  BSSY.RECONVERGENT B0, `(.L_x_552) ;  /* 0x0000150000007945 */ /* 0x000fea0003800200 */
[----:B------:R-:W2:Y:S01]  /*9230*/  @!P0 LDS R10, [R0] ;  /* 0x00000000000a8984 */ /* 0x000ea20000000800 */
[----:B0-----:R-:W-:Y:S02]  /*9240*/  IMAD R23, R5, UR10, RZ ;  /* 0x0000000a05177c24 */ /* 0x001fe4000f8e02ff */
[----:B------:R-:W-:-:S03]  /*9250*/  IMAD.MOV.U32 R5, RZ, RZ, RZ ;  /* 0x000000ffff057224 */ /* 0x000fc600078e00ff */
[----:B------:R-:W-:Y:S01]  /*9260*/  SHF.R.S32.HI R4, RZ, 0x1f, R23 ;  /* 0x0000001fff047819 */ /* 0x000fe20000011417 */
[----:B--2---:R-:W0:Y:S02]  /*9270*/  SHFL.BFLY PT, R7, R10, 0x1, 0x1f ;  /* 0x0c201f000a077f89 */ /* 0x004e2400000e0000 */
[----:B0-----:R-:W-:Y:S02]  /*9280*/  FMNMX.FTZ R8, R7, R10, !PT ;  /* 0x0000000a07087209 */ /* 0x001fe40007810000 */
[----:B------:R-:W-:-:S04]  /*9290*/  IADD3 R7, PT, PT, R18, R3, RZ ;  /* 0x0000000312077210 */ /* 0x000fc80007ffe0ff */
[----:B------:R-:W-:Y:S01]  /*92a0*/  ISETP.GE.AND P0, PT, R7, R22, PT ;  /* 0x000000160700720c */ /* 0x000fe20003f06270 */
[----:B------:R-:W0:-:S12]  /*92b0*/  SHFL.IDX PT, R8, R8, RZ, 0x1f ;  /* 0x00001fff08087589 */ /* 0x000e1800000e0000 */
[----:B------:R-:W-:Y:S05]  /*92c0*/  @P0 BRA `(.L_x_553) ;  /* 0x0000001400140947 */ /* 0x000fea0003800000 */
[----:B------:R-:W2:Y:S02]  /*92d0*/  LDC.64 R10, c[0x0][0x420] ;  /* 0x00010800ff0a7b82 */ /* 0x000ea40000000a00 */
[----:B--2---:R-:W-:-:S04]  /*92e0*/  ISETP.NE.U32.AND P0, PT, R10, RZ, PT ;  /* 0x000000ff0a00720c */ /* 0x004fc80003f05070 */
[----:B------:R-:W-:-:S13]  /*92f0*/  ISETP.NE.AND.EX P0, PT, R11, RZ, PT, P0 ;  /* 0x000000ff0b00720c */ /* 0x000fda0003f05300 */
[----:B------:R-:W-:Y:S05]  /*9300*/  @P0 BRA `(.L_x_554) ;  /* 0x0000000c008c0947 */ /* 0x000fea0003800000 */
[----:B------:R-:W-:Y:S01]  /*9310*/  VIADDMNMX R10, R7, 0x40, R22, !PT ;  /* 0x00000040070a7846 */ /* 0x000fe20007800116 */
[----:B------:R-:W-:Y:S01]  /*9320*/  BSSY.RECONVERGENT B1, `(.L_x_555) ;  /* 0x000001c000017945 */ /* 0x000fe20003800200 */
[----:B------:R-:W-:Y:S01]  /*9330*/  LOP3.LUT R5, RZ, R18, RZ, 0x33, !PT ;  /* 0x00000012ff057212 */ /* 0x000fe200078e33ff */
[----:B------:R-:W-:-:S03]  /*9340*/  IMAD.MOV.U32 R11, RZ, RZ, R7 ;  /* 0x000000ffff0b7224 */ /* 0x000fc600078e0007 */
[----:B------:R-:W-:-:S04]  /*9350*/  IADD3 R10, PT, PT, -R3, R10, R5 ;  /* 0x0000000a030a7210 */ /* 0x000fc80007ffe105 */
        /* <DEDUP_REMOVED lines=8> */
[----:B------:R-:W-:Y:S01]  /*93e0*/  LOP3.LUT R10, R5, 0x3, RZ, 0xc0, !PT ;  /* 0x00000003050a7812 */ /* 0x000fe200078ec0ff */
[----:B------:R-:W-:Y:S01]  /*93f0*/  IMAD.MOV.U32 R5, RZ, RZ, RZ ;  /* 0x000000ffff057224 */ /* 0x000fe200078e00ff */
[----:B------:R-:W-:Y:S01]  /*9400*/  MOV R11, R7 ;  /* 0x00000007000b7202 */ /* 0x000fe20000000f00 */
[----:B-1----:R-:W-:Y:S01]  /*9410*/  IMAD R12, R18, 0x4, R13 ;  /* 0x00000004120c7824 */ /* 0x002fe200078e020d */
[----:B------:R-:W-:-:S07]  /*9420*/  IADD3 R10, PT, PT, -R10, RZ, RZ ;  /* 0x000000ff0a0a7210 */ /* 0x000fce0007ffe1ff */
.L_x_557:
[----:B------:R-:W0:Y:S01]  /*9430*/  LDS R13, [R12] ;  /* 0x000000000c0d7984 */ /* 0x000e220000000800 */
[----:B------:R-:W-:Y:S01]  /*9440*/  VIADD R10, R10, 0x1 ;  /* 0x000000010a0a7836 */ /* 0x000fe20000000000 */
[----:B------:R-:W-:-:S04]  /*9450*/  IADD3 R11, PT, PT, R11, 0x40, RZ ;  /* 0x000000400b0b7810 */ /* 0x000fc80007ffe0ff */
[----:B------:R-:W-:Y:S01]  /*9460*/  ISETP.NE.AND P0, PT, R10, RZ, PT ;  /* 0x000000ff0a00720c */ /* 0x000fe20003f05270 */
[----:B0-----:R-:W-:-:S04]  /*9470*/  FADD.FTZ R13, -R8, R13 ;  /* 0x0000000d080d7221 */ /* 0x001fc80000010100 */
[----:B------:R-:W-:-:S06]  /*9480*/  FMUL.FTZ R13, R13, 1.4426950216293334961 ;  /* 0x3fb8aa3b0d0d7820 */ /* 0x000fcc0000410000 */
[----:B------:R-:W0:Y:S02]  /*9490*/  MUFU.EX2 R13, R13 ;  /* 0x0000000d000d7308 */ /* 0x000e240000000800 */
[----:B0-----:R0:W-:Y:S01]  /*94a0*/  STS [R12], R13 ;  /* 0x0000000d0c007388 */ /* 0x0011e20000000800 */
[----:B------:R-:W-:Y:S01]  /*94b0*/  FADD.FTZ R5, R13, R5 ;  /* 0x000000050d057221 */ /* 0x000fe20000010000 */
[----:B0-----:R-:W-:Y:S01]  /*94c0*/  VIADD R12, R12, 0x100 ;  /* 0x000001000c0c7836 */ /* 0x001fe20000000000 */
[----:B------:R-:W-:Y:S06]  /*94d0*/  @P0 BRA `(.L_x_557) ;  /* 0xfffffffc00d40947 */ /* 0x000fec000383ffff */
.L_x_556:
[----:B------:R-:W-:Y:S05]  /*94e0*/  BSYNC.RECONVERGENT B1 ;  /* 0x0000000000017941 */ /* 0x000fea0003800200 */
.L_x_555:
[----:B------:R-:W-:Y:S05]  /*94f0*/  @!P1 BRA `(.L_x_553) ;  /* 0x0000001000889947 */ /* 0x000fea0003800000 */
[----:B-1----:R-:W-:Y:S01]  /*9500*/  IADD3 R12, PT, PT, R22, -R11, RZ ;  /* 0x8000000b160c7210 */ /* 0x002fe20007ffe0ff */
[----:B------:R-:W-:Y:S01]  /*9510*/  VIADD R15, R15, 0x410 ;  /* 0x000004100f0f7836 */ /* 0x000fe20000000000 */
[----:B------:R-:W-:Y:S01]  /*9520*/  SHF.L.U32 R10, R3, 0x2, RZ ;  /* 0x00000002030a7819 */ /* 0x000fe200000006ff */
[----:B------:R-:W-:Y:S01]  /*9530*/  BSSY.RECONVERGENT B1, `(.L_x_558) ;  /* 0x000006d000017945 */ /* 0x000fe20003800200 */
[----:B------:R-:W-:Y:S02]  /*9540*/  ISETP.GT.AND P1, PT, R12, 0x300, PT ;  /* 0x000003000c00780c */ /* 0x000fe40003f24270 */
[----:B------:R-:W-:Y:S01]  /*9550*/  LEA R15, R16, R15, 0x18 ;  /* 0x0000000f100f7211 */ /* 0x000fe200078ec0ff */
[----:B------:R-:W-:Y:S01]  /*9560*/  IMAD R10, R11, 0x4, -R10 ;  /* 0x000000040b0a7824 */ /* 0x000fe200078e0a0a */
[----:B------:R-:W-:-:S04]  /*9570*/  PLOP3.LUT P0, PT, PT, PT, PT, 0x80, 0x8 ;  /* 0x000000000008781c */ /* 0x000fc80003f0f070 */
[----:B------:R-:W-:-:S05]  /*9580*/  IADD3 R10, PT, PT, R10, 0x200, R15 ;  /* 0x000002000a0a7810 */ /* 0x000fca0007ffe00f */
[----:B------:R-:W-:Y:S05]  /*9590*/  @!P1 BRA `(.L_x_559) ;  /* 0x0000000400989947 */ /* 0x000fea0003800000 */
[----:B------:R-:W-:Y:S02]  /*95a0*/  PLOP3.LUT P0, PT, PT, PT, PT, 0x8, 0x80 ;  /* 0x000000000080781c */ /* 0x000fe40003f0e170 */
[----:B------:R-:W-:-:S11]  /*95b0*/  IADD3 R12, PT, PT, R22, -0x300, RZ ;  /* 0xfffffd00160c7810 */ /* 0x000fd60007ffe0ff */
.L_x_560:
[----:B------:R-:W0:Y:S01]  /*95c0*/  LDS R13, [R10+-0x200] ;  /* 0xfffe00000a0d7984 */ /* 0x000e220000000800 */
[----:B------:R-:W-:-:S03]  /*95d0*/  VIADD R11, R11, 0x400 ;  /* 0x000004000b0b7836 */ /* 0x000fc60000000000 */
[----:B------:R-:W1:Y:S02]  /*95e0*/  LDS R15, [R10+-0x100] ;  /* 0xffff00000a0f7984 */ /* 0x000e640000000800 */
        /* <DEDUP_REMOVED lines=9> */
[----:B0-----:R-:W-:-:S03]  /*9680*/  FADD.FTZ R13, -R8, R13 ;  /* 0x0000000d080d7221 */ /* 0x001fc60000010100 */
[----:B------:R-:W0:Y:S01]  /*9690*/  LDS R39, [R10+0x800] ;  /* 0x000800000a277984 */ /* 0x000e220000000800 */
[----:B------:R-:W-:Y:S01]  /*96a0*/  FMUL.FTZ R13, R13, 1.4426950216293334961 ;  /* 0x3fb8aa3b0d0d7820 */ /* 0x000fe20000410000 */
[C---:B-1----:R-:W-:Y:S02]  /*96b0*/  FADD.FTZ R15, -R8.reuse, R15 ;  /* 0x0000000f080f7221 */ /* 0x042fe40000010100 */
[----:B------:R-:W1:Y:S01]  /*96c0*/  LDS R41, [R10+0x900] ;  /* 0x000900000a297984 */ /* 0x000e620000000800 */
[C---:B--2---:R-:W-:Y:S01]  /*96d0*/  FADD.FTZ R21, -R8.reuse, R21 ;  /* 0x0000001508157221 */ /* 0x044fe20000010100 */
        /* <DEDUP_REMOVED lines=9> */
[----:B------:R-:W0:Y:S01]  /*9770*/  MUFU.EX2 R15, R15 ;  /* 0x0000000f000f7308 */ /* 0x000e220000000800 */
[----:B------:R-:W-:Y:S01]  /*9780*/  FMUL.FTZ R27, R27, 1.4426950216293334961 ;  /* 0x3fb8aa3b1b1b7820 */ /* 0x000fe20000410000 */
[C---:B-----5:R-:W-:Y:S01]  /*9790*/  FADD.FTZ R29, -R8.reuse, R29 ;  /* 0x0000001d081d7221 */ /* 0x060fe20000010100 */
[----:B------:R-:W5:Y:S01]  /*97a0*/  LDS R49, [R10+0xd00] ;  /* 0x000d00000a317984 */ /* 0x000f620000000800 */
[C---:B------:R-:W-:Y:S02]  /*97b0*/  FADD.FTZ R31, -R8.reuse, R31 ;  /* 0x0000001f081f7221 */ /* 0x040fe40000010100 */
[----:B------:R-:W-:Y:S02]  /*97c0*/  FMUL.FTZ R29, R29, 1.4426950216293334961 ;  /* 0x3fb8aa3b1d1d7820 */ /* 0x000fe40000410000 */
[----:B------:R-:W1:Y:S01]  /*97d0*/  MUFU.EX2 R21, R21 ;  /* 0x0000001500157308 */ /* 0x000e620000000800 */
[----:B------:R-:W-:Y:S01]  /*97e0*/  FADD.FTZ R5, R13, R5 ;  /* 0x000000050d057221 */ /* 0x000fe20000010000 */
[----:B------:R-:W-:Y:S01]  /*97f0*/  FMUL.FTZ R31, R31, 1.4426950216293334961 ;  /* 0x3fb8aa3b1f1f7820 */ /* 0x000fe20000410000 */
[C---:B------:R-:W-:Y:S01]  /*9800*/  FADD.FTZ R33, -R8.reuse, R33 ;  /* 0x0000002108217221 */ /* 0x040fe20000010100 */
[----:B------:R-:W-:Y:S01]  /*9810*/  STS [R10+-0x200], R13 ;  /* 0xfffe000d0a007388 */ /* 0x000fe20000000800 */
[----:B------:R-:W-:-:S02]  /*9820*/  FADD.FTZ R35, -R8, R35 ;  /* 0x0000002308237221 */ /* 0x000fc40000010100 */
[----:B------:R-:W-:Y:S01]  /*9830*/  FMUL.FTZ R33, R33, 1.4426950216293334961 ;  /* 0x3fb8aa3b21217820 */ /* 0x000fe20000410000 */
[----:B------:R-:W2:Y:S01]  /*9840*/  MUFU.EX2 R25, R25 ;  /* 0x0000001900197308 */ /* 0x000ea20000000800 */
[----:B0-----:R-:W-:Y:S01]  /*9850*/  FADD.FTZ R5, R5, R15 ;  /* 0x0000000f05057221 */ /* 0x001fe20000010000 */
[----:B------:R-:W-:Y:S01]  /*9860*/  FMUL.FTZ R35, R35, 1.4426950216293334961 ;  /* 0x3fb8aa3b23237820 */ /* 0x000fe20000410000 */
[C---:B------:R-:W-:Y:S01]  /*9870*/  FADD.FTZ R37, -R8.reuse, R37 ;  /* 0x0000002508257221 */ /* 0x040fe20000010100 */
[----:B------:R-:W-:Y:S01]  /*9880*/  STS [R10+-0x100], R15 ;  /* 0xffff000f0a007388 */ /* 0x000fe20000000800 */
[C---:B------:R-:W-:Y:S02]  /*9890*/  FADD.FTZ R39, -R8.reuse, R39 ;  /* 0x0000002708277221 */ /* 0x040fe40000010100 */
[----:B------:R-:W-:Y:S01]  /*98a0*/  FMUL.FTZ R37, R37, 1.4426950216293334961 ;  /* 0x3fb8aa3b25257820 */ /* 0x000fe20000410000 */
[----:B------:R-:W0:Y:S01]  /*98b0*/  MUFU.EX2 R27, R27 ;  /* 0x0000001b001b7308 */ /* 0x000e220000000800 */
[----:B-1----:R-:W-:Y:S01]  /*98c0*/  FADD.FTZ R5, R5, R21 ;  /* 0x0000001505057221 */ /* 0x002fe20000010000 */
[----:B------:R-:W-:Y:S01]  /*98d0*/  FMUL.FTZ R39, R39, 1.4426950216293334961 ;  /* 0x3fb8aa3b27277820 */ /* 0x000fe20000410000 */
[C---:B------:R-:W-:Y:S01]  /*98e0*/  FADD.FTZ R41, -R8.reuse, R41 ;  /* 0x0000002908297221 */ /* 0x040fe20000010100 */
[----:B------:R-:W-:Y:S03]  /*98f0*/  STS [R10], R21 ;  /* 0x000000150a007388 */ /* 0x000fe60000000800 */
[----:B------:R-:W-:Y:S01]  /*9900*/  FMUL.FTZ R41, R41, 1.4426950216293334961 ;  /* 0x3fb8aa3b29297820 */ /* 0x000fe20000410000 */
[----:B------:R-:W1:Y:S01]  /*9910*/  MUFU.EX2 R29, R29 ;  /* 0x0000001d001d7308 */ /* 0x000e620000000800 */
[----:B--2---:R-:W-:Y:S01]  /*9920*/  FADD.FTZ R5, R5, R25 ;  /* 0x0000001905057221 */ /* 0x004fe20000010000 */
[C---:B------:R-:W-:Y:S01]  /*9930*/  FADD.FTZ R43, -R8.reuse, R43 ;  /* 0x0000002b082b7221 */ /* 0x040fe20000010100 */
[C---:B---3--:R-:W-:Y:S01]  /*9940*/  FADD.FTZ R45, -R8.reuse, R45 ;  /* 0x0000002d082d7221 */ /* 0x048fe20000010100 */
[----:B------:R-:W-:Y:S02]  /*9950*/  STS [R10+0x100], R25 ;  /* 0x000100190a007388 */ /* 0x000fe40000000800 */
[----:B------:R-:W-:Y:S01]  /*9960*/  FMUL.FTZ R43, R43, 1.4426950216293334961 ;  /* 0x3fb8aa3b2b2b7820 */ /* 0x000fe20000410000 */
[----:B------:R-:W-:Y:S01]  /*9970*/  FMUL.FTZ R45, R45, 1.4426950216293334961 ;  /* 0x3fb8aa3b2d2d7820 */ /* 0x000fe20000410000 */
[----:B------:R-:W2:Y:S01]  /*9980*/  MUFU.EX2 R31, R31 ;  /* 0x0000001f001f7308 */ /* 0x000ea20000000800 */
[----:B0-----:R-:W-:Y:S01]  /*9990*/  FADD.FTZ R5, R5, R27 ;  /* 0x0000001b05057221 */ /* 0x001fe20000010000 */
[C---:B----4-:R-:W-:Y:S01]  /*99a0*/  FADD.FTZ R47, -R8.reuse, R47 ;  /* 0x0000002f082f7221 */ /* 0x050fe20000010100 */
[----:B-----5:R-:W-:Y:S01]  /*99b0*/  FADD.FTZ R49, -R8, R49 ;  /* 0x0000003108317221 */ /* 0x020fe20000010100 */
[----:B------:R-:W-:Y:S02]  /*99c0*/  STS [R10+0x200], R27 ;  /* 0x0002001b0a007388 */ /* 0x000fe40000000800 */
[----:B------:R-:W-:Y:S01]  /*99d0*/  FMUL.FTZ R47, R47, 1.4426950216293334961 ;  /* 0x3fb8aa3b2f2f7820 */ /* 0x000fe20000410000 */
[----:B------:R-:W-:Y:S01]  /*99e0*/  FMUL.FTZ R49, R49, 1.4426950216293334961 ;  /* 0x3fb8aa3b31317820 */ /* 0x000fe20000410000 */
[----:B------:R-:W0:Y:S01]  /*99f0*/  MUFU.EX2 R33, R33 ;  /* 0x0000002100217308 */ /* 0x000e220000000800 */
[----:B-1----:R-:W-:Y:S01]  /*9a00*/  FADD.FTZ R5, R5, R29 ;  /* 0x0000001d05057221 */ /* 0x002fe20000010000 */
[----:B------:R-:W-:Y:S06]  /*9a10*/  STS [R10+0x300], R29 ;  /* 0x0003001d0a007388 */ /* 0x000fec0000000800 */
[----:B------:R-:W1:Y:S01]  /*9a20*/  MUFU.EX2 R35, R35 ;  /* 0x0000002300237308 */ /* 0x000e620000000800 */
[----:B--2---:R-:W-:Y:S01]  /*9a30*/  FADD.FTZ R5, R5, R31 ;  /* 0x0000001f05057221 */ /* 0x004fe20000010000 */
[----:B------:R-:W-:Y:S06]  /*9a40*/  STS [R10+0x400], R31 ;  /* 0x0004001f0a007388 */ /* 0x000fec0000000800 */
        /* <DEDUP_REMOVED lines=20> */
[----:B------:R-:W-:Y:S03]  /*9b90*/  STS [R10+0xb00], R45 ;  /* 0x000b002d0a007388 */ /* 0x000fe60000000800 */
[----:B-1----:R-:W-:Y:S01]  /*9ba0*/  FADD.FTZ R5, R5, R47 ;  /* 0x0000002f05057221 */ /* 0x002fe20000010000 */
[----:B------:R-:W-:Y:S04]  /*9bb0*/  STS [R10+0xc00], R47 ;  /* 0x000c002f0a007388 */ /* 0x000fe80000000800 */
[----:B--2---:R0:W-:Y:S01]  /*9bc0*/  STS [R10+0xd00], R49 ;  /* 0x000d00310a007388 */ /* 0x0041e20000000800 */
[----:B------:R-:W-:Y:S01]  /*9bd0*/  FADD.FTZ R5, R5, R49 ;  /* 0x0000003105057221 */ /* 0x000fe20000010000 */
[----:B0-----:R-:W-:Y:S01]  /*9be0*/  IADD3 R10, PT, PT, R10, 0x1000, RZ ;  /* 0x000010000a0a7810 */ /* 0x001fe20007ffe0ff */
[----:B------:R-:W-:Y:S06]  /*9bf0*/  @!P1 BRA `(.L_x_560) ;  /* 0xfffffff800709947 */ /* 0x000fec000383ffff */
.L_x_559:
[----:B------:R-:W-:Y:S05]  /*9c00*/  BSYNC.RECONVERGENT B1 ;  /* 0x0000000000017941 */ /* 0x000fea0003800200 */
.L_x_558:
[----:B------:R-:W-:Y:S01]  /*9c10*/  IMAD.IADD R12, R22, 0x1, -R11 ;  /* 0x00000001160c7824 */ /* 0x000fe200078e0a0b */
[----:B------:R-:W-:Y:S04]  /*9c20*/  BSSY.RECONVERGENT B1, `(.L_x_561) ;  /* 0x0000036000017945 */ /* 0x000fe80003800200 */
[----:B------:R-:W-:-:S13]  /*9c30*/  ISETP.GT.AND P1, PT, R12, 0x100, PT ;  /* 0x000001000c00780c */ /* 0x000fda0003f24270 */
[----:B------:R-:W-:Y:S05]  /*9c40*/  @!P1 BRA `(.L_x_562) ;  /* 0x0000000000cc9947 */ /* 0x000fea0003800000 */
[----:B------:R-:W0:Y:S01]  /*9c50*/  LDS R13, [R10+-0x200] ;  /* 0xfffe00000a0d7984 */ /* 0x000e220000000800 */
[----:B------:R-:W-:Y:S02]  /*9c60*/  PLOP3.LUT P0, PT, PT, PT, PT, 0x8, 0x80 ;  /* 0x000000000080781c */ /* 0x000fe40003f0e170 */
[----:B------:R-:W-:Y:S01]  /*9c70*/  IADD3 R11, PT, PT, R11, 0x200, RZ ;  /* 0x000002000b0b7810 */ /* 0x000fe20007ffe0ff */
[----:B------:R-:W1:Y:S04]  /*9c80*/  LDS R15, [R10+-0x100] ;  /* 0xffff00000a0f7984 */ /* 0x000e680000000800 */
[----:B------:R-:W2:Y:S04]  /*9c90*/  LDS R21, [R10] ;  /* 0x000000000a157984 */ /* 0x000ea80000000800 */
[----:B------:R-:W3:Y:S04]  /*9ca0*/  LDS R25, [R10+0x100] ;  /* 0x000100000a197984 */ /* 0x000ee80000000800 */
[----:B------:R-:W4:Y:S04]  /*9cb0*/  LDS R27, [R10+0x200] ;  /* 0x000200000a1b7984 */ /* 0x000f280000000800 */
[----:B------:R-:W5:Y:S04]  /*9cc0*/  LDS R29, [R10+0x300] ;  /* 0x000300000a1d7984 */ /* 0x000f680000000800 */
[----:B------:R-:W5:Y:S04]  /*9cd0*/  LDS R31, [R10+0x400] ;  /* 0x000400000a1f7984 */ /* 0x000f680000000800 */
[----:B------:R-:W5:Y:S01]  /*9ce0*/  LDS R33, [R10+0x500] ;  /* 0x000500000a217984 */ /* 0x000f620000000800 */
[----:B0-----:R-:W-:-:S04]  /*9cf0*/  FADD.FTZ R13, -R8, R13 ;  /* 0x0000000d080d7221 */ /* 0x001fc80000010100 */
[----:B------:R-:W-:Y:S01]  /*9d00*/  FMUL.FTZ R13, R13, 1.4426950216293334961 ;  /* 0x3fb8aa3b0d0d7820 */ /* 0x000fe20000410000 */
[C---:B-1----:R-:W-:Y:S01]  /*9d10*/  FADD.FTZ R15, -R8.reuse, R15 ;  /* 0x0000000f080f7221 */ /* 0x042fe20000010100 */
        /* <DEDUP_REMOVED lines=38> */
.L_x_562:
[----:B------:R-:W-:Y:S05]  /*9f80*/  BSYNC.RECONVERGENT B1 ;  /* 0x0000000000017941 */ /* 0x000fea0003800200 */
.L_x_561:
[----:B------:R-:W-:-:S13]  /*9f90*/  ISETP.LT.OR P0, PT, R11, R22, P0 ;  /* 0x000000160b00720c */ /* 0x000fda0000701670 */
[----:B------:R-:W-:Y:S05]  /*9fa0*/  @!P0 BRA `(.L_x_553) ;  /* 0x0000000400dc8947 */ /* 0x000fea0003800000 */
[----:B------:R-:W0:Y:S04]  /*9fb0*/  LDS R11, [R10+-0x200] ;  /* 0xfffe00000a0b7984 */ /* 0x000e280000000800 */
[----:B------:R-:W1:Y:S04]  /*9fc0*/  LDS R13, [R10+-0x100] ;  /* 0xffff00000a0d7984 */ /* 0x000e680000000800 */
[----:B------:R-:W2:Y:S04]  /*9fd0*/  LDS R15, [R10] ;  /* 0x000000000a0f7984 */ /* 0x000ea80000000800 */
[----:B------:R-:W3:Y:S01]  /*9fe0*/  LDS R21, [R10+0x100] ;  /* 0x000100000a157984 */ /* 0x000ee20000000800 */
[C---:B0-----:R-:W-:Y:S01]  /*9ff0*/  FADD.FTZ R11, -R8.reuse, R11 ;  /* 0x0000000b080b7221 */ /* 0x041fe20000010100 */
[----:B-1----:R-:W-:-:S03]  /*a000*/  FADD.FTZ R13, -R8, R13 ;  /* 0x0000000d080d7221 */ /* 0x002fc60000010100 */
        /* <DEDUP_REMOVED lines=19> */
.L_x_554:
[----:B-1----:R-:W-:Y:S01]  /*a140*/  VIADDMNMX R12, R7, 0x40, R22, !PT ;  /* 0x00000040070c7846 */ /* 0x002fe20007800116 */
[----:B------:R-:W-:Y:S01]  /*a150*/  BSSY.RECONVERGENT B1, `(.L_x_563) ;  /* 0x0000024000017945 */ /* 0x000fe20003800200 */
[----:B------:R-:W-:-:S04]  /*a160*/  LOP3.LUT R5, RZ, R18, RZ, 0x33, !PT ;  /* 0x00000012ff057212 */ /* 0x000fc800078e33ff */
[----:B------:R-:W-:Y:S01]  /*a170*/  IADD3 R13, PT, PT, -R3, R12, R5 ;  /* 0x0000000c030d7210 */ /* 0x000fe20007ffe105 */
[----:B------:R-:W-:-:S03]  /*a180*/  IMAD.MOV.U32 R12, RZ, RZ, R7 ;  /* 0x000000ffff0c7224 */ /* 0x000fc600078e0007 */
[C---:B------:R-:W-:Y:S02]  /*a190*/  LOP3.LUT R5, R13.reuse, 0xc0, RZ, 0xc0, !PT ;  /* 0x000000c00d057812 */ /* 0x040fe400078ec0ff */
[----:B------:R-:W-:Y:S02]  /*a1a0*/  ISETP.GE.U32.AND P0, PT, R13, 0xc0, PT ;  /* 0x000000c00d00780c */ /* 0x000fe40003f06070 */
[----:B------:R-:W-:Y:S01]  /*a1b0*/  ISETP.NE.AND P1, PT, R5, 0xc0, PT ;  /* 0x000000c00500780c */ /* 0x000fe20003f25270 */
[----:B------:R-:W-:-:S12]  /*a1c0*/  HFMA2 R5, -RZ, RZ, 0, 0 ;  /* 0x00000000ff057431 */ /* 0x000fd800000001ff */
[----:B------:R-:W-:Y:S05]  /*a1d0*/  @!P1 BRA `(.L_x_564) ;  /* 0x00000000006c9947 */ /* 0x000fea0003800000 */
[----:B------:R-:W-:Y:S02]  /*a1e0*/  IADD3 R15, PT, PT, R15, 0x410, RZ ;  /* 0x000004100f0f7810 */ /* 0x000fe40007ffe0ff */
[----:B------:R-:W-:Y:S02]  /*a1f0*/  LEA.HI R5, R13, 0x1, RZ, 0x1a ;  /* 0x000000010d057811 */ /* 0x000fe400078fd0ff */
[----:B------:R-:W-:Y:S02]  /*a200*/  IADD3 R20, P1, P2, R23, R10, R7 ;  /* 0x0000000a17147210 */ /* 0x000fe40007a3e007 */
[----:B------:R-:W-:Y:S02]  /*a210*/  LEA R15, R16, R15, 0x18 ;  /* 0x0000000f100f7211 */ /* 0x000fe400078ec0ff */
[----:B------:R-:W-:Y:S01]  /*a220*/  LOP3.LUT R10, R5, 0x3, RZ, 0xc0, !PT ;  /* 0x00000003050a7812 */ /* 0x000fe200078ec0ff */
[----:B------:R-:W-:Y:S01]  /*a230*/  IMAD.MOV.U32 R5, RZ, RZ, RZ ;  /* 0x000000ffff057224 */ /* 0x000fe200078e00ff */
[----:B------:R-:W-:Y:S01]  /*a240*/  IADD3.X R11, PT, PT, R4, R11, RZ, P1, P2 ;  /* 0x0000000b040b7210 */ /* 0x000fe20000fe44ff */
[----:B------:R-:W-:Y:S01]  /*a250*/  IMAD R13, R18, 0x4, R15 ;  /* 0x00000004120d7824 */ /* 0x000fe200078e020f */
[----:B------:R-:W-:-:S02]  /*a260*/  MOV R12, R7 ;  /* 0x00000007000c7202 */ /* 0x000fc40000000f00 */
[----:B------:R-:W-:-:S07]  /*a270*/  IADD3 R14, PT, PT, -R10, RZ, RZ ;  /* 0x000000ff0a0e7210 */ /* 0x000fce0007ffe1ff */
.L_x_565:
[----:B------:R-:W-:-:S06]  /*a280*/  IMAD.MOV.U32 R10, RZ, RZ, R20 ;  /* 0x000000ffff0a7224 */ /* 0x000fcc00078e0014 */
[----:B------:R1:W2:Y:S01]  /*a290*/  LDG.E.U8 R10, desc[UR36][R10.64] ;  /* 0x000000240a0a7981 */ /* 0x0002a2000c1e1100 */
[----:B------:R-:W-:Y:S01]  /*a2a0*/  MOV R16, RZ ;  /* 0x000000ff00107202 */ /* 0x000fe20000000f00 */
[----:B------:R-:W-:Y:S01]  /*a2b0*/  VIADD R14, R14, 0x1 ;  /* 0x000000010e0e7836 */ /* 0x000fe20000000000 */
[----:B------:R-:W-:Y:S02]  /*a2c0*/  IADD3 R20, P2, PT, R20, 0x40, RZ ;  /* 0x0000004014147810 */ /* 0x000fe40007f5e0ff */
[----:B------:R-:W-:-:S03]  /*a2d0*/  IADD3 R12, PT, PT, R12, 0x40, RZ ;  /* 0x000000400c0c7810 */ /* 0x000fc60007ffe0ff */
[----:B-1----:R-:W-:Y:S01]  /*a2e0*/  IMAD.X R11, RZ, RZ, R11, P2 ;  /* 0x000000ffff0b7224 */ /* 0x002fe200010e060b */
[----:B--2---:R-:W-:-:S13]  /*a2f0*/  ISETP.NE.AND P1, PT, R10, RZ, PT ;  /* 0x000000ff0a00720c */ /* 0x004fda0003f25270 */
[----:B------:R-:W0:Y:S02]  /*a300*/  @!P1 LDS R15, [R13] ;  /* 0x000000000d0f9984 */ /* 0x000e240000000800 */
[----:B0-----:R-:W-:-:S04]  /*a310*/  @!P1 FADD.FTZ R15, -R8, R15 ;  /* 0x0000000f080f9221 */ /* 0x001fc80000010100 */
[----:B------:R-:W-:-:S04]  /*a320*/  @!P1 FMUL.FTZ R15, R15, 1.4426950216293334961 ;  /* 0x3fb8aa3b0f0f9820 */ /* 0x000fc80000410000 */
[----:B------:R-:W0:Y:S01]  /*a330*/  @!P1 MUFU.EX2 R16, R15 ;  /* 0x0000000f00109308 */ /* 0x000e220000000800 */
[----:B------:R-:W-:Y:S01]  /*a340*/  ISETP.NE.AND P1, PT, R14, RZ, PT ;  /* 0x000000ff0e00720c */ /* 0x000fe20003f25270 */
[----:B0-----:R0:W-:Y:S01]  /*a350*/  STS [R13], R16 ;  /* 0x000000100d007388 */ /* 0x0011e20000000800 */
[----:B------:R-:W-:Y:S01]  /*a360*/  FADD.FTZ R5, R16, R5 ;  /* 0x0000000510057221 */ /* 0x000fe20000010000 */
[----:B0-----:R-:W-:-:S10]  /*a370*/  IADD3 R13, PT, PT, R13, 0x100, RZ ;  /* 0x000001000d0d7810 */ /* 0x001fd40007ffe0ff */
[----:B------:R-:W-:Y:S05]  /*a380*/  @P1 BRA `(.L_x_565) ;  /* 0xfffffffc00bc1947 */ /* 0x000fea000383ffff */
.L_x_564:
[----:B------:R-:W-:Y:S05]  /*a390*/  BSYNC.RECONVERGENT B1 ;  /* 0x0000000000017941 */ /* 0x000fea0003800200 */
.L_x_563:
[----:B------:R-:W-:Y:S05]  /*a3a0*/  @!P0 BRA `(.L_x_553) ;  /* 0x0000000000dc8947 */ /* 0x000fea0003800000 */
[----:B------:R-:W1:Y:S01]  /*a3b0*/  S2R R14, SR_CgaCtaId ;  /* 0x00000000000e7919 */ /* 0x000e620000008800 */
[----:B------:R-:W2:Y:S01]  /*a3c0*/  LDCU.64 UR4, c[0x0][0x420] ;  /* 0x00008400ff0477ac */ /* 0x000ea20008000a00 */
[----:B------:R-:W-:Y:S01]  /*a3d0*/  MOV R10, 0x400 ;  /* 0x00000400000a7802 */ /* 0x000fe20000000f00 */
[----:B------:R-:W-:-:S03]  /*a3e0*/  IMAD.SHL.U32 R11, R3, 0x4, RZ ;  /* 0x00000004030b7824 */ /* 0x000fc600078e00ff */
[----:B------:R-:W-:Y:S01]  /*a3f0*/  IADD3 R13, PT, PT, R10, 0x410, RZ ;  /* 0x000004100a0d7810 */ /* 0x000fe20007ffe0ff */
[----:B------:R-:W-:Y:S01]  /*a400*/  IMAD R10, R12, 0x4, -R11 ;  /* 0x000000040c0a7824 */ /* 0x000fe200078e0a0b */
[----:B--2---:R-:W-:-:S04]  /*a410*/  IADD3 R15, P0, P1, R23, UR4, R12 ;  /* 0x00000004170f7c10 */ /* 0x004fc8000f91e00c */
[----:B------:R-:W-:Y:S02]  /*a420*/  IADD3 R15, P2, PT, R15, 0x80, RZ ;  /* 0x000000800f0f7810 */ /* 0x000fe40007f5e0ff */
[----:B------:R-:W-:-:S04]  /*a430*/  IADD3.X R11, PT, PT, R4, UR5, RZ, P0, P1 ;  /* 0x00000005040b7c10 */ /* 0x000fc800087e24ff */
[----:B------:R-:W-:Y:S02]  /*a440*/  IADD3.X R11, PT, PT, RZ, R11, RZ, P2, !PT ;  /* 0x0000000bff0b7210 */ /* 0x000fe400017fe4ff */
[----:B-1----:R-:W-:-:S04]  /*a450*/  LEA R13, R14, R13, 0x18 ;  /* 0x0000000d0e0d7211 */ /* 0x002fc800078ec0ff */
[----:B------:R-:W-:-:S07]  /*a460*/  IADD3 R13, PT, PT, R10, 0x200, R13 ;  /* 0x000002000a0d7810 */ /* 0x000fce0007ffe00d */
.L_x_566:
[----:B------:R-:W-:-:S05]  /*a470*/  IMAD.MOV.U32 R10, RZ, RZ, R15 ;  /* 0x000000ffff0a7224 */ /* 0x000fca00078e000f */
[----:B------:R-:W2:Y:S04]  /*a480*/  LDG.E.U8 R15, desc[UR36][R10.64+-0x80] ;  /* 0xffff80240a0f7981 */ /* 0x000ea8000c1e1100 */
[----:B------:R-:W3:Y:S04]  /*a490*/  LDG.E.U8 R14, desc[UR36][R10.64+-0x40] ;  /* 0xffffc0240a0e7981 */ /* 0x000ee8000c1e1100 */
[----:B------:R-:W4:Y:S04]  /*a4a0*/  LDG.E.U8 R16, desc[UR36][R10.64] ;  /* 0x000000240a107981 */ /* 0x000f28000c1e1100 */
[----:B------:R-:W5:Y:S01]  /*a4b0*/  LDG.E.U8 R20, desc[UR36][R10.64+0x40] ;  /* 0x000040240a147981 */ /* 0x000f62000c1e1100 */
[----:B------:R-:W-:Y:S01]  /*a4c0*/  IMAD.MOV.U32 R24, RZ, RZ, RZ ;  /* 0x000000ffff187224 */ /* 0x000fe200078e00ff */
[----:B------:R-:W-:-:S02]  /*a4d0*/  IADD3 R12, PT, PT, R12, 0x100, RZ ;  /* 0x000001000c0c7810 */ /* 0x000fc40007ffe0ff */
[----:B--2---:R-:W-:Y:S02]  /*a4e0*/  ISETP.NE.AND P0, PT, R15, RZ, PT ;  /* 0x000000ff0f00720c */ /* 0x004fe40003f05270 */
[----:B---3--:R-:W-:Y:S01]  /*a4f0*/  ISETP.NE.AND P1, PT, R14, RZ, PT ;  /* 0x000000ff0e00720c */ /* 0x008fe20003f25270 */
[----:B------:R-:W-:Y:S01]  /*a500*/  HFMA2 R14, -RZ, RZ, 0, 0 ;  /* 0x00000000ff0e7431 */ /* 0x000fe200000001ff */
[----:B----4-:R-:W-:Y:S01]  /*a510*/  ISETP.NE.AND P2, PT, R16, RZ, PT ;  /* 0x000000ff1000720c */ /* 0x010fe20003f45270 */
[----:B------:R-:W-:Y:S01]  /*a520*/  IMAD.MOV.U32 R16, RZ, RZ, RZ ;  /* 0x000000ffff107224 */ /* 0x000fe200078e00ff */
[----:B-----5:R-:W-:-:S07]  /*a530*/  ISETP.NE.AND P3, PT, R20, RZ, PT ;  /* 0x000000ff1400720c */ /* 0x020fce0003f65270 */
[----:B------:R-:W0:Y:S01]  /*a540*/  @!P0 LDS R15, [R13+-0x200] ;  /* 0xfffe00000d0f8984 */ /* 0x000e220000000800 */
[----:B------:R-:W-:-:S03]  /*a550*/  MOV R20, RZ ;  /* 0x000000ff00147202 */ /* 0x000fc60000000f00 */
[----:B------:R-:W1:Y:S04]  /*a560*/  @!P1 LDS R21, [R13+-0x100] ;  /* 0xffff00000d159984 */ /* 0x000e680000000800 */
[----:B------:R-:W2:Y:S04]  /*a570*/  @!P2 LDS R25, [R13] ;  /* 0x000000000d19a984 */ /* 0x000ea80000000800 */
[----:B------:R-:W3:Y:S01]  /*a580*/  @!P3 LDS R27, [R13+0x100] ;  /* 0x000100000d1bb984 */ /* 0x000ee20000000800 */
[----:B0-----:R-:W-:-:S04]  /*a590*/  @!P0 FADD.FTZ R15, -R8, R15 ;  /* 0x0000000f080f8221 */ /* 0x001fc80000010100 */
[----:B------:R-:W-:Y:S01]  /*a5a0*/  @!P0 FMUL.FTZ R15, R15, 1.4426950216293334961 ;  /* 0x3fb8aa3b0f0f8820 */ /* 0x000fe20000410000 */
[----:B-1----:R-:W-:-:S03]  /*a5b0*/  @!P1 FADD.FTZ R21, -R8, R21 ;  /* 0x0000001508159221 */ /* 0x002fc60000010100 */
[----:B------:R0:W1:Y:S01]  /*a5c0*/  @!P0 MUFU.EX2 R14, R15 ;  /* 0x0000000f000e8308 */ /* 0x0000620000000800 */
[----:B------:R-:W-:Y:S01]  /*a5d0*/  @!P1 FMUL.FTZ R21, R21, 1.4426950216293334961 ;  /* 0x3fb8aa3b15159820 */ /* 0x000fe20000410000 */
[----:B--2---:R-:W-:Y:S01]  /*a5e0*/  @!P2 FADD.FTZ R25, -R8, R25 ;  /* 0x000000190819a221 */ /* 0x004fe20000010100 */
[----:B------:R-:W-:Y:S01]  /*a5f0*/  ISETP.GE.AND P0, PT, R12, R22, PT ;  /* 0x000000160c00720c */ /* 0x000fe20003f06270 */
[----:B---3--:R-:W-:Y:S02]  /*a600*/  @!P3 FADD.FTZ R27, -R8, R27 ;  /* 0x0000001b081bb221 */ /* 0x008fe40000010100 */
[----:B------:R-:W-:Y:S02]  /*a610*/  @!P2 FMUL.FTZ R25, R25, 1.4426950216293334961 ;  /* 0x3fb8aa3b1919a820 */ /* 0x000fe40000410000 */
[----:B------:R-:W2:Y:S01]  /*a620*/  @!P1 MUFU.EX2 R16, R21 ;  /* 0x0000001500109308 */ /* 0x000ea20000000800 */
[----:B------:R-:W-:Y:S01]  /*a630*/  @!P3 FMUL.FTZ R27, R27, 1.4426950216293334961 ;  /* 0x3fb8aa3b1b1bb820 */ /* 0x000fe20000410000 */
[----:B0-----:R-:W-:-:S05]  /*a640*/  IADD3 R15, P1, PT, R10, 0x100, RZ ;  /* 0x000001000a0f7810 */ /* 0x001fca0007f3e0ff */
[----:B------:R-:W-:Y:S01]  /*a650*/  IMAD.X R11, RZ, RZ, R11, P1 ;  /* 0x000000ffff0b7224 */ /* 0x000fe200008e060b */
        /* <DEDUP_REMOVED lines=12> */
.L_x_553:
[----:B------:R-:W-:Y:S05]  /*a720*/  BSYNC.RECONVERGENT B0 ;  /* 0x0000000000007941 */ /* 0x000fea0003800200 */
.L_x_552:
[----:B0-----:R-:W0:Y:S01]  /*a730*/  SHFL.BFLY PT, R8, R5, 0x10, 0x1f ;  /* 0x0e001f0005087f89 */ /* 0x001e2200000e0000 */
[C---:B------:R-:W-:Y:S01]  /*a740*/  ISETP.NE.AND P0, PT, R6.reuse, RZ, PT ;  /* 0x000000ff0600720c */ /* 0x040fe20003f05270 */
[----:B------:R-:W2:Y:S01]  /*a750*/  LDCU UR4, c[0x0][0x3f4] ;  /* 0x00007e80ff0477ac */ /* 0x000ea20008000800 */
[----:B------:R-:W-:Y:S02]  /*a760*/  ISETP.GT.U32.AND P1, PT, R6, 0x1, PT ;  /* 0x000000010600780c */ /* 0x000fe40003f24070 */
[----:B------:R-:W-:Y:S01]  /*a770*/  SHF.R.U32.HI R6, RZ, 0x5, R18 ;  /* 0x00000005ff067819 */ /* 0x000fe20000011612 */
[----:B------:R-:W4:Y:S08]  /*a780*/  LDCU.U8 UR7, c[0x0][0x48c] ;  /* 0x00009180ff0777ac */ /* 0x000f300008000000 */
[----:B------:R-:W-:Y:S01]  /*a790*/  @!P0 IMAD R9, R6, 0x4, R9 ;  /* 0x0000000406098824 */ /* 0x000fe200078e0209 */
[----:B--2---:R-:W-:Y:S01]  /*a7a0*/  UIADD3 UR4, UPT, UPT, UR4, 0x4, URZ ;  /* 0x0000000404047890 */ /* 0x004fe2000fffe0ff */
[----:B0-----:R-:W-:-:S03]  /*a7b0*/  FADD.FTZ R8, R8, R5 ;  /* 0x0000000508087221 */ /* 0x001fc60000010000 */
[----:B------:R-:W-:Y:S02]  /*a7c0*/  USHF.R.S32.HI UR5, URZ, 0x1f, UR4 ;  /* 0x0000001fff057899 */ /* 0x000fe40008011404 */
[----:B---3--:R-:W0:Y:S02]  /*a7d0*/  SHFL.BFLY PT, R11, R8, 0x8, 0x1f ;  /* 0x0d001f00080b7f89 */ /* 0x008e2400000e0000 */
[----:B------:R-:W-:-:S04]  /*a7e0*/  ULEA.HI UR5, UR5, UR4, URZ, 0x2 ;  /* 0x0000000405057291 */ /* 0x000fc8000f8f10ff */
[----:B------:R-:W-:-:S04]  /*a7f0*/  USHF.L.U32 UR5, UR5, 0x2, URZ ;  /* 0x0000000205057899 */ /* 0x000fc800080006ff */
[----:B------:R-:W-:Y:S01]  /*a800*/  ULOP3.LUT UR5, UR5, 0xfffffff0, URZ, 0xc0, !UPT ;  /* 0xfffffff005057892 */ /* 0x000fe2000f8ec0ff */
[----:B0-----:R-:W-:Y:S02]  /*a810*/  FADD.FTZ R11, R8, R11 ;  /* 0x0000000b080b7221 */ /* 0x001fe40000010000 */
[----:B------:R-:W0:Y:S03]  /*a820*/  S2R R8, SR_CTAID.X ;  /* 0x0000000000087919 */ /* 0x000e260000002500 */
[----:B------:R-:W2:Y:S02]  /*a830*/  SHFL.BFLY PT, R10, R11, 0x4, 0x1f ;  /* 0x0c801f000b0a7f89 */ /* 0x000ea400000e0000 */
[----:B--2---:R-:W-:-:S05]  /*a840*/  FADD.FTZ R10, R11, R10 ;  /* 0x0000000a0b0a7221 */ /* 0x004fca0000010000 */
[----:B------:R-:W2:Y:S02]  /*a850*/  SHFL.BFLY PT, R13, R10, 0x2, 0x1f ;  /* 0x0c401f000a0d7f89 */ /* 0x000ea400000e0000 */
[----:B--2---:R-:W-:Y:S01]  /*a860*/  FADD.FTZ R13, R10, R13 ;  /* 0x0000000d0a0d7221 */ /* 0x004fe20000010000 */
[----:B------:R-:W-:-:S04]  /*a870*/  CS2R R10, SRZ ;  /* 0x00000000000a7805 */ /* 0x000fc8000001ff00 */
[----:B-1----:R-:W1:Y:S02]  /*a880*/  SHFL.BFLY PT, R12, R13, 0x1, 0x1f ;  /* 0x0c201f000d0c7f89 */ /* 0x002e6400000e0000 */
[----:B-1----:R-:W-:-:S05]  /*a890*/  FADD.FTZ R12, R13, R12 ;  /* 0x0000000c0d0c7221 */ /* 0x002fca0000010000 */
[----:B------:R-:W-:Y:S01]  /*a8a0*/  @!P0 STS [R9+0x8], R12 ;  /* 0x0000080c09008388 */ /* 0x000fe20000000800 */
[----:B------:R-:W-:Y:S01]  /*a8b0*/  BAR.SYNC.DEFER_BLOCKING 0x0 ;  /* 0x0000000000007b1d */ /* 0x000fe20000010000 */
[----:B----4-:R-:W-:-:S05]  /*a8c0*/  ISETP.NE.AND P0, PT, RZ, UR7, PT ;  /* 0x00000007ff007c0c */ /* 0x010fca000bf05270 */
[----:B------:R-:W1:Y:S01]  /*a8d0*/  @!P1 LDS R12, [R0+0x8] ;  /* 0x00000800000c9984 */ /* 0x000e620000000800 */
[----:B------:R-:W-:-:S03]  /*a8e0*/  ISETP.GE.AND P1, PT, R7, R22, PT ;  /* 0x000000160700720c */ /* 0x000fc60003f26270 */
[----:B-1----:R-:W1:Y:S02]  /*a8f0*/  SHFL.BFLY PT, R5, R12, 0x1, 0x1f ;  /* 0x0c201f000c057f89 */ /* 0x002e6400000e0000 */
[----:B-1----:R-:W-:-:S06]  /*a900*/  FADD.FTZ R5, R5, R12 ;  /* 0x0000000c05057221 */ /* 0x002fcc0000010000 */
[----:B------:R-:W1:Y:S02]  /*a910*/  SHFL.IDX PT, R5, R5, RZ, 0x1f ;  /* 0x00001fff05057589 */ /* 0x000e6400000e0000 */
[----:B-1----:R-:W-:-:S04]  /*a920*/  FADD.FTZ R9, R5, 9.9999999747524270788e-07 ;  /* 0x358637bd05097421 */ /* 0x002fc80000010000 */
[----:B------:R1:W2:Y:S01]  /*a930*/  MUFU.RCP R20, R9 ;  /* 0x0000000900147308 */ /* 0x0002a20000001000 */
[----:B0-----:R-:W-:Y:S05]  /*a940*/  @!P0 BRA `(.L_x_567) ;  /* 0x0000000000208947 */ /* 0x001fea0003800000 */
[----:B------:R-:W0:Y:S08]  /*a950*/  LDC R5, c[0x0][0x3f8] ;  /* 0x0000fe00ff057b82 */ /* 0x000e300000000800 */
[----:B------:R-:W3:Y:S08]  /*a960*/  LDC R0, c[0x0][0x488] ;  /* 0x00012200ff007b82 */ /* 0x000ef00000000800 */
[----:B-1----:R-:W3:Y:S08]  /*a970*/  LDC R9, c[0x0][0x40c] ;  /* 0x00010300ff097b82 */ /* 0x002ef00000000800 */
[----:B------:R-:W1:Y:S01]  /*a980*/  LDC R11, c[0x0][0x3f4] ;  /* 0x0000fd00ff0b7b82 */ /* 0x000e620000000800 */
[----:B0-----:R-:W-:-:S04]  /*a990*/  IMAD R5, R5, UR10, R8 ;  /* 0x0000000a05057c24 */ /* 0x001fc8000f8e0208 */
[----:B---3--:R-:W-:-:S04]  /*a9a0*/  IMAD R0, R5, R0, R9 ;  /* 0x0000000005007224 */ /* 0x008fc800078e0209 */
[----:B-1----:R-:W-:-:S05]  /*a9b0*/  IMAD R10, R0, R11, RZ ;  /* 0x0000000b000a7224 */ /* 0x002fca00078e02ff */
[----:B------:R-:W-:-:S07]  /*a9c0*/  SHF.R.S32.HI R11, RZ, 0x1f, R10 ;  /* 0x0000001fff0b7819 */ /* 0x000fce000001140a */
.L_x_567:
[----:B------:R-:W-:Y:S04]  /*a9d0*/  BSSY.RECONVERGENT B0, `(.L_x_568) ;  /* 0x0000062000007945 */ /* 0x000fe80003800200 */
[----:B------:R-:W-:Y:S05]  /*a9e0*/  @P1 BRA `(.L_x_569) ;  /* 0x0000000400801947 */ /* 0x000fea0003800000 */
[----:B------:R-:W-:Y:S01]  /*a9f0*/  VIADDMNMX R0, R7, 0x40, R22, !PT ;  /* 0x0000004007007846 */ /* 0x000fe20007800116 */
[----:B------:R-:W-:Y:S01]  /*aa00*/  BSSY.RECONVERGENT B1, `(.L_x_570) ;  /* 0x0000028000017945 */ /* 0x000fe20003800200 */
[----:B------:R-:W-:-:S04]  /*aa10*/  LOP3.LUT R5, RZ, R18, RZ, 0x33, !PT ;  /* 0x00000012ff057212 */ /* 0x000fc800078e33ff */
[----:B------:R-:W-:-:S04]  /*aa20*/  IADD3 R0, PT, PT, -R3, R0, R5 ;  /* 0x0000000003007210 */ /* 0x000fc80007ffe105 */
[C---:B------:R-:W-:Y:S02]  /*aa30*/  LOP3.LUT R5, R0.reuse, 0xc0, RZ, 0xc0, !PT ;  /* 0x000000c000057812 */ /* 0x040fe400078ec0ff */
[----:B------:R-:W-:Y:S02]  /*aa40*/  ISETP.GE.U32.AND P1, PT, R0, 0xc0, PT ;  /* 0x000000c00000780c */ /* 0x000fe40003f26070 */
[----:B------:R-:W-:-:S13]  /*aa50*/  ISETP.NE.AND P2, PT, R5, 0xc0, PT ;  /* 0x000000c00500780c */ /* 0x000fda0003f45270 */
[----:B------:R-:W-:Y:S05]  /*aa60*/  @!P2 BRA `(.L_x_571) ;  /* 0x000000000084a947 */ /* 0x000fea0003800000 */
[----:B------:R-:W0:Y:S01]  /*aa70*/  S2UR UR6, SR_CgaCtaId ;  /* 0x00000000000679c3 */ /* 0x000e220000008800 */
[----:B------:R-:W3:Y:S01]  /*aa80*/  LDCU.64 UR8, c[0x0][0x480] ;  /* 0x00009000ff0877ac */ /* 0x000ee20008000a00 */
[----:B------:R-:W-:Y:S02]  /*aa90*/  LEA.HI R0, R0, 0x1, RZ, 0x1a ;  /* 0x0000000100007811 */ /* 0x000fe400078fd0ff */
[----:B------:R-:W-:Y:S01]  /*aaa0*/  IADD3 R15, P2, PT, R7, R10, RZ ;  /* 0x0000000a070f7210 */ /* 0x000fe20007f5e0ff */
[----:B------:R-:W-:Y:S01]  /*aab0*/  UMOV UR4, 0x400 ;  /* 0x0000040000047882 */ /* 0x000fe20000000000 */
[C---:B------:R-:W-:Y:S01]  /*aac0*/  SHF.L.U32 R5, R0.reuse, 0x6, RZ ;  /* 0x0000000600057819 */ /* 0x040fe200000006ff */
[----:B------:R-:W-:Y:S01]  /*aad0*/  UIADD3 UR4, UPT, UPT, UR4, 0x410, URZ ;  /* 0x0000041004047890 */ /* 0x000fe2000fffe0ff */
[----:B------:R-:W-:Y:S01]  /*aae0*/  LOP3.LUT R0, R0, 0x3, RZ, 0xc0, !PT ;  /* 0x0000000300007812 */ /* 0x000fe200078ec0ff */
[----:B------:R-:W-:Y:S01]  /*aaf0*/  IMAD.X R16, RZ, RZ, R11, P2 ;  /* 0x000000ffff107224 */ /* 0x000fe200010e060b */
[----:B------:R-:W-:-:S02]  /*ab00*/  LOP3.LUT R12, R5, 0xc0, RZ, 0xc0, !PT ;  /* 0x000000c0050c7812 */ /* 0x000fc400078ec0ff */
[----:B------:R-:W-:Y:S01]  /*ab10*/  LEA R5, R18, UR5, 0x1 ;  /* 0x0000000512057c11 */ /* 0x000fe2000f8e08ff */
[----:B-1----:R-:W-:Y:S01]  /*ab20*/  IMAD.MOV R9, RZ, RZ, -R0 ;  /* 0x000000ffff097224 */ /* 0x002fe200078e0a00 */
[----:B------:R-:W-:Y:S02]  /*ab30*/  IADD3 R7, PT, PT, R7, R12, RZ ;  /* 0x0000000c07077210 */ /* 0x000fe40007ffe0ff */
[----:B---3--:R-:W-:-:S04]  /*ab40*/  LEA R14, P2, R15, UR8, 0x2 ;  /* 0x000000080f0e7c11 */ /* 0x008fc8000f8410ff */
[----:B------:R-:W-:Y:S01]  /*ab50*/  LEA.HI.X R15, R15, UR9, R16, 0x2, P2 ;  /* 0x000000090f0f7c11 */ /* 0x000fe200090f1410 */
[----:B0-----:R-:W-:-:S06]  /*ab60*/  ULEA UR4, UR6, UR4, 0x18 ;  /* 0x0000000406047291 */ /* 0x001fcc000f8ec0ff */
[----:B------:R-:W-:Y:S02]  /*ab70*/  IADD3 R5, PT, PT, R5, UR4, RZ ;  /* 0x0000000405057c10 */ /* 0x000fe4000fffe0ff */
[----:B------:R-:W-:-:S07]  /*ab80*/  LEA R0, R18, UR4, 0x2 ;  /* 0x0000000412007c11 */ /* 0x000fce000f8e10ff */
.L_x_572:
[----:B---3--:R0:W2:Y:S01]  /*ab90*/  LDS R12, [R0] ;  /* 0x00000000000c7984 */ /* 0x0080a20000000800 */
[----:B------:R-:W-:Y:S01]  /*aba0*/  @P0 MOV R13, R15 ;  /* 0x0000000f000d0202 */ /* 0x000fe20000000f00 */
[----:B------:R-:W-:-:S05]  /*abb0*/  VIADD R9, R9, 0x1 ;  /* 0x0000000109097836 */ /* 0x000fca0000000000 */
[----:B------:R-:W-:Y:S02]  /*abc0*/  ISETP.NE.AND P3, PT, R9, RZ, PT ;  /* 0x000000ff0900720c */ /* 0x000fe40003f65270 */
[----:B0-----:R-:W-:Y:S01]  /*abd0*/  IADD3 R0, PT, PT, R0, 0x100, RZ ;  /* 0x0000010000007810 */ /* 0x001fe20007ffe0ff */
[----:B--2---:R-:W-:-:S05]  /*abe0*/  FMUL.FTZ R21, R12, R20 ;  /* 0x000000140c157220 */ /* 0x004fca0000410000 */
        /* <DEDUP_REMOVED lines=9> */
.L_x_571:
[----:B------:R-:W-:Y:S05]  /*ac80*/  BSYNC.RECONVERGENT B1 ;  /* 0x0000000000017941 */ /* 0x000fea0003800200 */
.L_x_570:
[----:B------:R-:W-:Y:S05]  /*ac90*/  @!P1 BRA `(.L_x_569) ;  /* 0x0000000000d49947 */ /* 0x000fea0003800000 */
[----:B------:R-:W0:Y:S01]  /*aca0*/  S2R R5, SR_CgaCtaId ;  /* 0x0000000000057919 */ /* 0x000e220000008800 */
[----:B------:R-:W3:Y:S01]  /*acb0*/  LDCU.64 UR8, c[0x0][0x480] ;  /* 0x00009000ff0877ac */ /* 0x000ee20008000a00 */
[----:B------:R-:W-:Y:S02]  /*acc0*/  MOV R0, 0x400 ;  /* 0x0000040000007802 */ /* 0x000fe40000000f00 */
[C---:B-1----:R-:W-:Y:S01]  /*acd0*/  IADD3 R9, P0, PT, R7.reuse, R10, RZ ;  /* 0x0000000a07097210 */ /* 0x042fe20007f1e0ff */
[----:B------:R-:W-:Y:S01]  /*ace0*/  UISETP.NE.AND UP0, UPT, UR7, URZ, UPT ;  /* 0x000000ff0700728c */ /* 0x000fe2000bf05270 */
[----:B------:R-:W-:Y:S01]  /*acf0*/  LEA R10, R7, UR5, 0x1 ;  /* 0x00000005070a7c11 */ /* 0x000fe2000f8e08ff */
[----:B------:R-:W-:Y:S01]  /*ad00*/  VIADD R0, R0, 0x410 ;  /* 0x0000041000007836 */ /* 0x000fe20000000000 */
[----:B------:R-:W-:Y:S02]  /*ad10*/  IADD3.X R14, PT, PT, RZ, R11, RZ, P0, !PT ;  /* 0x0000000bff0e7210 */ /* 0x000fe400007fe4ff */
[----:B------:R-:W-:Y:S01]  /*ad20*/  ISETP.NE.AND P1, PT, RZ, UR7, PT ;  /* 0x00000007ff007c0c */ /* 0x000fe2000bf25270 */
[----:B------:R-:W-:Y:S01]  /*ad30*/  IMAD R10, R3, -0x2, R10 ;  /* 0xfffffffe030a7824 */ /* 0x000fe200078e020a */
[----:B------:R-:W-:-:S02]  /*ad40*/  PLOP3.LUT P0, PT, PT, PT, UP0, 0x80, 0x8 ;  /* 0x000000000008781c */ /* 0x000fc40003f0f008 */
[----:B---3--:R-:W-:-:S04]  /*ad50*/  LEA R12, P3, R9, UR8, 0x2 ;  /* 0x00000008090c7c11 */ /* 0x008fc8000f8610ff */
[----:B------:R-:W-:Y:S02]  /*ad60*/  IADD3 R12, P2, PT, R12, 0x200, RZ ;  /* 0x000002000c0c7810 */ /* 0x000fe40007f5e0ff */
[----:B------:R-:W-:-:S05]  /*ad70*/  LEA.HI.X R14, R9, UR9, R14, 0x2, P3 ;  /* 0x00000009090e7c11 */ /* 0x000fca00098f140e */
[----:B------:R-:W-:Y:S01]  /*ad80*/  IMAD.X R13, RZ, RZ, R14, P2 ;  /* 0x000000ffff0d7224 */ /* 0x000fe200010e060e */
[----:B0-----:R-:W-:Y:S01]  /*ad90*/  LEA R5, R5, R0, 0x18 ;  /* 0x0000000005057211 */ /* 0x001fe200078ec0ff */
[----:B------:R-:W-:-:S05]  /*ada0*/  IMAD.SHL.U32 R0, R3, 0x4, RZ ;  /* 0x0000000403007824 */ /* 0x000fca00078e00ff */
[----:B------:R-:W-:-:S04]  /*adb0*/  LEA R0, R7, -R0, 0x2 ;  /* 0x8000000007007211 */ /* 0x000fc800078e10ff */
[--C-:B------:R-:W-:Y:S02]  /*adc0*/  IADD3 R0, PT, PT, R0, 0x200, R5.reuse ;  /* 0x0000020000007810 */ /* 0x100fe40007ffe005 */
[----:B------:R-:W-:-:S07]  /*add0*/  IADD3 R5, PT, PT, R10, 0x100, R5 ;  /* 0x000001000a057810 */ /* 0x000fce0007ffe005 */
.L_x_573:
[----:B------:R-:W2:Y:S01]  /*ade0*/  LDS R9, [R0+-0x200] ;  /* 0xfffe000000097984 */ /* 0x000ea20000000800 */
[----:B------:R-:W-:-:S04]  /*adf0*/  IADD3 R7, PT, PT, R7, 0x100, RZ ;  /* 0x0000010007077810 */ /* 0x000fc80007ffe0ff */
[----:B------:R-:W-:Y:S01]  /*ae00*/  ISETP.GE.AND P2, PT, R7, R22, PT ;  /* 0x000000160700720c */ /* 0x000fe20003f46270 */
[----:B--2---:R-:W-:-:S05]  /*ae10*/  FMUL.FTZ R15, R9, R20 ;  /* 0x00000014090f7220 */ /* 0x004fca0000410000 */
[----:B------:R-:W-:-:S04]  /*ae20*/  F2FP.F16.F32.PACK_AB R9, RZ, R15 ;  /* 0x0000000fff09723e */ /* 0x000fc800000000ff */
[----:B------:R-:W-:-:S05]  /*ae30*/  PRMT R10, R9, 0x7610, R10 ;  /* 0x00007610090a7816 */ /* 0x000fca000000000a */
[----:B------:R0:W-:Y:S04]  /*ae40*/  STS.U16 [R5+-0x100], R10 ;  /* 0xffff000a05007388 */ /* 0x0001e80000000400 */
[----:B------:R-:W1:Y:S01]  /*ae50*/  LDS R9, [R0+-0x100] ;  /* 0xffff000000097984 */ /* 0x000e620000000800 */
[----:B0-----:R-:W-:-:S04]  /*ae60*/  MOV R10, R12 ;  /* 0x0000000c000a7202 */ /* 0x001fc80000000f00 */
[----:B------:R-:W-:Y:S01]  /*ae70*/  IADD3 R12, P3, PT, R10, 0x400, RZ ;  /* 0x000004000a0c7810 */ /* 0x000fe20007f7e0ff */
[----:B-1----:R-:W-:-:S05]  /*ae80*/  FMUL.FTZ R21, R9, R20 ;  /* 0x0000001409157220 */ /* 0x002fca0000410000 */
[----:B------:R-:W-:-:S04]  /*ae90*/  F2FP.F16.F32.PACK_AB R9, RZ, R21 ;  /* 0x00000015ff09723e */ /* 0x000fc800000000ff */
[----:B------:R-:W-:-:S05]  /*aea0*/  PRMT R11, R9, 0x7610, R11 ;  /* 0x00007610090b7816 */ /* 0x000fca000000000b */
[----:B------:R0:W-:Y:S04]  /*aeb0*/  STS.U16 [R5+-0x80], R11 ;  /* 0xffff800b05007388 */ /* 0x0001e80000000400 */
[----:B------:R-:W1:Y:S01]  /*aec0*/  LDS R9, [R0] ;  /* 0x0000000000097984 */ /* 0x000e620000000800 */
[----:B0-----:R-:W-:-:S04]  /*aed0*/  IMAD.MOV.U32 R11, RZ, RZ, R13 ;  /* 0x000000ffff0b7224 */ /* 0x001fc800078e000d */
[----:B------:R-:W-:Y:S01]  /*aee0*/  IMAD.X R13, RZ, RZ, R11, P3 ;  /* 0x000000ffff0d7224 */ /* 0x000fe200018e060b */
[----:B------:R-:W-:Y:S01]  /*aef0*/  @P0 STG.E desc[UR36][R10.64+-0x200], R15 ;  /* 0xfffe000f0a000986 */ /* 0x000fe2000c101924 */
[----:B------:R-:W-:-:S13]  /*af00*/  PLOP3.LUT P0, PT, P1, PT, PT, 0x80, 0x8 ;  /* 0x000000000008781c */ /* 0x000fda0000f0f070 */
[----:B------:R-:W-:Y:S01]  /*af10*/  @P0 STG.E desc[UR36][R10.64+-0x100], R21 ;  /* 0xffff00150a000986 */ /* 0x000fe2000c101924 */
[----:B-1----:R-:W-:-:S05]  /*af20*/  FMUL.FTZ R25, R9, R20 ;  /* 0x0000001409197220 */ /* 0x002fca0000410000 */
[----:B------:R-:W-:Y:S01]  /*af30*/  F2FP.F16.F32.PACK_AB R9, RZ, R25 ;  /* 0x00000019ff09723e */ /* 0x000fe200000000ff */
[----:B------:R-:W-:Y:S03]  /*af40*/  @P0 STG.E desc[UR36][R10.64], R25 ;  /* 0x000000190a000986 */ /* 0x000fe6000c101924 */
[----:B------:R-:W-:-:S05]  /*af50*/  PRMT R14, R9, 0x7610, R14 ;  /* 0x00007610090e7816 */ /* 0x000fca000000000e */
[----:B------:R-:W-:Y:S04]  /*af60*/  STS.U16 [R5], R14 ;  /* 0x0000000e05007388 */ /* 0x000fe80000000400 */
[----:B------:R0:W1:Y:S02]  /*af70*/  LDS R9, [R0+0x100] ;  /* 0x0001000000097984 */ /* 0x0000640000000800 */
[----:B0-----:R-:W-:Y:S01]  /*af80*/  IADD3 R0, PT, PT, R0, 0x400, RZ ;  /* 0x0000040000007810 */ /* 0x001fe20007ffe0ff */
[----:B-1----:R-:W-:-:S05]  /*af90*/  FMUL.FTZ R27, R9, R20 ;  /* 0x00000014091b7220 */ /* 0x002fca0000410000 */
[----:B------:R-:W-:Y:S01]  /*afa0*/  @P0 STG.E desc[UR36][R10.64+0x100], R27 ;  /* 0x0001001b0a000986 */ /* 0x000fe2000c101924 */
[----:B------:R-:W-:-:S05]  /*afb0*/  F2FP.F16.F32.PACK_AB R9, RZ, R27 ;  /* 0x0000001bff09723e */ /* 0x000fca00000000ff */
[----:B------:R0:W-:Y:S02]  /*afc0*/  STS.U16 [R5+0x80], R9 ;  /* 0x0000800905007388 */ /* 0x0001e40000000400 */
[----:B0-----:R-:W-:Y:S01]  /*afd0*/  VIADD R5, R5, 0x200 ;  /* 0x0000020005057836 */ /* 0x001fe20000000000 */
[----:B------:R-:W-:Y:S06]  /*afe0*/  @!P2 BRA `(.L_x_573) ;  /* 0xfffffffc007ca947 */ /* 0x000fec000383ffff */
.L_x_569:
[----:B------:R-:W-:Y:S05]  /*aff0*/  BSYNC.RECONVERGENT B0 ;  /* 0x0000000000007941 */ /* 0x000fea0003800200 */
.L_x_568:
[----:B------:R-:W0:Y:S01]  /*b000*/  LDCU UR4, c[0x0][0x40c] ;  /* 0x00008180ff0477ac */ /* 0x000e220008000800 */
[----:B------:R-:W-:Y:S01]  /*b010*/  IADD3 R16, PT, PT, R22, -0x1, RZ ;  /* 0xffffffff16107810 */ /* 0x000fe20007ffe0ff */
[----:B------:R-:W4:Y:S01]  /*b020*/  S2R R32, SR_CgaCtaId ;  /* 0x0000000000207919 */ /* 0x000f220000008800 */
[----:B------:R-:W-:Y:S01]  /*b030*/  SHF.L.U32 R33, R18, 0x3, RZ ;  /* 0x0000000312217819 */ /* 0x000fe200000006ff */
[----:B------:R-:W-:Y:S01]  /*b040*/  BSSY.RECONVERGENT B0, `(.L_x_574) ;  /* 0x000001c000007945 */ /* 0x000fe20003800200 */
[----:B------:R-:W-:Y:S02]  /*b050*/  LEA.HI R0, R16, R16, RZ, 0x1 ;  /* 0x0000001010007211 */ /* 0x000fe400078f08ff */
[----:B------:R-:W-:Y:S02]  /*b060*/  CS2R R26, SRZ ;  /* 0x00000000001a7805 */ /* 0x000fe4000001ff00 */
[----:B------:R-:W-:Y:S02]  /*b070*/  LOP3.LUT R33, R33, 0xf8, RZ, 0xc0, !PT ;  /* 0x000000f821217812 */ /* 0x000fe400078ec0ff */
[----:B------:R-:W-:-:S02]  /*b080*/  CS2R R24, SRZ ;  /* 0x0000000000187805 */ /* 0x000fc4000001ff00 */
[----:B------:R-:W-:Y:S02]  /*b090*/  LOP3.LUT R35, R0, 0xfffffffe, RZ, 0xc0, !PT ;  /* 0xfffffffe00237812 */ /* 0x000fe400078ec0ff */
[----:B---3--:R-:W-:Y:S02]  /*b0a0*/  MOV R12, 0x400 ;  /* 0x00000400000c7802 */ /* 0x008fe40000000f00 */
[----:B------:R-:W-:Y:S01]  /*b0b0*/  SHF.L.U32 R0, R18, 0x4, RZ ;  /* 0x0000000412007819 */ /* 0x000fe200000006ff */
[----:B------:R-:W-:Y:S02]  /*b0c0*/  IMAD.IADD R35, R16, 0x1, -R35 ;  /* 0x0000000110237824 */ /* 0x000fe400078e0a23 */
[----:B------:R-:W-:Y:S01]  /*b0d0*/  VIADD R5, R12, 0x210 ;  /* 0x000002100c057836 */ /* 0x000fe20000000000 */
[----:B------:R-:W-:Y:S01]  /*b0e0*/  LOP3.LUT R0, R0, 0x1f0, RZ, 0xc0, !PT ;  /* 0x000001f000007812 */ /* 0x000fe200078ec0ff */
[----:B0-----:R-:W-:Y:S01]  /*b0f0*/  IMAD.U32 R47, RZ, RZ, UR4 ;  /* 0x00000004ff2f7e24 */ /* 0x001fe2000f8e00ff */
[----:B------:R-:W-:-:S04]  /*b100*/  ISETP.NE.AND P0, PT, R6, R35, PT ;  /* 0x000000230600720c */ /* 0x000fc80003f05270 */
[----:B------:R-:W-:-:S04]  /*b110*/  ISETP.NE.OR P0, PT, R47, RZ, P0 ;  /* 0x000000ff2f00720c */ /* 0x000fc80000705670 */
[----:B------:R-:W-:Y:S02]  /*b120*/  ISETP.GT.U32.OR P0, PT, R33, 0x9f, P0 ;  /* 0x0000009f2100780c */ /* 0x000fe40000704470 */
[----:B----4-:R-:W-:-:S04]  /*b130*/  LEA R5, R32, R5, 0x18 ;  /* 0x0000000520057211 */ /* 0x010fc800078ec0ff */
[----:B--2---:R-:W-:-:S07]  /*b140*/  IADD3 R20, PT, PT, R5, R0, RZ ;  /* 0x0000000005147210 */ /* 0x004fce0007ffe0ff */
[----:B------:R-:W-:Y:S05]  /*b150*/  @P0 BRA `(.L_x_575) ;  /* 0x0000000000280947 */ /* 0x000fea0003800000 */
[----:B------:R-:W0:Y:S01]  /*b160*/  LDCU.64 UR6, c[0x0][0x3b0] ;  /* 0x00007600ff0677ac */ /* 0x000e220008000a00 */
[----:B------:R-:W-:Y:S01]  /*b170*/  IMAD.MOV.U32 R27, RZ, RZ, RZ ;  /* 0x000000ffff1b7224 */ /* 0x000fe200078e00ff */
[----:B0-----:R-:W-:-:S04]  /*b180*/  UISETP.NE.U32.AND UP0, UPT, UR6, URZ, UPT ;  /* 0x000000ff0600728c */ /* 0x001fc8000bf05070 */
[----:B------:R-:W-:-:S09]  /*b190*/  UISETP.NE.AND.EX UP0, UPT, UR7, URZ, UPT, UP0 ;  /* 0x000000ff0700728c */ /* 0x000fd2000bf05300 */
[----:B------:R-:W-:Y:S05]  /*b1a0*/  BRA.U !UP0, `(.L_x_576) ;  /* 0x0000000108107547 */ /* 0x000fea000b800000 */
[----:B------:R-:W0:Y:S01]  /*b1b0*/  LDC.64 R24, c[0x0][0x3b0] ;  /* 0x0000ec00ff187b82 */ /* 0x000e220000000a00 */
[----:B------:R-:W-:-:S04]  /*b1c0*/  IMAD R5, R8, 0xa0, R33 ;  /* 0x000000a008057824 */ /* 0x000fc800078e0221 */
[----:B0-----:R-:W-:-:S06]  /*b1d0*/  IMAD.WIDE.U32 R24, R5, 0x2, R24 ;  /* 0x0000000205187825 */ /* 0x001fcc00078e0018 */
[----:B------:R-:W5:Y:S02]  /*b1e0*/  LDG.E.128 R24, desc[UR36][R24.64] ;  /* 0x0000002418187981 */ /* 0x000f64000c1e1d00 */
.L_x_576:
[----:B-----5:R0:W-:Y:S02]  /*b1f0*/  STS.128 [R20], R24 ;  /* 0x0000001814007388 */ /* 0x0201e40000000c00 */
.L_x_575:
[----:B------:R-:W-:Y:S05]  /*b200*/  BSYNC.RECONVERGENT B0 ;  /* 0x0000000000007941 */ /* 0x000fea0003800200 */
.L_x_574:
[----:B------:R-:W2:Y:S01]  /*b210*/  LDC R15, c[0x0][0x3f8] ;  /* 0x0000fe00ff0f7b82 */ /* 0x000ea20000000800 */
[----:B------:R-:W-:Y:S01]  /*b220*/  ISETP.GT.U32.AND P0, PT, R33, 0x9f, PT ;  /* 0x0000009f2100780c */ /* 0x000fe20003f04070 */
[----:B------:R-:W3:Y:S01]  /*b230*/  LDCU UR11, c[0x0][0x40c] ;  /* 0x00008180ff0b77ac */ /* 0x000ee20008000800 */
[----:B------:R-:W-:Y:S01]  /*b240*/  BSSY.RECONVERGENT B0, `(.L_x_577) ;  /* 0x00001e9000007945 */ /* 0x000fe20003800200 */
[----:B------:R-:W-:Y:S02]  /*b250*/  HFMA2 R0, -RZ, RZ, 0, 0 ;  /* 0x00000000ff007431 */ /* 0x000fe400000001ff */
[----:B-1----:R-:W-:Y:S01]  /*b260*/  IMAD.MOV.U32 R9, RZ, RZ, RZ ;  /* 0x000000ffff097224 */ /* 0x002fe200078e00ff */
[----:B------:R-:W1:Y:S01]  /*b270*/  LDCU.64 UR8, c[0x0][0x3c8] ;  /* 0x00007900ff0877ac */ /* 0x000e620008000a00 */
[----:B------:R-:W-:Y:S01]  /*b280*/  HFMA2 R44, -RZ, RZ, 0, 0 ;  /* 0x00000000ff2c7431 */ /* 0x000fe200000001ff */
[----:B------:R-:W-:Y:S01]  /*b290*/  MOV R46, RZ ;  /* 0x000000ff002e7202 */ /* 0x000fe20000000f00 */
[----:B------:R-:W-:Y:S01]  /*b2a0*/  IMAD.MOV.U32 R11, RZ, RZ, RZ ;  /* 0x000000ffff0b7224 */ /* 0x000fe200078e00ff */
[----:B------:R-:W-:Y:S01]  /*b2b0*/  MOV R5, RZ ;  /* 0x000000ff00057202 */ /* 0x000fe20000000f00 */
[----:B------:R-:W-:-:S02]  /*b2c0*/  IMAD.MOV.U32 R7, RZ, RZ, RZ ;  /* 0x000000ffff077224 */ /* 0x000fc400078e00ff */
[----:B------:R-:W-:Y:S02]  /*b2d0*/  IMAD.MOV.U32 R34, RZ, RZ, RZ ;  /* 0x000000ffff227224 */ /* 0x000fe400078e00ff */
[----:B--2---:R-:W-:-:S04]  /*b2e0*/  IMAD R10, R15, UR10, R8 ;  /* 0x0000000a0f0a7c24 */ /* 0x004fc8000f8e0208 */
[----:B------:R-:W-:Y:S01]  /*b2f0*/  IMAD R10, R10, 0xa0, RZ ;  /* 0x000000a00a0a7824 */ /* 0x000fe200078e02ff */
[----:B------:R-:W-:Y:S06]  /*b300*/  BAR.SYNC.DEFER_BLOCKING 0x0 ;  /* 0x0000000000007b1d */ /* 0x000fec0000010000 */
[----:B-1-3--:R-:W-:Y:S05]  /*b310*/  @P0 BRA `(.L_x_578) ;  /* 0x0000001c006c0947 */ /* 0x00afea0003800000 */
[----:B------:R-:W1:Y:S01]  /*b320*/  LDC R21, c[0x0][0x3f4] ;  /* 0x0000fd00ff157b82 */ /* 0x000e620000000800 */
[----:B------:R-:W-:Y:S01]  /*b330*/  IMAD.IADD R42, R6, 0x1, R3 ;  /* 0x00000001062a7824 */ /* 0x000fe200078e0203 */
[----:B------:R-:W-:Y:S01]  /*b340*/  IADD3 R13, PT, PT, R12, 0x410, RZ ;  /* 0x000004100c0d7810 */ /* 0x000fe20007ffe0ff */
[----:B------:R-:W-:Y:S01]  /*b350*/  BSSY.RECONVERGENT B1, `(.L_x_579) ;  /* 0x00000ae000017945 */ /* 0x000fe20003800200 */
[----:B------:R-:W-:Y:S02]  /*b360*/  IMAD.MOV.U32 R0, RZ, RZ, RZ ;  /* 0x000000ffff007224 */ /* 0x000fe400078e00ff */
[----:B------:R-:W-:Y:S02]  /*b370*/  LEA R32, R32, R13, 0x18 ;  /* 0x0000000d20207211 */ /* 0x000fe400078ec0ff */
[----:B------:R-:W2:Y:S02]  /*b380*/  LDC.64 R30, c[0x0][0x3c0] ;  /* 0x0000f000ff1e7b82 */ /* 0x000ea40000000a00 */
[----:B------:R-:W-:-:S04]  /*b390*/  IADD3 R43, PT, PT, R32, UR5, RZ ;  /* 0x00000005202b7c10 */ /* 0x000fc8000fffe0ff */
[----:B------:R-:W-:Y:S02]  /*b3a0*/  LEA R45, R6, R43, 0x1 ;  /* 0x0000002b062d7211 */ /* 0x000fe400078e08ff */
[-C--:B-1----:R-:W-:Y:S01]  /*b3b0*/  VIMNMX R49, PT, PT, R16, R21.reuse, PT ;  /* 0x0000001510317248 */ /* 0x082fe20003fe0100 */
[-CC-:B------:R-:W-:Y:S02]  /*b3c0*/  IMAD R29, R10, R21.reuse, R33.reuse ;  /* 0x000000150a1d7224 */ /* 0x180fe400078e0221 */
[----:B------:R-:W-:Y:S01]  /*b3d0*/  IMAD R13, R66, R21, R33 ;  /* 0x00000015420d7224 */ /* 0x000fe200078e0221 */
[----:B------:R-:W-:Y:S01]  /*b3e0*/  ISETP.GE.AND P0, PT, R42, R49, PT ;  /* 0x000000312a00720c */ /* 0x000fe20003f06270 */
[----:B--2---:R-:W-:-:S04]  /*b3f0*/  IMAD.WIDE R28, R29, 0x2, R30 ;  /* 0x000000021d1c7825 */ /* 0x004fc800078e021e */
[----:B------:R-:W-:-:S08]  /*b400*/  IMAD.WIDE R30, R13, 0x2, R30 ;  /* 0x000000020d1e7825 */ /* 0x000fd000078e021e */
[----:B------:R-:W-:Y:S05]  /*b410*/  @P0 BRA `(.L_x_580) ;  /* 0x0000000800840947 */ /* 0x000fea0003800000 */
[----:B------:R-:W-:Y:S01]  /*b420*/  VIADD R14, R42, 0x2 ;  /* 0x000000022a0e7836 */ /* 0x000fe20000000000 */
[----:B------:R-:W1:Y:S01]  /*b430*/  LDC.64 R40, c[0x0][0x458] ;  /* 0x00011600ff287b82 */ /* 0x000e620000000a00 */
[----:B------:R-:W-:Y:S01]  /*b440*/  LOP3.LUT R0, RZ, R3, RZ, 0x33, !PT ;  /* 0x00000003ff007212 */ /* 0x000fe200078e33ff */
[----:B------:R-:W-:Y:S01]  /*b450*/  IMAD R12, R19, R15, R8 ;  /* 0x0000000f130c7224 */ /* 0x000fe200078e0208 */
[----:B------:R-:W-:Y:S01]  /*b460*/  BSSY.RECONVERGENT B2, `(.L_x_581) ;  /* 0x000003f000027945 */ /* 0x000fe20003800200 */
[----:B------:R-:W-:Y:S01]  /*b470*/  VIMNMX R7, PT, PT, R49, R14, !PT ;  /* 0x0000000e31077248 */ /* 0x000fe20007fe0100 */
[----:B------:R-:W-:Y:S02]  /*b480*/  IMAD R15, R15, R21, RZ ;  /* 0x000000150f0f7224 */ /* 0x000fe400078e02ff */
[----:B------:R-:W-:Y:S02]  /*b490*/  HFMA2 R34, -RZ, RZ, 0, 0 ;  /* 0x00000000ff227431 */ /* 0x000fe400000001ff */
[----:B------:R-:W-:Y:S01]  /*b4a0*/  IMAD R5, R12, 0xa0, R33 ;  /* 0x000000a00c057824 */ /* 0x000fe200078e0221 */
[----:B------:R-:W-:Y:S01]  /*b4b0*/  IADD3 R50, PT, PT, -R6, R7, R0 ;  /* 0x0000000706327210 */ /* 0x000fe20007ffe100 */
[----:B------:R-:W-:-:S02]  /*b4c0*/  HFMA2 R44, -RZ, RZ, 0, 0 ;  /* 0x00000000ff2c7431 */ /* 0x000fc400000001ff */
[----:B------:R-:W-:Y:S02]  /*b4d0*/  IMAD.MOV.U32 R52, RZ, RZ, R42 ;  /* 0x000000ffff347224 */ /* 0x000fe400078e002a */
[----:B------:R-:W-:Y:S01]  /*b4e0*/  HFMA2 R0, -RZ, RZ, 0, 0 ;  /* 0x00000000ff007431 */ /* 0x000fe200000001ff */
[----:B------:R-:W-:Y:S01]  /*b4f0*/  LOP3.LUT P0, RZ, R50, 0x2, RZ, 0xc0, !PT ;  /* 0x0000000232ff7812 */ /* 0x000fe2000780c0ff */
[----:B------:R-:W-:Y:S01]  /*b500*/  IMAD.MOV.U32 R7, RZ, RZ, RZ ;  /* 0x000000ffff077224 */ /* 0x000fe200078e00ff */
[----:B------:R-:W-:Y:S01]  /*b510*/  MOV R46, RZ ;  /* 0x000000ff002e7202 */ /* 0x000fe20000000f00 */
[----:B------:R-:W-:Y:S02]  /*b520*/  IMAD.MOV.U32 R11, RZ, RZ, RZ ;  /* 0x000000ffff0b7224 */ /* 0x000fe400078e00ff */
[----:B------:R-:W-:Y:S02]  /*b530*/  IMAD.MOV.U32 R9, RZ, RZ, RZ ;  /* 0x000000ffff097224 */ /* 0x000fe400078e00ff */
[----:B------:R-:W-:-:S02]  /*b540*/  IMAD R48, R15, 0xa0, RZ ;  /* 0x000000a00f307824 */ /* 0x000fc400078e02ff */
[----:B-1----:R-:W-:Y:S01]  /*b550*/  IMAD.WIDE R40, R5, 0x2, R40 ;  /* 0x0000000205287825 */ /* 0x002fe200078e0228 */
[----:B------:R-:W-:-:S03]  /*b560*/  MOV R5, RZ ;  /* 0x000000ff00057202 */ /* 0x000fc60000000f00 */
[----:B------:R-:W-:Y:S05]  /*b570*/  @P0 BRA `(.L_x_582) ;  /* 0x0000000000b40947 */ /* 0x000fea0003800000 */
[----:B------:R-:W1:Y:S01]  /*b580*/  LDCU.64 UR6, c[0x0][0x3c8] ;  /* 0x00007900ff0677ac */ /* 0x000e620008000a00 */
[----:B------:R-:W-:-:S05]  /*b590*/  IADD3 R0, P0, PT, R23, R42, RZ ;  /* 0x0000002a17007210 */ /* 0x000fca0007f1e0ff */
[----:B------:R-:W-:Y:S01]  /*b5a0*/  IMAD.X R5, RZ, RZ, R4, P0 ;  /* 0x000000ffff057224 */ /* 0x000fe200000e0604 */
[----:B-1----:R-:W-:-:S04]  /*b5b0*/  LEA R12, P0, R0, UR6, 0x2 ;  /* 0x00000006000c7c11 */ /* 0x002fc8000f8010ff */
[----:B------:R-:W-:Y:S02]  /*b5c0*/  LEA.HI.X R13, R0, UR7, R5, 0x2, P0 ;  /* 0x00000007000d7c11 */ /* 0x000fe400080f1405 */
[----:B------:R-:W1:Y:S04]  /*b5d0*/  LDS.U16 R0, [R45] ;  /* 0x000000002d007984 */ /* 0x000e680000000400 */
[----:B------:R-:W2:Y:S01]  /*b5e0*/  LDG.E R12, desc[UR36][R12.64] ;  /* 0x000000240c0c7981 */ /* 0x000ea2000c1e1900 */
[----:B------:R-:W-:Y:S01]  /*b5f0*/  ISETP.NE.AND P0, PT, R47, RZ, PT ;  /* 0x000000ff2f00720c */ /* 0x000fe20003f05270 */
[----:B--2---:R-:W-:-:S04]  /*b600*/  IMAD R37, R15, R12, R42 ;  /* 0x0000000c0f257224 */ /* 0x004fc800078e022a */
[----:B------:R-:W-:-:S04]  /*b610*/  IMAD R37, R37, 0xa0, RZ ;  /* 0x000000a025257824 */ /* 0x000fc800078e02ff */
[----:B------:R-:W-:-:S06]  /*b620*/  IMAD.WIDE R36, R37, 0x2, R30 ;  /* 0x0000000225247825 */ /* 0x000fcc00078e021e */
[----:B------:R-:W5:Y:S01]  /*b630*/  LDG.E.128 R36, desc[UR36][R36.64] ;  /* 0x0000002424247981 */ /* 0x000f62000c1e1d00 */
[----:B-1----:R-:W-:Y:S01]  /*b640*/  HADD2.F32 R0, -RZ, R0.H0_H0 ;  /* 0x20000000ff007230 */ /* 0x002fe20000004100 */
[----:B------:R-:W-:Y:S06]  /*b650*/  @P0 BRA `(.L_x_583) ;  /* 0x0000000000380947 */ /* 0x000fec0003800000 */
[----:B------:R-:W-:Y:S01]  /*b660*/  ISETP.NE.AND P1, PT, R2, RZ, PT ;  /* 0x000000ff0200720c */ /* 0x000fe20003f25270 */
[----:B------:R-:W1:-:S12]  /*b670*/  LDS.128 R52, [R20] ;  /* 0x0000000014347984 */ /* 0x000e580000000c00 */
[----:B------:R-:W2:Y:S01]  /*b680*/  @P1 LDG.E.128 R56, desc[UR36][R40.64] ;  /* 0x0000002428381981 */ /* 0x000ea2000c1e1d00 */
[----:B------:R-:W-:-:S04]  /*b690*/  IMAD R13, R42, 0xa0, RZ ;  /* 0x000000a02a0d7824 */ /* 0x000fc800078e02ff */
[----:B------:R-:W-:-:S04]  /*b6a0*/  IMAD.WIDE.U32 R12, R13, 0x2, R28 ;  /* 0x000000020d0c7825 */ /* 0x000fc800078e001c */
[----:B-1---5:R-:W-:Y:S02]  /*b6b0*/  HFMA2 R36, R36, 1, 1, R52 ;  /* 0x3c003c0024247831 */ /* 0x022fe40000000034 */
        /* <DEDUP_REMOVED lines=8> */
.L_x_583:
[--C-:B-----5:R-:W-:Y:S01]  /*b740*/  HADD2.F32 R9, -RZ, R37.reuse.H1_H1 ;  /* 0x30000025ff097230 */ /* 0x120fe20000004100 */
[----:B------:R-:W-:Y:S01]  /*b750*/  MOV R52, R14 ;  /* 0x0000000e00347202 */ /* 0x000fe20000000f00 */
[--C-:B------:R-:W-:Y:S02]  /*b760*/  HADD2.F32 R51, -RZ, R36.reuse.H0_H0 ;  /* 0x20000024ff337230 */ /* 0x100fe40000004100 */
[----:B------:R-:W-:Y:S02]  /*b770*/  HADD2.F32 R5, -RZ, R36.H1_H1 ;  /* 0x30000024ff057230 */ /* 0x000fe40000004100 */
[C---:B------:R-:W-:Y:S01]  /*b780*/  FFMA.FTZ R44, R0.reuse, R9, RZ ;  /* 0x00000009002c7223 */ /* 0x040fe200000100ff */
[----:B------:R-:W-:Y:S02]  /*b790*/  HADD2.F32 R7, -RZ, R37.H0_H0 ;  /* 0x20000025ff077230 */ /* 0x000fe40000004100 */
[----:B------:R-:W-:Y:S01]  /*b7a0*/  FFMA.FTZ R34, R0, R51, RZ ;  /* 0x0000003300227223 */ /* 0x000fe200000100ff */
[----:B------:R-:W-:-:S02]  /*b7b0*/  HADD2.F32 R11, -RZ, R38.H0_H0 ;  /* 0x20000026ff0b7230 */ /* 0x000fc40000004100 */
[C---:B------:R-:W-:Y:S01]  /*b7c0*/  FFMA.FTZ R5, R0.reuse, R5, RZ ;  /* 0x0000000500057223 */ /* 0x040fe200000100ff */
[----:B-1----:R-:W-:Y:S02]  /*b7d0*/  HADD2.F32 R13, -RZ, R38.H1_H1 ;  /* 0x30000026ff0d7230 */ /* 0x002fe40000004100 */
[C---:B------:R-:W-:Y:S01]  /*b7e0*/  FFMA.FTZ R7, R0.reuse, R7, RZ ;  /* 0x0000000700077223 */ /* 0x040fe200000100ff */
[--C-:B------:R-:W-:Y:S02]  /*b7f0*/  HADD2.F32 R15, -RZ, R39.reuse.H0_H0 ;  /* 0x20000027ff0f7230 */ /* 0x100fe40000004100 */
[C---:B------:R-:W-:Y:S01]  /*b800*/  FFMA.FTZ R11, R0.reuse, R11, RZ ;  /* 0x0000000b000b7223 */ /* 0x040fe200000100ff */
[----:B------:R-:W-:Y:S02]  /*b810*/  HADD2.F32 R21, -RZ, R39.H1_H1 ;  /* 0x30000027ff157230 */ /* 0x000fe40000004100 */
[C---:B------:R-:W-:Y:S01]  /*b820*/  FFMA.FTZ R46, R0.reuse, R13, RZ ;  /* 0x0000000d002e7223 */ /* 0x040fe200000100ff */
[----:B------:R-:W-:-:S02]  /*b830*/  FFMA.FTZ R9, R0, R15, RZ ;  /* 0x0000000f00097223 */ /* 0x000fc400000100ff */
[----:B------:R-:W-:-:S07]  /*b840*/  FFMA.FTZ R0, R0, R21, RZ ;  /* 0x0000001500007223 */ /* 0x000fce00000100ff */
.L_x_582:
[----:B------:R-:W-:Y:S05]  /*b850*/  BSYNC.RECONVERGENT B2 ;  /* 0x0000000000027941 */ /* 0x000fea0003800200 */
.L_x_581:
[----:B------:R-:W-:-:S13]  /*b860*/  ISETP.GE.U32.AND P0, PT, R50, 0x2, PT ;  /* 0x000000023200780c */ /* 0x000fda0003f06070 */
[----:B------:R-:W-:Y:S05]  /*b870*/  @!P0 BRA `(.L_x_580) ;  /* 0x00000004006c8947 */ /* 0x000fea0003800000 */
[C---:B------:R-:W-:Y:S01]  /*b880*/  LEA R12, R52.reuse, UR5, 0x1 ;  /* 0x00000005340c7c11 */ /* 0x040fe2000f8e08ff */
[----:B------:R-:W-:Y:S01]  /*b890*/  IMAD R53, R52, 0xa0, RZ ;  /* 0x000000a034357824 */ /* 0x000fe200078e02ff */
[----:B------:R-:W-:-:S03]  /*b8a0*/  ISETP.NE.AND P1, PT, R47, RZ, PT ;  /* 0x000000ff2f00720c */ /* 0x000fc60003f25270 */
[----:B------:R-:W-:-:S05]  /*b8b0*/  IMAD R13, R3, -0x2, R12 ;  /* 0xfffffffe030d7824 */ /* 0x000fca00078e020c */
[----:B------:R-:W-:-:S07]  /*b8c0*/  IADD3 R21, PT, PT, R13, 0x4, R32 ;  /* 0x000000040d157810 */ /* 0x000fce0007ffe020 */
.L_x_587:
[----:B------:R-:W-:Y:S02]  /*b8d0*/  IADD3 R12, P0, PT, R23, R52, RZ ;  /* 0x00000034170c7210 */ /* 0x000fe40007f1e0ff */
[----:B------:R-:W-:-:S03]  /*b8e0*/  ISETP.NE.AND P2, PT, R2, RZ, PT ;  /* 0x000000ff0200720c */ /* 0x000fc60003f45270 */
[----:B------:R-:W-:Y:S01]  /*b8f0*/  IMAD.X R13, RZ, RZ, R4, P0 ;  /* 0x000000ffff0d7224 */ /* 0x000fe200000e0604 */
[----:B------:R-:W-:-:S04]  /*b900*/  LEA R50, P0, R12, UR8, 0x2 ;  /* 0x000000080c327c11 */ /* 0x000fc8000f8010ff */
[----:B------:R-:W-:-:S05]  /*b910*/  LEA.HI.X R51, R12, UR9, R13, 0x2, P0 ;  /* 0x000000090c337c11 */ /* 0x000fca00080f140d */
[----:B------:R-:W2:Y:S02]  /*b920*/  LDG.E R12, desc[UR36][R50.64] ;  /* 0x00000024320c7981 */ /* 0x000ea4000c1e1900 */
[----:B--2---:R-:W-:-:S04]  /*b930*/  IMAD R13, R48, R12, R53 ;  /* 0x0000000c300d7224 */ /* 0x004fc800078e0235 */
[----:B------:R-:W-:-:S06]  /*b940*/  IMAD.WIDE R12, R13, 0x2, R30 ;  /* 0x000000020d0c7825 */ /* 0x000fcc00078e021e */
[----:B------:R-:W5:Y:S01]  /*b950*/  LDG.E.128 R12, desc[UR36][R12.64] ;  /* 0x000000240c0c7981 */ /* 0x000f62000c1e1d00 */
[----:B------:R-:W-:Y:S04]  /*b960*/  BSSY.RECONVERGENT B2, `(.L_x_584) ;  /* 0x000000e000027945 */ /* 0x000fe80003800200 */
[----:B------:R-:W-:Y:S05]  /*b970*/  @P1 BRA `(.L_x_585) ;  /* 0x0000000000301947 */ /* 0x000fea0003800000 */
[----:B------:R-:W2:Y:S04]  /*b980*/  @P2 LDG.E.128 R56, desc[UR36][R40.64] ;  /* 0x0000002428382981 */ /* 0x000ea8000c1e1d00 */
[----:B------:R-:W1:Y:S02]  /*b990*/  LDS.128 R36, [R20] ;  /* 0x0000000014247984 */ /* 0x000e640000000c00 */
[----:B-1---5:R-:W-:Y:S02]  /*b9a0*/  HFMA2 R12, R12, 1, 1, R36 ;  /* 0x3c003c000c0c7831 */ /* 0x022fe40000000024 */
[----:B------:R-:W-:Y:S02]  /*b9b0*/  HADD2 R13, R13, R37 ;  /* 0x000000250d0d7230 */ /* 0x000fe40000000000 */
[----:B------:R-:W-:-:S02]  /*b9c0*/  HFMA2 R14, R14, 1, 1, R38 ;  /* 0x3c003c000e0e7831 */ /* 0x000fc40000000026 */
[----:B------:R-:W-:Y:S02]  /*b9d0*/  HADD2 R15, R15, R39 ;  /* 0x000000270f0f7230 */ /* 0x000fe40000000000 */
[----:B------:R-:W-:-:S04]  /*b9e0*/  IMAD.WIDE.U32 R36, R53, 0x2, R28 ;  /* 0x0000000235247825 */ /* 0x000fc800078e001c */
[----:B--2---:R-:W-:Y:S02]  /*b9f0*/  @P2 HFMA2 R13, R13, R57, -RZ ;  /* 0x000000390d0d2231 */ /* 0x004fe400001000ff */
[----:B------:R-:W-:Y:S02]  /*ba00*/  @P2 HMUL2 R12, R12, R56 ;  /* 0x000000380c0c2232 */ /* 0x000fe40000000000 */
[----:B------:R-:W-:Y:S02]  /*ba10*/  @P2 HFMA2 R15, R15, R59, -RZ ;  /* 0x0000003b0f0f2231 */ /* 0x000fe400001000ff */
[----:B------:R-:W-:-:S05]  /*ba20*/  @P2 HMUL2 R14, R14, R58 ;  /* 0x0000003a0e0e2232 */ /* 0x000fca0000000000 */
[----:B------:R1:W-:Y:S02]  /*ba30*/  STG.E.128 desc[UR36][R36.64], R12 ;  /* 0x0000000c24007986 */ /* 0x0003e4000c101d24 */
.L_x_585:
[----:B------:R-:W-:Y:S05]  /*ba40*/  BSYNC.RECONVERGENT B2 ;  /* 0x0000000000027941 */ /* 0x000fea0003800200 */
.L_x_584:
[----:B------:R-:W1:Y:S04]  /*ba50*/  LDG.E R50, desc[UR36][R50.64+0x8] ;  /* 0x0000082432327981 */ /* 0x000e68000c1e1900 */
[----:B------:R-:W2:Y:S01]  /*ba60*/  LDS.U16 R54, [R21+-0x4] ;  /* 0xfffffc0015367984 */ /* 0x000ea20000000400 */
[----:B------:R-:W-:Y:S01]  /*ba70*/  MOV R47, UR11 ;  /* 0x0000000b002f7c02 */ /* 0x000fe20008000f00 */
[----:B-1----:R-:W-:-:S05]  /*ba80*/  IMAD R36, R48, R50, R53 ;  /* 0x0000003230247224 */ /* 0x002fca00078e0235 */
[----:B------:R-:W-:-:S05]  /*ba90*/  IADD3 R37, PT, PT, R36, 0x140, RZ ;  /* 0x0000014024257810 */ /* 0x000fca0007ffe0ff */
[----:B------:R-:W-:-:S06]  /*baa0*/  IMAD.WIDE R36, R37, 0x2, R30 ;  /* 0x0000000225247825 */ /* 0x000fcc00078e021e */
[----:B------:R-:W5:Y:S01]  /*bab0*/  LDG.E.128 R36, desc[UR36][R36.64] ;  /* 0x0000002424247981 */ /* 0x000f62000c1e1d00 */
[----:B------:R-:W-:Y:S01]  /*bac0*/  ISETP.NE.AND P1, PT, R47, RZ, PT ;  /* 0x000000ff2f00720c */ /* 0x000fe20003f25270 */
[----:B--2---:R-:W-:Y:S02]  /*bad0*/  HADD2.F32 R55, -RZ, R54.H0_H0 ;  /* 0x20000036ff377230 */ /* 0x004fe40000004100 */
[--C-:B-----5:R-:W-:Y:S02]  /*bae0*/  HADD2.F32 R50, -RZ, R14.reuse.H0_H0 ;  /* 0x2000000eff327230 */ /* 0x120fe40000004100 */
[----:B------:R-:W-:Y:S02]  /*baf0*/  HADD2.F32 R51, -RZ, R14.H1_H1 ;  /* 0x3000000eff337230 */ /* 0x000fe40000004100 */
[----:B------:R-:W-:Y:S02]  /*bb00*/  HADD2.F32 R54, -RZ, R12.H0_H0 ;  /* 0x2000000cff367230 */ /* 0x000fe40000004100 */
[----:B------:R-:W-:Y:S01]  /*bb10*/  FFMA.FTZ R50, R55, R50, R11 ;  /* 0x0000003237327223 */ /* 0x000fe2000001000b */
[----:B------:R-:W-:-:S02]  /*bb20*/  HADD2.F32 R56, -RZ, R13.H0_H0 ;  /* 0x2000000dff387230 */ /* 0x000fc40000004100 */
[C---:B------:R-:W-:Y:S01]  /*bb30*/  FFMA.FTZ R46, R55.reuse, R51, R46 ;  /* 0x00000033372e7223 */ /* 0x040fe2000001002e */
[----:B------:R-:W-:Y:S02]  /*bb40*/  HADD2.F32 R14, -RZ, R15.H0_H0 ;  /* 0x2000000fff0e7230 */ /* 0x000fe40000004100 */
[C---:B------:R-:W-:Y:S01]  /*bb50*/  FFMA.FTZ R57, R55.reuse, R54, R34 ;  /* 0x0000003637397223 */ /* 0x040fe20000010022 */
[----:B------:R-:W-:Y:S02]  /*bb60*/  HADD2.F32 R12, -RZ, R12.H1_H1 ;  /* 0x3000000cff0c7230 */ /* 0x000fe40000004100 */
[C---:B------:R-:W-:Y:S01]  /*bb70*/  FFMA.FTZ R56, R55.reuse, R56, R7 ;  /* 0x0000003837387223 */ /* 0x040fe20000010007 */
[----:B------:R-:W-:Y:S02]  /*bb80*/  HADD2.F32 R13, -RZ, R13.H1_H1 ;  /* 0x3000000dff0d7230 */ /* 0x000fe40000004100 */
[----:B------:R-:W-:Y:S01]  /*bb90*/  FFMA.FTZ R58, R55, R14, R9 ;  /* 0x0000000e373a7223 */ /* 0x000fe20000010009 */
[----:B------:R-:W-:-:S02]  /*bba0*/  HADD2.F32 R15, -RZ, R15.H1_H1 ;  /* 0x3000000fff0f7230 */ /* 0x000fc40000004100 */
[C---:B------:R-:W-:Y:S01]  /*bbb0*/  FFMA.FTZ R54, R55.reuse, R12, R5 ;  /* 0x0000000c37367223 */ /* 0x040fe20000010005 */
[C---:B------:R-:W-:Y:S02]  /*bbc0*/  FFMA.FTZ R44, R55.reuse, R13, R44 ;  /* 0x0000000d372c7223 */ /* 0x040fe4000001002c */
[----:B------:R-:W-:Y:S01]  /*bbd0*/  FFMA.FTZ R60, R55, R15, R0 ;  /* 0x0000000f373c7223 */ /* 0x000fe20000010000 */
[----:B------:R-:W-:Y:S06]  /*bbe0*/  @P1 BRA `(.L_x_586) ;  /* 0x0000000000341947 */ /* 0x000fec0003800000 */
[----:B------:R-:W2:Y:S01]  /*bbf0*/  @P2 LDG.E.128 R12, desc[UR36][R40.64] ;  /* 0x00000024280c2981 */ /* 0x000ea2000c1e1d00 */
[----:B------:R-:W-:-:S03]  /*bc00*/  VIADD R5, R53, 0x140 ;  /* 0x0000014035057836 */ /* 0x000fc60000000000 */
[----:B------:R-:W1:Y:S02]  /*bc10*/  LDS.128 R64, [R20] ;  /* 0x0000000014407984 */ /* 0x000e640000000c00 */
[----:B-1----:R-:W-:Y:S02]  /*bc20*/  HFMA2 R36, R36, 1, 1, R64 ;  /* 0x3c003c0024247831 */ /* 0x002fe40000000040 */
[----:B------:R-:W-:Y:S02]  /*bc30*/  HADD2 R37, R37, R65 ;  /* 0x0000004125257230 */ /* 0x000fe40000000000 */
[----:B------:R-:W-:Y:S02]  /*bc40*/  HFMA2 R38, R38, 1, 1, R66 ;  /* 0x3c003c0026267831 */ /* 0x000fe40000000042 */
[----:B------:R-:W-:Y:S02]  /*bc50*/  HADD2 R39, R39, R67 ;  /* 0x0000004327277230 */ /* 0x000fe40000000000 */
[----:B--2---:R-:W-:-:S02]  /*bc60*/  @P2 HFMA2 R37, R37, R13, -RZ ;  /* 0x0000000d25252231 */ /* 0x004fc400001000ff */
[----:B------:R-:W-:Y:S02]  /*bc70*/  @P2 HMUL2 R36, R36, R12 ;  /* 0x0000000c24242232 */ /* 0x000fe40000000000 */
[----:B------:R-:W-:Y:S02]  /*bc80*/  @P2 HFMA2 R39, R39, R15, -RZ ;  /* 0x0000000f27272231 */ /* 0x000fe400001000ff */
[----:B------:R-:W-:Y:S02]  /*bc90*/  @P2 HMUL2 R38, R38, R14 ;  /* 0x0000000e26262232 */ /* 0x000fe40000000000 */
[----:B------:R-:W-:-:S05]  /*bca0*/  IMAD.WIDE.U32 R12, R5, 0x2, R28 ;  /* 0x00000002050c7825 */ /* 0x000fca00078e001c */
[----:B------:R1:W-:Y:S02]  /*bcb0*/  STG.E.128 desc[UR36][R12.64], R36 ;  /* 0x000000240c007986 */ /* 0x0003e4000c101d24 */
.L_x_586:
[----:B------:R2:W3:Y:S01]  /*bcc0*/  LDS.U16 R0, [R21] ;  /* 0x0000000015007984 */ /* 0x0004e20000000400 */
[----:B------:R-:W-:Y:S01]  /*bcd0*/  IADD3 R52, PT, PT, R52, 0x4, RZ ;  /* 0x0000000434347810 */ /* 0x000fe20007ffe0ff */
[--C-:B------:R-:W-:Y:S01]  /*bce0*/  HADD2.F32 R5, -RZ, R36.reuse.H0_H0 ;  /* 0x20000024ff057230 */ /* 0x100fe20000004100 */
[----:B------:R-:W-:Y:S01]  /*bcf0*/  IADD3 R53, PT, PT, R53, 0x280, RZ ;  /* 0x0000028035357810 */ /* 0x000fe20007ffe0ff */
[----:B------:R-:W-:Y:S01]  /*bd00*/  HADD2.F32 R7, -RZ, R36.H1_H1 ;  /* 0x30000024ff077230 */ /* 0x000fe20000004100 */
[----:B------:R-:W-:Y:S01]  /*bd10*/  ISETP.GE.AND P0, PT, R52, R49, PT ;  /* 0x000000313400720c */ /* 0x000fe20003f06270 */
[--C-:B------:R-:W-:Y:S02]  /*bd20*/  HADD2.F32 R9, -RZ, R37.reuse.H0_H0 ;  /* 0x20000025ff097230 */ /* 0x100fe40000004100 */
[----:B-1----:R-:W-:Y:S02]  /*bd30*/  HADD2.F32 R37, -RZ, R37.H1_H1 ;  /* 0x30000025ff257230 */ /* 0x002fe40000004100 */
[----:B------:R-:W-:-:S02]  /*bd40*/  HADD2.F32 R11, -RZ, R38.H0_H0 ;  /* 0x20000026ff0b7230 */ /* 0x000fc40000004100 */
[----:B------:R-:W-:Y:S02]  /*bd50*/  HADD2.F32 R13, -RZ, R38.H1_H1 ;  /* 0x30000026ff0d7230 */ /* 0x000fe40000004100 */
[--C-:B------:R-:W-:Y:S02]  /*bd60*/  HADD2.F32 R15, -RZ, R39.reuse.H0_H0 ;  /* 0x20000027ff0f7230 */ /* 0x100fe40000004100 */
[----:B------:R-:W-:Y:S02]  /*bd70*/  HADD2.F32 R39, -RZ, R39.H1_H1 ;  /* 0x30000027ff277230 */ /* 0x000fe40000004100 */
[----:B--2---:R-:W-:Y:S02]  /*bd80*/  VIADD R21, R21, 0x8 ;  /* 0x0000000815157836 */ /* 0x004fe40000000000 */
        /* <DEDUP_REMOVED lines=10> */
.L_x_580:
[----:B------:R-:W-:Y:S05]  /*be30*/  BSYNC.RECONVERGENT B1 ;  /* 0x0000000000017941 */ /* 0x000fea0003800200 */
.L_x_579:
[----:B------:R-:W-:Y:S01]  /*be40*/  ISETP.GE.AND P0, PT, R42, R16, PT ;  /* 0x000000102a00720c */ /* 0x000fe20003f06270 */
[----:B------:R-:W-:-:S12]  /*be50*/  BSSY.RECONVERGENT B1, `(.L_x_588) ;  /* 0x00000f6000017945 */ /* 0x000fd80003800200 */
[----:B------:R-:W-:Y:S05]  /*be60*/  @P0 BRA `(.L_x_589) ;  /* 0x0000000c00d00947 */ /* 0x000fea0003800000 */
[----:B------:R-:W1:Y:S01]  /*be70*/  LDC R15, c[0x0][0x3f4] ;  /* 0x0000fd00ff0f7b82 */ /* 0x000e620000000800 */
[----:B------:R-:W-:Y:S01]  /*be80*/  IADD3 R53, PT, PT, R42, 0x2, RZ ;  /* 0x000000022a357810 */ /* 0x000fe20007ffe0ff */
[----:B------:R-:W2:Y:S01]  /*be90*/  LDCU UR4, c[0x0][0x3f8] ;  /* 0x00007f00ff0477ac */ /* 0x000ea20008000800 */
[----:B------:R-:W-:Y:S01]  /*bea0*/  LOP3.LUT R40, RZ, R3, RZ, 0x33, !PT ;  /* 0x00000003ff287212 */ /* 0x000fe200078e33ff */
[----:B------:R-:W-:Y:S01]  /*beb0*/  BSSY.RECONVERGENT B2, `(.L_x_590) ;  /* 0x0000053000027945 */ /* 0x000fe20003800200 */
[----:B------:R-:W-:-:S03]  /*bec0*/  VIMNMX R13, PT, PT, R16, R53, !PT ;  /* 0x00000035100d7248 */ /* 0x000fc60007fe0100 */
[----:B------:R-:W3:Y:S01]  /*bed0*/  LDC.64 R36, c[0x0][0x458] ;  /* 0x00011600ff247b82 */ /* 0x000ee20000000a00 */
[----:B------:R-:W-:-:S04]  /*bee0*/  IADD3 R40, PT, PT, -R6, R13, R40 ;  /* 0x0000000d06287210 */ /* 0x000fc80007ffe128 */
[----:B------:R-:W-:Y:S01]  /*bef0*/  LOP3.LUT P0, RZ, R40, 0x2, RZ, 0xc0, !PT ;  /* 0x0000000228ff7812 */ /* 0x000fe2000780c0ff */
[----:B--2---:R-:W-:-:S04]  /*bf00*/  IMAD R12, R19, UR4, R8 ;  /* 0x00000004130c7c24 */ /* 0x004fc8000f8e0208 */
[----:B------:R-:W-:Y:S01]  /*bf10*/  IMAD R13, R12, 0xa0, R33 ;  /* 0x000000a00c0d7824 */ /* 0x000fe200078e0221 */
[----:B------:R-:W-:Y:S01]  /*bf20*/  MOV R12, R42 ;  /* 0x0000002a000c7202 */ /* 0x000fe20000000f00 */
[----:B-1----:R-:W-:Y:S02]  /*bf30*/  IMAD R21, R15, UR4, RZ ;  /* 0x000000040f157c24 */ /* 0x002fe4000f8e02ff */
[----:B---3--:R-:W-:-:S04]  /*bf40*/  IMAD.WIDE R36, R13, 0x2, R36 ;  /* 0x000000020d247825 */ /* 0x008fc800078e0224 */
[----:B------:R-:W-:Y:S05]  /*bf50*/  @P0 BRA `(.L_x_591) ;  /* 0x0000000400200947 */ /* 0x000fea0003800000 */
[----:B------:R-:W-:Y:S01]  /*bf60*/  ISETP.GE.AND P0, PT, R42, R15, PT ;  /* 0x0000000f2a00720c */ /* 0x000fe20003f06270 */
[----:B------:R-:W-:-:S12]  /*bf70*/  IMAD.MOV.U32 R12, RZ, RZ, R53 ;  /* 0x000000ffff0c7224 */ /* 0x000fd800078e0035 */
[----:B------:R-:W-:Y:S05]  /*bf80*/  @!P0 BRA `(.L_x_591) ;  /* 0x0000000400148947 */ /* 0x000fea0003800000 */
[----:B------:R-:W-:Y:S01]  /*bf90*/  IABS R39, R15 ;  /* 0x0000000f00277213 */ /* 0x000fe20000000000 */
[----:B------:R-:W1:Y:S01]  /*bfa0*/  LDCU.64 UR6, c[0x0][0x3c8] ;  /* 0x00007900ff0677ac */ /* 0x000e620008000a00 */
[----:B------:R-:W-:Y:S01]  /*bfb0*/  IABS R48, R42 ;  /* 0x0000002a00307213 */ /* 0x000fe20000000000 */
[----:B------:R-:W2:Y:S01]  /*bfc0*/  LDS.U16 R45, [R45] ;  /* 0x000000002d2d7984 */ /* 0x000ea20000000400 */
[----:B------:R-:W3:Y:S01]  /*bfd0*/  I2F.RP R14, R39 ;  /* 0x00000027000e7306 */ /* 0x000ee20000209400 */
[----:B------:R-:W-:Y:S02]  /*bfe0*/  ISETP.GE.AND P1, PT, R42, RZ, PT ;  /* 0x000000ff2a00720c */ /* 0x000fe40003f26270 */
[----:B------:R-:W-:-:S05]  /*bff0*/  ISETP.NE.AND P2, PT, R15, RZ, PT ;  /* 0x000000ff0f00720c */ /* 0x000fca0003f45270 */
[----:B---3--:R-:W3:Y:S02]  /*c000*/  MUFU.RCP R14, R14 ;  /* 0x0000000e000e7308 */ /* 0x008ee40000001000 */
[----:B---3--:R-:W-:-:S06]  /*c010*/  IADD3 R38, PT, PT, R14, 0xffffffe, RZ ;  /* 0x0ffffffe0e267810 */ /* 0x008fcc0007ffe0ff */
[----:B------:R-:W3:Y:S02]  /*c020*/  F2I.FTZ.U32.TRUNC.NTZ R13, R38 ;  /* 0x00000026000d7305 */ /* 0x000ee4000021f000 */
[----:B---3--:R-:W-:-:S05]  /*c030*/  IADD3 R12, PT, PT, RZ, -R13, RZ ;  /* 0x8000000dff0c7210 */ /* 0x008fca0007ffe0ff */
[----:B------:R-:W-:Y:S02]  /*c040*/  IMAD R41, R12, R39, RZ ;  /* 0x000000270c297224 */ /* 0x000fe400078e02ff */
[----:B------:R-:W-:-:S04]  /*c050*/  IMAD.MOV.U32 R12, RZ, RZ, RZ ;  /* 0x000000ffff0c7224 */ /* 0x000fc800078e00ff */
[----:B------:R-:W-:Y:S01]  /*c060*/  IMAD.HI.U32 R12, R13, R41, R12 ;  /* 0x000000290d0c7227 */ /* 0x000fe200078e000c */
[----:B------:R-:W-:-:S05]  /*c070*/  MOV R13, R48 ;  /* 0x00000030000d7202 */ /* 0x000fca0000000f00 */
[----:B------:R-:W-:-:S05]  /*c080*/  IMAD.HI.U32 R12, R12, R13, RZ ;  /* 0x0000000d0c0c7227 */ /* 0x000fca00078e00ff */
[----:B------:R-:W-:-:S05]  /*c090*/  IADD3 R12, PT, PT, -R12, RZ, RZ ;  /* 0x000000ff0c0c7210 */ /* 0x000fca0007ffe1ff */
[----:B------:R-:W-:-:S05]  /*c0a0*/  IMAD R12, R39, R12, R13 ;  /* 0x0000000c270c7224 */ /* 0x000fca00078e020d */
[----:B------:R-:W-:-:S13]  /*c0b0*/  ISETP.GT.U32.AND P0, PT, R39, R12, PT ;  /* 0x0000000c2700720c */ /* 0x000fda0003f04070 */
[----:B------:R-:W-:-:S05]  /*c0c0*/  @!P0 IMAD.IADD R12, R12, 0x1, -R39 ;  /* 0x000000010c0c8824 */ /* 0x000fca00078e0a27 */
[----:B------:R-:W-:-:S13]  /*c0d0*/  ISETP.GT.U32.AND P0, PT, R39, R12, PT ;  /* 0x0000000c2700720c */ /* 0x000fda0003f04070 */
[----:B------:R-:W-:-:S04]  /*c0e0*/  @!P0 IADD3 R12, PT, PT, R12, -R39, RZ ;  /* 0x800000270c0c8210 */ /* 0x000fc80007ffe0ff */
[----:B------:R-:W-:Y:S02]  /*c0f0*/  @!P1 IADD3 R12, PT, PT, -R12, RZ, RZ ;  /* 0x000000ff0c0c9210 */ /* 0x000fe40007ffe1ff */
[----:B------:R-:W-:-:S04]  /*c100*/  @!P2 LOP3.LUT R12, RZ, R15, RZ, 0x33, !PT ;  /* 0x0000000fff0ca212 */ /* 0x000fc800078e33ff */
[----:B------:R-:W-:-:S05]  /*c110*/  IADD3 R13, P0, PT, R23, R12, RZ ;  /* 0x0000000c170d7210 */ /* 0x000fca0007f1e0ff */
[----:B------:R-:W-:Y:S01]  /*c120*/  IMAD.X R14, RZ, RZ, R4, P0 ;  /* 0x000000ffff0e7224 */ /* 0x000fe200000e0604 */
[----:B-1----:R-:W-:-:S04]  /*c130*/  LEA R38, P0, R13, UR6, 0x2 ;  /* 0x000000060d267c11 */ /* 0x002fc8000f8010ff */
[----:B------:R-:W-:-:S05]  /*c140*/  LEA.HI.X R39, R13, UR7, R14, 0x2, P0 ;  /* 0x000000070d277c11 */ /* 0x000fca00080f140e */
[----:B------:R-:W3:Y:S01]  /*c150*/  LDG.E R38, desc[UR36][R38.64] ;  /* 0x0000002426267981 */ /* 0x000ee2000c1e1900 */
[----:B------:R-:W-:Y:S01]  /*c160*/  ISETP.NE.AND P0, PT, R47, RZ, PT ;  /* 0x000000ff2f00720c */ /* 0x000fe20003f05270 */
[----:B---3--:R-:W-:-:S04]  /*c170*/  IMAD R12, R21, R38, R12 ;  /* 0x00000026150c7224 */ /* 0x008fc800078e020c */
[----:B------:R-:W-:-:S04]  /*c180*/  IMAD R13, R12, 0xa0, RZ ;  /* 0x000000a00c0d7824 */ /* 0x000fc800078e02ff */
[----:B------:R-:W-:-:S06]  /*c190*/  IMAD.WIDE R12, R13, 0x2, R30 ;  /* 0x000000020d0c7825 */ /* 0x000fcc00078e021e */
[----:B------:R-:W5:Y:S01]  /*c1a0*/  LDG.E.128 R12, desc[UR36][R12.64] ;  /* 0x000000240c0c7981 */ /* 0x000f62000c1e1d00 */
[----:B------:R-:W-:Y:S01]  /*c1b0*/  BSSY.RECONVERGENT B3, `(.L_x_592) ;  /* 0x0000011000037945 */ /* 0x000fe20003800200 */
[----:B--2---:R-:W-:-:S03]  /*c1c0*/  HADD2.F32 R41, -RZ, R45.H0_H0 ;  /* 0x2000002dff297230 */ /* 0x004fc60000004100 */
[----:B------:R-:W-:Y:S05]  /*c1d0*/  @P0 BRA `(.L_x_593) ;  /* 0x0000000000380947 */ /* 0x000fea0003800000 */
        /* <DEDUP_REMOVED lines=14> */
.L_x_593:
[----:B------:R-:W-:Y:S05]  /*c2c0*/  BSYNC.RECONVERGENT B3 ;  /* 0x0000000000037941 */ /* 0x000fea0003800200 */
.L_x_592:
[----:B-1---5:R-:W-:Y:S02]  /*c2d0*/  HADD2.F32 R38, -RZ, R12.H0_H0 ;  /* 0x2000000cff267230 */ /* 0x022fe40000004100 */
[--C-:B------:R-:W-:Y:S02]  /*c2e0*/  HADD2.F32 R48, -RZ, R14.reuse.H0_H0 ;  /* 0x2000000eff307230 */ /* 0x100fe40000004100 */
[----:B------:R-:W-:Y:S02]  /*c2f0*/  HADD2.F32 R39, -RZ, R14.H1_H1 ;  /* 0x3000000eff277230 */ /* 0x000fe40000004100 */
[C---:B------:R-:W-:Y:S01]  /*c300*/  FFMA.FTZ R34, R41.reuse, R38, R34 ;  /* 0x0000002629227223 */ /* 0x040fe20000010022 */
[----:B------:R-:W-:Y:S02]  /*c310*/  HADD2.F32 R12, -RZ, R12.H1_H1 ;  /* 0x3000000cff0c7230 */ /* 0x000fe40000004100 */
        /* <DEDUP_REMOVED lines=8> */
[C---:B------:R-:W-:Y:S01]  /*c3a0*/  FFMA.FTZ R9, R41.reuse, R14, R9 ;  /* 0x0000000e29097223 */ /* 0x040fe20000010009 */
[----:B------:R-:W-:Y:S01]  /*c3b0*/  MOV R12, R53 ;  /* 0x00000035000c7202 */ /* 0x000fe20000000f00 */
[C---:B------:R-:W-:Y:S01]  /*c3c0*/  FFMA.FTZ R44, R41.reuse, R13, R44 ;  /* 0x0000000d292c7223 */ /* 0x040fe2000001002c */
[----:B------:R-:W-:-:S07]  /*c3d0*/  FFMA.FTZ R0, R41, R15, R0 ;  /* 0x0000000f29007223 */ /* 0x000fce0000010000 */
.L_x_591:
[----:B------:R-:W-:Y:S05]  /*c3e0*/  BSYNC.RECONVERGENT B2 ;  /* 0x0000000000027941 */ /* 0x000fea0003800200 */
.L_x_590:
[----:B------:R-:W-:-:S13]  /*c3f0*/  ISETP.GE.U32.AND P0, PT, R40, 0x2, PT ;  /* 0x000000022800780c */ /* 0x000fda0003f06070 */
[----:B------:R-:W-:Y:S05]  /*c400*/  @!P0 BRA `(.L_x_589) ;  /* 0x0000000800688947 */ /* 0x000fea0003800000 */
[C---:B------:R-:W-:Y:S01]  /*c410*/  LEA R14, R12.reuse, UR5, 0x1 ;  /* 0x000000050c0e7c11 */ /* 0x040fe2000f8e08ff */
[C---:B------:R-:W-:Y:S01]  /*c420*/  IMAD R41, R12.reuse, 0xa0, RZ ;  /* 0x000000a00c297824 */ /* 0x040fe200078e02ff */
[----:B------:R-:W-:-:S03]  /*c430*/  IADD3 R40, PT, PT, R12, 0x2, RZ ;  /* 0x000000020c287810 */ /* 0x000fc60007ffe0ff */
[----:B------:R-:W-:-:S05]  /*c440*/  IMAD R13, R3, -0x2, R14 ;  /* 0xfffffffe030d7824 */ /* 0x000fca00078e020e */
[----:B------:R-:W-:-:S07]  /*c450*/  IADD3 R32, PT, PT, R13, 0x4, R32 ;  /* 0x000000040d207810 */ /* 0x000fce0007ffe020 */
.L_x_600:
[----:B------:R-:W1:Y:S01]  /*c460*/  LDC R47, c[0x0][0x3f4] ;  /* 0x0000fd00ff2f7b82 */ /* 0x000e620000000800 */
[----:B------:R-:W-:Y:S01]  /*c470*/  VIADD R14, R40, 0xfffffffe ;  /* 0xfffffffe280e7836 */ /* 0x000fe20000000000 */
[----:B------:R-:W-:Y:S04]  /*c480*/  BSSY.RECONVERGENT B2, `(.L_x_594) ;  /* 0x0000045000027945 */ /* 0x000fe80003800200 */
[----:B-1----:R-:W-:-:S13]  /*c490*/  ISETP.GE.AND P0, PT, R14, R47, PT ;  /* 0x0000002f0e00720c */ /* 0x002fda0003f06270 */
[----:B------:R-:W-:Y:S05]  /*c4a0*/  @!P0 BRA `(.L_x_595) ;  /* 0x0000000400088947 */ /* 0x000fea0003800000 */
[----:B------:R-:W-:Y:S01]  /*c4b0*/  IABS R15, R47 ;  /* 0x0000002f000f7213 */ /* 0x000fe20000000000 */
[----:B------:R-:W1:Y:S01]  /*c4c0*/  LDCU.64 UR6, c[0x0][0x3c8] ;  /* 0x00007900ff0677ac */ /* 0x000e620008000a00 */
[----:B------:R-:W-:Y:S02]  /*c4d0*/  IABS R42, R14 ;  /* 0x0000000e002a7213 */ /* 0x000fe40000000000 */
[----:B------:R-:W2:Y:S01]  /*c4e0*/  I2F.RP R38, R15 ;  /* 0x0000000f00267306 */ /* 0x000ea20000209400 */
[----:B------:R-:W-:Y:S01]  /*c4f0*/  ISETP.GE.AND P1, PT, R14, RZ, PT ;  /* 0x000000ff0e00720c */ /* 0x000fe20003f26270 */
[----:B------:R-:W3:Y:S01]  /*c500*/  LDCU UR4, c[0x0][0x40c] ;  /* 0x00008180ff0477ac */ /* 0x000ee20008000800 */
[----:B------:R-:W-:-:S05]  /*c510*/  ISETP.NE.AND P2, PT, R47, RZ, PT ;  /* 0x000000ff2f00720c */ /* 0x000fca0003f45270 */
[----:B--2---:R-:W2:Y:S02]  /*c520*/  MUFU.RCP R38, R38 ;  /* 0x0000002600267308 */ /* 0x004ea40000001000 */
[----:B--2---:R-:W-:-:S06]  /*c530*/  IADD3 R39, PT, PT, R38, 0xffffffe, RZ ;  /* 0x0ffffffe26277810 */ /* 0x004fcc0007ffe0ff */
[----:B------:R-:W2:Y:S02]  /*c540*/  F2I.FTZ.U32.TRUNC.NTZ R13, R39 ;  /* 0x00000027000d7305 */ /* 0x000ea4000021f000 */
[----:B--2---:R-:W-:-:S05]  /*c550*/  IADD3 R12, PT, PT, RZ, -R13, RZ ;  /* 0x8000000dff0c7210 */ /* 0x004fca0007ffe0ff */
[----:B------:R-:W-:Y:S02]  /*c560*/  IMAD R45, R12, R15, RZ ;  /* 0x0000000f0c2d7224 */ /* 0x000fe400078e02ff */
[----:B------:R-:W-:-:S04]  /*c570*/  IMAD.MOV.U32 R12, RZ, RZ, RZ ;  /* 0x000000ffff0c7224 */ /* 0x000fc800078e00ff */
[----:B------:R-:W-:Y:S01]  /*c580*/  IMAD.HI.U32 R12, R13, R45, R12 ;  /* 0x0000002d0d0c7227 */ /* 0x000fe200078e000c */
[----:B------:R-:W-:Y:S02]  /*c590*/  MOV R13, R42 ;  /* 0x0000002a000d7202 */ /* 0x000fe40000000f00 */
[----:B------:R-:W2:Y:S03]  /*c5a0*/  LDS.U16 R42, [R32+-0x4] ;  /* 0xfffffc00202a7984 */ /* 0x000ea60000000400 */
        /* <DEDUP_REMOVED lines=13> */
[----:B------:R-:W4:Y:S01]  /*c680*/  LDG.E R38, desc[UR36][R38.64] ;  /* 0x0000002426267981 */ /* 0x000f22000c1e1900 */
[----:B---3--:R-:W-:Y:S01]  /*c690*/  UISETP.NE.AND UP0, UPT, UR4, URZ, UPT ;  /* 0x000000ff0400728c */ /* 0x008fe2000bf05270 */
[----:B----4-:R-:W-:-:S04]  /*c6a0*/  IMAD R12, R21, R38, R12 ;  /* 0x00000026150c7224 */ /* 0x010fc800078e020c */
[----:B------:R-:W-:-:S04]  /*c6b0*/  IMAD R13, R12, 0xa0, RZ ;  /* 0x000000a00c0d7824 */ /* 0x000fc800078e02ff */
[----:B------:R-:W-:-:S06]  /*c6c0*/  IMAD.WIDE R12, R13, 0x2, R30 ;  /* 0x000000020d0c7825 */ /* 0x000fcc00078e021e */
[----:B------:R-:W5:Y:S01]  /*c6d0*/  LDG.E.128 R12, desc[UR36][R12.64] ;  /* 0x000000240c0c7981 */ /* 0x000f62000c1e1d00 */
[----:B--2---:R-:W-:Y:S01]  /*c6e0*/  HADD2.F32 R45, -RZ, R42.H0_H0 ;  /* 0x2000002aff2d7230 */ /* 0x004fe20000004100 */
[----:B------:R-:W-:Y:S06]  /*c6f0*/  BRA.U UP0, `(.L_x_596) ;  /* 0x0000000100347547 */ /* 0x000fec000b800000 */
[----:B------:R-:W-:Y:S01]  /*c700*/  ISETP.NE.AND P3, PT, R2, RZ, PT ;  /* 0x000000ff0200720c */ /* 0x000fe20003f65270 */
[----:B------:R-:W1:-:S12]  /*c710*/  LDS.128 R48, [R20] ;  /* 0x0000000014307984 */ /* 0x000e580000000c00 */
[----:B------:R-:W2:Y:S01]  /*c720*/  @P3 LDG.E.128 R52, desc[UR36][R36.64] ;  /* 0x0000002424343981 */ /* 0x000ea2000c1e1d00 */
        /* <DEDUP_REMOVED lines=10> */
.L_x_596:
[--C-:B-----5:R-:W-:Y:S02]  /*c7d0*/  HADD2.F32 R48, -RZ, R14.reuse.H0_H0 ;  /* 0x2000000eff307230 */ /* 0x120fe40000004100 */
[----:B-1----:R-:W-:Y:S02]  /*c7e0*/  HADD2.F32 R39, -RZ, R14.H1_H1 ;  /* 0x3000000eff277230 */ /* 0x002fe40000004100 */
[----:B------:R-:W-:Y:S02]  /*c7f0*/  HADD2.F32 R38, -RZ, R12.H0_H0 ;  /* 0x2000000cff267230 */ /* 0x000fe40000004100 */
[C---:B------:R-:W-:Y:S01]  /*c800*/  FFMA.FTZ R11, R45.reuse, R48, R11 ;  /* 0x000000302d0b7223 */ /* 0x040fe2000001000b */
[----:B------:R-:W-:Y:S02]  /*c810*/  HADD2.F32 R42, -RZ, R13.H0_H0 ;  /* 0x2000000dff2a7230 */ /* 0x000fe40000004100 */
[----:B------:R-:W-:Y:S01]  /*c820*/  FFMA.FTZ R46, R45, R39, R46 ;  /* 0x000000272d2e7223 */ /* 0x000fe2000001002e */
[----:B------:R-:W-:-:S02]  /*c830*/  HADD2.F32 R14, -RZ, R15.H0_H0 ;  /* 0x2000000fff0e7230 */ /* 0x000fc40000004100 */
[C---:B------:R-:W-:Y:S01]  /*c840*/  FFMA.FTZ R34, R45.reuse, R38, R34 ;  /* 0x000000262d227223 */ /* 0x040fe20000010022 */
[----:B------:R-:W-:Y:S02]  /*c850*/  HADD2.F32 R12, -RZ, R12.H1_H1 ;  /* 0x3000000cff0c7230 */ /* 0x000fe40000004100 */
[C---:B------:R-:W-:Y:S01]  /*c860*/  FFMA.FTZ R7, R45.reuse, R42, R7 ;  /* 0x0000002a2d077223 */ /* 0x040fe20000010007 */
[----:B------:R-:W-:Y:S02]  /*c870*/  HADD2.F32 R13, -RZ, R13.H1_H1 ;  /* 0x3000000dff0d7230 */ /* 0x000fe40000004100 */
[C---:B------:R-:W-:Y:S01]  /*c880*/  FFMA.FTZ R9, R45.reuse, R14, R9 ;  /* 0x0000000e2d097223 */ /* 0x040fe20000010009 */
[----:B------:R-:W-:Y:S02]  /*c890*/  HADD2.F32 R15, -RZ, R15.H1_H1 ;  /* 0x3000000fff0f7230 */ /* 0x000fe40000004100 */
[C---:B------:R-:W-:Y:S01]  /*c8a0*/  FFMA.FTZ R5, R45.reuse, R12, R5 ;  /* 0x0000000c2d057223 */ /* 0x040fe20000010005 */
[----:B------:R-:W-:-:S02]  /*c8b0*/  FFMA.FTZ R44, R45, R13, R44 ;  /* 0x0000000d2d2c7223 */ /* 0x000fc4000001002c */
[----:B------:R-:W-:-:S07]  /*c8c0*/  FFMA.FTZ R0, R45, R15, R0 ;  /* 0x0000000f2d007223 */ /* 0x000fce0000010000 */
.L_x_595:
[----:B------:R-:W-:Y:S05]  /*c8d0*/  BSYNC.RECONVERGENT B2 ;  /* 0x0000000000027941 */ /* 0x000fea0003800200 */
.L_x_594:
[----:B------:R-:W-:Y:S01]  /*c8e0*/  ISETP.GE.AND P0, PT, R40, R47, PT ;  /* 0x0000002f2800720c */ /* 0x000fe20003f06270 */
[----:B------:R-:W-:-:S12]  /*c8f0*/  BSSY.RECONVERGENT B2, `(.L_x_597) ;  /* 0x0000045000027945 */ /* 0x000fd80003800200 */
        /* <DEDUP_REMOVED lines=16> */
[----:B------:R-:W2:Y:S03]  /*ca00*/  LDS.U16 R42, [R32] ;  /* 0x00000000202a7984 */ /* 0x000ea60000000400 */
        /* <DEDUP_REMOVED lines=24> */
[----:B------:R-:W-:-:S05]  /*cb90*/  IADD3 R39, PT, PT, R41, 0x140, RZ ;  /* 0x0000014029277810 */ /* 0x000fca0007ffe0ff */
        /* <DEDUP_REMOVED lines=10> */
.L_x_599:
        /* <DEDUP_REMOVED lines=16> */
.L_x_598:
[----:B------:R-:W-:Y:S05]  /*cd40*/  BSYNC.RECONVERGENT B2 ;  /* 0x0000000000027941 */ /* 0x000fea0003800200 */
.L_x_597:
[C---:B------:R-:W-:Y:S01]  /*cd50*/  IADD3 R13, PT, PT, R40.reuse, 0x2, RZ ;  /* 0x00000002280d7810 */ /* 0x040fe20007ffe0ff */
[----:B------:R-:W-:Y:S01]  /*cd60*/  VIADD R40, R40, 0x4 ;  /* 0x0000000428287836 */ /* 0x000fe20000000000 */
[----:B------:R-:W-:Y:S02]  /*cd70*/  IADD3 R41, PT, PT, R41, 0x280, RZ ;  /* 0x0000028029297810 */ /* 0x000fe40007ffe0ff */
[----:B------:R-:W-:Y:S02]  /*cd80*/  ISETP.GE.AND P0, PT, R13, R16, PT ;  /* 0x000000100d00720c */ /* 0x000fe40003f06270 */
[----:B------:R-:W-:-:S11]  /*cd90*/  IADD3 R32, PT, PT, R32, 0x8, RZ ;  /* 0x0000000820207810 */ /* 0x000fd60007ffe0ff */
[----:B------:R-:W-:Y:S05]  /*cda0*/  @!P0 BRA `(.L_x_600) ;  /* 0xfffffff400ac8947 */ /* 0x000fea000383ffff */
.L_x_589:
[----:B------:R-:W-:Y:S05]  /*cdb0*/  BSYNC.RECONVERGENT B1 ;  /* 0x0000000000017941 */ /* 0x000fea0003800200 */
.L_x_588:
[----:B------:R-:W-:-:S13]  /*cdc0*/  ISETP.NE.AND P0, PT, R6, R35, PT ;  /* 0x000000230600720c */ /* 0x000fda0003f05270 */
[----:B------:R-:W-:Y:S05]  /*cdd0*/  @P0 BRA `(.L_x_578) ;  /* 0x0000000000bc0947 */ /* 0x000fea0003800000 */
[----:B------:R-:W-:Y:S01]  /*cde0*/  IMAD.MOV.U32 R13, RZ, RZ, 0xa0 ;  /* 0x000000a0ff0d7424 */ /* 0x000fe200078e00ff */
[----:B------:R-:W1:Y:S03]  /*cdf0*/  LDCU UR4, c[0x0][0x40c] ;  /* 0x00008180ff0477ac */ /* 0x000e660008000800 */
[----:B------:R-:W-:-:S04]  /*ce00*/  IMAD R13, R22, R13, -0xa0 ;  /* 0xffffff60160d7424 */ /* 0x000fc800078e020d */
[----:B------:R-:W-:-:S06]  /*ce10*/  IMAD.WIDE R12, R13, 0x2, R28 ;  /* 0x000000020d0c7825 */ /* 0x000fcc00078e021c */
[----:B------:R-:W5:Y:S01]  /*ce20*/  LDG.E.128 R12, desc[UR36][R12.64] ;  /* 0x000000240c0c7981 */ /* 0x000f62000c1e1d00 */
[----:B------:R-:W-:-:S04]  /*ce30*/  IADD3 R22, PT, PT, R22, -R3, RZ ;  /* 0x8000000316167210 */ /* 0x000fc80007ffe0ff */
[----:B------:R-:W-:Y:S01]  /*ce40*/  LEA R43, R22, R43, 0x1 ;  /* 0x0000002b162b7211 */ /* 0x000fe200078e08ff */
[----:B-1----:R-:W-:-:S05]  /*ce50*/  UISETP.NE.AND UP0, UPT, UR4, URZ, UPT ;  /* 0x000000ff0400728c */ /* 0x002fca000bf05270 */
[----:B------:R-:W1:Y:S02]  /*ce60*/  LDS.U16 R43, [R43+-0x2] ;  /* 0xfffffe002b2b7984 */ /* 0x000e640000000400 */
[----:B-1----:R-:W-:Y:S02]  /*ce70*/  HADD2.F32 R31, -RZ, R43.H0_H0 ;  /* 0x2000002bff1f7230 */ /* 0x002fe40000004100 */
[----:B------:R-:W-:Y:S05]  /*ce80*/  BRA.U UP0, `(.L_x_601) ;  /* 0x0000000100507547 */ /* 0x000fea000b800000 */
[----:B------:R-:W1:Y:S02]  /*ce90*/  LDCU.64 UR6, c[0x0][0x460] ;  /* 0x00008c00ff0677ac */ /* 0x000e640008000a00 */
[----:B-1----:R-:W-:-:S04]  /*cea0*/  ISETP.NE.U32.AND P0, PT, RZ, UR6, PT ;  /* 0x00000006ff007c0c */ /* 0x002fc8000bf05070 */
[----:B------:R-:W-:-:S13]  /*ceb0*/  ISETP.NE.AND.EX P0, PT, RZ, UR7, PT, P0 ;  /* 0x00000007ff007c0c */ /* 0x000fda000bf05300 */
[----:B------:R-:W1:Y:S08]  /*cec0*/  @P0 LDC R4, c[0x0][0x3f8] ;  /* 0x0000fe00ff040b82 */ /* 0x000e700000000800 */
[----:B------:R-:W2:Y:S01]  /*ced0*/  @P0 LDC.64 R2, c[0x0][0x458] ;  /* 0x00011600ff020b82 */ /* 0x000ea20000000a00 */
[----:B-1----:R-:W-:-:S04]  /*cee0*/  @P0 IMAD R4, R19, R4, R8 ;  /* 0x0000000413040224 */ /* 0x002fc800078e0208 */
[----:B------:R-:W-:-:S04]  /*cef0*/  @P0 IMAD R19, R4, 0xa0, R33 ;  /* 0x000000a004130824 */ /* 0x000fc800078e0221 */
[----:B--2---:R-:W-:-:S05]  /*cf00*/  @P0 IMAD.WIDE R2, R19, 0x2, R2 ;  /* 0x0000000213020825 */ /* 0x004fca00078e0202 */
[----:B0-----:R-:W2:Y:S01]  /*cf10*/  @P0 LDG.E.128 R20, desc[UR36][R2.64] ;  /* 0x0000002402140981 */ /* 0x001ea2000c1e1d00 */
[----:B-----5:R-:W-:Y:S02]  /*cf20*/  HFMA2 R12, R12, 1, 1, R24 ;  /* 0x3c003c000c0c7831 */ /* 0x020fe40000000018 */
[----:B------:R-:W-:Y:S02]  /*cf30*/  HADD2 R13, R13, R25 ;  /* 0x000000190d0d7230 */ /* 0x000fe40000000000 */
[----:B------:R-:W-:Y:S02]  /*cf40*/  HFMA2 R14, R14, 1, 1, R26 ;  /* 0x3c003c000e0e7831 */ /* 0x000fe4000000001a */
[----:B------:R-:W-:Y:S02]  /*cf50*/  HADD2 R15, R15, R27 ;  /* 0x0000001b0f0f7230 */ /* 0x000fe40000000000 */
[----:B------:R-:W-:-:S04]  /*cf60*/  IMAD R17, R17, 0xa0, RZ ;  /* 0x000000a011117824 */ /* 0x000fc800078e02ff */
[----:B------:R-:W-:-:S04]  /*cf70*/  IMAD.WIDE R28, R17, 0x2, R28 ;  /* 0x00000002111c7825 */ /* 0x000fc800078e021c */
[----:B--2---:R-:W-:Y:S02]  /*cf80*/  @P0 HFMA2 R13, R13, R21, -RZ ;  /* 0x000000150d0d0231 */ /* 0x004fe400001000ff */
[----:B------:R-:W-:Y:S02]  /*cf90*/  @P0 HMUL2 R12, R12, R20 ;  /* 0x000000140c0c0232 */ /* 0x000fe40000000000 */
[----:B------:R-:W-:Y:S02]  /*cfa0*/  @P0 HFMA2 R15, R15, R23, -RZ ;  /* 0x000000170f0f0231 */ /* 0x000fe400001000ff */
[----:B------:R-:W-:-:S05]  /*cfb0*/  @P0 HMUL2 R14, R14, R22 ;  /* 0x000000160e0e0232 */ /* 0x000fca0000000000 */
[----:B------:R1:W-:Y:S02]  /*cfc0*/  STG.E.128 desc[UR36][R28.64], R12 ;  /* 0x0000000c1c007986 */ /* 0x0003e4000c101d24 */
.L_x_601:
[--C-:B-----5:R-:W-:Y:S02]  /*cfd0*/  HADD2.F32 R2, -RZ, R12.reuse.H0_H0 ;  /* 0x2000000cff027230 */ /* 0x120fe40000004100 */
[----:B------:R-:W-:Y:S02]  /*cfe0*/  HADD2.F32 R4, -RZ, R13.H0_H0 ;  /* 0x2000000dff047230 */ /* 0x000fe40000004100 */
[----:B------:R-:W-:Y:S02]  /*cff0*/  HADD2.F32 R8, -RZ, R15.H0_H0 ;  /* 0x2000000fff087230 */ /* 0x000fe40000004100 */
[C---:B------:R-:W-:Y:S01]  /*d000*/  FFMA.FTZ R34, R31.reuse, R2, R34 ;  /* 0x000000021f227223 */ /* 0x040fe20000010022 */
[----:B-1----:R-:W-:Y:S02]  /*d010*/  HADD2.F32 R12, -RZ, R12.H1_H1 ;  /* 0x3000000cff0c7230 */ /* 0x002fe40000004100 */
        /* <DEDUP_REMOVED lines=11> */
.L_x_578:
[----:B------:R-:W-:Y:S05]  /*d0d0*/  BSYNC.RECONVERGENT B0 ;  /* 0x0000000000007941 */ /* 0x000fea0003800200 */
.L_x_577:
[----:B------:R-:W-:Y:S01]  /*d0e0*/  BAR.SYNC.DEFER_BLOCKING 0x0 ;  /* 0x0000000000007b1d */ /* 0x000fe20000010000 */
[----:B------:R-:W-:-:S13]  /*d0f0*/  ISETP.GT.U32.AND P0, PT, R33, 0x9f, PT ;  /* 0x0000009f2100780c */ /* 0x000fda0003f04070 */
[----:B------:R-:W-:Y:S05]  /*d100*/  @P0 EXIT ;  /* 0x000000000000094d */ /* 0x000fea0003800000 */
[----:B------:R-:W1:Y:S01]  /*d110*/  S2UR UR5, SR_CgaCtaId ;  /* 0x00000000000579c3 */ /* 0x000e620000008800 */
[----:B------:R-:W-:Y:S01]  /*d120*/  LOP3.LUT R2, R18, 0x3e0, RZ, 0xc0, !PT ;  /* 0x000003e012027812 */ /* 0x000fe200078ec0ff */
[----:B------:R-:W-:Y:S01]  /*d130*/  UMOV UR4, 0x400 ;  /* 0x0000040000047882 */ /* 0x000fe20000000000 */
[----:B------:R-:W-:Y:S01]  /*d140*/  BSSY.RECONVERGENT B0, `(.L_x_602) ;  /* 0x000000c000007945 */ /* 0x000fe20003800200 */
[----:B------:R-:W-:Y:S01]  /*d150*/  UIADD3 UR4, UPT, UPT, UR4, 0x410, URZ ;  /* 0x0000041004047890 */ /* 0x000fe2000fffe0ff */
[----:B------:R-:W-:Y:S02]  /*d160*/  ISETP.NE.AND P0, PT, R2, 0x20, PT ;  /* 0x000000200200780c */ /* 0x000fe40003f05270 */
[----:B------:R-:W-:Y:S01]  /*d170*/  ISETP.GT.U32.AND P1, PT, R18, 0x1f, PT ;  /* 0x0000001f1200780c */ /* 0x000fe20003f24070 */
[----:B-1----:R-:W-:-:S06]  /*d180*/  ULEA UR4, UR5, UR4, 0x18 ;  /* 0x0000000405047291 */ /* 0x002fcc000f8ec0ff */
[----:B------:R-:W-:-:S04]  /*d190*/  LEA R2, R33, UR4, 0x1 ;  /* 0x0000000421027c11 */ /* 0x000fc8000f8e08ff */
[----:B------:R-:W-:Y:S05]  /*d1a0*/  @P0 BRA `(.L_x_603) ;  /* 0x0000000000140947 */ /* 0x000fea0003800000 */
[----:B------:R-:W-:Y:S02]  /*d1b0*/  F2FP.F16.F32.PACK_AB R12, R5, R34 ;  /* 0x00000022050c723e */ /* 0x000fe400000000ff */
[----:B------:R-:W-:Y:S02]  /*d1c0*/  F2FP.F16.F32.PACK_AB R13, R44, R7 ;  /* 0x000000072c0d723e */ /* 0x000fe400000000ff */
[----:B------:R-:W-:Y:S02]  /*d1d0*/  F2FP.F16.F32.PACK_AB R14, R46, R11 ;  /* 0x0000000b2e0e723e */ /* 0x000fe400000000ff */
[----:B------:R-:W-:-:S05]  /*d1e0*/  F2FP.F16.F32.PACK_AB R15, R0, R9 ;  /* 0x00000009000f723e */ /* 0x000fca00000000ff */
[----:B------:R1:W-:Y:S02]  /*d1f0*/  STS.128 [R2], R12 ;  /* 0x0000000c02007388 */ /* 0x0003e40000000c00 */
.L_x_603:
[----:B------:R-:W-:Y:S05]  /*d200*/  BSYNC.RECONVERGENT B0 ;  /* 0x0000000000007941 */ /* 0x000fea0003800200 */
.L_x_602:
[----:B------:R-:W-:Y:S06]  /*d210*/  BAR.SYNC.DEFER_BLOCKING 0x0 ;  /* 0x0000000000007b1d */ /* 0x000fec0000010000 */
[----:B------:R-:W-:Y:S04]  /*d220*/  BSSY.RECONVERGENT B0, `(.L_x_604) ;  /* 0x0000013000007945 */ /* 0x000fe80003800200 */
[----:B------:R-:W-:Y:S05]  /*d230*/  @P1 BRA `(.L_x_605) ;  /* 0x0000000000441947 */ /* 0x000fea0003800000 */
[----:B-1----:R-:W1:Y:S02]  /*d240*/  LDS.128 R12, [R2] ;  /* 0x00000000020c7984 */ /* 0x002e640000000c00 */
[--C-:B-1----:R-:W-:Y:S02]  /*d250*/  HADD2.F32 R3, -RZ, R12.reuse.H0_H0 ;  /* 0x2000000cff037230 */ /* 0x102fe40000004100 */
        /* <DEDUP_REMOVED lines=15> */
.L_x_605:
[----:B------:R-:W-:Y:S05]  /*d350*/  BSYNC.RECONVERGENT B0 ;  /* 0x0000000000007941 */ /* 0x000fea0003800200 */
.L_x_604:
[----:B------:R-:W-:Y:S06]  /*d360*/  BAR.SYNC.DEFER_BLOCKING 0x0 ;  /* 0x0000000000007b1d */ /* 0x000fec0000010000 */
[----:B------:R-:W-:Y:S05]  /*d370*/  @P1 EXIT ;  /* 0x000000000000194d */ /* 0x000fea0003800000 */
[----:B------:R-:W2:Y:S02]  /*d380*/  LDCU UR4, c[0x0][0x478] ;  /* 0x00008f00ff0477ac */ /* 0x000ea40008000800 */
[----:B--2---:R-:W-:-:S09]  /*d390*/  UISETP.NE.AND UP0, UPT, UR4, 0x2, UPT ;  /* 0x000000020400788c */ /* 0x004fd2000bf05270 */
[----:B------:R-:W-:Y:S05]  /*d3a0*/  BRA.U UP0, `(.L_x_606) ;  /* 0x0000000100e07547 */ /* 0x000fea000b800000 */
[----:B-1----:R-:W1:Y:S01]  /*d3b0*/  LDC.64 R2, c[0x0][0x470] ;  /* 0x00011c00ff027b82 */ /* 0x002e620000000a00 */
[----:B------:R-:W2:Y:S01]  /*d3c0*/  LDCU.64 UR4, c[0x0][0x380] ;  /* 0x00007000ff0477ac */ /* 0x000ea20008000a00 */
[----:B-1----:R-:W3:Y:S01]  /*d3d0*/  LDG.E R2, desc[UR36][R2.64] ;  /* 0x0000002402027981 */ /* 0x002ee2000c1e1900 */
[----:B------:R-:W-:-:S04]  /*d3e0*/  IADD3 R10, PT, PT, R10, R33, RZ ;  /* 0x000000210a0a7210 */ /* 0x000fc80007ffe0ff */
[----:B--2---:R-:W-:Y:S01]  /*d3f0*/  IADD3 R8, P0, PT, R10, UR4, RZ ;  /* 0x000000040a087c10 */ /* 0x004fe2000ff1e0ff */
[C---:B---3--:R-:W-:Y:S01]  /*d400*/  FMUL.FTZ R9, R2.reuse, R9 ;  /* 0x0000000902097220 */ /* 0x048fe20000410000 */
[C---:B------:R-:W-:Y:S01]  /*d410*/  FMUL.FTZ R0, R2.reuse, R0 ;  /* 0x0000000002007220 */ /* 0x040fe20000410000 */
[C---:B------:R-:W-:Y:S01]  /*d420*/  FMUL.FTZ R46, R2.reuse, R46 ;  /* 0x0000002e022e7220 */ /* 0x040fe20000410000 */
[C---:B------:R-:W-:Y:S01]  /*d430*/  FMUL.FTZ R44, R2.reuse, R44 ;  /* 0x0000002c022c7220 */ /* 0x040fe20000410000 */
[C---:B------:R-:W-:Y:S01]  /*d440*/  FMUL.FTZ R5, R2.reuse, R5 ;  /* 0x0000000502057220 */ /* 0x040fe20000410000 */
[C---:B------:R-:W-:Y:S01]  /*d450*/  FMUL.FTZ R7, R2.reuse, R7 ;  /* 0x0000000702077220 */ /* 0x040fe20000410000 */
[----:B------:R-:W1:Y:S01]  /*d460*/  F2I.S8.NTZ R9, R9 ;  /* 0x0000000900097305 */ /* 0x000e620000202100 */
[C---:B------:R-:W-:Y:S01]  /*d470*/  FMUL.FTZ R11, R2.reuse, R11 ;  /* 0x0000000b020b7220 */ /* 0x040fe20000410000 */
[----:B------:R-:W-:-:S06]  /*d480*/  FMUL.FTZ R2, R2, R34 ;  /* 0x0000002202027220 */ /* 0x000fcc0000410000 */
[----:B------:R-:W2:Y:S01]  /*d490*/  F2I.S8.NTZ R0, R0 ;  /* 0x0000000000007305 */ /* 0x000ea20000202100 */
[----:B-1----:R-:W-:-:S07]  /*d4a0*/  PRMT R3, R9, 0x8880, RZ ;  /* 0x0000888009037816 */ /* 0x002fce00000000ff */
[----:B------:R-:W1:Y:S01]  /*d4b0*/  F2I.S8.NTZ R46, R46 ;  /* 0x0000002e002e7305 */ /* 0x000e620000202100 */
[----:B------:R-:W-:Y:S02]  /*d4c0*/  PRMT R3, R3, 0x7710, RZ ;  /* 0x0000771003037816 */ /* 0x000fe400000000ff */
[----:B--2---:R-:W-:-:S05]  /*d4d0*/  PRMT R6, R0, 0x8880, RZ ;  /* 0x0000888000067816 */ /* 0x004fca00000000ff */
[----:B------:R-:W2:Y:S01]  /*d4e0*/  F2I.S8.NTZ R44, R44 ;  /* 0x0000002c002c7305 */ /* 0x000ea20000202100 */
[----:B------:R-:W-:Y:S01]  /*d4f0*/  IMAD.U32 R4, R3, 0x10000, RZ ;  /* 0x0001000003047824 */ /* 0x000fe200078e00ff */
[----:B------:R-:W-:-:S04]  /*d500*/  PRMT R3, R6, 0x7710, RZ ;  /* 0x0000771006037816 */ /* 0x000fc800000000ff */
[----:B------:R-:W-:Y:S02]  /*d510*/  LOP3.LUT R4, R4, 0xff0000, RZ, 0xc0, !PT ;  /* 0x00ff000004047812 */ /* 0x000fe400078ec0ff */
[----:B------:R-:W3:Y:S01]  /*d520*/  F2I.S8.NTZ R5, R5 ;  /* 0x0000000500057305 */ /* 0x000ee20000202100 */
[----:B-1----:R-:W-:Y:S02]  /*d530*/  PRMT R46, R46, 0x8880, RZ ;  /* 0x000088802e2e7816 */ /* 0x002fe400000000ff */
[----:B------:R-:W-:Y:S02]  /*d540*/  PRMT R3, R4, 0x4210, R3 ;  /* 0x0000421004037816 */ /* 0x000fe40000000003 */
[----:B------:R-:W-:Y:S02]  /*d550*/  PRMT R0, R46, 0x7710, RZ ;  /* 0x000077102e007816 */ /* 0x000fe400000000ff */
[----:B--2---:R-:W-:Y:S01]  /*d560*/  PRMT R4, R44, 0x8880, RZ ;  /* 0x000088802c047816 */ /* 0x004fe200000000ff */
[----:B------:R-:W1:Y:S01]  /*d570*/  F2I.S8.NTZ R7, R7 ;  /* 0x0000000700077305 */ /* 0x000e620000202100 */
[----:B------:R-:W-:-:S02]  /*d580*/  SHF.L.U32 R0, R0, 0x8, RZ ;  /* 0x0000000800007819 */ /* 0x000fc400000006ff */
[----:B------:R-:W-:Y:S02]  /*d590*/  PRMT R4, R4, 0x7710, RZ ;  /* 0x0000771004047816 */ /* 0x000fe400000000ff */
[----:B------:R-:W-:Y:S02]  /*d5a0*/  LOP3.LUT R9, R3, 0xff00, R0, 0xf8, !PT ;  /* 0x0000ff0003097812 */ /* 0x000fe400078ef800 */
[----:B---3--:R-:W-:Y:S01]  /*d5b0*/  PRMT R5, R5, 0x8880, RZ ;  /* 0x0000888005057816 */ /* 0x008fe200000000ff */
[----:B------:R-:W2:Y:S01]  /*d5c0*/  F2I.S8.NTZ R11, R11 ;  /* 0x0000000b000b7305 */ /* 0x000ea20000202100 */
[----:B------:R-:W-:Y:S02]  /*d5d0*/  LOP3.LUT R4, R4, 0xff, RZ, 0xc0, !PT ;  /* 0x000000ff04047812 */ /* 0x000fe400078ec0ff */
[----:B------:R-:W-:Y:S02]  /*d5e0*/  PRMT R0, R5, 0x7710, RZ ;  /* 0x0000771005007816 */ /* 0x000fe400000000ff */
[----:B-1----:R-:W-:-:S03]  /*d5f0*/  PRMT R7, R7, 0x8880, RZ ;  /* 0x0000888007077816 */ /* 0x002fc600000000ff */
[----:B------:R-:W1:Y:S01]  /*d600*/  F2I.S8.NTZ R2, R2 ;  /* 0x0000000200027305 */ /* 0x000e620000202100 */
[----:B------:R-:W-:Y:S02]  /*d610*/  LOP3.LUT R6, R0, 0xff, RZ, 0xc0, !PT ;  /* 0x000000ff00067812 */ /* 0x000fe400078ec0ff */
[----:B------:R-:W-:Y:S02]  /*d620*/  PRMT R3, R7, 0x7710, RZ ;  /* 0x0000771007037816 */ /* 0x000fe400000000ff */
[----:B--2---:R-:W-:Y:S02]  /*d630*/  PRMT R7, R11, 0x8880, RZ ;  /* 0x000088800b077816 */ /* 0x004fe400000000ff */
[----:B------:R-:W-:Y:S02]  /*d640*/  LOP3.LUT R5, R3, 0xff, RZ, 0xc0, !PT ;  /* 0x000000ff03057812 */ /* 0x000fe400078ec0ff */
[----:B------:R-:W-:Y:S01]  /*d650*/  PRMT R0, R7, 0x7710, RZ ;  /* 0x0000771007007816 */ /* 0x000fe200000000ff */
[----:B------:R-:W-:Y:S01]  /*d660*/  IMAD.WIDE.U32 R6, R6, 0x100, RZ ;  /* 0x0000010006067825 */ /* 0x000fe200078e00ff */
[----:B-1----:R-:W-:-:S03]  /*d670*/  PRMT R11, R2, 0x8880, RZ ;  /* 0x00008880020b7816 */ /* 0x002fc600000000ff */
[----:B------:R-:W-:Y:S01]  /*d680*/  IMAD.WIDE.U32 R2, R4, 0x1000000, RZ ;  /* 0x0100000004027825 */ /* 0x000fe200078e00ff */
[----:B------:R-:W-:Y:S02]  /*d690*/  LOP3.LUT R9, R9, 0xff, R0, 0xf8, !PT ;  /* 0x000000ff09097812 */ /* 0x000fe400078ef800 */
[----:B------:R-:W-:Y:S01]  /*d6a0*/  PRMT R0, R11, 0x7710, RZ ;  /* 0x000077100b007816 */ /* 0x000fe200000000ff */
[----:B------:R-:W-:-:S03]  /*d6b0*/  IMAD.WIDE.U32 R4, R5, 0x10000, RZ ;  /* 0x0001000005047825 */ /* 0x000fc600078e00ff */
[----:B------:R-:W-:Y:S02]  /*d6c0*/  LOP3.LUT R11, R6, R2, R4, 0xfe, !PT ;  /* 0x00000002060b7212 */ /* 0x000fe400078efe04 */
[----:B------:R-:W-:Y:S02]  /*d6d0*/  LOP3.LUT R3, R5, R9, R3, 0xfe, !PT ;  /* 0x0000000905037212 */ /* 0x000fe400078efe03 */
[----:B------:R-:W-:Y:S02]  /*d6e0*/  LEA.HI.X.SX32 R9, R10, UR5, 0x1, P0 ;  /* 0x000000050a097c11 */ /* 0x000fe400080f0eff */
[----:B------:R-:W-:Y:S02]  /*d6f0*/  LOP3.LUT R2, R11, 0xff, R0, 0xf8, !PT ;  /* 0x000000ff0b027812 */ /* 0x000fe400078ef800 */
[----:B------:R-:W-:-:S05]  /*d700*/  LOP3.LUT R3, R3, R7, RZ, 0xfc, !PT ;  /* 0x0000000703037212 */ /* 0x000fca00078efcff */
[----:B------:R-:W-:Y:S01]  /*d710*/  STG.E.64 desc[UR36][R8.64], R2 ;  /* 0x0000000208007986 */ /* 0x000fe2000c101b24 */
[----:B------:R-:W-:Y:S05]  /*d720*/  EXIT ;  /* 0x000000000000794d */ /* 0x000fea0003800000 */
.L_x_606:
[----:B-1----:R-:W1:Y:S01]  /*d730*/  LDC.64 R2, c[0x0][0x380] ;  /* 0x0000e000ff027b82 */ /* 0x002e620000000a00 */
[----:B------:R-:W-:Y:S01]  /*d740*/  IMAD.IADD R33, R10, 0x1, R33 ;  /* 0x000000010a217824 */ /* 0x000fe200078e0221 */
[----:B------:R-:W-:Y:S02]  /*d750*/  F2FP.F16.F32.PACK_AB R5, R5, R34 ;  /* 0x000000220505723e */ /* 0x000fe400000000ff */
[----:B------:R-:W-:Y:S02]  /*d760*/  F2FP.F16.F32.PACK_AB R7, R44, R7 ;  /* 0x000000072c07723e */ /* 0x000fe400000000ff */
[----:B------:R-:W-:Y:S02]  /*d770*/  F2FP.F16.F32.PACK_AB R11, R46, R11 ;  /* 0x0000000b2e0b723e */ /* 0x000fe400000000ff */
[----:B------:R-:W-:Y:S01]  /*d780*/  F2FP.F16.F32.PACK_AB R9, R0, R9 ;  /* 0x000000090009723e */ /* 0x000fe200000000ff */
[----:B-1----:R-:W-:-:S05]  /*d790*/  IMAD.WIDE R2, R33, 0x2, R2 ;  /* 0x0000000221027825 */ /* 0x002fca00078e0202 */
[----:B------:R-:W-:Y:S04]  /*d7a0*/  STG.E desc[UR36][R2.64], R5 ;  /* 0x0000000502007986 */ /* 0x000fe8000c101924 */
[----:B------:R-:W-:Y:S04]  /*d7b0*/  STG.E desc[UR36][R2.64+0x4], R7 ;  /* 0x0000040702007986 */ /* 0x000fe8000c101924 */
[----:B------:R-:W-:Y:S04]  /*d7c0*/  STG.E desc[UR36][R2.64+0x8], R11 ;  /* 0x0000080b02007986 */ /* 0x000fe8000c101924 */
[----:B------:R-:W-:Y:S01]  /*d7d0*/  STG.E desc[UR36][R2.64+0xc], R9 ;  /* 0x00000c0902007986 */ /* 0x000fe2000c101924 */
[----:B------:R-:W-:Y:S05]  /*d7e0*/  EXIT ;  /* 0x000000000000794d */ /* 0x000fea0003800000 */
.L_x_417:
[----:B------:R-:W-:Y:S01]  /*d7f0*/  MOV R12, 0x10 ;  /* 0x00000010000c7802 */ /* 0x000fe20000000f00 */
[----:B------:R-:W-:Y:S01]  /*d800*/  IMAD.MOV.U32 R15, RZ, RZ, -0x1 ;  /* 0xffffffffff0f7424 */ /* 0x000fe200078e00ff */
[----:B------:R-:W-:-:S07]  /*d810*/  MOV R11, 0x1f ;  /* 0x0000001f000b7802 */ /* 0x000fce0000000f00 */
[----:B------:R-:W-:Y:S05]  /*d820*/  WARPSYNC.COLLECTIVE R15, `(.L_x_607) ;  /* 0x000000000f087348 */ /* 0x000fea0003c00000 */
[----:B------:R0:W1:Y:S02]  /*d830*/  SHFL.BFLY P6, R14, R13, R12, R11 ;  /* 0x0c00000c0d0e7389 */ /* 0x00006400000c000b */
[----:B01----:R-:W-:Y:S05]  /*d840*/  ENDCOLLECTIVE ;  /* 0x000000000000791b */ /* 0x003fea0003800000 */
.L_x_607:
[----:B------:R-:W-:Y:S01]  /*d850*/  MOV R12, 0x8 ;  /* 0x00000008000c7802 */ /* 0x000fe20000000f00 */
[----:B------:R-:W-:-:S05]  /*d860*/  FADD.FTZ R0, R13, R14 ;  /* 0x0000000e0d007221 */ /* 0x000fca0000010000 */
[----:B------:R-:W-:-:S07]  /*d870*/  MOV R13, R0 ;  /* 0x00000000000d7202 */ /* 0x000fce0000000f00 */
[----:B------:R-:W-:Y:S05]  /*d880*/  WARPSYNC.COLLECTIVE R15, `(.L_x_608) ;  /* 0x000000000f087348 */ /* 0x000fea0003c00000 */
[----:B------:R0:W1:Y:S02]  /*d890*/  SHFL.BFLY P6, R14, R13, R12, R11 ;  /* 0x0c00000c0d0e7389 */ /* 0x00006400000c000b */
[----:B01----:R-:W-:Y:S05]  /*d8a0*/  ENDCOLLECTIVE ;  /* 0x000000000000791b */ /* 0x003fea0003800000 */
.L_x_608:
[----:B------:R-:W-:Y:S01]  /*d8b0*/  MOV R12, 0x4 ;  /* 0x00000004000c7802 */ /* 0x000fe20000000f00 */
[----:B------:R-:W-:-:S04]  /*d8c0*/  FADD.FTZ R4, R0, R14 ;  /* 0x0000000e00047221 */ /* 0x000fc80000010000 */
[----:B------:R-:W-:-:S07]  /*d8d0*/  IMAD.MOV.U32 R13, RZ, RZ, R4 ;  /* 0x000000ffff0d7224 */ /* 0x000fce00078e0004 */
[----:B------:R-:W-:Y:S05]  /*d8e0*/  WARPSYNC.COLLECTIVE R15, `(.L_x_609) ;  /* 0x000000000f087348 */ /* 0x000fea0003c00000 */
[----:B------:R0:W1:Y:S02]  /*d8f0*/  SHFL.BFLY P6, R14, R13, R12, R11 ;  /* 0x0c00000c0d0e7389 */ /* 0x00006400000c000b */
[----:B01----:R-:W-:Y:S05]  /*d900*/  ENDCOLLECTIVE ;  /* 0x000000000000791b */ /* 0x003fea0003800000 */
.L_x_609:
[----:B------:R-:W-:Y:S02]  /*d910*/  IMAD.MOV.U32 R12, RZ, RZ, 0x2 ;  /* 0x00000002ff0c7424 */ /* 0x000fe400078e00ff */
[----:B------:R-:W-:-:S05]  /*d920*/  FADD.FTZ R6, R4, R14 ;  /* 0x0000000e04067221 */ /* 0x000fca0000010000 */
[----:B------:R-:W-:-:S07]  /*d930*/  MOV R13, R6 ;  /* 0x00000006000d7202 */ /* 0x000fce0000000f00 */
[----:B------:R-:W-:Y:S05]  /*d940*/  WARPSYNC.COLLECTIVE R15, `(.L_x_610) ;  /* 0x000000000f087348 */ /* 0x000fea0003c00000 */
[----:B------:R0:W1:Y:S02]  /*d950*/  SHFL.BFLY P6, R14, R13, R12, R11 ;  /* 0x0c00000c0d0e7389 */ /* 0x00006400000c000b */
[----:B01----:R-:W-:Y:S05]  /*d960*/  ENDCOLLECTIVE ;  /* 0x000000000000791b */ /* 0x003fea0003800000 */
.L_x_610:
[----:B------:R-:W-:Y:S01]  /*d970*/  MOV R12, 0x1 ;  /* 0x00000001000c7802 */ /* 0x000fe20000000f00 */
[----:B------:R-:W-:-:S05]  /*d980*/  FADD.FTZ R7, R6, R14 ;  /* 0x0000000e06077221 */ /* 0x000fca0000010000 */
[----:B------:R-:W-:-:S07]  /*d990*/  MOV R13, R7 ;  /* 0x00000007000d7202 */ /* 0x000fce0000000f00 */
[----:B------:R-:W-:Y:S05]  /*d9a0*/  WARPSYNC.COLLECTIVE R15, `(.L_x_611) ;  /* 0x000000000f087348 */ /* 0x000fea0003c00000 */
[----:B------:R0:W1:Y:S02]  /*d9b0*/  SHFL.BFLY P6, R14, R13, R12, R11 ;  /* 0x0c00000c0d0e7389 */ /* 0x00006400000c000b */
[----:B01----:R-:W-:Y:S05]  /*d9c0*/  ENDCOLLECTIVE ;  /* 0x000000000000791b */ /* 0x003fea0003800000 */
.L_x_611:
[----:B------:R-:W-:Y:S05]  /*d9d0*/  BRA `(.L_x_612) ;  /* 0xffffff54004c7947 */ /* 0x000fea000383ffff */
.L_x_547:
[----:B------:R-:W-:Y:S01]  /*d9e0*/  BSSY B1, `(.L_x_613) ;  /* 0x0000007000017945 */ /* 0x000fe20003800000 */
[----:B------:R-:W-:Y:S01]  /*d9f0*/  IMAD.MOV.U32 R12, RZ, RZ, 0x2 ;  /* 0x00000002ff0c7424 */ /* 0x000fe200078e00ff */
[----:B------:R-:W-:Y:S02]  /*da00*/  MOV R11, 0x1f ;  /* 0x0000001f000b7802 */ /* 0x000fe40000000f00 */
[----:B------:R-:W-:-:S07]  /*da10*/  MOV R15, 0xffffffff ;  /* 0xffffffff000f7802 */ /* 0x000fce0000000f00 */
[----:B------:R-:W-:Y:S05]  /*da20*/  WARPSYNC.COLLECTIVE R15, `(.L_x_614) ;  /* 0x000000000f087348 */ /* 0x000fea0003c00000 */
[----:B------:R0:W1:Y:S02]  /*da30*/  SHFL.BFLY P6, R14, R13, R12, R11 ;  /* 0x0c00000c0d0e7389 */ /* 0x00006400000c000b */
[----:B01----:R-:W-:Y:S05]  /*da40*/  ENDCOLLECTIVE ;  /* 0x000000000000791b */ /* 0x003fea0003800000 */
.L_x_614:
[----:B------:R-:W-:Y:S05]  /*da50*/  BSYNC B1 ;  /* 0x0000000000017941 */ /* 0x000fea0003800000 */
.L_x_613:
[----:B------:R-:W-:Y:S02]  /*da60*/  HFMA2 R11, -RZ, RZ, 0, 1.847743988037109375e-06 ;  /* 0x0000001fff0b7431 */ /* 0x000fe400000001ff */
[----:B------:R-:W-:Y:S01]  /*da70*/  FADD.FTZ R13, R13, R14 ;  /* 0x0000000e0d0d7221 */ /* 0x000fe20000010000 */
[----:B------:R-:W-:Y:S01]  /*da80*/  IMAD.MOV.U32 R12, RZ, RZ, 0x1 ;  /* 0x00000001ff0c7424 */ /* 0x000fe200078e00ff */
[----:B------:R-:W-:-:S07]  /*da90*/  MOV R15, 0xffffffff ;  /* 0xffffffff000f7802 */ /* 0x000fce0000000f00 */
[----:B------:R-:W-:Y:S05]  /*daa0*/  WARPSYNC.COLLECTIVE R15, `(.L_x_615) ;  /* 0x000000000f087348 */ /* 0x000fea0003c00000 */
[----:B------:R0:W1:Y:S02]  /*dab0*/  SHFL.BFLY P6, R14, R13, R12, R11 ;  /* 0x0c00000c0d0e7389 */ /* 0x00006400000c000b */
[----:B01----:R-:W-:Y:S05]  /*dac0*/  ENDCOLLECTIVE ;  /* 0x000000000000791b */ /* 0x003fea0003800000 */
.L_x_615:
[----:B------:R-:W-:Y:S05]  /*dad0*/  BRA `(.L_x_616) ;  /* 0xffffffb000e47947 */ /* 0x000fea000383ffff */
.L_x_551:
[----:B-1----:R-:W-:Y:S01]  /*dae0*/  HFMA2 R12, -RZ, RZ, 0, 9.5367431640625e-07 ;  /* 0x00000010ff0c7431 */ /* 0x002fe200000001ff */
[----:B------:R-:W-:Y:S01]  /*daf0*/  BSSY B0, `(.L_x_617) ;  /* 0x0000007000007945 */ /* 0x000fe20003800000 */
[----:B0-----:R-:W-:Y:S01]  /*db00*/  IMAD.MOV.U32 R13, RZ, RZ, R122 ;  /* 0x000000ffff0d7224 */ /* 0x001fe200078e007a */
[----:B------:R-:W-:Y:S01]  /*db10*/  MOV R11, 0x1f ;  /* 0x0000001f000b7802 */ /* 0x000fe20000000f00 */
[----:B------:R-:W-:-:S07]  /*db20*/  IMAD.MOV.U32 R15, RZ, RZ, -0x1 ;  /* 0xffffffffff0f7424 */ /* 0x000fce00078e00ff */
[----:B------:R-:W-:Y:S05]  /*db30*/  WARPSYNC.COLLECTIVE R15, `(.L_x_618) ;  /* 0x000000000f087348 */ /* 0x000fea0003c00000 */
[----:B------:R0:W1:Y:S02]  /*db40*/  SHFL.BFLY P6, R14, R13, R12, R11 ;  /* 0x0c00000c0d0e7389 */ /* 0x00006400000c000b */
[----:B01----:R-:W-:Y:S05]  /*db50*/  ENDCOLLECTIVE ;  /* 0x000000000000791b */ /* 0x003fea0003800000 */
.L_x_618:
[----:B------:R-:W-:Y:S05]  /*db60*/  BSYNC B0 ;  /* 0x0000000000007941 */ /* 0x000fea0003800000 */
.L_x_617:
[----:B------:R-:W-:Y:S01]  /*db70*/  HFMA2 R12, -RZ, RZ, 0, 4.76837158203125e-07 ;  /* 0x00000008ff0c7431 */ /* 0x000fe200000001ff */
[----:B------:R-:W-:Y:S01]  /*db80*/  FMNMX.FTZ R13, R14, R122, !PT ;  /* 0x0000007a0e0d7209 */ /* 0x000fe20007810000 */
[----:B------:R-:W-:Y:S01]  /*db90*/  IMAD.MOV.U32 R15, RZ, RZ, -0x1 ;  /* 0xffffffffff0f7424 */ /* 0x000fe200078e00ff */
[----:B------:R-:W-:-:S07]  /*dba0*/  MOV R11, 0x1f ;  /* 0x0000001f000b7802 */ /* 0x000fce0000000f00 */
[----:B------:R-:W-:Y:S05]  /*dbb0*/  WARPSYNC.COLLECTIVE R15, `(.L_x_619) ;  /* 0x000000000f087348 */ /* 0x000fea0003c00000 */
[----:B------:R0:W1:Y:S02]  /*dbc0*/  SHFL.BFLY P6, R14, R13, R12, R11 ;  /* 0x0c00000c0d0e7389 */ /* 0x00006400000c000b */
[----:B01----:R-:W-:Y:S05]  /*dbd0*/  ENDCOLLECTIVE ;  /* 0x000000000000791b */ /* 0x003fea0003800000 */
.L_x_619:
[----:B------:R-:W-:Y:S01]  /*dbe0*/  HFMA2 R12, -RZ, RZ, 0, 2.384185791015625e-07 ;  /* 0x00000004ff0c7431 */ /* 0x000fe200000001ff */
[----:B------:R-:W-:-:S04]  /*dbf0*/  FMNMX.FTZ R0, R13, R14, !PT ;  /* 0x0000000e0d007209 */ /* 0x000fc80007810000 */
[----:B------:R-:W-:-:S07]  /*dc00*/  MOV R13, R0 ;  /* 0x00000000000d7202 */ /* 0x000fce0000000f00 */
[----:B------:R-:W-:Y:S05]  /*dc10*/  WARPSYNC.COLLECTIVE R15, `(.L_x_620) ;  /* 0x000000000f087348 */ /* 0x000fea0003c00000 */
[----:B------:R0:W1:Y:S02]  /*dc20*/  SHFL.BFLY P6, R14, R13, R12, R11 ;  /* 0x0c00000c0d0e7389 */ /* 0x00006400000c000b */
[----:B01----:R-:W-:Y:S05]  /*dc30*/  ENDCOLLECTIVE ;  /* 0x000000000000791b */ /* 0x003fea0003800000 */
.L_x_620:
[----:B------:R-:W-:Y:S05]  /*dc40*/  BRA `(.L_x_621) ;  /* 0xffffffb400407947 */ /* 0x000fea000383ffff */
.L_x_622:
        /* <DEDUP_REMOVED lines=11> */
.L_x_5591:


//--------------------- .text._ZN4mmha33masked_multihead_attention_kernelItLi160ELi256ELi1ELi32ELi256ELb1ELb0EEEv26Multihead_attention_paramsIT_XT5_EE --------------------------
	.section	.text._ZN4mmha33masked_multihead_attention_kernelItLi160ELi256ELi1ELi32ELi256ELb1ELb0EEEv26Multihead_attention_paramsIT_XT5_EE,"ax",@progbits
	.align	128
        .global         _ZN4mmha33masked_multihead_attention_kernelItLi160ELi256ELi1ELi32ELi256ELb1ELb0EEEv26Multihead_attention_paramsIT_XT5_EE
        .type           _ZN4mmha33masked_multihead_attention_kernelItLi160ELi256ELi1ELi32ELi256ELb1ELb0EEEv26Multihead_attention_paramsIT_XT5_EE,@function
        .size           _ZN4mmha33masked_multihead_attention_kernelItLi160ELi256ELi1ELi32ELi256ELb1ELb0EEEv26Multihead_attention_paramsIT_XT5_EE,(.L_x_5592 - _ZN4mmha33masked_multihead_attention_kernelItLi160ELi256ELi1ELi32ELi256ELb1ELb0EEEv26Multihead_attention_paramsIT_XT5_EE)
        .other          _ZN4mmha33masked_multihead_attention_kernelItLi160ELi256ELi1ELi32ELi256ELb1ELb0EEEv26Multihead_attention_paramsIT_XT5_EE,@"STO_CUDA_ENTRY STV_DEFAULT"
_ZN4mmha33masked_multihead_attention_kernelItLi160ELi256ELi1ELi32ELi256ELb1ELb0EEEv26Multihead_attention_paramsIT_XT5_EE:
.text._ZN4mmha33masked_multihead_attention_kernelItLi160ELi256ELi1ELi32ELi256ELb1ELb0EEEv26Multihead_attention_paramsIT_XT5_EE:
[----:B------:R-:W0:Y:S01]  /*0000*/  LDC R1, c[0x0][0x37c] ;  /* 0x0000df00ff017b82 */ /* 0x000e220000000800 */
[----:B------:R-:W1:Y:S01]  /*0010*/  LDCU.64 UR4, c[0x0][0x490] ;  /* 0x00009200ff0477ac */ /* 0x000e620008000a00 */
[----:B------:R-:W2:Y:S01]  /*0020*/  S2R R33, SR_CTAID.Y ;  /* 0x0000000000217919 */ /* 0x000ea20000002600 */
[----:B0-----:R-:W-:Y:S01]  /*0030*/  IADD3 R1, PT, PT, R1, -0x2c0, RZ ;  /* 0xfffffd4001017810 */ /* 0x001fe20007ffe0ff */
        /* <DEDUP_REMOVED lines=9> */
.L_x_623:
        /* <DEDUP_REMOVED lines=12> */
[----:B-1----:R-:W-:Y:S01]  /*0190*/  IMAD.MOV.U32 R4, RZ, RZ, RZ ;  /* 0x000000ffff047224 */ /* 0x002fe200078e00ff */
[----:B-----5:R-:W-:-:S05]  /*01a0*/  IADD3 R6, PT, PT, RZ, -R5, RZ ;  /* 0x80000005ff067210 */ /* 0x020fca0007ffe0ff */
[----:B------:R-:W-:Y:S01]  /*01b0*/  IMAD R9, R6, R7, RZ ;  /* 0x0000000706097224 */ /* 0x000fe200078e02ff */
[----:B------:R-:W-:-:S03]  /*01c0*/  IABS R6, R33 ;  /* 0x0000002100067213 */ /* 0x000fc60000000000 */
[----:B------:R-:W-:-:S06]  /*01d0*/  IMAD.HI.U32 R5, R5, R9, R4 ;  /* 0x0000000905057227 */ /* 0x000fcc00078e0004 */
[----:B------:R-:W-:-:S05]  /*01e0*/  IMAD.HI.U32 R5, R5, R6, RZ ;  /* 0x0000000605057227 */ /* 0x000fca00078e00ff */
[----:B------:R-:W-:Y:S02]  /*01f0*/  R2UR UR6, R5 ;  /* 0x00000000050672ca */ /* 0x000fe400000e0000 */
[----:B------:R-:W1:Y:S11]  /*0200*/  LDC.64 R4, c[0x0][0x460] ;  /* 0x00011800ff047b82 */ /* 0x000e760000000a00 */
[----:B------:R-:W-:-:S05]  /*0210*/  IADD3 R0, PT, PT, RZ, -UR6, RZ ;  /* 0x80000006ff007c10 */ /* 0x000fca000fffe0ff */
[----:B------:R-:W-:-:S05]  /*0220*/  IMAD R0, R7, R0, R6 ;  /* 0x0000000007007224 */ /* 0x000fca00078e0206 */
[----:B------:R-:W-:Y:S01]  /*0230*/  ISETP.GT.U32.AND P0, PT, R7, R0, PT ;  /* 0x000000000700720c */ /* 0x000fe20003f04070 */
[----:B------:R-:W-:-:S12]  /*0240*/  IMAD.U32 R6, RZ, RZ, UR6 ;  /* 0x00000006ff067e24 */ /* 0x000fd8000f8e00ff */
[----:B------:R-:W-:Y:S01]  /*0250*/  @!P0 IADD3 R6, PT, PT, R6, 0x1, RZ ;  /* 0x0000000106068810 */ /* 0x000fe20007ffe0ff */
[----:B------:R-:W-:-:S03]  /*0260*/  @!P0 IMAD.IADD R0, R0, 0x1, -R7 ;  /* 0x0000000100008824 */ /* 0x000fc600078e0a07 */
[----:B------:R-:W-:Y:S02]  /*0270*/  @!P0 R2UR UR6, R6 ;  /* 0x00000000060682ca */ /* 0x000fe400000e0000 */
[----:B-1----:R-:W-:Y:S02]  /*0280*/  ISETP.NE.U32.AND P0, PT, R4, RZ, PT ;  /* 0x000000ff0400720c */ /* 0x002fe40003f05070 */
[----:B------:R-:W-:Y:S02]  /*0290*/  ISETP.GE.U32.AND P1, PT, R0, R7, PT ;  /* 0x000000070000720c */ /* 0x000fe40003f26070 */
[----:B------:R-:W-:-:S04]  /*02a0*/  ISETP.NE.AND.EX P0, PT, R5, RZ, PT, P0 ;  /* 0x000000ff0500720c */ /* 0x000fc80003f05300 */
[----:B----4-:R-:W-:-:S03]  /*02b0*/  ISETP.EQ.AND P3, PT, R20, RZ, P0 ;  /* 0x000000ff1400720c */ /* 0x010fc60000762270 */
[----:B------:R-:W-:Y:S02]  /*02c0*/  MOV R0, UR6 ;  /* 0x0000000600007c02 */ /* 0x000fe40008000f00 */
[----:B0-----:R-:W-:-:S03]  /*02d0*/  LOP3.LUT R3, R33, UR7, RZ, 0x3c, !PT ;  /* 0x0000000721037c12 */ /* 0x001fc6000f8e3cff */
[----:B------:R-:W-:Y:S01]  /*02e0*/  @P1 VIADD R0, R0, 0x1 ;  /* 0x0000000100001836 */ /* 0x000fe20000000000 */
[----:B------:R-:W-:-:S04]  /*02f0*/  ISETP.GE.AND P0, PT, R3, RZ, PT ;  /* 0x000000ff0300720c */ /* 0x000fc80003f06270 */
[----:B------:R-:W-:Y:S01]  /*0300*/  VOTEU.ANY UP3, P3 ;  /* 0x0000000000ff7886 */ /* 0x000fe20001860100 */
[----:B------:R-:W-:Y:S01]  /*0310*/  @P1 R2UR UR6, R0 ;  /* 0x00000000000612ca */ /* 0x000fe200000e0000 */
[----:B------:R-:W-:-:S03]  /*0320*/  UISETP.NE.AND UP0, UPT, UR7, URZ, UPT ;  /* 0x000000ff0700728c */ /* 0x000fc6000bf05270 */
[----:B------:R-:W0:Y:S04]  /*0330*/  @UP3 LDCU.64 UR4, c[0x0][0x460] ;  /* 0x00008c00ff0437ac */ /* 0x000e280008000a00 */
[----:B------:R-:W-:-:S05]  /*0340*/  VOTEU.ANY UP1, P0 ;  /* 0x0000000000ff7886 */ /* 0x000fca0000020100 */
[----:B------:R-:W-:Y:S02]  /*0350*/  UMOV UR41, UR6 ;  /* 0x0000000600297c82 */ /* 0x000fe40008000000 */
[----:B------:R-:W-:Y:S02]  /*0360*/  @!UP1 UIADD3 UR41, UPT, UPT, -UR41, URZ, URZ ;  /* 0x000000ff29299290 */ /* 0x000fe4000fffe1ff */
[----:B------:R-:W-:Y:S01]  /*0370*/  @!UP0 ULOP3.LUT UR41, URZ, UR7, URZ, 0x33, !UPT ;  /* 0x00000007ff298292 */ /* 0x000fe2000f8e33ff */
[----:B------:R-:W-:-:S03]  /*0380*/  PLOP3.LUT P0, PT, PT, PT, UP3, 0x80, 0x8 ;  /* 0x000000000008781c */ /* 0x000fc60003f0f038 */
[----:B0-----:R-:W-:-:S06]  /*0390*/  @UP3 UIMAD.WIDE UR4, UR41, 0x4, UR4 ;  /* 0x00000004290438a5 */ /* 0x001fcc000f8e0204 */
[----:B------:R-:W-:Y:S01]  /*03a0*/  MOV R4, UR4 ;  /* 0x0000000400047c02 */ /* 0x000fe20008000f00 */
        /* <DEDUP_REMOVED lines=16> */
[----:B------:R-:W-:-:S04]  /*04b0*/  MOV R16, UR45 ;  /* 0x0000002d00107c02 */ /* 0x000fc80008000f00 */
        /* <DEDUP_REMOVED lines=20> */
[----:B------:R-:W-:-:S04]  /*0600*/  IMAD.SHL.U32 R3, R23, 0x8, RZ ;  /* 0x0000000817037824 */ /* 0x000fc800078e00ff */
        /* <DEDUP_REMOVED lines=17> */
[----:B------:R-:W-:Y:S01]  /*0720*/  IADD3 R7, PT, PT, R3, UR7, RZ ;  /* 0x0000000703077c10 */ /* 0x000fe2000fffe0ff */
        /* <DEDUP_REMOVED lines=55> */
.L_x_626:
[----:B------:R-:W0:Y:S02]  /*0aa0*/  LDC.64 R4, c[0x0][0x388] ;  /* 0x0000e200ff047b82 */ /* 0x000e240000000a00 */
[----:B0-----:R-:W-:-:S05]  /*0ab0*/  IMAD.WIDE R4, R7, 0x2, R4 ;  /* 0x0000000207047825 */ /* 0x001fca00078e0204 */
[----:B------:R0:W5:Y:S02]  /*0ac0*/  LDG.E.128 R28, desc[UR36][R4.64] ;  /* 0x00000024041c7981 */ /* 0x000164000c1e1d00 */
.L_x_625:
[----:B------:R-:W-:Y:S05]  /*0ad0*/  BSYNC.RECONVERGENT B0 ;  /* 0x0000000000007941 */ /* 0x000fea0003800200 */
.L_x_624:
        /* <DEDUP_REMOVED lines=38> */
.L_x_627:
        /* <DEDUP_REMOVED lines=32> */
[--C-:B------:R-:W-:Y:S01]  /*0f40*/  HADD2.F32 R21, -RZ, R30.reuse.H1_H1 ;  /* 0x3000001eff157230 */ /* 0x100fe20000004100 */
[----:B------:R-:W-:Y:S01]  /*0f50*/  I2FP.F32.U32 R0, R3 ;  /* 0x0000000300007245 */ /* 0x000fe20000201000 */
[----:B------:R-:W-:Y:S01]  /*0f60*/  HADD2.F32 R15, -RZ, R30.H0_H0 ;  /* 0x2000001eff0f7230 */ /* 0x000fe20000004100 */
[----:B------:R-:W0:Y:S01]  /*0f70*/  MUFU.RCP R9, R4 ;  /* 0x0000000400097308 */ /* 0x000e220000001000 */
[----:B------:R-:W-:Y:S01]  /*0f80*/  IADD3 R5, PT, PT, R3, 0x2, RZ ;  /* 0x0000000203057810 */ /* 0x000fe20007ffe0ff */
[----:B------:R-:W-:Y:S02]  /*0f90*/  HADD2.F32 R33, -RZ, R26.H1_H1 ;  /* 0x3000001aff217230 */ /* 0x000fe40000004100 */
[--C-:B------:R-:W-:Y:S01]  /*0fa0*/  HADD2.F32 R37, -RZ, R31.reuse.H1_H1 ;  /* 0x3000001fff257230 */ /* 0x100fe20000004100 */
[----:B------:R-:W-:Y:S01]  /*0fb0*/  I2FP.F32.U32 R6, R5 ;  /* 0x0000000500067245 */ /* 0x000fe20000201000 */
[----:B------:R-:W-:-:S02]  /*0fc0*/  HADD2.F32 R35, -RZ, R31.H0_H0 ;  /* 0x2000001fff237230 */ /* 0x000fc40000004100 */
[----:B------:R-:W-:Y:S02]  /*0fd0*/  HADD2.F32 R31, -RZ, R26.H0_H0 ;  /* 0x2000001aff1f7230 */ /* 0x000fe40000004100 */
[--C-:B------:R-:W-:Y:S02]  /*0fe0*/  HADD2.F32 R39, -RZ, R27.reuse.H1_H1 ;  /* 0x3000001bff277230 */ /* 0x100fe40000004100 */
[----:B------:R-:W-:Y:S02]  /*0ff0*/  HADD2.F32 R27, -RZ, R27.H0_H0 ;  /* 0x2000001bff1b7230 */ /* 0x000fe40000004100 */
[-C--:B0-----:R-:W-:Y:S01]  /*1000*/  FMUL.FTZ R0, R0, R9.reuse ;  /* 0x0000000900007220 */ /* 0x081fe20000410000 */
[----:B------:R-:W-:-:S03]  /*1010*/  FMUL.FTZ R6, R6, R9 ;  /* 0x0000000906067220 */ /* 0x000fc60000410000 */
[----:B------:R-:W-:Y:S01]  /*1020*/  FMUL.FTZ R5, R0, 13.28771209716796875 ;  /* 0x41549a7800057820 */ /* 0x000fe20000410000 */
[C---:B------:R-:W-:Y:S01]  /*1030*/  VIADD R0, R3.reuse, 0x4 ;  /* 0x0000000403007836 */ /* 0x040fe20000000000 */
[----:B------:R-:W-:Y:S01]  /*1040*/  IADD3 R3, PT, PT, R3, 0x6, RZ ;  /* 0x0000000603037810 */ /* 0x000fe20007ffe0ff */
[----:B------:R-:W-:-:S03]  /*1050*/  FMUL.FTZ R6, R6, 13.28771209716796875 ;  /* 0x41549a7806067820 */ /* 0x000fc60000410000 */
        /* <DEDUP_REMOVED lines=77> */
.L_x_630:
[----:B------:R-:W-:-:S13]  /*1530*/  ISETP.GE.AND P0, PT, R3, R10, PT ;  /* 0x0000000a0300720c */ /* 0x000fda0003f06270 */
[----:B------:R-:W-:Y:S05]  /*1540*/  @P0 BRA `(.L_x_631) ;  /* 0x0000001800300947 */ /* 0x000fea0003800000 */
[----:B------:R-:W-:Y:S01]  /*1550*/  I2FP.F32.U32 R10, R10 ;  /* 0x0000000a000a7245 */ /* 0x000fe20000201000 */
[C---:B------:R-:W-:Y:S01]  /*1560*/  VIADD R6, R3.reuse, 0x4 ;  /* 0x0000000403067836 */ /* 0x040fe20000000000 */
[----:B------:R-:W-:Y:S01]  /*1570*/  I2FP.F32.U32 R0, R3 ;  /* 0x0000000300007245 */ /* 0x000fe20000201000 */
[----:B------:R-:W-:Y:S01]  /*1580*/  VIADD R20, R20, -UR39 ;  /* 0x8000002714147c36 */ /* 0x000fe20008000000 */
[----:B------:R0:W1:Y:S01]  /*1590*/  MUFU.RCP R5, R10 ;  /* 0x0000000a00057308 */ /* 0x0000620000001000 */
[C---:B------:R-:W-:Y:S01]  /*15a0*/  IADD3 R4, PT, PT, R3.reuse, 0x2, RZ ;  /* 0x0000000203047810 */ /* 0x040fe20007ffe0ff */
[--C-:B------:R-:W-:Y:S01]  /*15b0*/  HADD2.F32 R12, -RZ, R30.reuse.H1_H1 ;  /* 0x3000001eff0c7230 */ /* 0x100fe20000004100 */
[----:B------:R-:W-:Y:S01]  /*15c0*/  IADD3 R8, PT, PT, R3, 0x6, RZ ;  /* 0x0000000603087810 */ /* 0x000fe20007ffe0ff */
[--C-:B------:R-:W-:Y:S01]  /*15d0*/  HADD2.F32 R15, -RZ, R31.reuse.H1_H1 ;  /* 0x3000001fff0f7230 */ /* 0x100fe20000004100 */
[----:B------:R-:W-:Y:S01]  /*15e0*/  I2FP.F32.U32 R4, R4 ;  /* 0x0000000400047245 */ /* 0x000fe20000201000 */
[----:B------:R-:W-:Y:S01]  /*15f0*/  HADD2.F32 R30, -RZ, R30.H0_H0 ;  /* 0x2000001eff1e7230 */ /* 0x000fe20000004100 */
[----:B------:R-:W-:Y:S01]  /*1600*/  I2FP.F32.U32 R6, R6 ;  /* 0x0000000600067245 */ /* 0x000fe20000201000 */
        /* <DEDUP_REMOVED lines=56> */
.L_x_629:
        /* <DEDUP_REMOVED lines=10> */
[----:B0-----:R-:W-:-:S02]  /*1a30*/  IADD3 R4, PT, PT, R0, 0xffffffe, RZ ;  /* 0x0ffffffe00047810 */ /* 0x001fc40007ffe0ff */
[----:B------:R-:W-:-:S04]  /*1a40*/  IADD3 R0, PT, PT, RZ, -R11, RZ ;  /* 0x8000000bff007210 */ /* 0x000fc80007ffe0ff */
        /* <DEDUP_REMOVED lines=41> */
.L_x_632:
        /* <DEDUP_REMOVED lines=15> */
.L_x_633:
        /* <DEDUP_REMOVED lines=50> */
[C---:B------:R-:W-:Y:S01]  /*20f0*/  IADD3 R6, PT, PT, R9.reuse, 0x2, RZ ;  /* 0x0000000209067810 */ /* 0x040fe20007ffe0ff */
[----:B------:R-:W-:Y:S01]  /*2100*/  HADD2.F32 R21, -RZ, R28.H1_H1 ;  /* 0x3000001cff157230 */ /* 0x000fe20000004100 */
[----:B------:R-:W-:Y:S01]  /*2110*/  I2FP.F32.S32 R7, R7 ;  /* 0x0000000700077245 */ /* 0x000fe20000201400 */
[--C-:B------:R-:W-:Y:S01]  /*2120*/  HADD2.F32 R36, -RZ, R29.reuse.H1_H1 ;  /* 0x3000001dff247230 */ /* 0x100fe20000004100 */
[----:B------:R-:W-:Y:S01]  /*2130*/  I2FP.F32.S32 R6, R6 ;  /* 0x0000000600067245 */ /* 0x000fe20000201400 */
[----:B------:R-:W-:Y:S01]  /*2140*/  HADD2.F32 R34, -RZ, R29.H0_H0 ;  /* 0x2000001dff227230 */ /* 0x000fe20000004100 */
[----:B------:R-:W-:Y:S01]  /*2150*/  I2FP.F32.S32 R15, R10 ;  /* 0x0000000a000f7245 */ /* 0x000fe20000201400 */
[--C-:B------:R-:W-:Y:S01]  /*2160*/  HADD2.F32 R40, -RZ, R30.reuse.H1_H1 ;  /* 0x3000001eff287230 */ /* 0x100fe20000004100 */
[----:B0-----:R-:W-:Y:S01]  /*2170*/  IADD3 R5, PT, PT, R9, 0x6, RZ ;  /* 0x0000000609057810 */ /* 0x001fe20007ffe0ff */
[----:B------:R-:W-:-:S02]  /*2180*/  HADD2.F32 R38, -RZ, R30.H0_H0 ;  /* 0x2000001eff267230 */ /* 0x000fc40000004100 */
[--C-:B------:R-:W-:Y:S01]  /*2190*/  HADD2.F32 R29, -RZ, R25.reuse.H1_H1 ;  /* 0x30000019ff1d7230 */ /* 0x100fe20000004100 */
[----:B------:R-:W-:Y:S01]  /*21a0*/  I2FP.F32.S32 R5, R5 ;  /* 0x0000000500057245 */ /* 0x000fe20000201400 */
[----:B------:R-:W-:Y:S02]  /*21b0*/  HADD2.F32 R30, -RZ, R25.H0_H0 ;  /* 0x20000019ff1e7230 */ /* 0x000fe40000004100 */
        /* <DEDUP_REMOVED lines=9> */
[----:B------:R-:W-:-:S02]  /*2250*/  HADD2.F32 R43, -RZ, R31.H1_H1 ;  /* 0x3000001fff2b7230 */ /* 0x000fc40000004100 */
[----:B------:R-:W0:Y:S01]  /*2260*/  MUFU.EX2 R4, -R4 ;  /* 0x8000000400047308 */ /* 0x000e220000000800 */
[----:B------:R-:W-:Y:S02]  /*2270*/  HADD2.F32 R42, -RZ, R31.H0_H0 ;  /* 0x2000001fff2a7230 */ /* 0x000fe40000004100 */
[--C-:B------:R-:W-:Y:S02]  /*2280*/  HADD2.F32 R31, -RZ, R26.reuse.H1_H1 ;  /* 0x3000001aff1f7230 */ /* 0x100fe40000004100 */
        /* <DEDUP_REMOVED lines=64> */
.L_x_639:
[----:B------:R-:W-:Y:S05]  /*2690*/  BSYNC.RECONVERGENT B2 ;  /* 0x0000000000027941 */ /* 0x000fea0003800200 */
.L_x_638:
        /* <DEDUP_REMOVED lines=17> */
.L_x_637:
        /* <DEDUP_REMOVED lines=10> */
[----:B------:R0:W1:Y:S01]  /*2850*/  MUFU.RCP R13, R7 ;  /* 0x00000007000d7308 */ /* 0x0000620000001000 */
[C---:B------:R-:W-:Y:S01]  /*2860*/  IADD3 R5, PT, PT, R8.reuse, 0x2, RZ ;  /* 0x0000000208057810 */ /* 0x040fe20007ffe0ff */
[--C-:B------:R-:W-:Y:S02]  /*2870*/  HADD2.F32 R38, -RZ, R31.reuse.H1_H1 ;  /* 0x3000001fff267230 */ /* 0x100fe40000004100 */
[----:B------:R-:W-:Y:S01]  /*2880*/  HADD2.F32 R36, -RZ, R31.H0_H0 ;  /* 0x2000001fff247230 */ /* 0x000fe20000004100 */
[----:B------:R-:W-:Y:S02]  /*2890*/  I2FP.F32.S32 R6, R5 ;  /* 0x0000000500067245 */ /* 0x000fe40000201400 */
[----:B0-----:R-:W-:-:S04]  /*28a0*/  IADD3 R7, PT, PT, R8, 0x6, RZ ;  /* 0x0000000608077810 */ /* 0x001fc80007ffe0ff */
[----:B------:R-:W-:Y:S01]  /*28b0*/  I2FP.F32.S32 R7, R7 ;  /* 0x0000000700077245 */ /* 0x000fe20000201400 */
[-C--:B-1----:R-:W-:Y:S01]  /*28c0*/  FMUL.FTZ R4, R4, R13.reuse ;  /* 0x0000000d04047220 */ /* 0x082fe20000410000 */
[----:B------:R-:W-:-:S03]  /*28d0*/  FMUL.FTZ R6, R6, R13 ;  /* 0x0000000d06067220 */ /* 0x000fc60000410000 */
[----:B------:R-:W-:Y:S01]  /*28e0*/  FMUL.FTZ R7, R7, R13 ;  /* 0x0000000d07077220 */ /* 0x000fe20000410000 */
[----:B------:R-:W-:Y:S01]  /*28f0*/  FMUL.FTZ R5, R4, 13.28771209716796875 ;  /* 0x41549a7804057820 */ /* 0x000fe20000410000 */
[----:B------:R-:W-:Y:S02]  /*2900*/  VIADD R4, R8, 0x4 ;  /* 0x0000000408047836 */ /* 0x000fe40000000000 */
        /* <DEDUP_REMOVED lines=50> */
.L_x_640:
[----:B------:R-:W-:Y:S05]  /*2c30*/  BSYNC.RECONVERGENT B1 ;  /* 0x0000000000017941 */ /* 0x000fea0003800200 */
.L_x_636:
        /* <DEDUP_REMOVED lines=16> */
.L_x_635:
[----:B------:R-:W-:Y:S05]  /*2d40*/  BSYNC.RECONVERGENT B0 ;  /* 0x0000000000007941 */ /* 0x000fea0003800200 */
.L_x_634:
        /* <DEDUP_REMOVED lines=10> */
.L_x_642:
[----:B------:R-:W-:Y:S05]  /*2df0*/  BSYNC.RECONVERGENT B0 ;  /* 0x0000000000007941 */ /* 0x000fea0003800200 */
.L_x_641:
[----:B------:R-:W-:Y:S06]  /*2e00*/  BAR.SYNC.DEFER_BLOCKING 0x0 ;  /* 0x0000000000007b1d */ /* 0x000fec0000010000 */
.L_x_631:
[----:B------:R-:W-:Y:S05]  /*2e10*/  BSYNC.RECONVERGENT B6 ;  /* 0x0000000000067941 */ /* 0x000fea0003800200 */
.L_x_628:
[----:B------:R-:W3:Y:S01]  /*2e20*/  LDCU UR4, c[0x0][0x3f4] ;  /* 0x00007e80ff0477ac */ /* 0x000ee20008000800 */
[----:B------:R-:W-:Y:S02]  /*2e30*/  ISETP.GT.U32.AND P0, PT, R23, 0x1f, PT ;  /* 0x0000001f1700780c */ /* 0x000fe40003f04070 */
[----:B---3--:R-:W-:-:S05]  /*2e40*/  MOV R0, UR4 ;  /* 0x0000000400007c02 */ /* 0x008fca0008000f00 */
[----:B------:R-:W-:-:S05]  /*2e50*/  IMAD.MOV R3, RZ, RZ, -R0 ;  /* 0x000000ffff037224 */ /* 0x000fca00078e0a00 */
[----:B------:R-:W-:-:S04]  /*2e60*/  VIADDMNMX R3, R3, UR44, RZ, !PT ;  /* 0x0000002c03037c46 */ /* 0x000fc8000f8001ff */
[----:B------:R-:W-:Y:S02]  /*2e70*/  R2UR UR10, R3 ;  /* 0x00000000030a72ca */ /* 0x000fe400000e0000 */
[----:B------:R-:W-:-:S05]  /*2e80*/  MOV R3, 0xff7fffff ;  /* 0xff7fffff00037802 */ /* 0x000fca0000000f00 */
[----:B------:R3:W-:Y:S01]  /*2e90*/  STL [R1+0x258], R3 ;  /* 0x0002580301007387 */ /* 0x0007e20000100800 */
[----:B------:R-:W-:Y:S07]  /*2ea0*/  @P0 BRA `(.L_x_643) ;  /* 0x0000000400040947 */ /* 0x000fee0003800000 */
        /* <DEDUP_REMOVED lines=19> */
[----:B------:R-:W-:Y:S01]  /*2fe0*/  @!P0 IMAD R9, R0, UR42, R9 ;  /* 0x0000002a00098c24 */ /* 0x000fe2000f8e0209 */
[----:B------:R-:W-:-:S02]  /*2ff0*/  LEA R6, R23, R6, 0x4 ;  /* 0x0000000617067211 */ /* 0x000fc400078e20ff */
[----:B------:R-:W-:Y:S01]  /*3000*/  FADD.FTZ R13, R3, R10 ;  /* 0x0000000a030d7221 */ /* 0x000fe20000010000 */
[----:B------:R-:W-:Y:S02]  /*3010*/  @!P1 IMAD R8, R23, 0x10, R8 ;  /* 0x0000001017089824 */ /* 0x000fe400078e0208 */
        /* <DEDUP_REMOVED lines=14> */
.L_x_785:
        /* <DEDUP_REMOVED lines=14> */
[----:B------:R-:W-:Y:S01]  /*31e0*/  IMAD.U32 R5, RZ, RZ, UR5 ;  /* 0x00000005ff057e24 */ /* 0x000fe2000f8e00ff */
[----:B------:R-:W1:Y:S01]  /*31f0*/  S2UR UR6, SR_CgaCtaId ;  /* 0x00000000000679c3 */ /* 0x000e620000008800 */
[----:B------:R-:W0:Y:S03]  /*3200*/  LDCU UR7, c[0x0][0x410] ;  /* 0x00008200ff0777ac */ /* 0x000e260008000800 */
        /* <DEDUP_REMOVED lines=11> */
.L_x_643:
        /* <DEDUP_REMOVED lines=12> */
[----:B------:R-:W1:Y:S06]  /*3380*/  LDCU UR11, c[0x0][0x3f4] ;  /* 0x00007e80ff0b77ac */ /* 0x000e6c0008000800 */
        /* <DEDUP_REMOVED lines=87> */
[----:B----4-:R-:W-:Y:S04]  /*3900*/  LDS.128 R28, [UR5+0x2f0] ;  /* 0x0002f005ff1c7984 */ /* 0x010fe80008000c00 */
[----:B------:R-:W-:Y:S04]  /*3910*/  LDS.128 R32, [UR5+0x300] ;  /* 0x00030005ff207984 */ /* 0x000fe80008000c00 */
        /* <DEDUP_REMOVED lines=33> */
.L_x_645:
[----:B------:R-:W1:Y:S01]  /*3b30*/  LDS.128 R116, [UR5+0x1e0] ;  /* 0x0001e005ff747984 */ /* 0x000e620008000c00 */
[----:B------:R-:W-:Y:S01]  /*3b40*/  UIADD3 UR4, UPT, UPT, UR4, 0x1f, UR44 ;  /* 0x0000001f04047890 */ /* 0x000fe2000fffe02c */
[----:B------:R-:W-:Y:S01]  /*3b50*/  BSSY.RECONVERGENT B0, `(.L_x_646) ;  /* 0x0000913000007945 */ /* 0x000fe20003800200 */
[----:B------:R-:W-:Y:S01]  /*3b60*/  UIMAD UR6, UR41, UR6, UR18 ;  /* 0x00000006290672a4 */ /* 0x000fe2000f8e0212 */
[----:B------:R-:W5:Y:S01]  /*3b70*/  LDS.128 R112, [UR5+0x1f0] ;  /* 0x0001f005ff707984 */ /* 0x000f620008000c00 */
[----:B------:R-:W0:Y:S03]  /*3b80*/  LDCU UR21, c[0x0][0x410] ;  /* 0x00008200ff1577ac */ /* 0x000e260008000800 */
        /* <DEDUP_REMOVED lines=28> */
[----:B------:R-:W-:Y:S02]  /*3d50*/  IADD3 R250, PT, PT, R6, UR10, RZ ;  /* 0x0000000a06fa7c10 */ /* 0x000fe4000fffe0ff */
[----:B------:R-:W-:Y:S01]  /*3d60*/  MOV R7, R3 ;  /* 0x0000000300077202 */ /* 0x000fe20000000f00 */
[----:B------:R-:W3:Y:S03]  /*3d70*/  LDCU.64 UR22, c[0x0][0x420] ;  /* 0x00008400ff1677ac */ /* 0x000ee60008000a00 */
[----:B------:R-:W5:Y:S01]  /*3d80*/  I2F.RP R4, R7 ;  /* 0x0000000700047306 */ /* 0x000f620000209400 */
[----:B------:R-:W-:Y:S01]  /*3d90*/  UIADD3 UR7, UPT, UPT, UR19, 0x440, URZ ;  /* 0x0000044013077890 */ /* 0x000fe2000fffe0ff */
[----:B------:R-:W-:Y:S03]  /*3da0*/  STL [R1+0x25c], R7 ;  /* 0x00025c0701007387 */ /* 0x000fe60000100800 */
[----:B------:R-:W-:-:S03]  /*3db0*/  ULEA UR7, UR20, UR7, 0x18 ;  /* 0x0000000714077291 */ /* 0x000fc6000f8ec0ff */
[----:B-----5:R-:W5:Y:S01]  /*3dc0*/  MUFU.RCP R4, R4 ;  /* 0x0000000400047308 */ /* 0x020f620000001000 */
[----:B-1----:R-:W-:Y:S01]  /*3dd0*/  IMAD R0, R0, UR5, RZ ;  /* 0x0000000500007c24 */ /* 0x002fe2000f8e02ff */
[----:B--2---:R-:W-:Y:S01]  /*3de0*/  UIMAD UR5, UR18, UR24, UR44 ;  /* 0x00000018120572a4 */ /* 0x004fe2000f8e022c */
[----:B---3--:R-:W-:-:S03]  /*3df0*/  ISETP.NE.U32.AND P1, PT, RZ, UR22, PT ;  /* 0x00000016ff007c0c */ /* 0x008fc6000bf25070 */
[----:B------:R-:W-:Y:S01]  /*3e00*/  UIADD3 UR5, UPT, UPT, UR5, -0x1, URZ ;  /* 0xffffffff05057890 */ /* 0x000fe2000fffe0ff */
[----:B------:R-:W-:Y:S02]  /*3e10*/  SHF.R.S32.HI R251, RZ, 0x1f, R0 ;  /* 0x0000001ffffb7819 */ /* 0x000fe40000011400 */
[----:B------:R-:W-:Y:S02]  /*3e20*/  IADD3 R252, P0, P2, R0, UR22, R250 ;  /* 0x0000001600fc7c10 */ /* 0x000fe4000fa1e0fa */
[----:B------:R-:W-:Y:S02]  /*3e30*/  MOV R0, UR4 ;  /* 0x0000000400007c02 */ /* 0x000fe40008000f00 */
[----:B------:R-:W-:Y:S02]  /*3e40*/  ISETP.NE.AND.EX P1, PT, RZ, UR23, PT, P1 ;  /* 0x00000017ff007c0c */ /* 0x000fe4000bf25310 */
[----:B------:R-:W-:Y:S01]  /*3e50*/  IADD3.X R251, PT, PT, R251, UR23, RZ, P0, P2 ;  /* 0x00000017fbfb7c10 */ /* 0x000fe200087e44ff */
[----:B-----5:R-:W-:-:S04]  /*3e60*/  VIADD R4, R4, 0xffffffe ;  /* 0x0ffffffe04047836 */ /* 0x020fc80000000000 */
[----:B------:R1:W2:Y:S02]  /*3e70*/  F2I.FTZ.U32.TRUNC.NTZ R5, R4 ;  /* 0x0000000400057305 */ /* 0x0002a4000021f000 */
[----:B-1----:R-:W-:Y:S01]  /*3e80*/  IMAD.MOV.U32 R4, RZ, RZ, RZ ;  /* 0x000000ffff047224 */ /* 0x002fe200078e00ff */
[----:B--2---:R-:W-:-:S05]  /*3e90*/  IADD3 R3, PT, PT, RZ, -R5, RZ ;  /* 0x80000005ff037210 */ /* 0x004fca0007ffe0ff */
[----:B------:R-:W-:-:S04]  /*3ea0*/  IMAD R3, R3, R7, RZ ;  /* 0x0000000703037224 */ /* 0x000fc800078e02ff */
[----:B------:R-:W-:-:S05]  /*3eb0*/  IMAD.HI.U32 R3, R5, R3, R4 ;  /* 0x0000000305037227 */ /* 0x000fca00078e0004 */
[----:B------:R1:W-:Y:S02]  /*3ec0*/  STL [R1+0x264], R3 ;  /* 0x0002640301007387 */ /* 0x0003e40000100800 */
[----:B-1----:R-:W-:-:S04]  /*3ed0*/  IMAD.U32 R3, RZ, RZ, UR24 ;  /* 0x00000018ff037e24 */ /* 0x002fc8000f8e00ff */
[----:B------:R-:W-:Y:S01]  /*3ee0*/  IMAD R4, R3, UR5, R250 ;  /* 0x0000000503047c24 */ /* 0x000fe2000f8e02fa */
[----:B------:R-:W-:Y:S01]  /*3ef0*/  IADD3 R3, PT, PT, R0, UR10, RZ ;  /* 0x0000000a00037c10 */ /* 0x000fe2000fffe0ff */
[----:B------:R-:W-:Y:S01]  /*3f00*/  VIADD R250, R250, 0x1 ;  /* 0x00000001fafa7836 */ /* 0x000fe20000000000 */
[----:B------:R-:W-:Y:S02]  /*3f10*/  LEA R0, R6, UR7, 0x2 ;  /* 0x0000000706007c11 */ /* 0x000fe4000f8e10ff */
[----:B------:R1:W-:Y:S04]  /*3f20*/  STL [R1+0x250], R4 ;  /* 0x0002500401007387 */ /* 0x0003e80000100800 */
[----:B------:R1:W-:Y:S04]  /*3f30*/  STL [R1+0x254], R0 ;  /* 0x0002540001007387 */ /* 0x0003e80000100800 */
[----:B------:R1:W-:Y:S02]  /*3f40*/  STL [R1+0x260], R3 ;  /* 0x0002600301007387 */ /* 0x0003e40000100800 */
.L_x_714:
[----:B------:R-:W2:Y:S04]  /*3f50*/  LDL R5, [R1+0x264] ;  /* 0x0002640001057983 */ /* 0x000ea80000100800 */
[----:B------:R-:W3:Y:S01]  /*3f60*/  LDL R6, [R1+0x25c] ;  /* 0x00025c0001067983 */ /* 0x000ee20000100800 */
[----:B------:R-:W-:Y:S01]  /*3f70*/  VIADD R248, R250, 0xffffffff ;  /* 0xfffffffffaf87836 */ /* 0x000fe20000000000 */
[----:B-1---5:R-:W-:-:S04]  /*3f80*/  MOV R0, UR11 ;  /* 0x0000000b00007c02 */ /* 0x022fc80008000f00 */
[----:B------:R-:W-:Y:S02]  /*3f90*/  IABS R3, R248 ;  /* 0x000000f800037213 */ /* 0x000fe40000000000 */
[----:B------:R-:W-:-:S03]  /*3fa0*/  IABS R4, R0 ;  /* 0x0000000000047213 */ /* 0x000fc60000000000 */
[----:B--2---:R-:W-:-:S04]  /*3fb0*/  IMAD.HI.U32 R5, R5, R3, RZ ;  /* 0x0000000305057227 */ /* 0x004fc800078e00ff */
[----:B------:R-:W-:-:S04]  /*3fc0*/  IMAD.MOV R5, RZ, RZ, -R5 ;  /* 0x000000ffff057224 */ /* 0x000fc800078e0a05 */
[----:B------:R-:W-:Y:S02]  /*3fd0*/  IMAD R3, R4, R5, R3 ;  /* 0x0000000504037224 */ /* 0x000fe400078e0203 */
[----:B------:R-:W-:-:S03]  /*3fe0*/  @P1 IMAD.MOV.U32 R5, RZ, RZ, R251 ;  /* 0x000000ffff051224 */ /* 0x000fc600078e00fb */
[----:B---3--:R-:W-:-:S13]  /*3ff0*/  ISETP.GT.U32.AND P0, PT, R6, R3, PT ;  /* 0x000000030600720c */ /* 0x008fda0003f04070 */
[----:B------:R-:W-:-:S04]  /*4000*/  @!P0 IADD3 R3, PT, PT, R3, -R4, RZ ;  /* 0x8000000403038210 */ /* 0x000fc80007ffe0ff */
[----:B------:R-:W-:-:S13]  /*4010*/  ISETP.GT.U32.AND P0, PT, R6, R3, PT ;  /* 0x000000030600720c */ /* 0x000fda0003f04070 */
[----:B------:R-:W-:Y:S01]  /*4020*/  @!P0 IMAD.IADD R3, R3, 0x1, -R4 ;  /* 0x0000000103038824 */ /* 0x000fe200078e0a04 */
[----:B------:R-:W-:-:S06]  /*4030*/  @P1 MOV R4, R252 ;  /* 0x000000fc00041202 */ /* 0x000fcc0000000f00 */
[----:B------:R1:W2:Y:S01]  /*4040*/  @P1 LDG.E.U8 R4, desc[UR36][R4.64] ;  /* 0x0000002404041981 */ /* 0x0002a2000c1e1100 */
[----:B------:R-:W-:Y:S01]  /*4050*/  ISETP.GE.AND P0, PT, R248, RZ, PT ;  /* 0x000000fff800720c */ /* 0x000fe20003f06270 */
[----:B------:R-:W-:Y:S01]  /*4060*/  UIADD3 UR5, UPT, UPT, UR44, -0x1, URZ ;  /* 0xffffffff2c057890 */ /* 0x000fe2000fffe0ff */
[C---:B------:R-:W-:Y:S01]  /*4070*/  ISETP.NE.AND P2, PT, R0.reuse, RZ, PT ;  /* 0x000000ff0000720c */ /* 0x040fe20003f45270 */
[----:B------:R-:W-:Y:S01]  /*4080*/  BSSY.RECONVERGENT B1, `(.L_x_648) ;  /* 0x0000042000017945 */ /* 0x000fe20003800200 */
[----:B-1----:R-:W-:Y:S01]  /*4090*/  MOV R5, R3 ;  /* 0x0000000300057202 */ /* 0x002fe20000000f00 */
[----:B------:R-:W-:-:S08]  /*40a0*/  IMAD R3, R0, 0xa0, RZ ;  /* 0x000000a000037824 */ /* 0x000fd000078e02ff */
[----:B------:R-:W-:Y:S01]  /*40b0*/  @!P0 IMAD.MOV R5, RZ, RZ, -R5 ;  /* 0x000000ffff058224 */ /* 0x000fe200078e0a05 */
[----:B------:R-:W-:Y:S02]  /*40c0*/  ISETP.GE.AND P0, PT, R248, UR5, PT ;  /* 0x00000005f8007c0c */ /* 0x000fe4000bf06270 */
[----:B------:R-:W-:Y:S02]  /*40d0*/  @!P2 LOP3.LUT R5, RZ, R0, RZ, 0x33, !PT ;  /* 0x00000000ff05a212 */ /* 0x000fe400078e33ff */
[----:B--2---:R-:W-:Y:S02]  /*40e0*/  ISETP.NE.AND P6, PT, R4, RZ, P1 ;  /* 0x000000ff0400720c */ /* 0x004fe40000fc5270 */
[----:B------:R-:W-:-:S07]  /*40f0*/  SHF.L.U32 R4, R5, 0x3, RZ ;  /* 0x0000000305047819 */ /* 0x000fce00000006ff */
[----:B------:R-:W-:Y:S05]  /*4100*/  @P0 BRA `(.L_x_649) ;  /* 0x0000000000e40947 */ /* 0x000fea0003800000 */
[----:B------:R-:W-:Y:S02]  /*4110*/  ISETP.GE.AND P2, PT, R4, R3, PT ;  /* 0x000000030400720c */ /* 0x000fe40003f46270 */
[----:B0-----:R-:W-:-:S11]  /*4120*/  CS2R R114, SRZ ;  /* 0x0000000000727805 */ /* 0x001fd6000001ff00 */
[----:B------:R-:W0:Y:S01]  /*4130*/  @!P2 LDC.64 R6, c[0x0][0x3b8] ;  /* 0x0000ee00ff06ab82 */ /* 0x000e220000000a00 */
[----:B------:R-:W-:-:S05]  /*4140*/  @!P2 IMAD R113, R0, UR6, RZ ;  /* 0x000000060071ac24 */ /* 0x000fca000f8e02ff */
[----:B------:R-:W-:-:S04]  /*4150*/  @!P2 IADD3 R112, P3, PT, R4, R113, RZ ;  /* 0x000000710470a210 */ /* 0x000fc80007f7e0ff */
[----:B------:R-:W-:Y:S02]  /*4160*/  @!P2 LEA.HI.X.SX32 R113, R113, RZ, 0x1, P3 ;  /* 0x000000ff7171a211 */ /* 0x000fe400018f0eff */
[----:B0-----:R-:W-:-:S04]  /*4170*/  @!P2 LEA R6, P3, R112, R6, 0x1 ;  /* 0x000000067006a211 */ /* 0x001fc800078608ff */
[----:B------:R-:W-:Y:S02]  /*4180*/  @!P2 LEA.HI.X R7, R112, R7, R113, 0x1, P3 ;  /* 0x000000077007a211 */ /* 0x000fe400018f0c71 */
[----:B------:R-:W-:-:S06]  /*4190*/  CS2R R112, SRZ ;  /* 0x0000000000707805 */ /* 0x000fcc000001ff00 */
[----:B------:R1:W5:Y:S01]  /*41a0*/  @!P2 LDG.E.128 R112, desc[UR36][R6.64] ;  /* 0x000000240670a981 */ /* 0x000362000c1e1d00 */
[----:B------:R-:W-:-:S09]  /*41b0*/  UISETP.NE.AND UP0, UPT, UR17, URZ, UPT ;  /* 0x000000ff1100728c */ /* 0x000fd2000bf05270 */
[----:B-1----:R-:W-:Y:S05]  /*41c0*/  BRA.U UP0, `(.L_x_649) ;  /* 0x0000000100b47547 */ /* 0x002fea000b800000 */
        /* <DEDUP_REMOVED lines=18> */
[----:B------:R-:W4:Y:S04]  /*42f0*/  @P3 LDG.E.128 R236, desc[UR36][R6.64] ;  /* 0x0000002406ec3981 */ /* 0x000f28000c1e1d00 */
[----:B------:R-:W4:Y:S04]  /*4300*/  LDL R6, [R1+0x48] ;  /* 0x0000480001067983 */ /* 0x000f280000100800 */
[----:B------:R-:W4:Y:S01]  /*4310*/  LDL R7, [R1+0x4c] ;  /* 0x00004c0001077983 */ /* 0x000f220000100800 */
[----:B---3-5:R-:W-:-:S03]  /*4320*/  HFMA2 R113, R113, 1, 1, R0 ;  /* 0x3c003c0071717831 */ /* 0x028fc60000000000 */
[----:B------:R1:W5:Y:S01]  /*4330*/  LDL.LU R0, [R1+0x268] ;  /* 0x0002680001007983 */ /* 0x0003620000300800 */
[----:B------:R-:W-:Y:S02]  /*4340*/  PLOP3.LUT P3, PT, PT, PT, UP0, 0x80, 0x8 ;  /* 0x000000000008781c */ /* 0x000fe40003f6f008 */
[----:B------:R-:W-:Y:S02]  /*4350*/  PLOP3.LUT P5, PT, PT, PT, UP0, 0x80, 0x8 ;  /* 0x000000000008781c */ /* 0x000fe40003faf008 */
[----:B------:R-:W-:Y:S01]  /*4360*/  PLOP3.LUT P4, PT, PT, PT, UP0, 0x80, 0x8 ;  /* 0x000000000008781c */ /* 0x000fe20003f8f008 */
[----:B--2---:R-:W-:-:S08]  /*4370*/  HFMA2 R112, R112, 1, 1, R249 ;  /* 0x3c003c0070707831 */ /* 0x004fd000000000f9 */
[----:B----4-:R-:W-:Y:S01]  /*4380*/  @P3 HMUL2 R113, R113, R237 ;  /* 0x000000ed71713232 */ /* 0x010fe20000000000 */
[----:B------:R-:W-:Y:S01]  /*4390*/  PLOP3.LUT P3, PT, PT, PT, UP0, 0x80, 0x8 ;  /* 0x000000000008781c */ /* 0x000fe20003f6f008 */
[----:B------:R-:W-:Y:S02]  /*43a0*/  @P5 HFMA2 R112, R112, R236, -RZ ;  /* 0x000000ec70705231 */ /* 0x000fe400001000ff */
[----:B------:R-:W-:Y:S02]  /*43b0*/  HADD2 R114, R114, R6 ;  /* 0x0000000672727230 */ /* 0x000fe40000000000 */
[----:B------:R-:W-:-:S08]  /*43c0*/  HADD2 R115, R115, R7 ;  /* 0x0000000773737230 */ /* 0x000fd00000000000 */
[----:B------:R-:W-:Y:S02]  /*43d0*/  @P3 HFMA2 R114, R114, R238, -RZ ;  /* 0x000000ee72723231 */ /* 0x000fe400001000ff */
[----:B------:R-:W-:Y:S01]  /*43e0*/  @P4 HMUL2 R115, R115, R239 ;  /* 0x000000ef73734232 */ /* 0x000fe20000000000 */
        /* <DEDUP_REMOVED lines=11> */
.L_x_649:
[----:B------:R-:W-:Y:S05]  /*44a0*/  BSYNC.RECONVERGENT B1 ;  /* 0x0000000000017941 */ /* 0x000fea0003800200 */
.L_x_648:
[----:B------:R-:W-:Y:S01]  /*44b0*/  BSSY.RECONVERGENT B1, `(.L_x_650) ;  /* 0x000007c000017945 */ /* 0x000fe20003800200 */
[----:B-----5:R-:W-:-:S03]  /*44c0*/  IMAD.IADD R5, R5, 0x1, R0 ;  /* 0x0000000105057824 */ /* 0x020fc600078e0200 */
[----:B------:R-:W-:Y:S05]  /*44d0*/  @P0 BRA `(.L_x_651) ;  /* 0x0000000400e40947 */ /* 0x000fea0003800000 */
[----:B-1----:R-:W-:Y:S02]  /*44e0*/  SHF.L.U32 R6, R5, 0x3, RZ ;  /* 0x0000000305067819 */ /* 0x002fe400000006ff */
[----:B0-----:R-:W-:Y:S02]  /*44f0*/  CS2R R118, SRZ ;  /* 0x0000000000767805 */ /* 0x001fe4000001ff00 */
[----:B------:R-:W-:Y:S02]  /*4500*/  CS2R R116, SRZ ;  /* 0x0000000000747805 */ /* 0x000fe4000001ff00 */
[----:B------:R-:W-:-:S13]  /*4510*/  ISETP.GE.AND P2, PT, R6, R3, PT ;  /* 0x000000030600720c */ /* 0x000fda0003f46270 */
[----:B------:R-:W0:Y:S01]  /*4520*/  @!P2 LDC.64 R8, c[0x0][0x3b8] ;  /* 0x0000ee00ff08ab82 */ /* 0x000e220000000a00 */
[----:B------:R-:W-:Y:S01]  /*4530*/  @!P2 IMAD R10, R0, UR6, RZ ;  /* 0x00000006000aac24 */ /* 0x000fe2000f8e02ff */
[----:B------:R-:W-:-:S04]  /*4540*/  @!P2 SHF.R.S32.HI R11, RZ, 0x1f, R6 ;  /* 0x0000001fff0ba819 */ /* 0x000fc80000011406 */
[----:B------:R-:W-:-:S04]  /*4550*/  @!P2 IADD3 R7, P3, PT, R10, R6, RZ ;  /* 0x000000060a07a210 */ /* 0x000fc80007f7e0ff */
[----:B------:R-:W-:Y:S02]  /*4560*/  @!P2 LEA.HI.X.SX32 R10, R10, R11, 0x1, P3 ;  /* 0x0000000b0a0aa211 */ /* 0x000fe400018f0eff */
[----:B0-----:R-:W-:-:S04]  /*4570*/  @!P2 LEA R8, P3, R7, R8, 0x1 ;  /* 0x000000080708a211 */ /* 0x001fc800078608ff */
[----:B------:R-:W-:-:S05]  /*4580*/  @!P2 LEA.HI.X R9, R7, R9, R10, 0x1, P3 ;  /* 0x000000090709a211 */ /* 0x000fca00018f0c0a */
[----:B------:R0:W5:Y:S01]  /*4590*/  @!P2 LDG.E.128 R116, desc[UR36][R8.64] ;  /* 0x000000240874a981 */ /* 0x000162000c1e1d00 */
[----:B------:R-:W-:-:S09]  /*45a0*/  UISETP.NE.AND UP0, UPT, UR17, URZ, UPT ;  /* 0x000000ff1100728c */ /* 0x000fd2000bf05270 */
[----:B0-----:R-:W-:Y:S05]  /*45b0*/  BRA.U UP0, `(.L_x_652) ;  /* 0x0000000100b87547 */ /* 0x001fea000b800000 */
[----:B------:R-:W-:Y:S01]  /*45c0*/  ISETP.NE.AND P4, PT, R2, RZ, PT ;  /* 0x000000ff0200720c */ /* 0x000fe20003f85270 */
[----:B------:R-:W2:Y:S04]  /*45d0*/  LDL R239, [R1+0x34] ;  /* 0x0000340001ef7983 */ /* 0x000ea80000100800 */
[----:B------:R-:W3:Y:S04]  /*45e0*/  LDL R238, [R1+0x38] ;  /* 0x0000380001ee7983 */ /* 0x000ee80000100800 */
[----:B------:R-:W4:Y:S04]  /*45f0*/  LDL R236, [R1+0x30] ;  /* 0x0000300001ec7983 */ /* 0x000f280000100800 */
        /* <DEDUP_REMOVED lines=41> */
.L_x_653:
[----:B------:R-:W-:Y:S05]  /*4890*/  BSYNC.RECONVERGENT B2 ;  /* 0x0000000000027941 */ /* 0x000fea0003800200 */
.L_x_652:
[----:B0-----:R-:W-:-:S05]  /*48a0*/  IMAD R6, R0, 0x10, R4 ;  /* 0x0000001000067824 */ /* 0x001fca00078e0204 */
[----:B------:R-:W-:-:S13]  /*48b0*/  ISETP.GE.AND P2, PT, R6, R3, PT ;  /* 0x000000030600720c */ /* 0x000fda0003f46270 */
[----:B------:R-:W0:Y:S01]  /*48c0*/  @!P2 LDC.64 R8, c[0x0][0x3b8] ;  /* 0x0000ee00ff08ab82 */ /* 0x000e220000000a00 */
[----:B------:R-:W-:Y:S01]  /*48d0*/  @!P2 IMAD R10, R0, UR6, RZ ;  /* 0x00000006000aac24 */ /* 0x000fe2000f8e02ff */
[----:B------:R-:W-:-:S04]  /*48e0*/  @!P2 SHF.R.S32.HI R11, RZ, 0x1f, R6 ;  /* 0x0000001fff0ba819 */ /* 0x000fc80000011406 */
[----:B------:R-:W-:-:S04]  /*48f0*/  @!P2 IADD3 R7, P3, PT, R10, R6, RZ ;  /* 0x000000060a07a210 */ /* 0x000fc80007f7e0ff */
[----:B------:R-:W-:Y:S02]  /*4900*/  @!P2 LEA.HI.X.SX32 R10, R10, R11, 0x1, P3 ;  /* 0x0000000b0a0aa211 */ /* 0x000fe400018f0eff */
[----:B0-----:R-:W-:-:S04]  /*4910*/  @!P2 LEA R236, P3, R7, R8, 0x1 ;  /* 0x0000000807eca211 */ /* 0x001fc800078608ff */
[----:B------:R-:W-:Y:S02]  /*4920*/  @!P2 LEA.HI.X R237, R7, R9, R10, 0x1, P3 ;  /* 0x0000000907eda211 */ /* 0x000fe400018f0c0a */
[----:B------:R-:W-:Y:S02]  /*4930*/  CS2R R10, SRZ ;  /* 0x00000000000a7805 */ /* 0x000fe4000001ff00 */
[----:B------:R-:W-:-:S06]  /*4940*/  CS2R R8, SRZ ;  /* 0x0000000000087805 */ /* 0x000fcc000001ff00 */
[----:B------:R2:W5:Y:S01]  /*4950*/  @!P2 LDG.E.128 R8, desc[UR36][R236.64] ;  /* 0x00000024ec08a981 */ /* 0x000562000c1e1d00 */
[----:B------:R-:W-:-:S09]  /*4960*/  UISETP.NE.AND UP0, UPT, UR17, URZ, UPT ;  /* 0x000000ff1100728c */ /* 0x000fd2000bf05270 */
[----:B--2---:R-:W-:Y:S05]  /*4970*/  BRA.U UP0, `(.L_x_651) ;  /* 0x0000000100bc7547 */ /* 0x004fea000b800000 */
[----:B------:R-:W-:Y:S01]  /*4980*/  ISETP.NE.AND P4, PT, R2, RZ, PT ;  /* 0x000000ff0200720c */ /* 0x000fe20003f85270 */
[----:B------:R0:W-:Y:S04]  /*4990*/  STL [R1+0x268], R0 ;  /* 0x0002680001007387 */ /* 0x0001e80000100800 */
[----:B------:R-:W2:Y:S04]  /*49a0*/  LDL R249, [R1+0x20] ;  /* 0x0000200001f97983 */ /* 0x000ea80000100800 */
[----:B0-----:R-:W3:Y:S04]  /*49b0*/  LDL R0, [R1+0x24] ;  /* 0x0000240001007983 */ /* 0x001ee80000100800 */
[----:B------:R-:W-:Y:S01]  /*49c0*/  VOTEU.ANY UP0, P4 ;  /* 0x0000000000ff7886 */ /* 0x000fe20002000100 */
[----:B------:R-:W-:-:S02]  /*49d0*/  PLOP3.LUT P2, PT, PT, PT, UP0, 0x80, 0x8 ;  /* 0x000000000008781c */ /* 0x000fc40003f4f008 */
[----:B------:R-:W-:-:S11]  /*49e0*/  PLOP3.LUT P3, PT, PT, PT, UP0, 0x80, 0x8 ;  /* 0x000000000008781c */ /* 0x000fd60003f6f008 */
[----:B------:R-:W0:Y:S02]  /*49f0*/  @P2 S2R R7, SR_CTAID.X ;  /* 0x0000000000072919 */ /* 0x000e240000002500 */
[----:B------:R-:W0:Y:S01]  /*4a00*/  @P3 LDC R236, c[0x0][0x3f8] ;  /* 0x0000fe00ffec3b82 */ /* 0x000e220000000800 */
[----:B------:R-:W-:Y:S02]  /*4a10*/  PLOP3.LUT P2, PT, PT, PT, UP0, 0x80, 0x8 ;  /* 0x000000000008781c */ /* 0x000fe40003f4f008 */
[----:B------:R-:W-:Y:S02]  /*4a20*/  PLOP3.LUT P3, PT, PT, PT, UP0, 0x80, 0x8 ;  /* 0x000000000008781c */ /* 0x000fe40003f6f008 */
[----:B------:R-:W-:-:S09]  /*4a30*/  PLOP3.LUT P4, PT, PT, PT, UP0, 0x80, 0x8 ;  /* 0x000000000008781c */ /* 0x000fd20003f8f008 */
[----:B0-----:R-:W-:Y:S02]  /*4a40*/  @P2 IMAD R7, R236, UR38, R7 ;  /* 0x00000026ec072c24 */ /* 0x001fe4000f8e0207 */
[----:B------:R-:W0:Y:S01]  /*4a50*/  @P3 LDC.64 R236, c[0x0][0x450] ;  /* 0x00011400ffec3b82 */ /* 0x000e220000000a00 */
[----:B------:R-:W-:Y:S02]  /*4a60*/  PLOP3.LUT P2, PT, PT, PT, UP0, 0x80, 0x8 ;  /* 0x000000000008781c */ /* 0x000fe40003f4f008 */
[----:B------:R-:W-:-:S11]  /*4a70*/  PLOP3.LUT P3, PT, PT, PT, UP0, 0x80, 0x8 ;  /* 0x000000000008781c */ /* 0x000fd60003f6f008 */
[----:B------:R-:W-:-:S04]  /*4a80*/  @P2 IMAD R7, R7, 0xa0, RZ ;  /* 0x000000a007072824 */ /* 0x000fc800078e02ff */
[----:B0-----:R-:W-:Y:S01]  /*4a90*/  @P3 IMAD.WIDE R236, R7, 0x2, R236 ;  /* 0x0000000207ec3825 */ /* 0x001fe200078e02ec */
[----:B------:R-:W-:Y:S01]  /*4aa0*/  PLOP3.LUT P2, PT, PT, PT, UP0, 0x80, 0x8 ;  /* 0x000000000008781c */ /* 0x000fe20003f4f008 */
[----:B------:R-:W4:Y:S04]  /*4ab0*/  LDL R7, [R1+0x2c] ;  /* 0x00002c0001077983 */ /* 0x000f280000100800 */
[----:B------:R-:W2:Y:S01]  /*4ac0*/  @P4 LDG.E.128 R236, desc[UR36][R236.64+0x20] ;  /* 0x00002024ecec4981 */ /* 0x000ea2000c1e1d00 */
[----:B---3-5:R-:W-:-:S03]  /*4ad0*/  HADD2 R9, R9, R0 ;  /* 0x0000000009097230 */ /* 0x028fc60000000000 */
[----:B------:R3:W5:Y:S04]  /*4ae0*/  LDL.LU R0, [R1+0x268] ;  /* 0x0002680001007983 */ /* 0x0007680000300800 */
[----:B--2---:R-:W-:Y:S02]  /*4af0*/  @P2 HMUL2 R9, R9, R237 ;  /* 0x000000ed09092232 */ /* 0x004fe40000000000 */
[----:B------:R-:W2:Y:S01]  /*4b00*/  LDL R237, [R1+0x28] ;  /* 0x0000280001ed7983 */ /* 0x000ea20000100800 */
[----:B------:R-:W-:Y:S02]  /*4b10*/  PLOP3.LUT P4, PT, PT, PT, UP0, 0x80, 0x8 ;  /* 0x000000000008781c */ /* 0x000fe40003f8f008 */
[----:B------:R-:W-:Y:S02]  /*4b20*/  PLOP3.LUT P3, PT, PT, PT, UP0, 0x80, 0x8 ;  /* 0x000000000008781c */ /* 0x000fe40003f6f008 */
[----:B------:R-:W-:Y:S01]  /*4b30*/  PLOP3.LUT P2, PT, PT, PT, UP0, 0x80, 0x8 ;  /* 0x000000000008781c */ /* 0x000fe20003f4f008 */
[----:B------:R-:W-:-:S02]  /*4b40*/  HFMA2 R8, R8, 1, 1, R249 ;  /* 0x3c003c0008087831 */ /* 0x000fc400000000f9 */
[----:B----4-:R-:W-:-:S08]  /*4b50*/  HADD2 R11, R11, R7 ;  /* 0x000000070b0b7230 */ /* 0x010fd00000000000 */
[----:B------:R-:W-:Y:S02]  /*4b60*/  @P3 HFMA2 R8, R8, R236, -RZ ;  /* 0x000000ec08083231 */ /* 0x000fe400001000ff */
[----:B------:R-:W-:Y:S02]  /*4b70*/  @P2 HMUL2 R11, R11, R239 ;  /* 0x000000ef0b0b2232 */ /* 0x000fe40000000000 */
[----:B--2---:R-:W-:-:S04]  /*4b80*/  HFMA2 R10, R10, 1, 1, R237 ;  /* 0x3c003c000a0a7831 */ /* 0x004fc800000000ed */
[----:B------:R-:W-:Y:S01]  /*4b90*/  @P4 HMUL2 R10, R10, R238 ;  /* 0x000000ee0a0a4232 */ /* 0x000fe20000000000 */
[----:B------:R-:W-:-:S13]  /*4ba0*/  ISETP.GE.AND P4, PT, R6, R3, PT ;  /* 0x000000030600720c */ /* 0x000fda0003f86270 */
        /* <DEDUP_REMOVED lines=12> */
.L_x_651:
[----:B------:R-:W-:Y:S05]  /*4c70*/  BSYNC.RECONVERGENT B1 ;  /* 0x0000000000017941 */ /* 0x000fea0003800200 */
.L_x_650:
[----:B------:R-:W-:Y:S04]  /*4c80*/  BSSY.RECONVERGENT B1, `(.L_x_654) ;  /* 0x0000080000017945 */ /* 0x000fe80003800200 */
[----:B------:R-:W-:Y:S05]  /*4c90*/  @P0 BRA `(.L_x_655) ;  /* 0x0000000400f80947 */ /* 0x000fea0003800000 */
[----:B-12--5:R-:W-:-:S05]  /*4ca0*/  LEA R6, R0, R5, 0x1 ;  /* 0x0000000500067211 */ /* 0x026fca00078e08ff */
[----:B------:R-:W-:-:S05]  /*4cb0*/  IMAD.SHL.U32 R6, R6, 0x8, RZ ;  /* 0x0000000806067824 */ /* 0x000fca00078e00ff */
[----:B------:R-:W-:-:S13]  /*4cc0*/  ISETP.GE.AND P2, PT, R6, R3, PT ;  /* 0x000000030600720c */ /* 0x000fda0003f46270 */
[----:B------:R-:W1:Y:S01]  /*4cd0*/  @!P2 LDC.64 R120, c[0x0][0x3b8] ;  /* 0x0000ee00ff78ab82 */ /* 0x000e620000000a00 */
[----:B------:R-:W-:Y:S01]  /*4ce0*/  @!P2 IMAD R122, R0, UR6, RZ ;  /* 0x00000006007aac24 */ /* 0x000fe2000f8e02ff */
[----:B------:R-:W-:-:S04]  /*4cf0*/  @!P2 SHF.R.S32.HI R123, RZ, 0x1f, R6 ;  /* 0x0000001fff7ba819 */ /* 0x000fc80000011406 */
[----:B------:R-:W-:-:S04]  /*4d00*/  @!P2 IADD3 R7, P3, PT, R122, R6, RZ ;  /* 0x000000067a07a210 */ /* 0x000fc80007f7e0ff */
[----:B------:R-:W-:Y:S02]  /*4d10*/  @!P2 LEA.HI.X.SX32 R122, R122, R123, 0x1, P3 ;  /* 0x0000007b7a7aa211 */ /* 0x000fe400018f0eff */
[----:B-1----:R-:W-:-:S04]  /*4d20*/  @!P2 LEA R236, P3, R7, R120, 0x1 ;  /* 0x0000007807eca211 */ /* 0x002fc800078608ff */
[----:B------:R-:W-:Y:S02]  /*4d30*/  @!P2 LEA.HI.X R237, R7, R121, R122, 0x1, P3 ;  /* 0x0000007907eda211 */ /* 0x000fe400018f0c7a */
[----:B------:R-:W-:Y:S02]  /*4d40*/  CS2R R122, SRZ ;  /* 0x00000000007a7805 */ /* 0x000fe4000001ff00 */
[----:B------:R-:W-:-:S06]  /*4d50*/  CS2R R120, SRZ ;  /* 0x0000000000787805 */ /* 0x000fcc000001ff00 */
[----:B------:R1:W5:Y:S01]  /*4d60*/  @!P2 LDG.E.128 R120, desc[UR36][R236.64] ;  /* 0x00000024ec78a981 */ /* 0x000362000c1e1d00 */
[----:B------:R-:W-:-:S09]  /*4d70*/  UISETP.NE.AND UP0, UPT, UR17, URZ, UPT ;  /* 0x000000ff1100728c */ /* 0x000fd2000bf05270 */
[----:B-1----:R-:W-:Y:S05]  /*4d80*/  BRA.U UP0, `(.L_x_656) ;  /* 0x0000000100c47547 */ /* 0x002fea000b800000 */
[----:B------:R-:W-:Y:S01]  /*4d90*/  ISETP.NE.AND P4, PT, R2, RZ, PT ;  /* 0x000000ff0200720c */ /* 0x000fe20003f85270 */
[----:B------:R1:W-:Y:S04]  /*4da0*/  STL [R1+0x268], R0 ;  /* 0x0002680001007387 */ /* 0x0003e80000100800 */
[----:B------:R-:W2:Y:S04]  /*4db0*/  LDL R249, [R1+0x10] ;  /* 0x0000100001f97983 */ /* 0x000ea80000100800 */
[----:B-1----:R-:W3:Y:S04]  /*4dc0*/  LDL R0, [R1+0x14] ;  /* 0x0000140001007983 */ /* 0x002ee80000100800 */
[----:B------:R-:W-:Y:S01]  /*4dd0*/  VOTEU.ANY UP0, P4 ;  /* 0x0000000000ff7886 */ /* 0x000fe20002000100 */
[----:B------:R-:W-:-:S02]  /*4de0*/  PLOP3.LUT P2, PT, PT, PT, UP0, 0x80, 0x8 ;  /* 0x000000000008781c */ /* 0x000fc40003f4f008 */
[----:B------:R-:W-:-:S11]  /*4df0*/  PLOP3.LUT P3, PT, PT, PT, UP0, 0x80, 0x8 ;  /* 0x000000000008781c */ /* 0x000fd60003f6f008 */
[----:B------:R-:W1:Y:S02]  /*4e00*/  @P2 S2R R7, SR_CTAID.X ;  /* 0x0000000000072919 */ /* 0x000e640000002500 */
[----:B------:R-:W1:Y:S01]  /*4e10*/  @P3 LDC R236, c[0x0][0x3f8] ;  /* 0x0000fe00ffec3b82 */ /* 0x000e620000000800 */
[----:B------:R-:W-:Y:S02]  /*4e20*/  PLOP3.LUT P2, PT, PT, PT, UP0, 0x80, 0x8 ;  /* 0x000000000008781c */ /* 0x000fe40003f4f008 */
[----:B------:R-:W-:Y:S02]  /*4e30*/  PLOP3.LUT P3, PT, PT, PT, UP0, 0x80, 0x8 ;  /* 0x000000000008781c */ /* 0x000fe40003f6f008 */
[----:B------:R-:W-:-:S09]  /*4e40*/  PLOP3.LUT P4, PT, PT, PT, UP0, 0x80, 0x8 ;  /* 0x000000000008781c */ /* 0x000fd20003f8f008 */
[----:B-1----:R-:W-:Y:S02]  /*4e50*/  @P2 IMAD R7, R236, UR38, R7 ;  /* 0x00000026ec072c24 */ /* 0x002fe4000f8e0207 */
[----:B------:R-:W1:Y:S01]  /*4e60*/  @P3 LDC.64 R236, c[0x0][0x450] ;  /* 0x00011400ffec3b82 */ /* 0x000e620000000a00 */
[----:B------:R-:W-:Y:S02]  /*4e70*/  PLOP3.LUT P2, PT, PT, PT, UP0, 0x80, 0x8 ;  /* 0x000000000008781c */ /* 0x000fe40003f4f008 */
[----:B------:R-:W-:-:S11]  /*4e80*/  PLOP3.LUT P3, PT, PT, PT, UP0, 0x80, 0x8 ;  /* 0x000000000008781c */ /* 0x000fd60003f6f008 */
[----:B------:R-:W-:-:S04]  /*4e90*/  @P2 IMAD R7, R7, 0xa0, RZ ;  /* 0x000000a007072824 */ /* 0x000fc800078e02ff */
[----:B-1----:R-:W-:Y:S01]  /*4ea0*/  @P3 IMAD.WIDE R236, R7, 0x2, R236 ;  /* 0x0000000207ec3825 */ /* 0x002fe200078e02ec */
        /* <DEDUP_REMOVED lines=11> */
[----:B----4-:R-:W-:Y:S01]  /*4f60*/  HADD2 R123, R123, R7 ;  /* 0x000000077b7b7230 */ /* 0x010fe20000000000 */
[----:B------:R-:W-:Y:S07]  /*4f70*/  BSSY.RECONVERGENT B2, `(.L_x_656) ;  /* 0x0000012000027945 */ /* 0x000fee0003800200 */
[----:B------:R-:W-:Y:S02]  /*4f80*/  @P3 HFMA2 R120, R120, R236, -RZ ;  /* 0x000000ec78783231 */ /* 0x000fe400001000ff */
[----:B------:R-:W-:-:S02]  /*4f90*/  @P2 HMUL2 R123, R123, R239 ;  /* 0x000000ef7b7b2232 */ /* 0x000fc40000000000 */
[----:B--2---:R-:W-:-:S04]  /*4fa0*/  HFMA2 R122, R122, 1, 1, R237 ;  /* 0x3c003c007a7a7831 */ /* 0x004fc800000000ed */
[----:B------:R-:W-:Y:S01]  /*4fb0*/  @P4 HMUL2 R122, R122, R238 ;  /* 0x000000ee7a7a4232 */ /* 0x000fe20000000000 */
[----:B------:R-:W-:-:S13]  /*4fc0*/  ISETP.GE.AND P4, PT, R6, R3, PT ;  /* 0x000000030600720c */ /* 0x000fda0003f86270 */
[----:B-1----:R-:W-:Y:S05]  /*4fd0*/  @P4 BRA `(.L_x_657) ;  /* 0x00000000002c4947 */ /* 0x002fea0003800000 */
[----:B------:R-:W-:Y:S01]  /*4fe0*/  S2UR UR5, SR_CTAID.Y ;  /* 0x00000000000579c3 */ /* 0x000fe20000002600 */
[----:B------:R-:W-:-:S07]  /*4ff0*/  SHF.R.S32.HI R237, RZ, 0x1f, R6 ;  /* 0x0000001fffed7819 */ /* 0x000fce0000011406 */
[----:B------:R-:W1:Y:S02]  /*5000*/  S2UR UR7, SR_CTAID.X ;  /* 0x00000000000779c3 */ /* 0x000e640000002500 */
[----:B-1----:R-:W-:-:S06]  /*5010*/  UIMAD UR5, UR5, UR16, UR7 ;  /* 0x00000010050572a4 */ /* 0x002fcc000f8e0207 */
[----:B-----5:R-:W-:-:S04]  /*5020*/  IMAD R7, R0, UR5, RZ ;  /* 0x0000000500077c24 */ /* 0x020fc8000f8e02ff */
[----:B------:R-:W-:-:S05]  /*5030*/  IMAD R236, R7, 0xa0, RZ ;  /* 0x000000a007ec7824 */ /* 0x000fca00078e02ff */
[----:B------:R-:W-:-:S04]  /*5040*/  IADD3 R7, P2, PT, R236, R6, RZ ;  /* 0x00000006ec077210 */ /* 0x000fc80007f5e0ff */
[----:B------:R-:W-:Y:S02]  /*5050*/  LEA.HI.X.SX32 R237, R236, R237, 0x1, P2 ;  /* 0x000000edeced7211 */ /* 0x000fe400010f0eff */
[----:B------:R-:W-:-:S04]  /*5060*/  LEA R6, P2, R7, UR8, 0x1 ;  /* 0x0000000807067c11 */ /* 0x000fc8000f8408ff */
[----:B------:R-:W-:-:S05]  /*5070*/  LEA.HI.X R7, R7, UR9, R237, 0x1, P2 ;  /* 0x0000000907077c11 */ /* 0x000fca00090f0ced */
[----:B------:R1:W-:Y:S04]  /*5080*/  STG.E.128 desc[UR36][R6.64], R120 ;  /* 0x0000007806007986 */ /* 0x0003e8000c101d24 */
.L_x_657:
[----:B------:R-:W-:Y:S05]  /*5090*/  BSYNC.RECONVERGENT B2 ;  /* 0x0000000000027941 */ /* 0x000fea0003800200 */
.L_x_656:
[----:B------:R-:W-:Y:S05]  /*50a0*/  @P0 BRA `(.L_x_655) ;  /* 0x0000000000f40947 */ /* 0x000fea0003800000 */
[----:B-1---5:R-:W-:-:S04]  /*50b0*/  LEA R6, R0, R4, 0x5 ;  /* 0x0000000400067211 */ /* 0x022fc800078e28ff */
        /* <DEDUP_REMOVED lines=12> */
[----:B---3--:R-:W-:Y:S05]  /*5180*/  BRA.U UP0, `(.L_x_655) ;  /* 0x0000000100bc7547 */ /* 0x008fea000b800000 */
[----:B------:R-:W-:Y:S01]  /*5190*/  ISETP.NE.AND P4, PT, R2, RZ, PT ;  /* 0x000000ff0200720c */ /* 0x000fe20003f85270 */
[----:B------:R1:W-:Y:S04]  /*51a0*/  STL [R1+0x268], R0 ;  /* 0x0002680001007387 */ /* 0x0003e80000100800 */
[----:B------:R-:W2:Y:S04]  /*51b0*/  LDL R249, [R1] ;  /* 0x0000000001f97983 */ /* 0x000ea80000100800 */
        /* <DEDUP_REMOVED lines=44> */
.L_x_655:
[----:B------:R-:W-:Y:S05]  /*5480*/  BSYNC.RECONVERGENT B1 ;  /* 0x0000000000017941 */ /* 0x000fea0003800200 */
.L_x_654:
[----:B------:R-:W-:Y:S01]  /*5490*/  BSSY.RECONVERGENT B1, `(.L_x_658) ;  /* 0x0000039000017945 */ /* 0x000fe20003800200 */
[----:B-----5:R-:W-:-:S03]  /*54a0*/  IMAD R5, R0, 0x4, R5 ;  /* 0x0000000400057824 */ /* 0x020fc600078e0205 */
[----:B------:R-:W-:Y:S05]  /*54b0*/  @P0 BRA `(.L_x_659) ;  /* 0x0000000000d80947 */ /* 0x000fea0003800000 */
[----:B------:R-:W-:-:S04]  /*54c0*/  SHF.L.U32 R249, R5, 0x3, RZ ;  /* 0x0000000305f97819 */ /* 0x000fc800000006ff */
[----:B------:R-:W-:-:S13]  /*54d0*/  ISETP.GE.AND P2, PT, R249, R3, PT ;  /* 0x00000003f900720c */ /* 0x000fda0003f46270 */
[----:B-123--:R-:W1:Y:S01]  /*54e0*/  @!P2 LDC.64 R6, c[0x0][0x3b8] ;  /* 0x0000ee00ff06ab82 */ /* 0x00ee620000000a00 */
[----:B------:R-:W-:Y:S01]  /*54f0*/  @!P2 IMAD R129, R0, UR6, RZ ;  /* 0x000000060081ac24 */ /* 0x000fe2000f8e02ff */
[----:B------:R-:W-:-:S04]  /*5500*/  @!P2 SHF.R.S32.HI R130, RZ, 0x1f, R249 ;  /* 0x0000001fff82a819 */ /* 0x000fc800000114f9 */
[----:B------:R-:W-:-:S04]  /*5510*/  @!P2 IADD3 R128, P3, PT, R129, R249, RZ ;  /* 0x000000f98180a210 */ /* 0x000fc80007f7e0ff */
[----:B------:R-:W-:Y:S02]  /*5520*/  @!P2 LEA.HI.X.SX32 R129, R129, R130, 0x1, P3 ;  /* 0x000000828181a211 */ /* 0x000fe400018f0eff */
[----:B------:R-:W-:Y:S02]  /*5530*/  CS2R R130, SRZ ;  /* 0x0000000000827805 */ /* 0x000fe4000001ff00 */
[----:B-1----:R-:W-:-:S04]  /*5540*/  @!P2 LEA R6, P3, R128, R6, 0x1 ;  /* 0x000000068006a211 */ /* 0x002fc800078608ff */
[----:B------:R-:W-:Y:S02]  /*5550*/  @!P2 LEA.HI.X R7, R128, R7, R129, 0x1, P3 ;  /* 0x000000078007a211 */ /* 0x000fe400018f0c81 */
[----:B------:R-:W-:-:S06]  /*5560*/  CS2R R128, SRZ ;  /* 0x0000000000807805 */ /* 0x000fcc000001ff00 */
[----:B------:R1:W5:Y:S01]  /*5570*/  @!P2 LDG.E.128 R128, desc[UR36][R6.64] ;  /* 0x000000240680a981 */ /* 0x000362000c1e1d00 */
[----:B------:R-:W-:-:S09]  /*5580*/  UISETP.NE.AND UP0, UPT, UR17, URZ, UPT ;  /* 0x000000ff1100728c */ /* 0x000fd2000bf05270 */
[----:B-1----:R-:W-:Y:S05]  /*5590*/  BRA.U UP0, `(.L_x_659) ;  /* 0x0000000100a07547 */ /* 0x002fea000b800000 */
[----:B------:R-:W-:-:S13]  /*55a0*/  ISETP.NE.AND P4, PT, R2, RZ, PT ;  /* 0x000000ff0200720c */ /* 0x000fda0003f85270 */
[----:B------:R-:W-:Y:S01]  /*55b0*/  VOTEU.ANY UP0, P4 ;  /* 0x0000000000ff7886 */ /* 0x000fe20002000100 */
[----:B------:R-:W-:Y:S02]  /*55c0*/  PLOP3.LUT P3, PT, PT, PT, UP0, 0x80, 0x8 ;  /* 0x000000000008781c */ /* 0x000fe40003f6f008 */
[----:B------:R-:W-:-:S11]  /*55d0*/  PLOP3.LUT P4, PT, PT, PT, UP0, 0x80, 0x8 ;  /* 0x000000000008781c */ /* 0x000fd60003f8f008 */
[----:B------:R-:W1:Y:S01]  /*55e0*/  @P3 S2R R6, SR_CTAID.X ;  /* 0x0000000000063919 */ /* 0x000e620000002500 */
[----:B------:R-:W-:Y:S01]  /*55f0*/  PLOP3.LUT P3, PT, PT, PT, UP0, 0x80, 0x8 ;  /* 0x000000000008781c */ /* 0x000fe20003f6f008 */
[----:B------:R-:W1:Y:S01]  /*5600*/  @P4 LDC R7, c[0x0][0x3f8] ;  /* 0x0000fe00ff074b82 */ /* 0x000e620000000800 */
[----:B------:R-:W-:-:S11]  /*5610*/  PLOP3.LUT P4, PT, PT, PT, UP0, 0x80, 0x8 ;  /* 0x000000000008781c */ /* 0x000fd60003f8f008 */
[----:B-1----:R-:W-:Y:S01]  /*5620*/  @P3 IMAD R236, R7, UR38, R6 ;  /* 0x0000002607ec3c24 */ /* 0x002fe2000f8e0206 */
[----:B------:R-:W-:Y:S01]  /*5630*/  PLOP3.LUT P3, PT, PT, PT, UP0, 0x80, 0x8 ;  /* 0x000000000008781c */ /* 0x000fe20003f6f008 */
[----:B------:R-:W1:Y:S01]  /*5640*/  @P4 LDC.64 R6, c[0x0][0x450] ;  /* 0x00011400ff064b82 */ /* 0x000e620000000a00 */
[----:B------:R-:W-:-:S11]  /*5650*/  PLOP3.LUT P4, PT, PT, PT, UP0, 0x80, 0x8 ;  /* 0x000000000008781c */ /* 0x000fd60003f8f008 */
[----:B------:R-:W-:Y:S01]  /*5660*/  @P3 IMAD R236, R236, 0xa0, RZ ;  /* 0x000000a0ecec3824 */ /* 0x000fe200078e02ff */
[----:B------:R-:W-:-:S03]  /*5670*/  PLOP3.LUT P3, PT, PT, PT, UP0, 0x80, 0x8 ;  /* 0x000000000008781c */ /* 0x000fc60003f6f008 */
[----:B-1----:R-:W-:-:S10]  /*5680*/  @P4 IMAD.WIDE R6, R236, 0x2, R6 ;  /* 0x00000002ec064825 */ /* 0x002fd400078e0206 */
        /* <DEDUP_REMOVED lines=16> */
[----:B------:R-:W1:Y:S02]  /*5790*/  S2UR UR7, SR_CTAID.X ;  /* 0x00000000000779c3 */ /* 0x000e640000002500 */
[----:B-1----:R-:W-:-:S06]  /*57a0*/  UIMAD UR5, UR5, UR16, UR7 ;  /* 0x00000010050572a4 */ /* 0x002fcc000f8e0207 */
[----:B------:R-:W-:-:S04]  /*57b0*/  IMAD R6, R0, UR5, RZ ;  /* 0x0000000500067c24 */ /* 0x000fc8000f8e02ff */
[----:B------:R-:W-:-:S05]  /*57c0*/  IMAD R6, R6, 0xa0, RZ ;  /* 0x000000a006067824 */ /* 0x000fca00078e02ff */
[----:B------:R-:W-:-:S04]  /*57d0*/  IADD3 R7, P2, PT, R6, R249, RZ ;  /* 0x000000f906077210 */ /* 0x000fc80007f5e0ff */
[----:B------:R-:W-:Y:S02]  /*57e0*/  LEA.HI.X.SX32 R236, R6, R236, 0x1, P2 ;  /* 0x000000ec06ec7211 */ /* 0x000fe400010f0eff */
[----:B------:R-:W-:-:S04]  /*57f0*/  LEA R6, P2, R7, UR8, 0x1 ;  /* 0x0000000807067c11 */ /* 0x000fc8000f8408ff */
[----:B------:R-:W-:-:S05]  /*5800*/  LEA.HI.X R7, R7, UR9, R236, 0x1, P2 ;  /* 0x0000000907077c11 */ /* 0x000fca00090f0cec */
[----:B------:R1:W-:Y:S04]  /*5810*/  STG.E.128 desc[UR36][R6.64], R128 ;  /* 0x0000008006007986 */ /* 0x0003e8000c101d24 */
.L_x_659:
[----:B------:R-:W-:Y:S05]  /*5820*/  BSYNC.RECONVERGENT B1 ;  /* 0x0000000000017941 */ /* 0x000fea0003800200 */
.L_x_658:
[----:B------:R-:W-:Y:S01]  /*5830*/  BSSY.RECONVERGENT B1, `(.L_x_660) ;  /* 0x0000039000017945 */ /* 0x000fe20003800200 */
[----:B------:R-:W-:-:S03]  /*5840*/  IMAD.IADD R5, R5, 0x1, R0 ;  /* 0x0000000105057824 */ /* 0x000fc600078e0200 */
        /* <DEDUP_REMOVED lines=55> */
.L_x_661:
[----:B------:R-:W-:Y:S05]  /*5bc0*/  BSYNC.RECONVERGENT B1 ;  /* 0x0000000000017941 */ /* 0x000fea0003800200 */
.L_x_660:
        /* <DEDUP_REMOVED lines=39> */
[----:B------:R-:W-:Y:S01]  /*5e40*/  HADD2 R139, R139, R15 ;  /* 0x0000000f8b8b7230 */ /* 0x000fe20000000000 */
[----:B------:R-:W-:Y:S05]  /*5e50*/  BSSY.RECONVERGENT B2, `(.L_x_664) ;  /* 0x0000012000027945 */ /* 0x000fea0003800200 */
[----:B--2---:R-:W-:Y:S01]  /*5e60*/  @P3 HMUL2 R137, R137, R141 ;  /* 0x0000008d89893232 */ /* 0x004fe20000000000 */
[----:B------:R-:W-:Y:S01]  /*5e70*/  PLOP3.LUT P3, PT, PT, PT, UP0, 0x80, 0x8 ;  /* 0x000000000008781c */ /* 0x000fe20003f6f008 */
[----:B------:R-:W-:-:S02]  /*5e80*/  @P5 HFMA2 R136, R136, R140, -RZ ;  /* 0x0000008c88885231 */ /* 0x000fc400001000ff */
        /* <DEDUP_REMOVED lines=14> */
.L_x_665:
[----:B------:R-:W-:Y:S05]  /*5f70*/  BSYNC.RECONVERGENT B2 ;  /* 0x0000000000027941 */ /* 0x000fea0003800200 */
.L_x_664:
[----:B------:R-:W-:-:S05]  /*5f80*/  IMAD R5, R0, 0x40, R4 ;  /* 0x0000004000057824 */ /* 0x000fca00078e0204 */
[----:B------:R-:W-:-:S13]  /*5f90*/  ISETP.GE.AND P2, PT, R5, R3, PT ;  /* 0x000000030500720c */ /* 0x000fda0003f46270 */
[----:B-1----:R-:W1:Y:S01]  /*5fa0*/  @!P2 LDC.64 R6, c[0x0][0x3b8] ;  /* 0x0000ee00ff06ab82 */ /* 0x002e620000000a00 */
        /* <DEDUP_REMOVED lines=14> */
[----:B------:R-:W-:Y:S02]  /*6090*/  PLOP3.LUT P3, PT, PT, PT, UP0, 0x80, 0x8 ;  /* 0x000000000008781c */ /* 0x000fe40003f6f008 */
[----:B------:R-:W-:-:S09]  /*60a0*/  PLOP3.LUT P4, PT, PT, PT, UP0, 0x80, 0x8 ;  /* 0x000000000008781c */ /* 0x000fd20003f8f008 */
        /* <DEDUP_REMOVED lines=8> */
[----:B------:R-:W-:-:S04]  /*6130*/  @P2 IMAD R236, R236, 0xa0, RZ ;  /* 0x000000a0ecec2824 */ /* 0x000fc800078e02ff */
[----:B-1----:R-:W-:-:S05]  /*6140*/  @P3 IMAD.WIDE R6, R236, 0x2, R6 ;  /* 0x00000002ec063825 */ /* 0x002fca00078e0206 */
        /* <DEDUP_REMOVED lines=26> */
.L_x_663:
[----:B------:R-:W-:Y:S05]  /*62f0*/  BSYNC.RECONVERGENT B1 ;  /* 0x0000000000017941 */ /* 0x000fea0003800200 */
.L_x_662:
[----:B------:R-:W-:Y:S01]  /*6300*/  BSSY.RECONVERGENT B1, `(.L_x_666) ;  /* 0x0000039000017945 */ /* 0x000fe20003800200 */
[----:B------:R-:W-:-:S03]  /*6310*/  LEA R5, R0, R249, 0x1 ;  /* 0x000000f900057211 */ /* 0x000fc600078e08ff */
[----:B------:R-:W-:Y:S05]  /*6320*/  @P0 BRA `(.L_x_667) ;  /* 0x0000000000d80947 */ /* 0x000fea0003800000 */
[----:B------:R-:W-:-:S05]  /*6330*/  IMAD.SHL.U32 R249, R5, 0x8, RZ ;  /* 0x0000000805f97824 */ /* 0x000fca00078e00ff */
        /* <DEDUP_REMOVED lines=53> */
.L_x_667:
[----:B------:R-:W-:Y:S05]  /*6690*/  BSYNC.RECONVERGENT B1 ;  /* 0x0000000000017941 */ /* 0x000fea0003800200 */
.L_x_666:
[----:B------:R-:W-:Y:S01]  /*66a0*/  BSSY.RECONVERGENT B1, `(.L_x_668) ;  /* 0x0000039000017945 */ /* 0x000fe20003800200 */
[----:B------:R-:W-:-:S03]  /*66b0*/  IADD3 R5, PT, PT, R5, R0, RZ ;  /* 0x0000000005057210 */ /* 0x000fc60007ffe0ff */
        /* <DEDUP_REMOVED lines=55> */
.L_x_669:
[----:B------:R-:W-:Y:S05]  /*6a30*/  BSYNC.RECONVERGENT B1 ;  /* 0x0000000000017941 */ /* 0x000fea0003800200 */
.L_x_668:
        /* <DEDUP_REMOVED lines=34> */
[----:B----45:R-:W-:Y:S01]  /*6c60*/  HADD2 R153, R153, R29 ;  /* 0x0000001d99997230 */ /* 0x030fe20000000000 */
        /* <DEDUP_REMOVED lines=22> */
.L_x_671:
[----:B------:R-:W-:Y:S05]  /*6dd0*/  BSYNC.RECONVERGENT B1 ;  /* 0x0000000000017941 */ /* 0x000fea0003800200 */
.L_x_670:
        /* <DEDUP_REMOVED lines=57> */
.L_x_673:
[----:B------:R-:W-:Y:S05]  /*7170*/  BSYNC.RECONVERGENT B1 ;  /* 0x0000000000017941 */ /* 0x000fea0003800200 */
.L_x_672:
        /* <DEDUP_REMOVED lines=57> */
.L_x_675:
[----:B------:R-:W-:Y:S05]  /*7510*/  BSYNC.RECONVERGENT B1 ;  /* 0x0000000000017941 */ /* 0x000fea0003800200 */
.L_x_674:
        /* <DEDUP_REMOVED lines=57> */
.L_x_677:
[----:B------:R-:W-:Y:S05]  /*78b0*/  BSYNC.RECONVERGENT B1 ;  /* 0x0000000000017941 */ /* 0x000fea0003800200 */
.L_x_676:
        /* <DEDUP_REMOVED lines=57> */
.L_x_679:
[----:B------:R-:W-:Y:S05]  /*7c50*/  BSYNC.RECONVERGENT B1 ;  /* 0x0000000000017941 */ /* 0x000fea0003800200 */
.L_x_678:
[----:B------:R-:W-:Y:S01]  /*7c60*/  BSSY.RECONVERGENT B1, `(.L_x_680) ;  /* 0x0000038000017945 */ /* 0x000fe20003800200 */
[----:B------:R-:W-:-:S03]  /*7c70*/  LEA R236, R0, R4, 0x7 ;  /* 0x0000000400ec7211 */ /* 0x000fc600078e38ff */
[----:B------:R-:W-:Y:S05]  /*7c80*/  @P0 BRA `(.L_x_681) ;  /* 0x0000000000d40947 */ /* 0x000fea0003800000 */
[----:B------:R-:W-:Y:S02]  /*7c90*/  ISETP.GE.AND P2, PT, R236, R3, PT ;  /* 0x00000003ec00720c */ /* 0x000fe40003f46270 */
[----:B------:R-:W-:-:S11]  /*7ca0*/  CS2R R174, SRZ ;  /* 0x0000000000ae7805 */ /* 0x000fd6000001ff00 */
[----:B------:R-:W0:Y:S01]  /*7cb0*/  @!P2 LDC.64 R4, c[0x0][0x3b8] ;  /* 0x0000ee00ff04ab82 */ /* 0x000e220000000a00 */
[----:B-123--:R-:W-:Y:S01]  /*7cc0*/  @!P2 IMAD R7, R0, UR6, RZ ;  /* 0x000000060007ac24 */ /* 0x00efe2000f8e02ff */
[----:B------:R-:W-:-:S04]  /*7cd0*/  @!P2 SHF.R.S32.HI R172, RZ, 0x1f, R236 ;  /* 0x0000001fffaca819 */ /* 0x000fc800000114ec */
[----:B------:R-:W-:-:S04]  /*7ce0*/  @!P2 IADD3 R6, P3, PT, R7, R236, RZ ;  /* 0x000000ec0706a210 */ /* 0x000fc80007f7e0ff */
[----:B------:R-:W-:Y:S02]  /*7cf0*/  @!P2 LEA.HI.X.SX32 R7, R7, R172, 0x1, P3 ;  /* 0x000000ac0707a211 */ /* 0x000fe400018f0eff */
[----:B------:R-:W-:Y:S02]  /*7d00*/  CS2R R172, SRZ ;  /* 0x0000000000ac7805 */ /* 0x000fe4000001ff00 */
[----:B0-----:R-:W-:-:S04]  /*7d10*/  @!P2 LEA R4, P3, R6, R4, 0x1 ;  /* 0x000000040604a211 */ /* 0x001fc800078608ff */
[----:B------:R-:W-:-:S05]  /*7d20*/  @!P2 LEA.HI.X R5, R6, R5, R7, 0x1, P3 ;  /* 0x000000050605a211 */ /* 0x000fca00018f0c07 */
[----:B------:R0:W5:Y:S01]  /*7d30*/  @!P2 LDG.E.128 R172, desc[UR36][R4.64] ;  /* 0x0000002404aca981 */ /* 0x000162000c1e1d00 */
[----:B------:R-:W-:-:S09]  /*7d40*/  UISETP.NE.AND UP0, UPT, UR17, URZ, UPT ;  /* 0x000000ff1100728c */ /* 0x000fd2000bf05270 */
[----:B0-----:R-:W-:Y:S05]  /*7d50*/  BRA.U UP0, `(.L_x_681) ;  /* 0x0000000100a07547 */ /* 0x001fea000b800000 */
[----:B------:R-:W-:-:S13]  /*7d60*/  ISETP.NE.AND P4, PT, R2, RZ, PT ;  /* 0x000000ff0200720c */ /* 0x000fda0003f85270 */
[----:B------:R-:W-:Y:S01]  /*7d70*/  VOTEU.ANY UP0, P4 ;  /* 0x0000000000ff7886 */ /* 0x000fe20002000100 */
[----:B------:R-:W-:Y:S02]  /*7d80*/  PLOP3.LUT P3, PT, PT, PT, UP0, 0x80, 0x8 ;  /* 0x000000000008781c */ /* 0x000fe40003f6f008 */
[----:B------:R-:W-:-:S11]  /*7d90*/  PLOP3.LUT P4, PT, PT, PT, UP0, 0x80, 0x8 ;  /* 0x000000000008781c */ /* 0x000fd60003f8f008 */
        /* <DEDUP_REMOVED lines=36> */
.L_x_681:
[----:B------:R-:W-:Y:S05]  /*7fe0*/  BSYNC.RECONVERGENT B1 ;  /* 0x0000000000017941 */ /* 0x000fea0003800200 */
.L_x_680:
[----:B------:R-:W-:Y:S01]  /*7ff0*/  BSSY.RECONVERGENT B1, `(.L_x_682) ;  /* 0x0000039000017945 */ /* 0x000fe20003800200 */
[----:B------:R-:W-:-:S03]  /*8000*/  IMAD R236, R0, 0x2, R249 ;  /* 0x0000000200ec7824 */ /* 0x000fc600078e02f9 */
[----:B------:R-:W-:Y:S05]  /*8010*/  @P0 BRA `(.L_x_683) ;  /* 0x0000000000d80947 */ /* 0x000fea0003800000 */
[----:B------:R-:W-:Y:S02]  /*8020*/  SHF.L.U32 R237, R236, 0x3, RZ ;  /* 0x00000003eced7819 */ /* 0x000fe400000006ff */
[----:B------:R-:W-:Y:S02]  /*8030*/  CS2R R178, SRZ ;  /* 0x0000000000b27805 */ /* 0x000fe4000001ff00 */
[----:B------:R-:W-:-:S13]  /*8040*/  ISETP.GE.AND P2, PT, R237, R3, PT ;  /* 0x00000003ed00720c */ /* 0x000fda0003f46270 */
[----:B0-----:R-:W0:Y:S01]  /*8050*/  @!P2 LDC.64 R4, c[0x0][0x3b8] ;  /* 0x0000ee00ff04ab82 */ /* 0x001e220000000a00 */
        /* <DEDUP_REMOVED lines=50> */
.L_x_683:
[----:B------:R-:W-:Y:S05]  /*8380*/  BSYNC.RECONVERGENT B1 ;  /* 0x0000000000017941 */ /* 0x000fea0003800200 */
.L_x_682:
[----:B------:R-:W-:Y:S01]  /*8390*/  BSSY.RECONVERGENT B1, `(.L_x_684) ;  /* 0x0000039000017945 */ /* 0x000fe20003800200 */
[----:B------:R-:W-:-:S03]  /*83a0*/  IMAD.IADD R236, R236, 0x1, R0 ;  /* 0x00000001ecec7824 */ /* 0x000fc600078e0200 */
        /* <DEDUP_REMOVED lines=55> */
.L_x_685:
[----:B------:R-:W-:Y:S05]  /*8720*/  BSYNC.RECONVERGENT B1 ;  /* 0x0000000000017941 */ /* 0x000fea0003800200 */
.L_x_684:
        /* <DEDUP_REMOVED lines=57> */
.L_x_687:
[----:B------:R-:W-:Y:S05]  /*8ac0*/  BSYNC.RECONVERGENT B1 ;  /* 0x0000000000017941 */ /* 0x000fea0003800200 */
.L_x_686:
        /* <DEDUP_REMOVED lines=57> */
.L_x_689:
[----:B------:R-:W-:Y:S05]  /*8e60*/  BSYNC.RECONVERGENT B1 ;  /* 0x0000000000017941 */ /* 0x000fea0003800200 */
.L_x_688:
        /* <DEDUP_REMOVED lines=57> */
.L_x_691:
[----:B------:R-:W-:Y:S05]  /*9200*/  BSYNC.RECONVERGENT B1 ;  /* 0x0000000000017941 */ /* 0x000fea0003800200 */
.L_x_690:
        /* <DEDUP_REMOVED lines=57> */
.L_x_693:
[----:B------:R-:W-:Y:S05]  /*95a0*/  BSYNC.RECONVERGENT B1 ;  /* 0x0000000000017941 */ /* 0x000fea0003800200 */
.L_x_692:
        /* <DEDUP_REMOVED lines=57> */
.L_x_695:
[----:B------:R-:W-:Y:S05]  /*9940*/  BSYNC.RECONVERGENT B1 ;  /* 0x0000000000017941 */ /* 0x000fea0003800200 */
.L_x_694:
        /* <DEDUP_REMOVED lines=57> */
.L_x_697:
[----:B------:R-:W-:Y:S05]  /*9ce0*/  BSYNC.RECONVERGENT B1 ;  /* 0x0000000000017941 */ /* 0x000fea0003800200 */
.L_x_696:
        /* <DEDUP_REMOVED lines=57> */
.L_x_699:
[----:B------:R-:W-:Y:S05]  /*a080*/  BSYNC.RECONVERGENT B1 ;  /* 0x0000000000017941 */ /* 0x000fea0003800200 */
.L_x_698:
        /* <DEDUP_REMOVED lines=57> */
.L_x_701:
[----:B------:R-:W-:Y:S05]  /*a420*/  BSYNC.RECONVERGENT B1 ;  /* 0x0000000000017941 */ /* 0x000fea0003800200 */
.L_x_700:
        /* <DEDUP_REMOVED lines=57> */
.L_x_703:
[----:B------:R-:W-:Y:S05]  /*a7c0*/  BSYNC.RECONVERGENT B1 ;  /* 0x0000000000017941 */ /* 0x000fea0003800200 */
.L_x_702:
        /* <DEDUP_REMOVED lines=57> */
.L_x_705:
[----:B------:R-:W-:Y:S05]  /*ab60*/  BSYNC.RECONVERGENT B1 ;  /* 0x0000000000017941 */ /* 0x000fea0003800200 */
.L_x_704:
        /* <DEDUP_REMOVED lines=57> */
.L_x_707:
[----:B------:R-:W-:Y:S05]  /*af00*/  BSYNC.RECONVERGENT B1 ;  /* 0x0000000000017941 */ /* 0x000fea0003800200 */
.L_x_706:
        /* <DEDUP_REMOVED lines=57> */
.L_x_709:
[----:B------:R-:W-:Y:S05]  /*b2a0*/  BSYNC.RECONVERGENT B1 ;  /* 0x0000000000017941 */ /* 0x000fea0003800200 */
.L_x_708:
[----:B------:R-:W-:Y:S04]  /*b2b0*/  BSSY.RECONVERGENT B1, `(.L_x_710) ;  /* 0x000003a000017945 */ /* 0x000fe80003800200 */
[----:B------:R-:W-:Y:S05]  /*b2c0*/  @P0 BRA `(.L_x_711) ;  /* 0x0000000000e00947 */ /* 0x000fea0003800000 */
[----:B0-----:R-:W-:Y:S01]  /*b2d0*/  IMAD.IADD R4, R236, 0x1, R0 ;  /* 0x00000001ec047824 */ /* 0x001fe200078e0200 */
[----:B------:R-:W-:Y:S02]  /*b2e0*/  CS2R R234, SRZ ;  /* 0x0000000000ea7805 */ /* 0x000fe4000001ff00 */
[----:B------:R-:W-:Y:S02]  /*b2f0*/  CS2R R232, SRZ ;  /* 0x0000000000e87805 */ /* 0x000fe4000001ff00 */
[----:B------:R-:W-:-:S04]  /*b300*/  SHF.L.U32 R236, R4, 0x3, RZ ;  /* 0x0000000304ec7819 */ /* 0x000fc800000006ff */
[----:B------:R-:W-:-:S13]  /*b310*/  ISETP.GE.AND P2, PT, R236, R3, PT ;  /* 0x00000003ec00720c */ /* 0x000fda0003f46270 */
[----:B------:R-:W0:Y:S01]  /*b320*/  @!P2 LDC.64 R4, c[0x0][0x3b8] ;  /* 0x0000ee00ff04ab82 */ /* 0x000e220000000a00 */
[----:B-123--:R-:W-:Y:S01]  /*b330*/  @!P2 IMAD R6, R0, UR6, RZ ;  /* 0x000000060006ac24 */ /* 0x00efe2000f8e02ff */
        /* <DEDUP_REMOVED lines=49> */
.L_x_711:
[----:B------:R-:W-:Y:S05]  /*b650*/  BSYNC.RECONVERGENT B1 ;  /* 0x0000000000017941 */ /* 0x000fea0003800200 */
.L_x_710:
[----:B------:R-:W-:Y:S04]  /*b660*/  BSSY.RECONVERGENT B1, `(.L_x_712) ;  /* 0x0000151000017945 */ /* 0x000fe80003800200 */
[----:B------:R-:W-:Y:S05]  /*b670*/  @P0 BRA `(.L_x_713) ;  /* 0x00000014003c0947 */ /* 0x000fea0003800000 */
[----:B------:R-:W4:Y:S04]  /*b680*/  LDL R249, [R1+0x244] ;  /* 0x0002440001f97983 */ /* 0x000f280000100800 */
[----:B------:R-:W4:Y:S04]  /*b690*/  LDL R239, [R1+0x230] ;  /* 0x0002300001ef7983 */ /* 0x000f280000100800 */
[----:B------:R-:W4:Y:S04]  /*b6a0*/  LDL R236, [R1+0x234] ;  /* 0x0002340001ec7983 */ /* 0x000f280000100800 */
[----:B-123--:R-:W2:Y:S04]  /*b6b0*/  LDL R7, [R1+0x220] ;  /* 0x0002200001077983 */ /* 0x00eea80000100800 */
[----:B------:R-:W3:Y:S04]  /*b6c0*/  LDL R6, [R1+0x224] ;  /* 0x0002240001067983 */ /* 0x000ee80000100800 */
[----:B------:R-:W2:Y:S04]  /*b6d0*/  LDL R238, [R1+0x210] ;  /* 0x0002100001ee7983 */ /* 0x000ea80000100800 */
[----:B------:R-:W2:Y:S04]  /*b6e0*/  LDL R237, [R1+0x214] ;  /* 0x0002140001ed7983 */ /* 0x000ea80000100800 */
[----:B----4-:R1:W-:Y:S04]  /*b6f0*/  STL [R1+0x2bc], R31 ;  /* 0x0002bc1f01007387 */ /* 0x0103e80000100800 */
[----:B-1----:R-:W4:Y:S01]  /*b700*/  LDL R31, [R1+0x240] ;  /* 0x00024000011f7983 */ /* 0x002f220000100800 */
[----:B------:R-:W-:-:S03]  /*b710*/  ISETP.NE.U32.AND P0, PT, RZ, UR14, PT ;  /* 0x0000000eff007c0c */ /* 0x000fc6000bf05070 */
[----:B------:R1:W-:Y:S01]  /*b720*/  STL [R1+0x2b8], R30 ;  /* 0x0002b81e01007387 */ /* 0x0003e20000100800 */
[----:B------:R-:W-:-:S03]  /*b730*/  ISETP.NE.AND.EX P0, PT, RZ, UR15, PT, P0 ;  /* 0x0000000fff007c0c */ /* 0x000fc6000bf05300 */
[----:B------:R1:W-:Y:S04]  /*b740*/  STL [R1+0x2b4], R29 ;  /* 0x0002b41d01007387 */ /* 0x0003e80000100800 */
[----:B------:R1:W-:Y:S04]  /*b750*/  STL [R1+0x2b0], R28 ;  /* 0x0002b01c01007387 */ /* 0x0003e80000100800 */
[----:B------:R-:W-:Y:S02]  /*b760*/  STL [R1+0x2ac], R27 ;  /* 0x0002ac1b01007387 */ /* 0x000fe40000100800 */
[----:B------:R-:W1:Y:S02]  /*b770*/  @P0 LDC R3, c[0x0][0x408] ;  /* 0x00010200ff030b82 */ /* 0x000e640000000800 */
[----:B------:R1:W-:Y:S04]  /*b780*/  STL [R1+0x2a8], R26 ;  /* 0x0002a81a01007387 */ /* 0x0003e80000100800 */
[----:B------:R-:W-:Y:S02]  /*b790*/  STL [R1+0x2a4], R25 ;  /* 0x0002a41901007387 */ /* 0x000fe40000100800 */
[----:B0-----:R-:W1:Y:S02]  /*b7a0*/  @P0 LDC R4, c[0x0][0x430] ;  /* 0x00010c00ff040b82 */ /* 0x001e640000000800 */
[----:B------:R0:W-:Y:S04]  /*b7b0*/  STL [R1+0x2a0], R24 ;  /* 0x0002a01801007387 */ /* 0x0001e80000100800 */
[----:B------:R-:W-:Y:S04]  /*b7c0*/  STL [R1+0x29c], R23 ;  /* 0x00029c1701007387 */ /* 0x000fe80000100800 */
[----:B------:R0:W-:Y:S04]  /*b7d0*/  STL [R1+0x298], R22 ;  /* 0x0002981601007387 */ /* 0x0001e80000100800 */
[----:B------:R-:W-:Y:S04]  /*b7e0*/  STL [R1+0x294], R21 ;  /* 0x0002941501007387 */ /* 0x000fe80000100800 */
[----:B------:R0:W-:Y:S04]  /*b7f0*/  STL [R1+0x290], R20 ;  /* 0x0002901401007387 */ /* 0x0001e80000100800 */
[----:B------:R-:W-:Y:S01]  /*b800*/  STL [R1+0x28c], R19 ;  /* 0x00028c1301007387 */ /* 0x000fe20000100800 */
[----:B-1----:R-:W-:-:S03]  /*b810*/  @P0 IMAD.IADD R3, R3, 0x1, R4 ;  /* 0x0000000103030824 */ /* 0x002fc600078e0204 */
[----:B------:R1:W-:Y:S02]  /*b820*/  STL [R1+0x288], R18 ;  /* 0x0002881201007387 */ /* 0x0003e40000100800 */
[----:B------:R-:W-:Y:S02]  /*b830*/  @P0 ISETP.GE.AND P3, PT, R248, R3, PT ;  /* 0x00000003f800020c */ /* 0x000fe40003f66270 */
        /* <DEDUP_REMOVED lines=8> */
[----:B------:R-:W2:Y:S04]  /*b8c0*/  LDL R30, [R1+0x204] ;  /* 0x00020400011e7983 */ /* 0x000ea80000100800 */
[----:B------:R-:W2:Y:S04]  /*b8d0*/  LDL R29, [R1+0x1f0] ;  /* 0x0001f000011d7983 */ /* 0x000ea80000100800 */
[----:B------:R-:W2:Y:S04]  /*b8e0*/  LDL R248, [R1+0x1e0] ;  /* 0x0001e00001f87983 */ /* 0x000ea80000100800 */
[----:B------:R-:W2:Y:S04]  /*b8f0*/  LDL R28, [R1+0x1c4] ;  /* 0x0001c400011c7983 */ /* 0x000ea80000100800 */
[----:B------:R-:W2:Y:S04]  /*b900*/  LDL R26, [R1+0x1b4] ;  /* 0x0001b400011a7983 */ /* 0x000ea80000100800 */
[----:B0-----:R-:W2:Y:S04]  /*b910*/  LDL R24, [R1+0x194] ;  /* 0x0001940001187983 */ /* 0x001ea80000100800 */
[----:B------:R-:W2:Y:S04]  /*b920*/  LDL R22, [R1+0x184] ;  /* 0x0001840001167983 */ /* 0x000ea80000100800 */
[----:B------:R-:W2:Y:S04]  /*b930*/  LDL R27, [R1+0x1b0] ;  /* 0x0001b000011b7983 */ /* 0x000ea80000100800 */
[----:B------:R-:W2:Y:S04]  /*b940*/  LDL R20, [R1+0x174] ;  /* 0x0001740001147983 */ /* 0x000ea80000100800 */
[----:B-1----:R-:W2:Y:S04]  /*b950*/  LDL R18, [R1+0x164] ;  /* 0x0001640001127983 */ /* 0x002ea80000100800 */
[----:B------:R-:W2:Y:S04]  /*b960*/  LDL R16, [R1+0x154] ;  /* 0x0001540001107983 */ /* 0x000ea80000100800 */
        /* <DEDUP_REMOVED lines=10> */
[----:B------:R-:W2:Y:S01]  /*ba10*/  LDL R2, [R1+0x120] ;  /* 0x0001200001027983 */ /* 0x000ea20000100800 */
[----:B------:R-:W-:-:S03]  /*ba20*/  HMUL2 R3, R249, R113 ;  /* 0x00000071f9037232 */ /* 0x000fc60000000000 */
[----:B------:R-:W2:Y:S01]  /*ba30*/  LDL R249, [R1+0x1f4] ;  /* 0x0001f40001f97983 */ /* 0x000ea20000100800 */
[----:B------:R-:W-:-:S03]  /*ba40*/  HFMA2 R3, R236, R117, R3 ;  /* 0x00000075ec037231 */ /* 0x000fc60000000003 */
[----:B------:R-:W2:Y:S01]  /*ba50*/  LDL R236, [R1+0x1c0] ;  /* 0x0001c00001ec7983 */ /* 0x000ea20000100800 */
[----:B---3--:R-:W-:-:S03]  /*ba60*/  HFMA2 R3, R6, R9, R3 ;  /* 0x0000000906037231 */ /* 0x008fc60000000003 */
[----:B------:R-:W3:Y:S01]  /*ba70*/  LDL R6, [R1+0x1a4] ;  /* 0x0001a40001067983 */ /* 0x000ee20000100800 */
[----:B----4-:R-:W-:-:S03]  /*ba80*/  HFMA2 R4, R31, R112, -RZ ;  /* 0x000000701f047231 */ /* 0x010fc600001000ff */
[----:B------:R-:W4:Y:S01]  /*ba90*/  LDL R31, [R1+0x200] ;  /* 0x00020000011f7983 */ /* 0x000f220000100800 */
[----:B------:R-:W-:-:S03]  /*baa0*/  HFMA2 R4, R239, R116, R4 ;  /* 0x00000074ef047231 */ /* 0x000fc60000000004 */
[----:B------:R-:W3:Y:S01]  /*bab0*/  LDL R239, [R1+0x1e4] ;  /* 0x0001e40001ef7983 */ /* 0x000ee20000100800 */
[----:B--2---:R-:W-:-:S03]  /*bac0*/  HFMA2 R3, R237, R121, R3 ;  /* 0x00000079ed037231 */ /* 0x004fc60000000003 */
[----:B------:R-:W2:Y:S01]  /*bad0*/  LDL R237, [R1+0x1d4] ;  /* 0x0001d40001ed7983 */ /* 0x000ea20000100800 */
[----:B------:R-:W-:-:S03]  /*bae0*/  HFMA2 R4, R7, R8, R4 ;  /* 0x0000000807047231 */ /* 0x000fc60000000004 */
[----:B------:R-:W2:Y:S01]  /*baf0*/  LDL R7, [R1+0x1a0] ;  /* 0x0001a00001077983 */ /* 0x000ea20000100800 */
[----:B------:R-:W-:-:S03]  /*bb00*/  HFMA2 R4, R238, R120, R4 ;  /* 0x00000078ee047231 */ /* 0x000fc60000000004 */
[----:B------:R-:W2:Y:S01]  /*bb10*/  LDL R238, [R1+0x1d0] ;  /* 0x0001d00001ee7983 */ /* 0x000ea20000100800 */
[----:B------:R-:W-:-:S04]  /*bb20*/  HFMA2 R3, R30, R125, R3 ;  /* 0x0000007d1e037231 */ /* 0x000fc80000000003 */
[----:B-----5:R-:W-:Y:S02]  /*bb30*/  HFMA2 R3, R249, R129, R3 ;  /* 0x00000081f9037231 */ /* 0x020fe40000000003 */
[----:B----4-:R-:W-:Y:S02]  /*bb40*/  HFMA2 R4, R31, R124, R4 ;  /* 0x0000007c1f047231 */ /* 0x010fe40000000004 */
[----:B------:R-:W5:Y:S04]  /*bb50*/  LDL.LU R31, [R1+0x2bc] ;  /* 0x0002bc00011f7983 */ /* 0x000f680000300800 */
[----:B------:R-:W5:Y:S01]  /*bb60*/  LDL.LU R30, [R1+0x2b8] ;  /* 0x0002b800011e7983 */ /* 0x000f620000300800 */
[----:B------:R-:W-:Y:S02]  /*bb70*/  HFMA2 R4, R29, R128, R4 ;  /* 0x000000801d047231 */ /* 0x000fe40000000004 */
[----:B---3--:R-:W-:Y:S01]  /*bb80*/  HFMA2 R3, R239, R133, R3 ;  /* 0x00000085ef037231 */ /* 0x008fe20000000003 */
[----:B------:R-:W5:Y:S03]  /*bb90*/  LDL.LU R29, [R1+0x2b4] ;  /* 0x0002b400011d7983 */ /* 0x000f660000300800 */
[----:B--2---:R-:W-:Y:S01]  /*bba0*/  HFMA2 R3, R237, R137, R3 ;  /* 0x00000089ed037231 */ /* 0x004fe20000000003 */
        /* <DEDUP_REMOVED lines=9> */
[----:B------:R-:W-:Y:S01]  /*bc40*/  HFMA2 R3, R24, R153, R3 ;  /* 0x0000009918037231 */ /* 0x000fe20000000003 */
        /* <DEDUP_REMOVED lines=242> */
.L_x_713:
[----:B------:R-:W-:Y:S05]  /*cb70*/  BSYNC.RECONVERGENT B1 ;  /* 0x0000000000017941 */ /* 0x000fea0003800200 */
.L_x_712:
[----:B0-----:R-:W4:Y:S04]  /*cb80*/  LDL.LU R4, [R1+0x254] ;  /* 0x0002540001047983 */ /* 0x001f280000300800 */
[----:B------:R-:W4:Y:S04]  /*cb90*/  LDL.LU R3, [R1+0x250] ;  /* 0x0002500001037983 */ /* 0x000f280000300800 */
[----:B-123--:R-:W2:Y:S01]  /*cba0*/  LDL R6, [R1+0x260] ;  /* 0x0002600001067983 */ /* 0x00eea20000100800 */
[----:B------:R-:W-:-:S04]  /*cbb0*/  IADD3 R252, P2, PT, R252, 0x100, RZ ;  /* 0x00000100fcfc7810 */ /* 0x000fc80007f5e0ff */
[----:B------:R-:W-:Y:S02]  /*cbc0*/  IADD3.X R251, PT, PT, RZ, R251, RZ, P2, !PT ;  /* 0x000000fbfffb7210 */ /* 0x000fe400017fe4ff */
[----:B----4-:R-:W-:Y:S01]  /*cbd0*/  MOV R5, R4 ;  /* 0x0000000400057202 */ /* 0x010fe20000000f00 */
[----:B------:R-:W-:-:S03]  /*cbe0*/  IMAD.MOV.U32 R4, RZ, RZ, R3 ;  /* 0x000000ffff047224 */ /* 0x000fc600078e0003 */
[----:B------:R-:W-:Y:S02]  /*cbf0*/  IADD3 R5, PT, PT, R5, 0x400, RZ ;  /* 0x0000040005057810 */ /* 0x000fe40007ffe0ff */
[----:B------:R-:W-:Y:S01]  /*cc00*/  IADD3 R3, PT, PT, R250, 0xff, RZ ;  /* 0x000000fffa037810 */ /* 0x000fe20007ffe0ff */
[----:B------:R-:W-:Y:S02]  /*cc10*/  VIADD R4, R4, 0x100 ;  /* 0x0000010004047836 */ /* 0x000fe40000000000 */
[----:B------:R0:W-:Y:S01]  /*cc20*/  STL [R1+0x254], R5 ;  /* 0x0002540501007387 */ /* 0x0001e20000100800 */
[----:B--2---:R-:W-:Y:S01]  /*cc30*/  ISETP.GE.AND P0, PT, R3, R6, PT ;  /* 0x000000060300720c */ /* 0x004fe20003f06270 */
[----:B------:R-:W-:Y:S02]  /*cc40*/  VIADD R3, R250, 0x100 ;  /* 0x00000100fa037836 */ /* 0x000fe40000000000 */
[----:B------:R0:W-:Y:S02]  /*cc50*/  STL [R1+0x250], R4 ;  /* 0x0002500401007387 */ /* 0x0001e40000100800 */
[----:B------:R-:W-:-:S08]  /*cc60*/  IMAD.MOV.U32 R250, RZ, RZ, R3 ;  /* 0x000000fffffa7224 */ /* 0x000fd000078e0003 */
[----:B0-----:R-:W-:Y:S05]  /*cc70*/  @!P0 BRA `(.L_x_714) ;  /* 0xffffff7000b48947 */ /* 0x001fea000383ffff */
.L_x_647:
[----:B------:R-:W-:Y:S05]  /*cc80*/  BSYNC.RECONVERGENT B0 ;  /* 0x0000000000007941 */ /* 0x000fea0003800200 */
.L_x_646:
[----:B------:R-:W3:Y:S01]  /*cc90*/  LDL.LU R4, [R1+0x258] ;  /* 0x0002580001047983 */ /* 0x000ee20000300800 */
[----:B-----5:R-:W-:Y:S01]  /*cca0*/  MOV R15, 0x400 ;  /* 0x00000400000f7802 */ /* 0x020fe20000000f00 */
[----:B------:R-:W-:Y:S01]  /*ccb0*/  BSSY.RECONVERGENT B0, `(.L_x_715) ;  /* 0x000016a000007945 */ /* 0x000fe20003800200 */
[----:B------:R-:W-:Y:S01]  /*ccc0*/  IMAD.MOV.U32 R13, RZ, RZ, RZ ;  /* 0x000000ffff0d7224 */ /* 0x000fe200078e00ff */
[----:B------:R-:W1:Y:S01]  /*ccd0*/  S2R R16, SR_CgaCtaId ;  /* 0x0000000000107919 */ /* 0x000e620000008800 */
[----:B---3--:R-:W2:Y:S02]  /*cce0*/  SHFL.BFLY PT, R3, R4, 0x10, 0x1f ;  /* 0x0e001f0004037f89 */ /* 0x008ea400000e0000 */
[----:B--2---:R-:W-:-:S05]  /*ccf0*/  FMNMX.FTZ R4, R3, R4, !PT ;  /* 0x0000000403047209 */ /* 0x004fca0007810000 */
[----:B------:R-:W2:Y:S02]  /*cd00*/  SHFL.BFLY PT, R3, R4, 0x8, 0x1f ;  /* 0x0d001f0004037f89 */ /* 0x000ea400000e0000 */
[----:B--2---:R-:W-:Y:S02]  /*cd10*/  FMNMX.FTZ R5, R4, R3, !PT ;  /* 0x0000000304057209 */ /* 0x004fe40007810000 */
[----:B------:R-:W0:Y:S01]  /*cd20*/  S2R R3, SR_TID.X ;  /* 0x0000000000037919 */ /* 0x000e220000002100 */
[----:B-1----:R-:W-:Y:S02]  /*cd30*/  LEA R4, R16, R15, 0x18 ;  /* 0x0000000f10047211 */ /* 0x002fe400078ec0ff */
[----:B------:R-:W1:Y:S02]  /*cd40*/  SHFL.BFLY PT, R6, R5, 0x4, 0x1f ;  /* 0x0c801f0005067f89 */ /* 0x000e6400000e0000 */
[----:B-1----:R-:W-:Y:S02]  /*cd50*/  FMNMX.FTZ R6, R5, R6, !PT ;  /* 0x0000000605067209 */ /* 0x002fe40007810000 */
[----:B0-----:R-:W-:-:S03]  /*cd60*/  LOP3.LUT P0, R11, R3, 0x1f, RZ, 0xc0, !PT ;  /* 0x0000001f030b7812 */ /* 0x001fc6000780c0ff */
[----:B------:R-:W0:Y:S01]  /*cd70*/  SHFL.BFLY PT, R7, R6, 0x2, 0x1f ;  /* 0x0c401f0006077f89 */ /* 0x000e2200000e0000 */
[----:B------:R-:W-:-:S09]  /*cd80*/  ISETP.GT.U32.AND P1, PT, R11, 0x7, PT ;  /* 0x000000070b00780c */ /* 0x000fd20003f24070 */
[----:B------:R-:W-:Y:S02]  /*cd90*/  @!P0 LEA.HI R9, R3, R4, RZ, 0x1d ;  /* 0x0000000403098211 */ /* 0x000fe400078fe8ff */
[----:B0-----:R-:W-:Y:S01]  /*cda0*/  FMNMX.FTZ R7, R6, R7, !PT ;  /* 0x0000000706077209 */ /* 0x001fe20007810000 */
[----:B------:R-:W-:-:S04]  /*cdb0*/  IMAD R6, R11, 0x4, R4 ;  /* 0x000000040b067824 */ /* 0x000fc800078e0204 */
[----:B------:R-:W0:Y:S02]  /*cdc0*/  SHFL.BFLY PT, R8, R7, 0x1, 0x1f ;  /* 0x0c201f0007087f89 */ /* 0x000e2400000e0000 */
[----:B0-----:R-:W-:Y:S02]  /*cdd0*/  FMNMX.FTZ R14, R7, R8, !PT ;  /* 0x00000008070e7209 */ /* 0x001fe40007810000 */
[----:B------:R-:W-:-:S03]  /*cde0*/  MOV R8, 0xff7fffff ;  /* 0xff7fffff00087802 */ /* 0x000fc60000000f00 */
[----:B------:R-:W-:Y:S01]  /*cdf0*/  @!P0 STS [R9], R14 ;  /* 0x0000000e09008388 */ /* 0x000fe20000000800 */
[----:B------:R-:W-:Y:S06]  /*ce00*/  BAR.SYNC.DEFER_BLOCKING 0x0 ;  /* 0x0000000000007b1d */ /* 0x000fec0000010000 */
[----:B------:R-:W0:Y:S04]  /*ce10*/  @!P1 LDS R8, [R6] ;  /* 0x0000000006089984 */ /* 0x000e280000000800 */
[----:B0-----:R-:W0:Y:S02]  /*ce20*/  SHFL.BFLY PT, R5, R8, 0x4, 0x1f ;  /* 0x0c801f0008057f89 */ /* 0x001e2400000e0000 */
[----:B0-----:R-:W-:-:S05]  /*ce30*/  FMNMX.FTZ R7, R5, R8, !PT ;  /* 0x0000000805077209 */ /* 0x001fca0007810000 */
[----:B------:R-:W0:Y:S02]  /*ce40*/  SHFL.BFLY PT, R10, R7, 0x2, 0x1f ;  /* 0x0c401f00070a7f89 */ /* 0x000e2400000e0000 */
        /* <DEDUP_REMOVED lines=11> */
[----:B------:R-:W-:Y:S01]  /*cf00*/  HFMA2 R0, -RZ, RZ, 0, 1.52587890625e-05 ;  /* 0x00000100ff007431 */ /* 0x000fe200000001ff */
        /* <DEDUP_REMOVED lines=13> */
[----:B------:R-:W-:Y:S01]  /*cfe0*/  LOP3.LUT R7, R0, 0x3, RZ, 0xc0, !PT ;  /* 0x0000000300077812 */ /* 0x000fe200078ec0ff */
[----:B------:R-:W-:Y:S01]  /*cff0*/  IMAD.MOV.U32 R0, RZ, RZ, R5 ;  /* 0x000000ffff007224 */ /* 0x000fe200078e0005 */
[----:B------:R-:W-:-:S03]  /*d000*/  LEA R8, R16, R9, 0x18 ;  /* 0x0000000910087211 */ /* 0x000fc600078ec0ff */
[----:B------:R-:W-:Y:S01]  /*d010*/  IMAD.MOV R7, RZ, RZ, -R7 ;  /* 0x000000ffff077224 */ /* 0x000fe200078e0a07 */
[----:B------:R-:W-:-:S07]  /*d020*/  LEA R8, R3, R8, 0x2 ;  /* 0x0000000803087211 */ /* 0x000fce00078e10ff */
.L_x_720:
        /* <DEDUP_REMOVED lines=11> */
.L_x_719:
[----:B------:R-:W-:Y:S05]  /*d0e0*/  BSYNC.RECONVERGENT B1 ;  /* 0x0000000000017941 */ /* 0x000fea0003800200 */
.L_x_718:
        /* <DEDUP_REMOVED lines=14> */
.L_x_723:
[----:B------:R-:W1:Y:S01]  /*d1d0*/  LDS R8, [R7+-0x800] ;  /* 0xfff8000007087984 */ /* 0x000e620000000800 */
[----:B------:R-:W-:-:S03]  /*d1e0*/  IADD3 R0, PT, PT, R0, 0x1000, RZ ;  /* 0x0000100000007810 */ /* 0x000fc60007ffe0ff */
[----:B------:R-:W0:Y:S01]  /*d1f0*/  LDS R9, [R7+-0x400] ;  /* 0xfffc000007097984 */ /* 0x000e220000000800 */
[----:B------:R-:W-:-:S03]  /*d200*/  ISETP.GE.AND P1, PT, R0, R35, PT ;  /* 0x000000230000720c */ /* 0x000fc60003f26270 */
[----:B------:R-:W2:Y:S04]  /*d210*/  LDS R10, [R7] ;  /* 0x00000000070a7984 */ /* 0x000ea80000000800 */
[----:B------:R-:W3:Y:S04]  /*d220*/  LDS R15, [R7+0x800] ;  /* 0x00080000070f7984 */ /* 0x000ee80000000800 */
[----:B------:R-:W5:Y:S04]  /*d230*/  LDS R14, [R7+0x400] ;  /* 0x00040000070e7984 */ /* 0x000f680000000800 */
[----:B------:R-:W-:Y:S04]  /*d240*/  LDS R16, [R7+0xc00] ;  /* 0x000c000007107984 */ /* 0x000fe80000000800 */
        /* <DEDUP_REMOVED lines=10> */
[----:B------:R-:W-:Y:S01]  /*d2f0*/  FMUL.FTZ R9, R9, 1.4426950216293334961 ;  /* 0x3fb8aa3b09097820 */ /* 0x000fe20000410000 */
[----:B------:R-:W2:Y:S01]  /*d300*/  MUFU.EX2 R8, R8 ;  /* 0x0000000800087308 */ /* 0x000ea20000000800 */
[----:B----4-:R-:W4:Y:S01]  /*d310*/  LDS R29, [R7+0x2800] ;  /* 0x00280000071d7984 */ /* 0x010f220000000800 */
[----:B---3--:R-:W-:Y:S01]  /*d320*/  FADD.FTZ R15, -R37, R15 ;  /* 0x0000000f250f7221 */ /* 0x008fe20000010100 */
[----:B------:R-:W-:-:S02]  /*d330*/  FMUL.FTZ R12, R12, 1.4426950216293334961 ;  /* 0x3fb8aa3b0c0c7820 */ /* 0x000fc40000410000 */
[----:B------:R-:W3:Y:S01]  /*d340*/  LDS R31, [R7+0x2c00] ;  /* 0x002c0000071f7984 */ /* 0x000ee20000000800 */
[----:B-----5:R-:W-:Y:S01]  /*d350*/  FADD.FTZ R14, -R37, R14 ;  /* 0x0000000e250e7221 */ /* 0x020fe20000010100 */
[----:B------:R-:W-:Y:S01]  /*d360*/  FMUL.FTZ R15, R15, 1.4426950216293334961 ;  /* 0x3fb8aa3b0f0f7820 */ /* 0x000fe20000410000 */
[----:B------:R5:W2:Y:S01]  /*d370*/  MUFU.EX2 R10, R9 ;  /* 0x00000009000a7308 */ /* 0x000aa20000000800 */
[----:B------:R-:W3:Y:S01]  /*d380*/  LDS R33, [R7+0x3000] ;  /* 0x0030000007217984 */ /* 0x000ee20000000800 */
[----:B------:R-:W-:Y:S01]  /*d390*/  FMUL.FTZ R14, R14, 1.4426950216293334961 ;  /* 0x3fb8aa3b0e0e7820 */ /* 0x000fe20000410000 */
[----:B------:R-:W-:-:S05]  /*d3a0*/  FADD.FTZ R17, -R37, R17 ;  /* 0x0000001125117221 */ /* 0x000fca0000010100 */
[----:B------:R-:W0:Y:S01]  /*d3b0*/  MUFU.EX2 R12, R12 ;  /* 0x0000000c000c7308 */ /* 0x000e220000000800 */
[----:B-----5:R-:W-:Y:S01]  /*d3c0*/  FADD.FTZ R9, -R37, R16 ;  /* 0x0000001025097221 */ /* 0x020fe20000010100 */
[----:B--2---:R-:W-:Y:S01]  /*d3d0*/  FADD.FTZ R13, R8, R13 ;  /* 0x0000000d080d7221 */ /* 0x004fe20000010000 */
[----:B------:R-:W-:Y:S01]  /*d3e0*/  FMUL.FTZ R17, R17, 1.4426950216293334961 ;  /* 0x3fb8aa3b11117820 */ /* 0x000fe20000410000 */
[----:B------:R-:W-:Y:S01]  /*d3f0*/  FADD.FTZ R19, -R37, R19 ;  /* 0x0000001325137221 */ /* 0x000fe20000010100 */
[----:B------:R-:W-:Y:S01]  /*d400*/  FMUL.FTZ R9, R9, 1.4426950216293334961 ;  /* 0x3fb8aa3b09097820 */ /* 0x000fe20000410000 */
[----:B------:R-:W-:Y:S01]  /*d410*/  FADD.FTZ R21, -R37, R21 ;  /* 0x0000001525157221 */ /* 0x000fe20000010100 */
[----:B------:R-:W-:Y:S01]  /*d420*/  STS [R7+-0x800], R8 ;  /* 0xfff8000807007388 */ /* 0x000fe20000000800 */
[----:B------:R2:W5:Y:S01]  /*d430*/  MUFU.EX2 R16, R15 ;  /* 0x0000000f00107308 */ /* 0x0005620000000800 */
[----:B------:R-:W-:Y:S01]  /*d440*/  FADD.FTZ R13, R13, R10 ;  /* 0x0000000a0d0d7221 */ /* 0x000fe20000010000 */
[----:B------:R-:W-:Y:S01]  /*d450*/  FMUL.FTZ R19, R19, 1.4426950216293334961 ;  /* 0x3fb8aa3b13137820 */ /* 0x000fe20000410000 */
[----:B------:R-:W-:Y:S01]  /*d460*/  FMUL.FTZ R21, R21, 1.4426950216293334961 ;  /* 0x3fb8aa3b15157820 */ /* 0x000fe20000410000 */
[C---:B------:R-:W-:Y:S01]  /*d470*/  FADD.FTZ R23, -R37.reuse, R23 ;  /* 0x0000001725177221 */ /* 0x040fe20000010100 */
[----:B------:R-:W-:Y:S01]  /*d480*/  STS [R7+-0x400], R10 ;  /* 0xfffc000a07007388 */ /* 0x000fe20000000800 */
[----:B-1----:R-:W-:-:S02]  /*d490*/  FADD.FTZ R25, -R37, R25 ;  /* 0x0000001925197221 */ /* 0x002fc40000010100 */
[----:B------:R-:W1:Y:S01]  /*d4a0*/  MUFU.EX2 R14, R14 ;  /* 0x0000000e000e7308 */ /* 0x000e620000000800 */
[----:B--2---:R-:W2:Y:S01]  /*d4b0*/  LDS R15, [R7+0x3400] ;  /* 0x00340000070f7984 */ /* 0x004ea20000000800 */
[----:B0-----:R-:W-:Y:S01]  /*d4c0*/  FADD.FTZ R13, R13, R12 ;  /* 0x0000000c0d0d7221 */ /* 0x001fe20000010000 */
[----:B------:R-:W-:Y:S01]  /*d4d0*/  FMUL.FTZ R23, R23, 1.4426950216293334961 ;  /* 0x3fb8aa3b17177820 */ /* 0x000fe20000410000 */
[----:B------:R-:W-:Y:S01]  /*d4e0*/  FMUL.FTZ R25, R25, 1.4426950216293334961 ;  /* 0x3fb8aa3b19197820 */ /* 0x000fe20000410000 */
[----:B------:R-:W-:Y:S01]  /*d4f0*/  FADD.FTZ R27, -R37, R27 ;  /* 0x0000001b251b7221 */ /* 0x000fe20000010100 */
[----:B------:R-:W-:Y:S02]  /*d500*/  STS [R7], R12 ;  /* 0x0000000c07007388 */ /* 0x000fe40000000800 */
[----:B------:R-:W0:Y:S01]  /*d510*/  MUFU.EX2 R18, R9 ;  /* 0x0000000900127308 */ /* 0x000e220000000800 */
[----:B------:R-:W-:Y:S01]  /*d520*/  FMUL.FTZ R27, R27, 1.4426950216293334961 ;  /* 0x3fb8aa3b1b1b7820 */ /* 0x000fe20000410000 */
[C---:B----4-:R-:W-:Y:S01]  /*d530*/  FADD.FTZ R29, -R37.reuse, R29 ;  /* 0x0000001d251d7221 */ /* 0x050fe20000010100 */
[----:B-----5:R-:W-:Y:S01]  /*d540*/  STS [R7+0x800], R16 ;  /* 0x0008001007007388 */ /* 0x020fe20000000800 */
[----:B---3--:R-:W-:-:S02]  /*d550*/  FADD.FTZ R31, -R37, R31 ;  /* 0x0000001f251f7221 */ /* 0x008fc40000010100 */
[----:B------:R-:W-:Y:S02]  /*d560*/  FMUL.FTZ R29, R29, 1.4426950216293334961 ;  /* 0x3fb8aa3b1d1d7820 */ /* 0x000fe40000410000 */
[----:B------:R-:W3:Y:S01]  /*d570*/  MUFU.EX2 R20, R17 ;  /* 0x0000001100147308 */ /* 0x000ee20000000800 */
[----:B-1----:R-:W-:Y:S01]  /*d580*/  FADD.FTZ R13, R13, R14 ;  /* 0x0000000e0d0d7221 */ /* 0x002fe20000010000 */
[----:B------:R-:W-:Y:S01]  /*d590*/  FMUL.FTZ R31, R31, 1.4426950216293334961 ;  /* 0x3fb8aa3b1f1f7820 */ /* 0x000fe20000410000 */
[----:B------:R-:W-:Y:S01]  /*d5a0*/  FADD.FTZ R33, -R37, R33 ;  /* 0x0000002125217221 */ /* 0x000fe20000010100 */
[----:B------:R-:W-:Y:S01]  /*d5b0*/  STS [R7+0x400], R14 ;  /* 0x0004000e07007388 */ /* 0x000fe20000000800 */
[----:B------:R-:W-:Y:S02]  /*d5c0*/  FADD.FTZ R13, R13, R16 ;  /* 0x000000100d0d7221 */ /* 0x000fe40000010000 */
[----:B------:R-:W-:Y:S01]  /*d5d0*/  FMUL.FTZ R33, R33, 1.4426950216293334961 ;  /* 0x3fb8aa3b21217820 */ /* 0x000fe20000410000 */
[----:B------:R-:W1:Y:S01]  /*d5e0*/  MUFU.EX2 R22, R19 ;  /* 0x0000001300167308 */ /* 0x000e620000000800 */
[----:B0-----:R-:W-:Y:S01]  /*d5f0*/  FADD.FTZ R13, R13, R18 ;  /* 0x000000120d0d7221 */ /* 0x001fe20000010000 */
[----:B------:R-:W-:Y:S06]  /*d600*/  STS [R7+0xc00], R18 ;  /* 0x000c001207007388 */ /* 0x000fec0000000800 */
[----:B------:R-:W0:Y:S01]  /*d610*/  MUFU.EX2 R24, R21 ;  /* 0x0000001500187308 */ /* 0x000e220000000800 */
[----:B---3--:R-:W-:Y:S01]  /*d620*/  FADD.FTZ R13, R13, R20 ;  /* 0x000000140d0d7221 */ /* 0x008fe20000010000 */
[----:B------:R-:W-:Y:S06]  /*d630*/  STS [R7+0x1000], R20 ;  /* 0x0010001407007388 */ /* 0x000fec0000000800 */
[----:B------:R-:W3:Y:S01]  /*d640*/  MUFU.EX2 R26, R23 ;  /* 0x00000017001a7308 */ /* 0x000ee20000000800 */
[----:B-1----:R-:W-:Y:S01]  /*d650*/  FADD.FTZ R13, R13, R22 ;  /* 0x000000160d0d7221 */ /* 0x002fe20000010000 */
[----:B--2---:R-:W-:Y:S01]  /*d660*/  FADD.FTZ R15, -R37, R15 ;  /* 0x0000000f250f7221 */ /* 0x004fe20000010100 */
[----:B------:R-:W-:Y:S03]  /*d670*/  STS [R7+0x1400], R22 ;  /* 0x0014001607007388 */ /* 0x000fe60000000800 */
[----:B------:R-:W-:-:S02]  /*d680*/  FMUL.FTZ R15, R15, 1.4426950216293334961 ;  /* 0x3fb8aa3b0f0f7820 */ /* 0x000fc40000410000 */
[----:B------:R-:W1:Y:S01]  /*d690*/  MUFU.EX2 R28, R25 ;  /* 0x00000019001c7308 */ /* 0x000e620000000800 */
[----:B0-----:R-:W-:Y:S01]  /*d6a0*/  FADD.FTZ R13, R13, R24 ;  /* 0x000000180d0d7221 */ /* 0x001fe20000010000 */
[----:B------:R-:W-:Y:S06]  /*d6b0*/  STS [R7+0x1800], R24 ;  /* 0x0018001807007388 */ /* 0x000fec0000000800 */
[----:B------:R-:W0:Y:S01]  /*d6c0*/  MUFU.EX2 R30, R27 ;  /* 0x0000001b001e7308 */ /* 0x000e220000000800 */
[----:B---3--:R-:W-:Y:S01]  /*d6d0*/  FADD.FTZ R13, R13, R26 ;  /* 0x0000001a0d0d7221 */ /* 0x008fe20000010000 */
        /* <DEDUP_REMOVED lines=19> */
.L_x_722:
[----:B------:R-:W-:Y:S05]  /*d810*/  BSYNC.RECONVERGENT B1 ;  /* 0x0000000000017941 */ /* 0x000fea0003800200 */
.L_x_721:
        /* <DEDUP_REMOVED lines=8> */
[----:B------:R-:W2:Y:S04]  /*d8a0*/  LDS R10, [R7] ;  /* 0x00000000070a7984 */ /* 0x000ea80000000800 */
[----:B------:R-:W3:Y:S04]  /*d8b0*/  LDS R14, [R7+0x400] ;  /* 0x00040000070e7984 */ /* 0x000ee80000000800 */
[----:B------:R-:W5:Y:S04]  /*d8c0*/  LDS R15, [R7+0x800] ;  /* 0x00080000070f7984 */ /* 0x000f680000000800 */
[----:B------:R-:W4:Y:S04]  /*d8d0*/  LDS R16, [R7+0xc00] ;  /* 0x000c000007107984 */ /* 0x000f280000000800 */
[----:B------:R-:W4:Y:S04]  /*d8e0*/  LDS R18, [R7+0x1000] ;  /* 0x0010000007127984 */ /* 0x000f280000000800 */
[----:B------:R-:W4:Y:S01]  /*d8f0*/  LDS R19, [R7+0x1400] ;  /* 0x0014000007137984 */ /* 0x000f220000000800 */
        /* <DEDUP_REMOVED lines=8> */
[----:B-----5:R-:W-:-:S03]  /*d980*/  FADD.FTZ R15, -R37, R15 ;  /* 0x0000000f250f7221 */ /* 0x020fc60000010100 */
[----:B------:R-:W-:Y:S02]  /*d990*/  FMUL.FTZ R14, R14, 1.4426950216293334961 ;  /* 0x3fb8aa3b0e0e7820 */ /* 0x000fe40000410000 */
[----:B------:R1:W2:Y:S01]  /*d9a0*/  MUFU.EX2 R10, R9 ;  /* 0x00000009000a7308 */ /* 0x0002a20000000800 */
[----:B------:R-:W-:Y:S01]  /*d9b0*/  FMUL.FTZ R15, R15, 1.4426950216293334961 ;  /* 0x3fb8aa3b0f0f7820 */ /* 0x000fe20000410000 */
[----:B----4-:R-:W-:-:S04]  /*d9c0*/  FADD.FTZ R17, -R37, R16 ;  /* 0x0000001025117221 */ /* 0x010fc80000010100 */
[----:B------:R-:W-:Y:S02]  /*d9d0*/  FMUL.FTZ R17, R17, 1.4426950216293334961 ;  /* 0x3fb8aa3b11117820 */ /* 0x000fe40000410000 */
[----:B------:R-:W3:Y:S01]  /*d9e0*/  MUFU.EX2 R12, R12 ;  /* 0x0000000c000c7308 */ /* 0x000ee20000000800 */
[----:B-1----:R-:W-:Y:S01]  /*d9f0*/  FADD.FTZ R9, -R37, R18 ;  /* 0x0000001225097221 */ /* 0x002fe20000010100 */
[----:B0-----:R-:W-:Y:S01]  /*da00*/  FADD.FTZ R13, R13, R8 ;  /* 0x000000080d0d7221 */ /* 0x001fe20000010000 */
[----:B------:R-:W-:Y:S01]  /*da10*/  FADD.FTZ R19, -R37, R19 ;  /* 0x0000001325137221 */ /* 0x000fe20000010100 */
[----:B------:R-:W-:Y:S01]  /*da20*/  STS [R7+-0x800], R8 ;  /* 0xfff8000807007388 */ /* 0x000fe20000000800 */
[----:B------:R-:W-:Y:S02]  /*da30*/  FMUL.FTZ R9, R9, 1.4426950216293334961 ;  /* 0x3fb8aa3b09097820 */ /* 0x000fe40000410000 */
[----:B------:R-:W-:Y:S01]  /*da40*/  FMUL.FTZ R19, R19, 1.4426950216293334961 ;  /* 0x3fb8aa3b13137820 */ /* 0x000fe20000410000 */
[----:B------:R-:W0:Y:S01]  /*da50*/  MUFU.EX2 R14, R14 ;  /* 0x0000000e000e7308 */ /* 0x000e220000000800 */
[----:B--2---:R-:W-:Y:S01]  /*da60*/  FADD.FTZ R13, R13, R10 ;  /* 0x0000000a0d0d7221 */ /* 0x004fe20000010000 */
[----:B------:R-:W-:Y:S06]  /*da70*/  STS [R7+-0x400], R10 ;  /* 0xfffc000a07007388 */ /* 0x000fec0000000800 */
        /* <DEDUP_REMOVED lines=17> */
.L_x_725:
[----:B------:R-:W-:Y:S05]  /*db90*/  BSYNC.RECONVERGENT B1 ;  /* 0x0000000000017941 */ /* 0x000fea0003800200 */
.L_x_724:
[----:B------:R-:W-:-:S13]  /*dba0*/  ISETP.LT.OR P0, PT, R0, UR44, P0 ;  /* 0x0000002c00007c0c */ /* 0x000fda0008701670 */
[----:B------:R-:W-:Y:S05]  /*dbb0*/  @!P0 BRA `(.L_x_716) ;  /* 0x0000000400e48947 */ /* 0x000fea0003800000 */
[----:B------:R-:W1:Y:S04]  /*dbc0*/  LDS R0, [R7+-0x800] ;  /* 0xfff8000007007984 */ /* 0x000e680000000800 */
[----:B------:R-:W0:Y:S04]  /*dbd0*/  LDS R8, [R7+-0x400] ;  /* 0xfffc000007087984 */ /* 0x000e280000000800 */
[----:B------:R-:W2:Y:S04]  /*dbe0*/  LDS R10, [R7+0x400] ;  /* 0x00040000070a7984 */ /* 0x000ea80000000800 */
[----:B------:R-:W3:Y:S01]  /*dbf0*/  LDS R9, [R7] ;  /* 0x0000000007097984 */ /* 0x000ee20000000800 */
        /* <DEDUP_REMOVED lines=13> */
[----:B------:R-:W3:Y:S01]  /*dcd0*/  MUFU.EX2 R12, R12 ;  /* 0x0000000c000c7308 */ /* 0x000ee20000000800 */
[----:B-1----:R0:W-:Y:S01]  /*dce0*/  STS [R7+-0x400], R8 ;  /* 0xfffc000807007388 */ /* 0x0021e20000000800 */
[----:B------:R-:W-:-:S03]  /*dcf0*/  FADD.FTZ R13, R13, R8 ;  /* 0x000000080d0d7221 */ /* 0x000fc60000010000 */
[----:B--2---:R0:W-:Y:S01]  /*dd00*/  STS [R7], R10 ;  /* 0x0000000a07007388 */ /* 0x0041e20000000800 */
[----:B------:R-:W-:-:S03]  /*dd10*/  FADD.FTZ R13, R13, R10 ;  /* 0x0000000a0d0d7221 */ /* 0x000fc60000010000 */
[----:B---3--:R0:W-:Y:S01]  /*dd20*/  STS [R7+0x400], R12 ;  /* 0x0004000c07007388 */ /* 0x0081e20000000800 */
[----:B------:R-:W-:Y:S01]  /*dd30*/  FADD.FTZ R13, R13, R12 ;  /* 0x0000000c0d0d7221 */ /* 0x000fe20000010000 */
[----:B------:R-:W-:Y:S06]  /*dd40*/  BRA `(.L_x_716) ;  /* 0x0000000400807947 */ /* 0x000fec0003800000 */
.L_x_717:
[----:B------:R-:W-:Y:S01]  /*dd50*/  HFMA2 R12, -RZ, RZ, 0, 1.52587890625e-05 ;  /* 0x00000100ff0c7431 */ /* 0x000fe200000001ff */
[----:B------:R-:W0:Y:S01]  /*dd60*/  S2UR UR4, SR_CTAID.Y ;  /* 0x00000000000479c3 */ /* 0x000e220000002600 */
[----:B------:R-:W-:Y:S01]  /*dd70*/  LOP3.LUT R10, RZ, R3, RZ, 0x33, !PT ;  /* 0x00000003ff0a7212 */ /* 0x000fe200078e33ff */
[----:B------:R-:W-:Y:S01]  /*dd80*/  BSSY.RECONVERGENT B1, `(.L_x_726) ;  /* 0x0000025000017945 */ /* 0x000fe20003800200 */
[----:B------:R-:W-:Y:S01]  /*dd90*/  IMAD.MOV.U32 R13, RZ, RZ, RZ ;  /* 0x000000ffff0d7224 */ /* 0x000fe200078e00ff */
[----:B------:R-:W-:-:S04]  /*dda0*/  VIADDMNMX R7, R5, R12, UR44, !PT ;  /* 0x0000002c05077e46 */ /* 0x000fc8000f80010c */
[----:B------:R-:W-:-:S04]  /*ddb0*/  IADD3 R7, PT, PT, R7, -UR10, R10 ;  /* 0x8000000a07077c10 */ /* 0x000fc8000fffe00a */
[C---:B------:R-:W-:Y:S02]  /*ddc0*/  LOP3.LUT R10, R7.reuse, 0x300, RZ, 0xc0, !PT ;  /* 0x00000300070a7812 */ /* 0x040fe400078ec0ff */
[----:B------:R-:W-:Y:S02]  /*ddd0*/  ISETP.GE.U32.AND P0, PT, R7, 0x300, PT ;  /* 0x000003000700780c */ /* 0x000fe40003f06070 */
[----:B------:R-:W-:Y:S01]  /*dde0*/  ISETP.NE.AND P1, PT, R10, 0x300, PT ;  /* 0x000003000a00780c */ /* 0x000fe20003f25270 */
[----:B0-----:R-:W-:Y:S01]  /*ddf0*/  IMAD R17, R0, UR4, RZ ;  /* 0x0000000400117c24 */ /* 0x001fe2000f8e02ff */
[----:B------:R-:W-:-:S04]  /*de00*/  MOV R0, R5 ;  /* 0x0000000500007202 */ /* 0x000fc80000000f00 */
[----:B------:R-:W-:-:S07]  /*de10*/  SHF.R.S32.HI R18, RZ, 0x1f, R17 ;  /* 0x0000001fff127819 */ /* 0x000fce0000011411 */
[----:B------:R-:W-:Y:S05]  /*de20*/  @!P1 BRA `(.L_x_727) ;  /* 0x0000000000689947 */ /* 0x000fea0003800000 */
[----:B------:R-:W-:Y:S01]  /*de30*/  VIADD R15, R15, 0x440 ;  /* 0x000004400f0f7836 */ /* 0x000fe20000000000 */
[----:B------:R-:W-:Y:S02]  /*de40*/  LEA.HI R0, R7, 0x1, RZ, 0x18 ;  /* 0x0000000107007811 */ /* 0x000fe400078fc0ff */
[--C-:B------:R-:W-:Y:S02]  /*de50*/  IADD3 R8, P1, P2, R17, R8, R5.reuse ;  /* 0x0000000811087210 */ /* 0x100fe40007a3e005 */
[----:B------:R-:W-:Y:S01]  /*de60*/  LOP3.LUT R7, R0, 0x3, RZ, 0xc0, !PT ;  /* 0x0000000300077812 */ /* 0x000fe200078ec0ff */
[----:B------:R-:W-:Y:S01]  /*de70*/  IMAD.MOV.U32 R0, RZ, RZ, R5 ;  /* 0x000000ffff007224 */ /* 0x000fe200078e0005 */
[----:B------:R-:W-:Y:S02]  /*de80*/  LEA R10, R16, R15, 0x18 ;  /* 0x0000000f100a7211 */ /* 0x000fe400078ec0ff */
[----:B------:R-:W-:Y:S01]  /*de90*/  IADD3.X R9, PT, PT, R18, R9, RZ, P1, P2 ;  /* 0x0000000912097210 */ /* 0x000fe20000fe44ff */
[----:B------:R-:W-:Y:S01]  /*dea0*/  IMAD.MOV R7, RZ, RZ, -R7 ;  /* 0x000000ffff077224 */ /* 0x000fe200078e0a07 */
[----:B------:R-:W-:-:S02]  /*deb0*/  MOV R13, RZ ;  /* 0x000000ff000d7202 */ /* 0x000fc40000000f00 */
[----:B------:R-:W-:-:S07]  /*dec0*/  LEA R10, R3, R10, 0x2 ;  /* 0x0000000a030a7211 */ /* 0x000fce00078e10ff */
.L_x_728:
[----:B------:R0:W2:Y:S01]  /*ded0*/  LDG.E.U8 R12, desc[UR36][R8.64] ;  /* 0x00000024080c7981 */ /* 0x0000a2000c1e1100 */
[----:B------:R-:W-:Y:S01]  /*dee0*/  VIADD R7, R7, 0x1 ;  /* 0x0000000107077836 */ /* 0x000fe20000000000 */
[----:B------:R-:W-:Y:S02]  /*def0*/  IADD3 R0, PT, PT, R0, 0x100, RZ ;  /* 0x0000010000007810 */ /* 0x000fe40007ffe0ff */
[----:B0-----:R-:W-:-:S05]  /*df00*/  IADD3 R8, P2, PT, R8, 0x100, RZ ;  /* 0x0000010008087810 */ /* 0x001fca0007f5e0ff */
[----:B------:R-:W-:Y:S01]  /*df10*/  IMAD.X R9, RZ, RZ, R9, P2 ;  /* 0x000000ffff097224 */ /* 0x000fe200010e0609 */
[----:B--2---:R-:W-:-:S13]  /*df20*/  ISETP.NE.AND P1, PT, R12, RZ, PT ;  /* 0x000000ff0c00720c */ /* 0x004fda0003f25270 */
[----:B------:R-:W1:Y:S02]  /*df30*/  @!P1 LDS R12, [R10] ;  /* 0x000000000a0c9984 */ /* 0x000e640000000800 */
[----:B-1----:R-:W-:Y:S01]  /*df40*/  @!P1 FADD.FTZ R14, -R37, R12 ;  /* 0x0000000c250e9221 */ /* 0x002fe20000010100 */
[----:B------:R-:W-:-:S03]  /*df50*/  HFMA2 R12, -RZ, RZ, 0, 0 ;  /* 0x00000000ff0c7431 */ /* 0x000fc600000001ff */
[----:B------:R-:W-:-:S04]  /*df60*/  @!P1 FMUL.FTZ R14, R14, 1.4426950216293334961 ;  /* 0x3fb8aa3b0e0e9820 */ /* 0x000fc80000410000 */
[----:B------:R-:W0:Y:S01]  /*df70*/  @!P1 MUFU.EX2 R12, R14 ;  /* 0x0000000e000c9308 */ /* 0x000e220000000800 */
[----:B------:R-:W-:Y:S01]  /*df80*/  ISETP.NE.AND P1, PT, R7, RZ, PT ;  /* 0x000000ff0700720c */ /* 0x000fe20003f25270 */
[----:B0-----:R0:W-:Y:S01]  /*df90*/  STS [R10], R12 ;  /* 0x0000000c0a007388 */ /* 0x0011e20000000800 */
[----:B------:R-:W-:Y:S01]  /*dfa0*/  FADD.FTZ R13, R12, R13 ;  /* 0x0000000d0c0d7221 */ /* 0x000fe20000010000 */
[----:B0-----:R-:W-:-:S10]  /*dfb0*/  IADD3 R10, PT, PT, R10, 0x400, RZ ;  /* 0x000004000a0a7810 */ /* 0x001fd40007ffe0ff */
[----:B------:R-:W-:Y:S05]  /*dfc0*/  @P1 BRA `(.L_x_728) ;  /* 0xfffffffc00c01947 */ /* 0x000fea000383ffff */
.L_x_727:
[----:B------:R-:W-:Y:S05]  /*dfd0*/  BSYNC.RECONVERGENT B1 ;  /* 0x0000000000017941 */ /* 0x000fea0003800200 */
.L_x_726:
        /* <DEDUP_REMOVED lines=13> */
.L_x_729:
[----:B------:R-:W2:Y:S04]  /*e0b0*/  LDG.E.U8 R14, desc[UR36][R8.64+-0x200] ;  /* 0xfffe0024080e7981 */ /* 0x000ea8000c1e1100 */
[----:B------:R-:W3:Y:S04]  /*e0c0*/  LDG.E.U8 R10, desc[UR36][R8.64+-0x100] ;  /* 0xffff0024080a7981 */ /* 0x000ee8000c1e1100 */
[----:B------:R-:W5:Y:S04]  /*e0d0*/  LDG.E.U8 R12, desc[UR36][R8.64] ;  /* 0x00000024080c7981 */ /* 0x000f68000c1e1100 */
[----:B------:R-:W4:Y:S01]  /*e0e0*/  LDG.E.U8 R15, desc[UR36][R8.64+0x100] ;  /* 0x00010024080f7981 */ /* 0x000f22000c1e1100 */
[----:B------:R-:W-:Y:S01]  /*e0f0*/  VIADD R0, R0, 0x400 ;  /* 0x0000040000007836 */ /* 0x000fe20000000000 */
[----:B--2---:R-:W-:-:S02]  /*e100*/  ISETP.NE.AND P0, PT, R14, RZ, PT ;  /* 0x000000ff0e00720c */ /* 0x004fc40003f05270 */
[----:B---3--:R-:W-:Y:S02]  /*e110*/  ISETP.NE.AND P1, PT, R10, RZ, PT ;  /* 0x000000ff0a00720c */ /* 0x008fe40003f25270 */
[----:B-----5:R-:W-:Y:S02]  /*e120*/  ISETP.NE.AND P2, PT, R12, RZ, PT ;  /* 0x000000ff0c00720c */ /* 0x020fe40003f45270 */
[----:B----4-:R-:W-:-:S07]  /*e130*/  ISETP.NE.AND P3, PT, R15, RZ, PT ;  /* 0x000000ff0f00720c */ /* 0x010fce0003f65270 */
[----:B------:R-:W1:Y:S04]  /*e140*/  @!P0 LDS R10, [R7+-0x800] ;  /* 0xfff80000070a8984 */ /* 0x000e680000000800 */
[----:B------:R-:W0:Y:S04]  /*e150*/  @!P1 LDS R14, [R7+-0x400] ;  /* 0xfffc0000070e9984 */ /* 0x000e280000000800 */
[----:B------:R-:W2:Y:S04]  /*e160*/  @!P2 LDS R16, [R7] ;  /* 0x000000000710a984 */ /* 0x000ea80000000800 */
[----:B------:R-:W3:Y:S01]  /*e170*/  @!P3 LDS R18, [R7+0x400] ;  /* 0x000400000712b984 */ /* 0x000ee20000000800 */
[----:B-1----:R-:W-:Y:S01]  /*e180*/  @!P0 FADD.FTZ R12, -R37, R10 ;  /* 0x0000000a250c8221 */ /* 0x002fe20000010100 */
[----:B------:R-:W-:-:S03]  /*e190*/  IMAD.MOV.U32 R10, RZ, RZ, RZ ;  /* 0x000000ffff0a7224 */ /* 0x000fc600078e00ff */
[----:B------:R-:W-:Y:S01]  /*e1a0*/  @!P0 FMUL.FTZ R12, R12, 1.4426950216293334961 ;  /* 0x3fb8aa3b0c0c8820 */ /* 0x000fe20000410000 */
[----:B0-----:R-:W-:Y:S01]  /*e1b0*/  @!P1 FADD.FTZ R15, -R37, R14 ;  /* 0x0000000e250f9221 */ /* 0x001fe20000010100 */
[----:B------:R-:W-:Y:S02]  /*e1c0*/  MOV R14, RZ ;  /* 0x000000ff000e7202 */ /* 0x000fe40000000f00 */
[----:B------:R-:W0:Y:S01]  /*e1d0*/  @!P0 MUFU.EX2 R10, R12 ;  /* 0x0000000c000a8308 */ /* 0x000e220000000800 */
[----:B------:R-:W-:Y:S01]  /*e1e0*/  @!P1 FMUL.FTZ R15, R15, 1.4426950216293334961 ;  /* 0x3fb8aa3b0f0f9820 */ /* 0x000fe20000410000 */
[C---:B--2---:R-:W-:Y:S01]  /*e1f0*/  @!P2 FADD.FTZ R17, -R37.reuse, R16 ;  /* 0x000000102511a221 */ /* 0x044fe20000010100 */
[----:B------:R-:W-:Y:S02]  /*e200*/  IMAD.MOV.U32 R16, RZ, RZ, RZ ;  /* 0x000000ffff107224 */ /* 0x000fe400078e00ff */
[----:B---3--:R-:W-:Y:S01]  /*e210*/  @!P3 FADD.FTZ R19, -R37, R18 ;  /* 0x000000122513b221 */ /* 0x008fe20000010100 */
[----:B------:R-:W-:-:S02]  /*e220*/  HFMA2 R18, -RZ, RZ, 0, 0 ;  /* 0x00000000ff127431 */ /* 0x000fc400000001ff */
[----:B------:R-:W-:Y:S01]  /*e230*/  @!P2 FMUL.FTZ R17, R17, 1.4426950216293334961 ;  /* 0x3fb8aa3b1111a820 */ /* 0x000fe20000410000 */
[----:B------:R-:W-:Y:S01]  /*e240*/  ISETP.GE.AND P0, PT, R0, UR44, PT ;  /* 0x0000002c00007c0c */ /* 0x000fe2000bf06270 */
[----:B------:R-:W1:Y:S01]  /*e250*/  @!P1 MUFU.EX2 R14, R15 ;  /* 0x0000000f000e9308 */ /* 0x000e620000000800 */
[----:B------:R-:W-:Y:S01]  /*e260*/  @!P3 FMUL.FTZ R19, R19, 1.4426950216293334961 ;  /* 0x3fb8aa3b1313b820 */ /* 0x000fe20000410000 */
[----:B------:R-:W-:-:S04]  /*e270*/  IADD3 R8, P1, PT, R8, 0x400, RZ ;  /* 0x0000040008087810 */ /* 0x000fc80007f3e0ff */
[----:B------:R-:W-:Y:S02]  /*e280*/  IADD3.X R9, PT, PT, RZ, R9, RZ, P1, !PT ;  /* 0x00000009ff097210 */ /* 0x000fe40000ffe4ff */
[----:B------:R-:W2:Y:S01]  /*e290*/  @!P2 MUFU.EX2 R16, R17 ;  /* 0x000000110010a308 */ /* 0x000ea20000000800 */
[----:B0-----:R-:W-:Y:S01]  /*e2a0*/  FADD.FTZ R13, R10, R13 ;  /* 0x0000000d0a0d7221 */ /* 0x001fe20000010000 */
[----:B------:R-:W-:Y:S06]  /*e2b0*/  STS [R7+-0x800], R10 ;  /* 0xfff8000a07007388 */ /* 0x000fec0000000800 */
[----:B------:R-:W0:Y:S01]  /*e2c0*/  @!P3 MUFU.EX2 R18, R19 ;  /* 0x000000130012b308 */ /* 0x000e220000000800 */
[----:B-1----:R-:W-:Y:S01]  /*e2d0*/  FADD.FTZ R13, R13, R14 ;  /* 0x0000000e0d0d7221 */ /* 0x002fe20000010000 */
[----:B------:R-:W-:Y:S03]  /*e2e0*/  STS [R7+-0x400], R14 ;  /* 0xfffc000e07007388 */ /* 0x000fe60000000800 */
[----:B--2---:R-:W-:Y:S01]  /*e2f0*/  FADD.FTZ R13, R13, R16 ;  /* 0x000000100d0d7221 */ /* 0x004fe20000010000 */
[----:B------:R-:W-:Y:S04]  /*e300*/  STS [R7], R16 ;  /* 0x0000001007007388 */ /* 0x000fe80000000800 */
[----:B0-----:R0:W-:Y:S01]  /*e310*/  STS [R7+0x400], R18 ;  /* 0x0004001207007388 */ /* 0x0011e20000000800 */
[----:B------:R-:W-:Y:S01]  /*e320*/  FADD.FTZ R13, R13, R18 ;  /* 0x000000120d0d7221 */ /* 0x000fe20000010000 */
[----:B0-----:R-:W-:Y:S01]  /*e330*/  VIADD R7, R7, 0x1000 ;  /* 0x0000100007077836 */ /* 0x001fe20000000000 */
[----:B------:R-:W-:Y:S06]  /*e340*/  @!P0 BRA `(.L_x_729) ;  /* 0xfffffffc00588947 */ /* 0x000fec000383ffff */
.L_x_716:
[----:B------:R-:W-:Y:S05]  /*e350*/  BSYNC.RECONVERGENT B0 ;  /* 0x0000000000007941 */ /* 0x000fea0003800200 */
.L_x_715:
[----:B0-----:R-:W0:Y:S01]  /*e360*/  SHFL.BFLY PT, R0, R13, 0x10, 0x1f ;  /* 0x0e001f000d007f89 */ /* 0x001e2200000e0000 */
[C---:B------:R-:W-:Y:S01]  /*e370*/  ISETP.NE.AND P0, PT, R11.reuse, RZ, PT ;  /* 0x000000ff0b00720c */ /* 0x040fe20003f05270 */
[----:B------:R-:W2:Y:S01]  /*e380*/  LDCU UR4, c[0x0][0x3f4] ;  /* 0x00007e80ff0477ac */ /* 0x000ea20008000800 */
[----:B------:R-:W-:Y:S01]  /*e390*/  ISETP.GT.U32.AND P1, PT, R11, 0x7, PT ;  /* 0x000000070b00780c */ /* 0x000fe20003f24070 */
[----:B------:R-:W3:Y:S01]  /*e3a0*/  S2UR UR16, SR_CTAID.X ;  /* 0x00000000001079c3 */ /* 0x000ee20000002500 */
[----:B------:R-:W5:Y:S01]  /*e3b0*/  LDCU.U8 UR12, c[0x0][0x48c] ;  /* 0x00009180ff0c77ac */ /* 0x000f620008000000 */
[----:B--2---:R-:W-:Y:S01]  /*e3c0*/  UIADD3 UR4, UPT, UPT, UR4, 0x4, URZ ;  /* 0x0000000404047890 */ /* 0x004fe2000fffe0ff */
        /* <DEDUP_REMOVED lines=15> */
[----:B------:R-:W-:Y:S01]  /*e4c0*/  @!P0 LEA R4, R0, R4, 0x2 ;  /* 0x0000000400048211 */ /* 0x000fe200078e10ff */
        /* <DEDUP_REMOVED lines=15> */
[----:B---3--:R-:W-:Y:S05]  /*e5c0*/  @!P0 BRA `(.L_x_730) ;  /* 0x0000000000248947 */ /* 0x008fea0003800000 */
[----:B------:R-:W3:Y:S01]  /*e5d0*/  S2UR UR5, SR_CTAID.Y ;  /* 0x00000000000579c3 */ /* 0x000ee20000002600 */
[----:B------:R-:W3:Y:S01]  /*e5e0*/  LDCU UR8, c[0x0][0x3f8] ;  /* 0x00007f00ff0877ac */ /* 0x000ee20008000800 */
[----:B------:R-:W5:Y:S01]  /*e5f0*/  LDCU UR4, c[0x0][0x488] ;  /* 0x00009100ff0477ac */ /* 0x000f620008000800 */
[----:B------:R-:W5:Y:S01]  /*e600*/  LDCU UR9, c[0x0][0x40c] ;  /* 0x00008180ff0977ac */ /* 0x000f620008000800 */
[----:B------:R-:W1:Y:S01]  /*e610*/  LDCU UR11, c[0x0][0x3f4] ;  /* 0x00007e80ff0b77ac */ /* 0x000e620008000800 */
[----:B---3--:R-:W-:-:S04]  /*e620*/  UIMAD UR5, UR5, UR8, UR16 ;  /* 0x00000008050572a4 */ /* 0x008fc8000f8e0210 */
[----:B-----5:R-:W-:-:S04]  /*e630*/  UIMAD UR4, UR5, UR4, UR9 ;  /* 0x00000004050472a4 */ /* 0x020fc8000f8e0209 */
[----:B-1----:R-:W-:-:S04]  /*e640*/  UIMAD UR4, UR4, UR11, URZ ;  /* 0x0000000b040472a4 */ /* 0x002fc8000f8e02ff */
[----:B------:R-:W-:-:S12]  /*e650*/  USHF.R.S32.HI UR5, URZ, 0x1f, UR4 ;  /* 0x0000001fff057899 */ /* 0x000fd80008011404 */
.L_x_730:
[----:B------:R-:W-:Y:S04]  /*e660*/  BSSY.RECONVERGENT B0, `(.L_x_731) ;  /* 0x0000063000007945 */ /* 0x000fe80003800200 */
[----:B------:R-:W-:Y:S05]  /*e670*/  @P1 BRA `(.L_x_732) ;  /* 0x0000000400841947 */ /* 0x000fea0003800000 */
[----:B0-----:R-:W-:Y:S01]  /*e680*/  IMAD.MOV.U32 R4, RZ, RZ, 0x100 ;  /* 0x00000100ff047424 */ /* 0x001fe200078e00ff */
        /* <DEDUP_REMOVED lines=12> */
[----:B------:R-:W-:Y:S01]  /*e750*/  UMOV UR8, 0x400 ;  /* 0x0000040000087882 */ /* 0x000fe20000000000 */
[C---:B------:R-:W-:Y:S01]  /*e760*/  SHF.L.U32 R6, R4.reuse, 0x8, RZ ;  /* 0x0000000804067819 */ /* 0x040fe200000006ff */
[----:B------:R-:W-:Y:S01]  /*e770*/  UIADD3 UR8, UPT, UPT, UR8, 0x440, URZ ;  /* 0x0000044008087890 */ /* 0x000fe2000fffe0ff */
[----:B------:R-:W-:Y:S01]  /*e780*/  LOP3.LUT R4, R4, 0x3, RZ, 0xc0, !PT ;  /* 0x0000000304047812 */ /* 0x000fe200078ec0ff */
[----:B------:R-:W-:Y:S01]  /*e790*/  IMAD.X R12, RZ, RZ, UR5, P2 ;  /* 0x00000005ff0c7e24 */ /* 0x000fe200090e06ff */
[----:B------:R-:W-:-:S02]  /*e7a0*/  LOP3.LUT R8, R6, 0x300, RZ, 0xc0, !PT ;  /* 0x0000030006087812 */ /* 0x000fc400078ec0ff */
[----:B------:R-:W-:Y:S01]  /*e7b0*/  LEA R6, R3, UR7, 0x1 ;  /* 0x0000000703067c11 */ /* 0x000fe2000f8e08ff */
[----:B------:R-:W-:Y:S01]  /*e7c0*/  IMAD.MOV R9, RZ, RZ, -R4 ;  /* 0x000000ffff097224 */ /* 0x000fe200078e0a04 */
[----:B------:R-:W-:Y:S02]  /*e7d0*/  IADD3 R5, PT, PT, R5, R8, RZ ;  /* 0x0000000805057210 */ /* 0x000fe40007ffe0ff */
[----:B---3--:R-:W-:-:S04]  /*e7e0*/  LEA R10, P2, R11, UR14, 0x2 ;  /* 0x0000000e0b0a7c11 */ /* 0x008fc8000f8410ff */
[----:B------:R-:W-:Y:S01]  /*e7f0*/  LEA.HI.X R11, R11, UR15, R12, 0x2, P2 ;  /* 0x0000000f0b0b7c11 */ /* 0x000fe200090f140c */
[----:B0-----:R-:W-:-:S06]  /*e800*/  ULEA UR8, UR9, UR8, 0x18 ;  /* 0x0000000809087291 */ /* 0x001fcc000f8ec0ff */
[----:B------:R-:W-:Y:S02]  /*e810*/  IADD3 R4, PT, PT, R6, UR8, RZ ;  /* 0x0000000806047c10 */ /* 0x000fe4000fffe0ff */
[----:B------:R-:W-:-:S07]  /*e820*/  LEA R8, R3, UR8, 0x2 ;  /* 0x0000000803087c11 */ /* 0x000fce000f8e10ff */
.L_x_735:
        /* <DEDUP_REMOVED lines=15> */
.L_x_734:
[----:B------:R-:W-:Y:S05]  /*e920*/  BSYNC.RECONVERGENT B1 ;  /* 0x0000000000017941 */ /* 0x000fea0003800200 */
.L_x_733:
[----:B------:R-:W-:Y:S05]  /*e930*/  @!P1 BRA `(.L_x_732) ;  /* 0x0000000000d49947 */ /* 0x000fea0003800000 */
[----:B------:R-:W0:Y:S01]  /*e940*/  S2R R8, SR_CgaCtaId ;  /* 0x0000000000087919 */ /* 0x000e220000008800 */
[----:B------:R-:W5:Y:S01]  /*e950*/  LDCU.64 UR14, c[0x0][0x480] ;  /* 0x00009000ff0e77ac */ /* 0x000f620008000a00 */
[----:B------:R-:W-:Y:S01]  /*e960*/  LEA R4, R5, UR7, 0x1 ;  /* 0x0000000705047c11 */ /* 0x000fe2000f8e08ff */
[----:B------:R-:W-:Y:S01]  /*e970*/  IMAD.U32 R9, RZ, RZ, UR10 ;  /* 0x0000000aff097e24 */ /* 0x000fe2000f8e00ff */
[----:B---3--:R-:W-:Y:S01]  /*e980*/  MOV R7, 0x400 ;  /* 0x0000040000077802 */ /* 0x008fe20000000f00 */
[----:B------:R-:W-:Y:S01]  /*e990*/  USHF.L.U32 UR8, UR10, 0x2, URZ ;  /* 0x000000020a087899 */ /* 0x000fe200080006ff */
[----:B------:R-:W-:Y:S01]  /*e9a0*/  ISETP.NE.AND P1, PT, RZ, UR12, PT ;  /* 0x0000000cff007c0c */ /* 0x000fe2000bf25270 */
[----:B------:R-:W-:Y:S01]  /*e9b0*/  IMAD R6, R9, -0x2, R4 ;  /* 0xfffffffe09067824 */ /* 0x000fe200078e0204 */
[----:B------:R-:W-:Y:S01]  /*e9c0*/  IADD3 R7, PT, PT, R7, 0x440, RZ ;  /* 0x0000044007077810 */ /* 0x000fe20007ffe0ff */
[----:B------:R-:W-:Y:S01]  /*e9d0*/  UISETP.NE.AND UP0, UPT, UR12, URZ, UPT ;  /* 0x000000ff0c00728c */ /* 0x000fe2000bf05270 */
[----:B------:R-:W-:-:S02]  /*e9e0*/  IADD3 R9, P2, PT, R5, UR4, RZ ;  /* 0x0000000405097c10 */ /* 0x000fc4000ff5e0ff */
[----:B------:R-:W-:-:S03]  /*e9f0*/  LEA R4, R5, -UR8, 0x2 ;  /* 0x8000000805047c11 */ /* 0x000fc6000f8e10ff */
[----:B------:R-:W-:Y:S02]  /*ea00*/  PLOP3.LUT P0, PT, PT, PT, UP0, 0x80, 0x8 ;  /* 0x000000000008781c */ /* 0x000fe40003f0f008 */
[C---:B-----5:R-:W-:Y:S02]  /*ea10*/  LEA R10, P3, R9.reuse, UR14, 0x2 ;  /* 0x0000000e090a7c11 */ /* 0x060fe4000f8610ff */
[----:B0-----:R-:W-:Y:S01]  /*ea20*/  LEA R7, R8, R7, 0x18 ;  /* 0x0000000708077211 */ /* 0x001fe200078ec0ff */
[----:B------:R-:W-:Y:S01]  /*ea30*/  IMAD.X R8, RZ, RZ, UR5, P2 ;  /* 0x00000005ff087e24 */ /* 0x000fe200090e06ff */
[----:B------:R-:W-:Y:S02]  /*ea40*/  IADD3 R10, P2, PT, R10, 0x800, RZ ;  /* 0x000008000a0a7810 */ /* 0x000fe40007f5e0ff */
[----:B------:R-:W-:Y:S02]  /*ea50*/  IADD3 R4, PT, PT, R4, 0x800, R7 ;  /* 0x0000080004047810 */ /* 0x000fe40007ffe007 */
[----:B------:R-:W-:-:S02]  /*ea60*/  LEA.HI.X R9, R9, UR15, R8, 0x2, P3 ;  /* 0x0000000f09097c11 */ /* 0x000fc400098f1408 */
[----:B------:R-:W-:Y:S02]  /*ea70*/  IADD3 R8, PT, PT, R6, 0x400, R7 ;  /* 0x0000040006087810 */ /* 0x000fe40007ffe007 */
[----:B------:R-:W-:-:S07]  /*ea80*/  IADD3.X R11, PT, PT, RZ, R9, RZ, P2, !PT ;  /* 0x00000009ff0b7210 */ /* 0x000fce00017fe4ff */
.L_x_736:
[----:B------:R-:W2:Y:S01]  /*ea90*/  LDS R6, [R4+-0x800] ;  /* 0xfff8000004067984 */ /* 0x000ea20000000800 */
[----:B------:R-:W-:-:S05]  /*eaa0*/  VIADD R5, R5, 0x400 ;  /* 0x0000040005057836 */ /* 0x000fca0000000000 */
[----:B------:R-:W-:Y:S01]  /*eab0*/  ISETP.GE.AND P2, PT, R5, UR44, PT ;  /* 0x0000002c05007c0c */ /* 0x000fe2000bf46270 */
[----:B--2---:R-:W-:-:S05]  /*eac0*/  FMUL.FTZ R15, R6, R13 ;  /* 0x0000000d060f7220 */ /* 0x004fca0000410000 */
[----:B------:R-:W-:-:S04]  /*ead0*/  F2FP.F16.F32.PACK_AB R6, RZ, R15 ;  /* 0x0000000fff06723e */ /* 0x000fc800000000ff */
[----:B------:R-:W-:-:S05]  /*eae0*/  PRMT R7, R6, 0x7610, R7 ;  /* 0x0000761006077816 */ /* 0x000fca0000000007 */
[----:B------:R0:W-:Y:S04]  /*eaf0*/  STS.U16 [R8+-0x400], R7 ;  /* 0xfffc000708007388 */ /* 0x0001e80000000400 */
[----:B------:R-:W2:Y:S01]  /*eb00*/  LDS R6, [R4+-0x400] ;  /* 0xfffc000004067984 */ /* 0x000ea20000000800 */
[----:B0-----:R-:W-:Y:S01]  /*eb10*/  MOV R7, R11 ;  /* 0x0000000b00077202 */ /* 0x001fe20000000f00 */
[----:B--2---:R-:W-:-:S05]  /*eb20*/  FMUL.FTZ R17, R6, R13 ;  /* 0x0000000d06117220 */ /* 0x004fca0000410000 */
[----:B------:R-:W-:-:S04]  /*eb30*/  F2FP.F16.F32.PACK_AB R6, RZ, R17 ;  /* 0x00000011ff06723e */ /* 0x000fc800000000ff */
[----:B------:R-:W-:-:S05]  /*eb40*/  PRMT R12, R6, 0x7610, R12 ;  /* 0x00007610060c7816 */ /* 0x000fca000000000c */
[----:B------:R-:W-:Y:S04]  /*eb50*/  STS.U16 [R8+-0x200], R12 ;  /* 0xfffe000c08007388 */ /* 0x000fe80000000400 */
[----:B------:R-:W0:Y:S02]  /*eb60*/  LDS R6, [R4] ;  /* 0x0000000004067984 */ /* 0x000e240000000800 */
[----:B0-----:R-:W-:-:S05]  /*eb70*/  FMUL.FTZ R19, R6, R13 ;  /* 0x0000000d06137220 */ /* 0x001fca0000410000 */
[----:B------:R-:W-:-:S05]  /*eb80*/  F2FP.F16.F32.PACK_AB R6, RZ, R19 ;  /* 0x00000013ff06723e */ /* 0x000fca00000000ff */
[----:B------:R0:W-:Y:S04]  /*eb90*/  STS.U16 [R8], R6 ;  /* 0x0000000608007388 */ /* 0x0001e80000000400 */
[----:B------:R2:W3:Y:S01]  /*eba0*/  LDS R9, [R4+0x400] ;  /* 0x0004000004097984 */ /* 0x0004e20000000800 */
[----:B0-----:R-:W-:Y:S02]  /*ebb0*/  IMAD.MOV.U32 R6, RZ, RZ, R10 ;  /* 0x000000ffff067224 */ /* 0x001fe400078e000a */
[----:B--2---:R-:W-:-:S03]  /*ebc0*/  VIADD R4, R4, 0x1000 ;  /* 0x0000100004047836 */ /* 0x004fc60000000000 */
[----:B------:R-:W-:Y:S01]  /*ebd0*/  @P0 STG.E desc[UR36][R6.64+-0x800], R15 ;  /* 0xfff8000f06000986 */ /* 0x000fe2000c101924 */
[----:B------:R-:W-:Y:S02]  /*ebe0*/  PLOP3.LUT P0, PT, P1, PT, PT, 0x80, 0x8 ;  /* 0x000000000008781c */ /* 0x000fe40000f0f070 */
[----:B------:R-:W-:-:S04]  /*ebf0*/  IADD3 R10, P3, PT, R6, 0x1000, RZ ;  /* 0x00001000060a7810 */ /* 0x000fc80007f7e0ff */
[----:B------:R-:W-:-:S07]  /*ec00*/  IADD3.X R11, PT, PT, RZ, R7, RZ, P3, !PT ;  /* 0x00000007ff0b7210 */ /* 0x000fce0001ffe4ff */
[----:B------:R-:W-:Y:S04]  /*ec10*/  @P0 STG.E desc[UR36][R6.64+-0x400], R17 ;  /* 0xfffc001106000986 */ /* 0x000fe8000c101924 */
[----:B------:R-:W-:Y:S01]  /*ec20*/  @P0 STG.E desc[UR36][R6.64], R19 ;  /* 0x0000001306000986 */ /* 0x000fe2000c101924 */
[----:B---3--:R-:W-:-:S05]  /*ec30*/  FMUL.FTZ R21, R9, R13 ;  /* 0x0000000d09157220 */ /* 0x008fca0000410000 */
[----:B------:R-:W-:Y:S01]  /*ec40*/  @P0 STG.E desc[UR36][R6.64+0x400], R21 ;  /* 0x0004001506000986 */ /* 0x000fe2000c101924 */
[----:B------:R-:W-:-:S05]  /*ec50*/  F2FP.F16.F32.PACK_AB R9, RZ, R21 ;  /* 0x00000015ff09723e */ /* 0x000fca00000000ff */
[----:B------:R0:W-:Y:S02]  /*ec60*/  STS.U16 [R8+0x200], R9 ;  /* 0x0002000908007388 */ /* 0x0001e40000000400 */
[----:B0-----:R-:W-:Y:S01]  /*ec70*/  IADD3 R8, PT, PT, R8, 0x800, RZ ;  /* 0x0000080008087810 */ /* 0x001fe20007ffe0ff */
[----:B------:R-:W-:Y:S06]  /*ec80*/  @!P2 BRA `(.L_x_736) ;  /* 0xfffffffc0080a947 */ /* 0x000fec000383ffff */
.L_x_732:
[----:B------:R-:W-:Y:S05]  /*ec90*/  BSYNC.RECONVERGENT B0 ;  /* 0x0000000000007941 */ /* 0x000fea0003800200 */
.L_x_731:
[----:B------:R-:W-:Y:S01]  /*eca0*/  UIADD3 UR14, UPT, UPT, UR44, -0x1, URZ ;  /* 0xffffffff2c0e7890 */ /* 0x000fe2000fffe0ff */
[----:B------:R-:W5:Y:S01]  /*ecb0*/  S2R R22, SR_CgaCtaId ;  /* 0x0000000000167919 */ /* 0x000f620000008800 */
[----:B------:R-:W1:Y:S01]  /*ecc0*/  LDCU UR15, c[0x0][0x40c] ;  /* 0x00008180ff0f77ac */ /* 0x000e620008000800 */
[----:B------:R-:W4:Y:S01]  /*ecd0*/  S2UR UR5, SR_CTAID.Y ;  /* 0x00000000000579c3 */ /* 0x000f220000002600 */
[C---:B--2---:R-:W-:Y:S01]  /*ece0*/  IMAD.SHL.U32 R13, R3.reuse, 0x8, RZ ;  /* 0x00000008030d7824 */ /* 0x044fe200078e00ff */
[----:B------:R-:W-:Y:S01]  /*ecf0*/  MOV R8, 0x400 ;  /* 0x0000040000087802 */ /* 0x000fe20000000f00 */
[----:B------:R-:W-:Y:S01]  /*ed00*/  USHF.R.S32.HI UR4, URZ, 0x1f, UR14 ;  /* 0x0000001fff047899 */ /* 0x000fe2000801140e */
[----:B0-----:R-:W-:Y:S01]  /*ed10*/  IMAD.SHL.U32 R4, R3, 0x10, RZ ;  /* 0x0000001003047824 */ /* 0x001fe200078e00ff */
[----:B------:R-:W4:Y:S01]  /*ed20*/  LDCU UR9, c[0x0][0x3f8] ;  /* 0x00007f00ff0977ac */ /* 0x000f220008000800 */
[----:B------:R-:W-:Y:S01]  /*ed30*/  LOP3.LUT R13, R13, 0xf8, RZ, 0xc0, !PT ;  /* 0x000000f80d0d7812 */ /* 0x000fe200078ec0ff */
[----:B------:R-:W-:Y:S01]  /*ed40*/  BSSY.RECONVERGENT B0, `(.L_x_737) ;  /* 0x000001f000007945 */ /* 0x000fe20003800200 */
[----:B------:R-:W-:Y:S01]  /*ed50*/  IADD3 R5, PT, PT, R8, 0x240, RZ ;  /* 0x0000024008057810 */ /* 0x000fe20007ffe0ff */
[----:B------:R-:W-:Y:S01]  /*ed60*/  ULEA.HI UR4, UR4, UR14, URZ, 0x3 ;  /* 0x0000000e04047291 */ /* 0x000fe2000f8f18ff */
[----:B------:R-:W-:Y:S01]  /*ed70*/  LOP3.LUT R4, R4, 0x1f0, RZ, 0xc0, !PT ;  /* 0x000001f004047812 */ /* 0x000fe200078ec0ff */
[----:B------:R-:W0:Y:S01]  /*ed80*/  LDCU UR11, c[0x0][0x3f4] ;  /* 0x00007e80ff0b77ac */ /* 0x000e220008000800 */
[----:B---3--:R-:W-:Y:S01]  /*ed90*/  CS2R R6, SRZ ;  /* 0x0000000000067805 */ /* 0x008fe2000001ff00 */
[----:B------:R-:W-:-:S04]  /*eda0*/  ULOP3.LUT UR4, UR4, 0xfffffff8, URZ, 0xc0, !UPT ;  /* 0xfffffff804047892 */ /* 0x000fc8000f8ec0ff */
[----:B------:R-:W-:Y:S02]  /*edb0*/  UIADD3 UR4, UPT, UPT, UR14, -UR4, URZ ;  /* 0x800000040e047290 */ /* 0x000fe4000fffe0ff */
[----:B----4-:R-:W-:-:S04]  /*edc0*/  UIMAD UR5, UR5, UR9, UR16 ;  /* 0x00000009050572a4 */ /* 0x010fc8000f8e0210 */
[----:B------:R-:W-:Y:S01]  /*edd0*/  ISETP.NE.AND P0, PT, R0, UR4, PT ;  /* 0x0000000400007c0c */ /* 0x000fe2000bf05270 */
[----:B------:R-:W-:-:S03]  /*ede0*/  UIMAD UR8, UR5, 0xa0, URZ ;  /* 0x000000a0050878a4 */ /* 0x000fc6000f8e02ff */
[----:B-1----:R-:W-:Y:S01]  /*edf0*/  ISETP.NE.OR P0, PT, RZ, UR15, P0 ;  /* 0x0000000fff007c0c */ /* 0x002fe20008705670 */
[----:B0-----:R-:W-:Y:S01]  /*ee00*/  IMAD.U32 R24, RZ, RZ, UR11 ;  /* 0x0000000bff187e24 */ /* 0x001fe2000f8e00ff */
[----:B-----5:R-:W-:Y:S02]  /*ee10*/  LEA R5, R22, R5, 0x18 ;  /* 0x0000000516057211 */ /* 0x020fe400078ec0ff */
[----:B------:R-:W-:Y:S01]  /*ee20*/  ISETP.GT.U32.OR P0, PT, R13, 0x9f, P0 ;  /* 0x0000009f0d00780c */ /* 0x000fe20000704470 */
[C-C-:B------:R-:W-:Y:S01]  /*ee30*/  IMAD R33, R24.reuse, UR6, R13.reuse ;  /* 0x0000000618217c24 */ /* 0x140fe2000f8e020d */
[----:B------:R-:W-:Y:S02]  /*ee40*/  IADD3 R20, PT, PT, R5, R4, RZ ;  /* 0x0000000405147210 */ /* 0x000fe40007ffe0ff */
[----:B------:R-:W-:Y:S01]  /*ee50*/  CS2R R4, SRZ ;  /* 0x0000000000047805 */ /* 0x000fe2000001ff00 */
[----:B------:R-:W-:-:S08]  /*ee60*/  IMAD R27, R24, UR8, R13 ;  /* 0x00000008181b7c24 */ /* 0x000fd0000f8e020d */
[----:B------:R-:W-:Y:S05]  /*ee70*/  @P0 BRA `(.L_x_738) ;  /* 0x00000000002c0947 */ /* 0x000fea0003800000 */
[----:B------:R-:W0:Y:S01]  /*ee80*/  LDCU.64 UR12, c[0x0][0x3b0] ;  /* 0x00007600ff0c77ac */ /* 0x000e220008000a00 */
[----:B------:R-:W-:Y:S01]  /*ee90*/  HFMA2 R7, -RZ, RZ, 0, 0 ;  /* 0x00000000ff077431 */ /* 0x000fe200000001ff */
[----:B0-----:R-:W-:-:S04]  /*eea0*/  UISETP.NE.U32.AND UP0, UPT, UR12, URZ, UPT ;  /* 0x000000ff0c00728c */ /* 0x001fc8000bf05070 */
[----:B------:R-:W-:-:S09]  /*eeb0*/  UISETP.NE.AND.EX UP0, UPT, UR13, URZ, UPT, UP0 ;  /* 0x000000ff0d00728c */ /* 0x000fd2000bf05300 */
[----:B------:R-:W-:Y:S05]  /*eec0*/  BRA.U !UP0, `(.L_x_739) ;  /* 0x0000000108147547 */ /* 0x000fea000b800000 */
[----:B------:R-:W0:Y:S01]  /*eed0*/  S2R R6, SR_CTAID.X ;  /* 0x0000000000067919 */ /* 0x000e220000002500 */
[----:B------:R-:W1:Y:S01]  /*eee0*/  LDC.64 R4, c[0x0][0x3b0] ;  /* 0x0000ec00ff047b82 */ /* 0x000e620000000a00 */
[----:B0-----:R-:W-:-:S04]  /*eef0*/  IMAD R7, R6, 0xa0, R13 ;  /* 0x000000a006077824 */ /* 0x001fc800078e020d */
[----:B-1----:R-:W-:-:S06]  /*ef00*/  IMAD.WIDE.U32 R4, R7, 0x2, R4 ;  /* 0x0000000207047825 */ /* 0x002fcc00078e0004 */
[----:B------:R-:W5:Y:S02]  /*ef10*/  LDG.E.128 R4, desc[UR36][R4.64] ;  /* 0x0000002404047981 */ /* 0x000f64000c1e1d00 */
.L_x_739:
[----:B-----5:R0:W-:Y:S02]  /*ef20*/  STS.128 [R20], R4 ;  /* 0x0000000414007388 */ /* 0x0201e40000000c00 */
.L_x_738:
[----:B------:R-:W-:Y:S05]  /*ef30*/  BSYNC.RECONVERGENT B0 ;  /* 0x0000000000007941 */ /* 0x000fea0003800200 */
.L_x_737:
[----:B------:R-:W-:Y:S01]  /*ef40*/  ISETP.GT.U32.AND P0, PT, R13, 0x9f, PT ;  /* 0x0000009f0d00780c */ /* 0x000fe20003f04070 */
[----:B------:R-:W-:Y:S01]  /*ef50*/  BAR.SYNC.DEFER_BLOCKING 0x0 ;  /* 0x0000000000007b1d */ /* 0x000fe20000010000 */
[----:B------:R-:W-:Y:S02]  /*ef60*/  CS2R R16, SRZ ;  /* 0x0000000000107805 */ /* 0x000fe4000001ff00 */
[----:B------:R-:W-:Y:S02]  /*ef70*/  CS2R R18, SRZ ;  /* 0x0000000000127805 */ /* 0x000fe4000001ff00 */
[----:B------:R-:W-:Y:S01]  /*ef80*/  CS2R R14, SRZ ;  /* 0x00000000000e7805 */ /* 0x000fe2000001ff00 */
[----:B------:R-:W-:Y:S01]  /*ef90*/  IMAD.MOV.U32 R12, RZ, RZ, RZ ;  /* 0x000000ffff0c7224 */ /* 0x000fe200078e00ff */
[----:B------:R-:W-:Y:S01]  /*efa0*/  MOV R21, RZ ;  /* 0x000000ff00157202 */ /* 0x000fe20000000f00 */
[----:B------:R-:W1:Y:S01]  /*efb0*/  LDCU UR11, c[0x0][0x40c] ;  /* 0x00008180ff0b77ac */ /* 0x000e620008000800 */
[----:B------:R-:W-:Y:S04]  /*efc0*/  BSSY.RECONVERGENT B0, `(.L_x_740) ;  /* 0x0000243000007945 */ /* 0x000fe80003800200 */
[----:B------:R-:W-:Y:S05]  /*efd0*/  @P0 BRA `(.L_x_741) ;  /* 0x0000002400040947 */ /* 0x000fea0003800000 */
[----:B------:R-:W2:Y:S01]  /*efe0*/  LDC.64 R10, c[0x0][0x3c0] ;  /* 0x0000f000ff0a7b82 */ /* 0x000ea20000000a00 */
[----:B------:R-:W-:Y:S01]  /*eff0*/  VIADD R30, R0, UR10 ;  /* 0x0000000a001e7c36 */ /* 0x000fe20008000000 */
[----:B------:R-:W-:Y:S01]  /*f000*/  VIMNMX R31, PT, PT, R24, UR14, PT ;  /* 0x0000000e181f7c48 */ /* 0x000fe2000bfe0100 */
[----:B------:R-:W-:Y:S01]  /*f010*/  BSSY.RECONVERGENT B1, `(.L_x_742) ;  /* 0x000010f000017945 */ /* 0x000fe20003800200 */
[----:B------:R-:W-:Y:S01]  /*f020*/  IADD3 R9, PT, PT, R8, 0x440, RZ ;  /* 0x0000044008097810 */ /* 0x000fe20007ffe0ff */
[----:B------:R-:W-:Y:S01]  /*f030*/  IMAD.MOV.U32 R16, RZ, RZ, RZ ;  /* 0x000000ffff107224 */ /* 0x000fe200078e00ff */
[----:B------:R-:W-:Y:S02]  /*f040*/  ISETP.GE.AND P0, PT, R30, R31, PT ;  /* 0x0000001f1e00720c */ /* 0x000fe40003f06270 */
[----:B------:R-:W-:-:S04]  /*f050*/  LEA R22, R22, R9, 0x18 ;  /* 0x0000000916167211 */ /* 0x000fc800078ec0ff */
[----:B------:R-:W-:Y:S01]  /*f060*/  IADD3 R23, PT, PT, R22, UR7, RZ ;  /* 0x0000000716177c10 */ /* 0x000fe2000fffe0ff */
[----:B--2---:R-:W-:-:S04]  /*f070*/  IMAD.WIDE R8, R27, 0x2, R10 ;  /* 0x000000021b087825 */ /* 0x004fc800078e020a */
[----:B------:R-:W-:Y:S02]  /*f080*/  IMAD.WIDE R10, R33, 0x2, R10 ;  /* 0x00000002210a7825 */ /* 0x000fe400078e020a */
[----:B------:R-:W-:Y:S05]  /*f090*/  @P0 BRA `(.L_x_743) ;  /* 0x0000001000180947 */ /* 0x000fea0003800000 */
[----:B------:R-:W-:Y:S01]  /*f0a0*/  ULOP3.LUT UR6, URZ, UR10, URZ, 0x33, !UPT ;  /* 0x0000000aff067292 */ /* 0x000fe2000f8e33ff */
[----:B------:R-:W-:Y:S01]  /*f0b0*/  VIADDMNMX R15, R30, 0x8, R31, !PT ;  /* 0x000000081e0f7846 */ /* 0x000fe2000780011f */
[----:B------:R-:W2:Y:S01]  /*f0c0*/  LDC.64 R28, c[0x0][0x458] ;  /* 0x00011600ff1c7b82 */ /* 0x000ea20000000a00 */
[----:B------:R-:W-:Y:S01]  /*f0d0*/  UIMAD UR5, UR38, UR9, UR16 ;  /* 0x00000009260572a4 */ /* 0x000fe2000f8e0210 */
[----:B------:R-:W-:Y:S01]  /*f0e0*/  BSSY.RECONVERGENT B2, `(.L_x_744) ;  /* 0x0000052000027945 */ /* 0x000fe20003800200 */
[----:B------:R-:W-:Y:S01]  /*f0f0*/  HFMA2 R21, -RZ, RZ, 0, 0 ;  /* 0x00000000ff157431 */ /* 0x000fe200000001ff */
[----:B------:R-:W-:Y:S01]  /*f100*/  IADD3 R32, PT, PT, -R0, UR6, R15 ;  /* 0x0000000600207c10 */ /* 0x000fe2000fffe10f */
[----:B------:R-:W-:Y:S01]  /*f110*/  IMAD.MOV.U32 R40, RZ, RZ, R30 ;  /* 0x000000ffff287224 */ /* 0x000fe200078e001e */
[----:B------:R-:W-:Y:S01]  /*f120*/  CS2R R18, SRZ ;  /* 0x0000000000127805 */ /* 0x000fe2000001ff00 */
[----:B------:R-:W-:Y:S01]  /*f130*/  IMAD.U32 R12, RZ, RZ, UR5 ;  /* 0x00000005ff0c7e24 */ /* 0x000fe2000f8e00ff */
[----:B------:R-:W-:-:S02]  /*f140*/  LOP3.LUT R14, R32, 0x18, RZ, 0xc0, !PT ;  /* 0x00000018200e7812 */ /* 0x000fc400078ec0ff */
[----:B------:R-:W-:Y:S01]  /*f150*/  CS2R R16, SRZ ;  /* 0x0000000000107805 */ /* 0x000fe2000001ff00 */
[----:B------:R-:W-:Y:S01]  /*f160*/  IMAD R15, R12, 0xa0, R13 ;  /* 0x000000a00c0f7824 */ /* 0x000fe200078e020d */
[----:B------:R-:W-:Y:S02]  /*f170*/  ISETP.NE.AND P0, PT, R14, 0x18, PT ;  /* 0x000000180e00780c */ /* 0x000fe40003f05270 */
[----:B------:R-:W-:Y:S01]  /*f180*/  MOV R12, RZ ;  /* 0x000000ff000c7202 */ /* 0x000fe20000000f00 */
[----:B--2---:R-:W-:Y:S01]  /*f190*/  IMAD.WIDE R28, R15, 0x2, R28 ;  /* 0x000000020f1c7825 */ /* 0x004fe200078e021c */
[----:B------:R-:W-:-:S09]  /*f1a0*/  CS2R R14, SRZ ;  /* 0x00000000000e7805 */ /* 0x000fd2000001ff00 */
[----:B------:R-:W-:Y:S05]  /*f1b0*/  @!P0 BRA `(.L_x_745) ;  /* 0x0000000400108947 */ /* 0x000fea0003800000 */
[----:B------:R-:W2:Y:S01]  /*f1c0*/  LDCU.64 UR12, c[0x0][0x3c0] ;  /* 0x00007800ff0c77ac */ /* 0x000ea20008000a00 */
[----:B------:R-:W-:Y:S01]  /*f1d0*/  IMAD R24, R30, 0xa0, RZ ;  /* 0x000000a01e187824 */ /* 0x000fe200078e02ff */
[----:B------:R-:W-:Y:S02]  /*f1e0*/  LEA.HI R21, R32, 0x1, RZ, 0x1d ;  /* 0x0000000120157811 */ /* 0x000fe400078fe8ff */
[----:B------:R-:W-:Y:S01]  /*f1f0*/  MOV R40, R30 ;  /* 0x0000001e00287202 */ /* 0x000fe20000000f00 */
[----:B------:R-:W-:-:S04]  /*f200*/  IMAD.WIDE.U32 R24, R24, 0x2, RZ ;  /* 0x0000000218187825 */ /* 0x000fc800078e00ff */
[----:B------:R-:W-:-:S04]  /*f210*/  IMAD.WIDE R26, R27, 0x2, R24 ;  /* 0x000000021b1a7825 */ /* 0x000fc800078e0218 */
[----:B------:R-:W-:Y:S01]  /*f220*/  IMAD.WIDE R24, R33, 0x2, R24 ;  /* 0x0000000221187825 */ /* 0x000fe200078e0218 */
[----:B--2---:R-:W-:Y:S02]  /*f230*/  IADD3 R43, P0, PT, R26, UR12, RZ ;  /* 0x0000000c1a2b7c10 */ /* 0x004fe4000ff1e0ff */
[----:B------:R-:W-:Y:S02]  /*f240*/  IADD3 R41, P1, PT, R24, UR12, RZ ;  /* 0x0000000c18297c10 */ /* 0x000fe4000ff3e0ff */
[----:B------:R-:W-:Y:S01]  /*f250*/  LOP3.LUT R24, R21, 0x3, RZ, 0xc0, !PT ;  /* 0x0000000315187812 */ /* 0x000fe200078ec0ff */
[----:B------:R-:W-:Y:S01]  /*f260*/  IMAD.MOV.U32 R21, RZ, RZ, RZ ;  /* 0x000000ffff157224 */ /* 0x000fe200078e00ff */
[----:B------:R-:W-:Y:S02]  /*f270*/  IADD3.X R42, PT, PT, R25, UR13, RZ, P1, !PT ;  /* 0x0000000d192a7c10 */ /* 0x000fe40008ffe4ff */
[----:B------:R-:W-:Y:S02]  /*f280*/  LEA R25, R0, UR7, 0x1 ;  /* 0x0000000700197c11 */ /* 0x000fe4000f8e08ff */
[----:B------:R-:W-:-:S02]  /*f290*/  IADD3.X R52, PT, PT, R27, UR13, RZ, P0, !PT ;  /* 0x0000000d1b347c10 */ /* 0x000fc400087fe4ff */
[----:B------:R-:W-:Y:S01]  /*f2a0*/  IADD3 R27, PT, PT, -R24, RZ, RZ ;  /* 0x000000ff181b7210 */ /* 0x000fe20007ffe1ff */
[----:B------:R-:W-:-:S07]  /*f2b0*/  IMAD.IADD R26, R22, 0x1, R25 ;  /* 0x00000001161a7824 */ /* 0x000fce00078e0219 */
.L_x_747:
[----:B------:R-:W-:Y:S01]  /*f2c0*/  IMAD.MOV.U32 R24, RZ, RZ, R41 ;  /* 0x000000ffff187224 */ /* 0x000fe200078e0029 */
[----:B------:R-:W-:Y:S01]  /*f2d0*/  MOV R25, R42 ;  /* 0x0000002a00197202 */ /* 0x000fe20000000f00 */
[----:B------:R-:W2:Y:S04]  /*f2e0*/  LDS.U16 R33, [R26] ;  /* 0x000000001a217984 */ /* 0x000ea80000000400 */
[----:B------:R3:W5:Y:S01]  /*f2f0*/  LDG.E.128 R36, desc[UR36][R24.64] ;  /* 0x0000002418247981 */ /* 0x000762000c1e1d00 */
[----:B------:R-:W-:Y:S01]  /*f300*/  UISETP.NE.AND UP0, UPT, UR15, URZ, UPT ;  /* 0x000000ff0f00728c */ /* 0x000fe2000bf05270 */
[----:B--2---:R-:W-:-:S08]  /*f310*/  HADD2.F32 R34, -RZ, R33.H0_H0 ;  /* 0x20000021ff227230 */ /* 0x004fd00000004100 */
[----:B---3--:R-:W-:Y:S05]  /*f320*/  BRA.U UP0, `(.L_x_746) ;  /* 0x0000000100507547 */ /* 0x008fea000b800000 */
[----:B------:R-:W-:Y:S01]  /*f330*/  ISETP.NE.AND P0, PT, R2, RZ, PT ;  /* 0x000000ff0200720c */ /* 0x000fe20003f05270 */
[----:B------:R-:W2:-:S12]  /*f340*/  LDS.128 R44, [R20] ;  /* 0x00000000142c7984 */ /* 0x000e980000000c00 */
[----:B------:R-:W-:Y:S01]  /*f350*/  VOTEU.ANY UP0, P0 ;  /* 0x0000000000ff7886 */ /* 0x000fe20000000100 */
[----:B------:R-:W-:-:S13]  /*f360*/  PLOP3.LUT P0, PT, PT, PT, UP0, 0x80, 0x8 ;  /* 0x000000000008781c */ /* 0x000fda0003f0f008 */
[----:B------:R-:W3:Y:S01]  /*f370*/  @P0 LDG.E.128 R48, desc[UR36][R28.64] ;  /* 0x000000241c300981 */ /* 0x000ee2000c1e1d00 */
[----:B------:R-:W-:Y:S01]  /*f380*/  PLOP3.LUT P1, PT, PT, PT, UP0, 0x80, 0x8 ;  /* 0x000000000008781c */ /* 0x000fe20003f2f008 */
[----:B------:R-:W-:Y:S01]  /*f390*/  IMAD.MOV.U32 R24, RZ, RZ, R43 ;  /* 0x000000ffff187224 */ /* 0x000fe200078e002b */
[----:B------:R-:W-:Y:S02]  /*f3a0*/  PLOP3.LUT P3, PT, PT, PT, UP0, 0x80, 0x8 ;  /* 0x000000000008781c */ /* 0x000fe40003f6f008 */
[----:B------:R-:W-:Y:S02]  /*f3b0*/  PLOP3.LUT P0, PT, PT, PT, UP0, 0x80, 0x8 ;  /* 0x000000000008781c */ /* 0x000fe40003f0f008 */
[----:B------:R-:W-:Y:S02]  /*f3c0*/  PLOP3.LUT P2, PT, PT, PT, UP0, 0x80, 0x8 ;  /* 0x000000000008781c */ /* 0x000fe40003f4f008 */
[----:B------:R-:W-:Y:S01]  /*f3d0*/  MOV R25, R52 ;  /* 0x0000003400197202 */ /* 0x000fe20000000f00 */
[----:B--2--5:R-:W-:-:S02]  /*f3e0*/  HFMA2 R36, R36, 1, 1, R44 ;  /* 0x3c003c0024247831 */ /* 0x024fc4000000002c */
[----:B------:R-:W-:Y:S02]  /*f3f0*/  HADD2 R37, R37, R45 ;  /* 0x0000002d25257230 */ /* 0x000fe40000000000 */
[----:B------:R-:W-:Y:S02]  /*f400*/  HFMA2 R38, R38, 1, 1, R46 ;  /* 0x3c003c0026267831 */ /* 0x000fe4000000002e */
[----:B------:R-:W-:Y:S02]  /*f410*/  HADD2 R39, R39, R47 ;  /* 0x0000002f27277230 */ /* 0x000fe40000000000 */
[----:B---3--:R-:W-:Y:S02]  /*f420*/  @P1 HFMA2 R37, R37, R49, -RZ ;  /* 0x0000003125251231 */ /* 0x008fe400001000ff */
[----:B------:R-:W-:Y:S02]  /*f430*/  @P0 HMUL2 R36, R36, R48 ;  /* 0x0000003024240232 */ /* 0x000fe40000000000 */
[----:B------:R-:W-:-:S02]  /*f440*/  @P3 HFMA2 R39, R39, R51, -RZ ;  /* 0x0000003327273231 */ /* 0x000fc400001000ff */
[----:B------:R-:W-:-:S05]  /*f450*/  @P2 HMUL2 R38, R38, R50 ;  /* 0x0000003226262232 */ /* 0x000fca0000000000 */
[----:B------:R2:W-:Y:S02]  /*f460*/  STG.E.128 desc[UR36][R24.64], R36 ;  /* 0x0000002418007986 */ /* 0x0005e4000c101d24 */
.L_x_746:
[----:B------:R-:W-:Y:S01]  /*f470*/  VIADD R27, R27, 0x1 ;  /* 0x000000011b1b7836 */ /* 0x000fe20000000000 */
[----:B------:R-:W-:Y:S01]  /*f480*/  IADD3 R43, P1, PT, R43, 0xa00, RZ ;  /* 0x00000a002b2b7810 */ /* 0x000fe20007f3e0ff */
[--C-:B--2--5:R-:W-:Y:S01]  /*f490*/  HADD2.F32 R24, -RZ, R36.reuse.H0_H0 ;  /* 0x20000024ff187230 */ /* 0x124fe20000004100 */
[----:B------:R-:W-:Y:S01]  /*f4a0*/  IADD3 R41, P2, PT, R41, 0xa00, RZ ;  /* 0x00000a0029297810 */ /* 0x000fe20007f5e0ff */
[----:B------:R-:W-:Y:S01]  /*f4b0*/  HADD2.F32 R25, -RZ, R36.H1_H1 ;  /* 0x30000024ff197230 */ /* 0x000fe20000004100 */
[----:B------:R-:W-:Y:S01]  /*f4c0*/  ISETP.NE.AND P0, PT, R27, RZ, PT ;  /* 0x000000ff1b00720c */ /* 0x000fe20003f05270 */
        /* <DEDUP_REMOVED lines=11> */
[----:B------:R-:W-:Y:S01]  /*f580*/  FFMA.FTZ R12, R34, R37, R12 ;  /* 0x00000025220c7223 */ /* 0x000fe2000001000c */
[----:B------:R-:W-:Y:S01]  /*f590*/  IADD3 R40, PT, PT, R40, 0x8, RZ ;  /* 0x0000000828287810 */ /* 0x000fe20007ffe0ff */
[----:B------:R-:W-:Y:S01]  /*f5a0*/  FFMA.FTZ R19, R34, R38, R19 ;  /* 0x0000002622137223 */ /* 0x000fe20000010013 */
[----:B------:R-:W-:-:S02]  /*f5b0*/  VIADD R26, R26, 0x10 ;  /* 0x000000101a1a7836 */ /* 0x000fc40000000000 */
[----:B------:R-:W-:Y:S01]  /*f5c0*/  FFMA.FTZ R16, R34, R39, R16 ;  /* 0x0000002722107223 */ /* 0x000fe20000010010 */
[----:B------:R-:W-:Y:S01]  /*f5d0*/  IADD3.X R42, PT, PT, RZ, R42, RZ, P2, !PT ;  /* 0x0000002aff2a7210 */ /* 0x000fe200017fe4ff */
[----:B------:R-:W-:Y:S01]  /*f5e0*/  IMAD.X R52, RZ, RZ, R52, P1 ;  /* 0x000000ffff347224 */ /* 0x000fe200008e0634 */
[----:B------:R-:W-:Y:S06]  /*f5f0*/  @P0 BRA `(.L_x_747) ;  /* 0xfffffffc00300947 */ /* 0x000fec000383ffff */
.L_x_745:
[----:B-1----:R-:W-:Y:S05]  /*f600*/  BSYNC.RECONVERGENT B2 ;  /* 0x0000000000027941 */ /* 0x002fea0003800200 */
.L_x_744:
[----:B------:R-:W-:-:S13]  /*f610*/  ISETP.GE.U32.AND P0, PT, R32, 0x18, PT ;  /* 0x000000182000780c */ /* 0x000fda0003f06070 */
[----:B------:R-:W-:Y:S05]  /*f620*/  @!P0 BRA `(.L_x_743) ;  /* 0x0000000800b48947 */ /* 0x000fea0003800000 */
[----:B------:R-:W1:Y:S02]  /*f630*/  LDCU UR5, c[0x0][0x40c] ;  /* 0x00008180ff0577ac */ /* 0x000e640008000800 */
[----:B-1----:R-:W-:-:S06]  /*f640*/  UISETP.NE.AND UP0, UPT, UR5, URZ, UPT ;  /* 0x000000ff0500728c */ /* 0x002fcc000bf05270 */
[----:B------:R-:W-:-:S13]  /*f650*/  PLOP3.LUT P0, PT, PT, PT, UP0, 0x80, 0x8 ;  /* 0x000000000008781c */ /* 0x000fda0003f0f008 */
.L_x_753:
[----:B------:R-:W-:Y:S01]  /*f660*/  IMAD R37, R40, 0xa0, RZ ;  /* 0x000000a028257824 */ /* 0x000fe200078e02ff */
[----:B------:R-:W-:-:S03]  /*f670*/  ISETP.NE.AND P5, PT, R2, RZ, PT ;  /* 0x000000ff0200720c */ /* 0x000fc60003fa5270 */
[----:B------:R-:W-:-:S05]  /*f680*/  IMAD.WIDE.U32 R24, R37, 0x2, R10 ;  /* 0x0000000225187825 */ /* 0x000fca00078e000a */
[----:B------:R1:W5:Y:S01]  /*f690*/  LDG.E.128 R44, desc[UR36][R24.64] ;  /* 0x00000024182c7981 */ /* 0x000362000c1e1d00 */
[----:B------:R-:W-:Y:S04]  /*f6a0*/  BSSY.RECONVERGENT B2, `(.L_x_748) ;  /* 0x0000014000027945 */ /* 0x000fe80003800200 */
[----:B------:R-:W-:Y:S05]  /*f6b0*/  @P0 BRA `(.L_x_749) ;  /* 0x0000000000480947 */ /* 0x000fea0003800000 */
[----:B------:R-:W-:Y:S01]  /*f6c0*/  VOTEU.ANY UP0, P5 ;  /* 0x0000000000ff7886 */ /* 0x000fe20002800100 */
[----:B------:R-:W-:Y:S01]  /*f6d0*/  PLOP3.LUT P0, PT, PT, PT, UP0, 0x80, 0x8 ;  /* 0x000000000008781c */ /* 0x000fe20003f0f008 */
[----:B-1----:R-:W1:-:S12]  /*f6e0*/  LDS.128 R24, [R20] ;  /* 0x0000000014187984 */ /* 0x002e580000000c00 */
[----:B------:R-:W2:Y:S01]  /*f6f0*/  @P0 LDG.E.128 R32, desc[UR36][R28.64] ;  /* 0x000000241c200981 */ /* 0x000ea2000c1e1d00 */
[----:B------:R-:W-:Y:S02]  /*f700*/  PLOP3.LUT P1, PT, PT, PT, UP0, 0x80, 0x8 ;  /* 0x000000000008781c */ /* 0x000fe40003f2f008 */
[----:B------:R-:W-:Y:S02]  /*f710*/  PLOP3.LUT P3, PT, PT, PT, UP0, 0x80, 0x8 ;  /* 0x000000000008781c */ /* 0x000fe40003f6f008 */
[----:B------:R-:W-:Y:S02]  /*f720*/  PLOP3.LUT P0, PT, PT, PT, UP0, 0x80, 0x8 ;  /* 0x000000000008781c */ /* 0x000fe40003f0f008 */
[----:B------:R-:W-:Y:S01]  /*f730*/  PLOP3.LUT P2, PT, PT, PT, UP0, 0x80, 0x8 ;  /* 0x000000000008781c */ /* 0x000fe20003f4f008 */
[----:B-1---5:R-:W-:Y:S02]  /*f740*/  HFMA2 R44, R44, 1, 1, R24 ;  /* 0x3c003c002c2c7831 */ /* 0x022fe40000000018 */
[----:B------:R-:W-:-:S02]  /*f750*/  HADD2 R45, R45, R25 ;  /* 0x000000192d2d7230 */ /* 0x000fc40000000000 */
[----:B------:R-:W-:Y:S02]  /*f760*/  HFMA2 R46, R46, 1, 1, R26 ;  /* 0x3c003c002e2e7831 */ /* 0x000fe4000000001a */
[----:B------:R-:W-:Y:S02]  /*f770*/  HADD2 R47, R47, R27 ;  /* 0x0000001b2f2f7230 */ /* 0x000fe40000000000 */
[----:B------:R-:W-:-:S04]  /*f780*/  IMAD.WIDE.U32 R24, R37, 0x2, R8 ;  /* 0x0000000225187825 */ /* 0x000fc800078e0008 */
[----:B--2---:R-:W-:Y:S02]  /*f790*/  @P1 HFMA2 R45, R45, R33, -RZ ;  /* 0x000000212d2d1231 */ /* 0x004fe400001000ff */
[----:B------:R-:W-:Y:S02]  /*f7a0*/  @P0 HMUL2 R44, R44, R32 ;  /* 0x000000202c2c0232 */ /* 0x000fe40000000000 */
[----:B------:R-:W-:Y:S02]  /*f7b0*/  @P3 HFMA2 R47, R47, R35, -RZ ;  /* 0x000000232f2f3231 */ /* 0x000fe400001000ff */
[----:B------:R-:W-:-:S05]  /*f7c0*/  @P2 HMUL2 R46, R46, R34 ;  /* 0x000000222e2e2232 */ /* 0x000fca0000000000 */
[----:B------:R2:W-:Y:S02]  /*f7d0*/  STG.E.128 desc[UR36][R24.64], R44 ;  /* 0x0000002c18007986 */ /* 0x0005e4000c101d24 */
.L_x_749:
[----:B------:R-:W-:Y:S05]  /*f7e0*/  BSYNC.RECONVERGENT B2 ;  /* 0x0000000000027941 */ /* 0x000fea0003800200 */
.L_x_748:
[C---:B-12---:R-:W-:Y:S01]  /*f7f0*/  IADD3 R25, PT, PT, R37.reuse, 0x500, RZ ;  /* 0x0000050025197810 */ /* 0x046fe20007ffe0ff */
[C---:B------:R-:W-:Y:S01]  /*f800*/  VIADD R41, R37.reuse, 0xa00 ;  /* 0x00000a0025297836 */ /* 0x040fe20000000000 */
[----:B------:R-:W-:Y:S01]  /*f810*/  IADD3 R55, PT, PT, R37, 0xf00, RZ ;  /* 0x00000f0025377810 */ /* 0x000fe20007ffe0ff */
[----:B------:R-:W-:Y:S02]  /*f820*/  UISETP.NE.AND UP0, UPT, UR11, URZ, UPT ;  /* 0x000000ff0b00728c */ /* 0x000fe4000bf05270 */
[----:B------:R-:W-:-:S04]  /*f830*/  IMAD.WIDE.U32 R36, R25, 0x2, R10 ;  /* 0x0000000219247825 */ /* 0x000fc800078e000a */
[----:B------:R-:W-:Y:S01]  /*f840*/  PLOP3.LUT P0, PT, PT, PT, UP0, 0x80, 0x8 ;  /* 0x000000000008781c */ /* 0x000fe20003f0f008 */
[--C-:B------:R-:W-:Y:S01]  /*f850*/  IMAD.WIDE.U32 R32, R41, 0x2, R10.reuse ;  /* 0x0000000229207825 */ /* 0x100fe200078e000a */
[----:B------:R-:W5:Y:S03]  /*f860*/  LDG.E.128 R36, desc[UR36][R36.64] ;  /* 0x0000002424247981 */ /* 0x000f66000c1e1d00 */
[----:B------:R-:W-:-:S08]  /*f870*/  IMAD.WIDE.U32 R26, R55, 0x2, R10 ;  /* 0x00000002371a7825 */ /* 0x000fd000078e000a */
[----:B------:R-:W-:Y:S05]  /*f880*/  @P0 BRA `(.L_x_750) ;  /* 0x0000000000480947 */ /* 0x000fea0003800000 */
[----:B------:R-:W-:Y:S01]  /*f890*/  VOTEU.ANY UP0, P5 ;  /* 0x0000000000ff7886 */ /* 0x000fe20002800100 */
[----:B------:R-:W-:Y:S01]  /*f8a0*/  PLOP3.LUT P1, PT, PT, PT, UP0, 0x80, 0x8 ;  /* 0x000000000008781c */ /* 0x000fe20003f2f008 */
[----:B------:R-:W1:-:S12]  /*f8b0*/  LDS.128 R56, [R20] ;  /* 0x0000000014387984 */ /* 0x000e580000000c00 */
[----:B------:R-:W2:Y:S01]  /*f8c0*/  @P1 LDG.E.128 R48, desc[UR36][R28.64] ;  /* 0x000000241c301981 */ /* 0x000ea2000c1e1d00 */
[----:B------:R-:W-:Y:S01]  /*f8d0*/  PLOP3.LUT P2, PT, PT, PT, UP0, 0x80, 0x8 ;  /* 0x000000000008781c */ /* 0x000fe20003f4f008 */
[----:B------:R-:W-:Y:S01]  /*f8e0*/  IMAD.WIDE.U32 R24, R25, 0x2, R8 ;  /* 0x0000000219187825 */ /* 0x000fe200078e0008 */
[----:B------:R-:W-:Y:S02]  /*f8f0*/  PLOP3.LUT P4, PT, PT, PT, UP0, 0x80, 0x8 ;  /* 0x000000000008781c */ /* 0x000fe40003f8f008 */
[----:B------:R-:W-:Y:S02]  /*f900*/  PLOP3.LUT P1, PT, PT, PT, UP0, 0x80, 0x8 ;  /* 0x000000000008781c */ /* 0x000fe40003f2f008 */
[----:B------:R-:W-:Y:S01]  /*f910*/  PLOP3.LUT P3, PT, PT, PT, UP0, 0x80, 0x8 ;  /* 0x000000000008781c */ /* 0x000fe20003f6f008 */
[----:B-1---5:R-:W-:Y:S02]  /*f920*/  HFMA2 R36, R36, 1, 1, R56 ;  /* 0x3c003c0024247831 */ /* 0x022fe40000000038 */
[----:B------:R-:W-:-:S02]  /*f930*/  HADD2 R37, R37, R57 ;  /* 0x0000003925257230 */ /* 0x000fc40000000000 */
[----:B------:R-:W-:Y:S02]  /*f940*/  HFMA2 R38, R38, 1, 1, R58 ;  /* 0x3c003c0026267831 */ /* 0x000fe4000000003a */
[----:B------:R-:W-:Y:S02]  /*f950*/  HADD2 R39, R39, R59 ;  /* 0x0000003b27277230 */ /* 0x000fe40000000000 */
[----:B--2---:R-:W-:Y:S02]  /*f960*/  @P2 HFMA2 R37, R37, R49, -RZ ;  /* 0x0000003125252231 */ /* 0x004fe400001000ff */
[----:B------:R-:W-:Y:S02]  /*f970*/  @P1 HMUL2 R36, R36, R48 ;  /* 0x0000003024241232 */ /* 0x000fe40000000000 */
[----:B------:R-:W-:Y:S02]  /*f980*/  @P4 HFMA2 R39, R39, R51, -RZ ;  /* 0x0000003327274231 */ /* 0x000fe400001000ff */
[----:B------:R-:W-:-:S05]  /*f990*/  @P3 HMUL2 R38, R38, R50 ;  /* 0x0000003226263232 */ /* 0x000fca0000000000 */
[----:B------:R1:W-:Y:S02]  /*f9a0*/  STG.E.128 desc[UR36][R24.64], R36 ;  /* 0x0000002418007986 */ /* 0x0003e4000c101d24 */
.L_x_750:
[----:B------:R-:W5:Y:S01]  /*f9b0*/  LDG.E.128 R32, desc[UR36][R32.64] ;  /* 0x0000002420207981 */ /* 0x000f62000c1e1d00 */
[----:B------:R-:W-:Y:S05]  /*f9c0*/  @P0 BRA `(.L_x_751) ;  /* 0x0000000000480947 */ /* 0x000fea0003800000 */
[----:B------:R-:W-:Y:S01]  /*f9d0*/  VOTEU.ANY UP0, P5 ;  /* 0x0000000000ff7886 */ /* 0x000fe20002800100 */
[----:B------:R-:W-:Y:S01]  /*f9e0*/  PLOP3.LUT P1, PT, PT, PT, UP0, 0x80, 0x8 ;  /* 0x000000000008781c */ /* 0x000fe20003f2f008 */
[----:B------:R-:W2:-:S12]  /*f9f0*/  LDS.128 R56, [R20] ;  /* 0x0000000014387984 */ /* 0x000e980000000c00 */
[----:B------:R-:W3:Y:S01]  /*fa00*/  @P1 LDG.E.128 R48, desc[UR36][R28.64] ;  /* 0x000000241c301981 */ /* 0x000ee2000c1e1d00 */
[----:B------:R-:W-:Y:S01]  /*fa10*/  PLOP3.LUT P2, PT, PT, PT, UP0, 0x80, 0x8 ;  /* 0x000000000008781c */ /* 0x000fe20003f4f008 */
[----:B-1----:R-:W-:Y:S01]  /*fa20*/  IMAD.WIDE.U32 R24, R41, 0x2, R8 ;  /* 0x0000000229187825 */ /* 0x002fe200078e0008 */
[----:B------:R-:W-:Y:S02]  /*fa30*/  PLOP3.LUT P4, PT, PT, PT, UP0, 0x80, 0x8 ;  /* 0x000000000008781c */ /* 0x000fe40003f8f008 */
[----:B------:R-:W-:Y:S02]  /*fa40*/  PLOP3.LUT P1, PT, PT, PT, UP0, 0x80, 0x8 ;  /* 0x000000000008781c */ /* 0x000fe40003f2f008 */
[----:B------:R-:W-:Y:S01]  /*fa50*/  PLOP3.LUT P3, PT, PT, PT, UP0, 0x80, 0x8 ;  /* 0x000000000008781c */ /* 0x000fe20003f6f008 */
[----:B--2--5:R-:W-:Y:S02]  /*fa60*/  HFMA2 R33, R33, 1, 1, R57 ;  /* 0x3c003c0021217831 */ /* 0x024fe40000000039 */
        /* <DEDUP_REMOVED lines=8> */
.L_x_751:
[----:B-12---:R-:W5:Y:S01]  /*faf0*/  LDG.E.128 R24, desc[UR36][R26.64] ;  /* 0x000000241a187981 */ /* 0x006f62000c1e1d00 */
[----:B------:R-:W-:Y:S02]  /*fb00*/  VIADD R42, R40, -UR10 ;  /* 0x8000000a282a7c36 */ /* 0x000fe40008000000 */
[--C-:B-----5:R-:W-:Y:S02]  /*fb10*/  HADD2.F32 R49, -RZ, R46.reuse.H0_H0 ;  /* 0x2000002eff317230 */ /* 0x120fe40000004100 */
[----:B------:R-:W-:Y:S01]  /*fb20*/  HADD2.F32 R46, -RZ, R46.H1_H1 ;  /* 0x3000002eff2e7230 */ /* 0x000fe20000004100 */
[----:B------:R-:W-:Y:S01]  /*fb30*/  LEA R52, R42, R23, 0x1 ;  /* 0x000000172a347211 */ /* 0x000fe200078e08ff */
[----:B------:R-:W-:Y:S02]  /*fb40*/  HADD2.F32 R43, -RZ, R44.H1_H1 ;  /* 0x3000002cff2b7230 */ /* 0x000fe40000004100 */
[--C-:B------:R-:W-:Y:S02]  /*fb50*/  HADD2.F32 R48, -RZ, R47.reuse.H0_H0 ;  /* 0x2000002fff307230 */ /* 0x100fe40000004100 */
[----:B------:R-:W1:Y:S01]  /*fb60*/  LDS.U16 R41, [R52] ;  /* 0x0000000034297984 */ /* 0x000e620000000400 */
[----:B------:R-:W-:-:S03]  /*fb70*/  HADD2.F32 R47, -RZ, R47.H1_H1 ;  /* 0x3000002fff2f7230 */ /* 0x000fc60000004100 */
[----:B------:R-:W2:Y:S04]  /*fb80*/  LDS.U16 R50, [R52+0x10] ;  /* 0x0000100034327984 */ /* 0x000ea80000000400 */
[----:B------:R-:W3:Y:S01]  /*fb90*/  LDS.U16 R51, [R52+0x20] ;  /* 0x0000200034337984 */ /* 0x000ee20000000400 */
[----:B-1----:R-:W-:Y:S02]  /*fba0*/  HADD2.F32 R42, -RZ, R41.H0_H0 ;  /* 0x20000029ff2a7230 */ /* 0x002fe40000004100 */
[----:B------:R-:W-:Y:S02]  /*fbb0*/  HADD2.F32 R41, -RZ, R44.H0_H0 ;  /* 0x2000002cff297230 */ /* 0x000fe40000004100 */
[--C-:B------:R-:W-:Y:S02]  /*fbc0*/  HADD2.F32 R44, -RZ, R45.reuse.H0_H0 ;  /* 0x2000002dff2c7230 */ /* 0x100fe40000004100 */
[----:B------:R-:W-:Y:S01]  /*fbd0*/  FFMA.FTZ R46, R42, R46, R19 ;  /* 0x0000002e2a2e7223 */ /* 0x000fe20000010013 */
[----:B------:R-:W-:-:S02]  /*fbe0*/  HADD2.F32 R45, -RZ, R45.H1_H1 ;  /* 0x3000002dff2d7230 */ /* 0x000fc40000004100 */
[C---:B------:R-:W-:Y:S01]  /*fbf0*/  FFMA.FTZ R18, R42.reuse, R43, R18 ;  /* 0x0000002b2a127223 */ /* 0x040fe20000010012 */
[C---:B------:R-:W-:Y:S01]  /*fc00*/  FFMA.FTZ R48, R42.reuse, R48, R17 ;  /* 0x000000302a307223 */ /* 0x040fe20000010011 */
[--C-:B------:R-:W-:Y:S02]  /*fc10*/  HADD2.F32 R19, -RZ, R37.reuse.H0_H0 ;  /* 0x20000025ff137230 */ /* 0x100fe40000004100 */
[C---:B------:R-:W-:Y:S01]  /*fc20*/  FFMA.FTZ R53, R42.reuse, R41, R21 ;  /* 0x000000292a357223 */ /* 0x040fe20000010015 */
[----:B--2---:R-:W-:Y:S02]  /*fc30*/  HADD2.F32 R50, -RZ, R50.H0_H0 ;  /* 0x20000032ff327230 */ /* 0x004fe40000004100 */
[C---:B------:R-:W-:Y:S01]  /*fc40*/  FFMA.FTZ R44, R42.reuse, R44, R15 ;  /* 0x0000002c2a2c7223 */ /* 0x040fe2000001000f */
[----:B------:R-:W-:Y:S02]  /*fc50*/  HADD2.F32 R17, -RZ, R36.H1_H1 ;  /* 0x30000024ff117230 */ /* 0x000fe40000004100 */
[----:B------:R-:W-:Y:S01]  /*fc60*/  FFMA.FTZ R12, R42, R45, R12 ;  /* 0x0000002d2a0c7223 */ /* 0x000fe2000001000c */
[----:B------:R-:W-:-:S02]  /*fc70*/  HADD2.F32 R37, -RZ, R37.H1_H1 ;  /* 0x30000025ff257230 */ /* 0x000fc40000004100 */
[C---:B------:R-:W-:Y:S01]  /*fc80*/  FFMA.FTZ R14, R42.reuse, R49, R14 ;  /* 0x000000312a0e7223 */ /* 0x040fe2000001000e */
[--C-:B------:R-:W-:Y:S02]  /*fc90*/  HADD2.F32 R43, -RZ, R39.reuse.H0_H0 ;  /* 0x20000027ff2b7230 */ /* 0x100fe40000004100 */
[----:B------:R-:W-:Y:S01]  /*fca0*/  FFMA.FTZ R16, R42, R47, R16 ;  /* 0x0000002f2a107223 */ /* 0x000fe20000010010 */
[----:B------:R-:W-:Y:S02]  /*fcb0*/  HADD2.F32 R21, -RZ, R38.H0_H0 ;  /* 0x20000026ff157230 */ /* 0x000fe40000004100 */
[C---:B------:R-:W-:Y:S01]  /*fcc0*/  FFMA.FTZ R17, R50.reuse, R17, R18 ;  /* 0x0000001132117223 */ /* 0x040fe20000010012 */
[----:B------:R-:W-:Y:S02]  /*fcd0*/  HADD2.F32 R39, -RZ, R39.H1_H1 ;  /* 0x30000027ff277230 */ /* 0x000fe40000004100 */
[----:B------:R-:W-:Y:S01]  /*fce0*/  FFMA.FTZ R37, R50, R37, R12 ;  /* 0x0000002532257223 */ /* 0x000fe2000001000c */
[----:B------:R-:W-:-:S02]  /*fcf0*/  HADD2.F32 R15, -RZ, R36.H0_H0 ;  /* 0x20000024ff0f7230 */ /* 0x000fc40000004100 */
[C---:B------:R-:W-:Y:S01]  /*fd00*/  FFMA.FTZ R21, R50.reuse, R21, R14 ;  /* 0x0000001532157223 */ /* 0x040fe2000001000e */
[----:B------:R-:W-:Y:S02]  /*fd10*/  HADD2.F32 R41, -RZ, R38.H1_H1 ;  /* 0x30000026ff297230 */ /* 0x000fe40000004100 */
[C---:B------:R-:W-:Y:S01]  /*fd20*/  FFMA.FTZ R39, R50.reuse, R39, R16 ;  /* 0x0000002732277223 */ /* 0x040fe20000010010 */
[----:B---3--:R-:W-:Y:S02]  /*fd30*/  HADD2.F32 R51, -RZ, R51.H0_H0 ;  /* 0x20000033ff337230 */ /* 0x008fe40000004100 */
[C---:B------:R-:W-:Y:S01]  /*fd40*/  FFMA.FTZ R42, R50.reuse, R15, R53 ;  /* 0x0000000f322a7223 */ /* 0x040fe20000010035 */
[----:B------:R-:W-:Y:S02]  /*fd50*/  HADD2.F32 R12, -RZ, R32.H0_H0 ;  /* 0x20000020ff0c7230 */ /* 0x000fe40000004100 */
[----:B------:R-:W-:Y:S01]  /*fd60*/  FFMA.FTZ R19, R50, R19, R44 ;  /* 0x0000001332137223 */ /* 0x000fe2000001002c */
[----:B------:R-:W-:-:S02]  /*fd70*/  HADD2.F32 R18, -RZ, R34.H0_H0 ;  /* 0x20000022ff127230 */ /* 0x000fc40000004100 */
[C---:B------:R-:W-:Y:S01]  /*fd80*/  FFMA.FTZ R41, R50.reuse, R41, R46 ;  /* 0x0000002932297223 */ /* 0x040fe2000001002e */
[----:B------:R-:W-:Y:S02]  /*fd90*/  HADD2.F32 R32, -RZ, R32.H1_H1 ;  /* 0x30000020ff207230 */ /* 0x000fe40000004100 */
[----:B------:R-:W-:Y:S01]  /*fda0*/  FFMA.FTZ R43, R50, R43, R48 ;  /* 0x0000002b322b7223 */ /* 0x000fe20000010030 */
[--C-:B------:R-:W-:Y:S02]  /*fdb0*/  HADD2.F32 R14, -RZ, R33.reuse.H0_H0 ;  /* 0x20000021ff0e7230 */ /* 0x100fe40000004100 */
        /* <DEDUP_REMOVED lines=9> */
[C---:B------:R-:W-:Y:S01]  /*fe50*/  FFMA.FTZ R34, R51.reuse, R34, R41 ;  /* 0x0000002233227223 */ /* 0x040fe20000010029 */
[C---:B------:R-:W-:Y:S01]  /*fe60*/  FFMA.FTZ R36, R51.reuse, R36, R43 ;  /* 0x0000002433247223 */ /* 0x040fe2000001002b */
[----:B------:R-:W-:Y:S01]  /*fe70*/  FFMA.FTZ R38, R51, R38, R39 ;  /* 0x0000002633267223 */ /* 0x000fe20000010027 */
[----:B------:R-:W-:Y:S06]  /*fe80*/  @P0 BRA `(.L_x_752) ;  /* 0x0000000000480947 */ /* 0x000fec0003800000 */
        /* <DEDUP_REMOVED lines=9> */
[----:B-1----:R-:W-:Y:S02]  /*ff20*/  HFMA2 R24, R24, 1, 1, R48 ;  /* 0x3c003c0018187831 */ /* 0x002fe40000000030 */
        /* <DEDUP_REMOVED lines=8> */
.L_x_752:
[----:B------:R-:W2:Y:S01]  /*ffb0*/  LDS.U16 R12, [R52+0x30] ;  /* 0x00003000340c7984 */ /* 0x000ea20000000400 */
[----:B------:R-:W-:Y:S02]  /*ffc0*/  VIADD R40, R40, 0x20 ;  /* 0x0000002028287836 */ /* 0x000fe40000000000 */
[----:B-1----:R-:W-:Y:S02]  /*ffd0*/  HADD2.F32 R15, -RZ, R24.H1_H1 ;  /* 0x30000018ff0f7230 */ /* 0x002fe40000004100 */
[--C-:B------:R-:W-:Y:S01]  /*ffe0*/  HADD2.F32 R17, -RZ, R25.reuse.H0_H0 ;  /* 0x20000019ff117230 */ /* 0x100fe20000004100 */
[----:B------:R-:W-:Y:S01]  /*fff0*/  ISETP.GE.AND P1, PT, R40, R31, PT ;  /* 0x0000001f2800720c */ /* 0x000fe20003f26270 */
[----:B------:R-:W-:Y:S02]  /*10000*/  HADD2.F32 R19, -RZ, R26.H0_H0 ;  /* 0x2000001aff137230 */ /* 0x000fe40000004100 */
[----:B------:R-:W-:Y:S02]  /*10010*/  HADD2.F32 R21, -RZ, R24.H0_H0 ;  /* 0x20000018ff157230 */ /* 0x000fe40000004100 */
[----:B------:R-:W-:-:S02]  /*10020*/  HADD2.F32 R25, -RZ, R25.H1_H1 ;  /* 0x30000019ff197230 */ /* 0x000fc40000004100 */
[----:B------:R-:W-:Y:S02]  /*10030*/  HADD2.F32 R33, -RZ, R26.H1_H1 ;  /* 0x3000001aff217230 */ /* 0x000fe40000004100 */
[--C-:B------:R-:W-:Y:S02]  /*10040*/  HADD2.F32 R35, -RZ, R27.reuse.H0_H0 ;  /* 0x2000001bff237230 */ /* 0x100fe40000004100 */
[----:B------:R-:W-:Y:S02]  /*10050*/  HADD2.F32 R27, -RZ, R27.H1_H1 ;  /* 0x3000001bff1b7230 */ /* 0x000fe40000004100 */
[----:B--2---:R-:W-:-:S05]  /*10060*/  HADD2.F32 R16, -RZ, R12.H0_H0 ;  /* 0x2000000cff107230 */ /* 0x004fca0000004100 */
        /* <DEDUP_REMOVED lines=9> */
.L_x_743:
[----:B-1----:R-:W-:Y:S05]  /*10100*/  BSYNC.RECONVERGENT B1 ;  /* 0x0000000000017941 */ /* 0x002fea0003800200 */
.L_x_742:
[----:B------:R-:W-:Y:S01]  /*10110*/  ISETP.GE.AND P0, PT, R30, UR14, PT ;  /* 0x0000000e1e007c0c */ /* 0x000fe2000bf06270 */
[----:B------:R-:W-:-:S12]  /*10120*/  BSSY.RECONVERGENT B1, `(.L_x_754) ;  /* 0x00000f4000017945 */ /* 0x000fd80003800200 */
[----:B------:R-:W-:Y:S05]  /*10130*/  @P0 BRA `(.L_x_755) ;  /* 0x0000000c00c80947 */ /* 0x000fea0003800000 */
[----:B------:R-:W1:Y:S01]  /*10140*/  LDCU UR5, c[0x0][0x3f8] ;  /* 0x00007f00ff0577ac */ /* 0x000e620008000800 */
[----:B------:R-:W-:Y:S01]  /*10150*/  IADD3 R28, PT, PT, R30, 0x8, RZ ;  /* 0x000000081e1c7810 */ /* 0x000fe20007ffe0ff */
[----:B------:R-:W2:Y:S01]  /*10160*/  LDC.64 R24, c[0x0][0x458] ;  /* 0x00011600ff187b82 */ /* 0x000ea20000000a00 */
[----:B------:R-:W-:Y:S01]  /*10170*/  BSSY.RECONVERGENT B2, `(.L_x_756) ;  /* 0x0000053000027945 */ /* 0x000fe20003800200 */
[----:B------:R-:W-:Y:S01]  /*10180*/  ULOP3.LUT UR6, URZ, UR10, URZ, 0x33, !UPT ;  /* 0x0000000aff067292 */ /* 0x000fe2000f8e33ff */
[----:B------:R-:W-:-:S05]  /*10190*/  VIMNMX R27, PT, PT, R28, UR14, !PT ;  /* 0x0000000e1c1b7c48 */ /* 0x000fca000ffe0100 */
[----:B------:R-:W-:-:S04]  /*101a0*/  IADD3 R29, PT, PT, -R0, UR6, R27 ;  /* 0x00000006001d7c10 */ /* 0x000fc8000fffe11b */
[----:B------:R-:W-:Y:S01]  /*101b0*/  LOP3.LUT P0, RZ, R29, 0x8, RZ, 0xc0, !PT ;  /* 0x000000081dff7812 */ /* 0x000fe2000780c0ff */
[----:B-1----:R-:W-:-:S06]  /*101c0*/  UIMAD UR5, UR38, UR5, UR16 ;  /* 0x00000005260572a4 */ /* 0x002fcc000f8e0210 */
[----:B------:R-:W-:-:S04]  /*101d0*/  IMAD.U32 R26, RZ, RZ, UR5 ;  /* 0x00000005ff1a7e24 */ /* 0x000fc8000f8e00ff */
[----:B------:R-:W-:Y:S01]  /*101e0*/  IMAD R27, R26, 0xa0, R13 ;  /* 0x000000a01a1b7824 */ /* 0x000fe200078e020d */
[----:B------:R-:W-:-:S03]  /*101f0*/  MOV R26, R30 ;  /* 0x0000001e001a7202 */ /* 0x000fc60000000f00 */
[----:B--2---:R-:W-:Y:S01]  /*10200*/  IMAD.WIDE R24, R27, 0x2, R24 ;  /* 0x000000021b187825 */ /* 0x004fe200078e0218 */
[----:B------:R-:W-:Y:S06]  /*10210*/  @P0 BRA `(.L_x_757) ;  /* 0x0000000400200947 */ /* 0x000fec0003800000 */
[----:B------:R-:W1:Y:S01]  /*10220*/  LDC R31, c[0x0][0x3f4] ;  /* 0x0000fd00ff1f7b82 */ /* 0x000e620000000800 */
[----:B------:R-:W-:Y:S01]  /*10230*/  IMAD.MOV.U32 R26, RZ, RZ, R28 ;  /* 0x000000ffff1a7224 */ /* 0x000fe200078e001c */
[----:B-1----:R-:W-:-:S13]  /*10240*/  ISETP.GE.AND P0, PT, R30, R31, PT ;  /* 0x0000001f1e00720c */ /* 0x002fda0003f06270 */
[----:B------:R-:W-:Y:S05]  /*10250*/  @!P0 BRA `(.L_x_757) ;  /* 0x0000000400108947 */ /* 0x000fea0003800000 */
[----:B------:R-:W-:Y:S01]  /*10260*/  IABS R33, R31 ;  /* 0x0000001f00217213 */ /* 0x000fe20000000000 */
[----:B------:R-:W1:Y:S01]  /*10270*/  LDCU UR5, c[0x0][0x40c] ;  /* 0x00008180ff0577ac */ /* 0x000e620008000800 */
[----:B------:R-:W-:Y:S02]  /*10280*/  IABS R36, R30 ;  /* 0x0000001e00247213 */ /* 0x000fe40000000000 */
[----:B------:R-:W2:Y:S01]  /*10290*/  I2F.RP R32, R33 ;  /* 0x0000002100207306 */ /* 0x000ea20000209400 */
[----:B------:R-:W-:Y:S02]  /*102a0*/  ISETP.GE.AND P1, PT, R30, RZ, PT ;  /* 0x000000ff1e00720c */ /* 0x000fe40003f26270 */
[----:B------:R-:W-:-:S05]  /*102b0*/  ISETP.NE.AND P2, PT, R31, RZ, PT ;  /* 0x000000ff1f00720c */ /* 0x000fca0003f45270 */
[----:B--2---:R-:W2:Y:S02]  /*102c0*/  MUFU.RCP R32, R32 ;  /* 0x0000002000207308 */ /* 0x004ea40000001000 */
[----:B--2---:R-:W-:-:S06]  /*102d0*/  IADD3 R34, PT, PT, R32, 0xffffffe, RZ ;  /* 0x0ffffffe20227810 */ /* 0x004fcc0007ffe0ff */
[----:B------:R-:W2:Y:S02]  /*102e0*/  F2I.FTZ.U32.TRUNC.NTZ R27, R34 ;  /* 0x00000022001b7305 */ /* 0x000ea4000021f000 */
[----:B--2---:R-:W-:-:S04]  /*102f0*/  IMAD.MOV R26, RZ, RZ, -R27 ;  /* 0x000000ffff1a7224 */ /* 0x004fc800078e0a1b */
[----:B------:R-:W-:Y:S02]  /*10300*/  IMAD R35, R26, R33, RZ ;  /* 0x000000211a237224 */ /* 0x000fe400078e02ff */
[----:B------:R-:W-:-:S05]  /*10310*/  HFMA2 R26, -RZ, RZ, 0, 0 ;  /* 0x00000000ff1a7431 */ /* 0x000fca00000001ff */
[----:B------:R-:W-:-:S04]  /*10320*/  IMAD.HI.U32 R26, R27, R35, R26 ;  /* 0x000000231b1a7227 */ /* 0x000fc800078e001a */
[----:B------:R-:W-:-:S04]  /*10330*/  IMAD.MOV.U32 R27, RZ, RZ, R36 ;  /* 0x000000ffff1b7224 */ /* 0x000fc800078e0024 */
[----:B------:R-:W-:-:S05]  /*10340*/  IMAD.HI.U32 R26, R26, R27, RZ ;  /* 0x0000001b1a1a7227 */ /* 0x000fca00078e00ff */
[----:B------:R-:W-:-:S05]  /*10350*/  IADD3 R26, PT, PT, -R26, RZ, RZ ;  /* 0x000000ff1a1a7210 */ /* 0x000fca0007ffe1ff */
[----:B------:R-:W-:-:S05]  /*10360*/  IMAD R26, R33, R26, R27 ;  /* 0x0000001a211a7224 */ /* 0x000fca00078e021b */
[----:B------:R-:W-:-:S13]  /*10370*/  ISETP.GT.U32.AND P0, PT, R33, R26, PT ;  /* 0x0000001a2100720c */ /* 0x000fda0003f04070 */
[----:B------:R-:W-:-:S05]  /*10380*/  @!P0 IMAD.IADD R26, R26, 0x1, -R33 ;  /* 0x000000011a1a8824 */ /* 0x000fca00078e0a21 */
[----:B------:R-:W-:-:S13]  /*10390*/  ISETP.GT.U32.AND P0, PT, R33, R26, PT ;  /* 0x0000001a2100720c */ /* 0x000fda0003f04070 */
[----:B------:R-:W-:-:S05]  /*103a0*/  @!P0 IADD3 R26, PT, PT, R26, -R33, RZ ;  /* 0x800000211a1a8210 */ /* 0x000fca0007ffe0ff */
[----:B------:R-:W-:Y:S01]  /*103b0*/  @!P1 IMAD.MOV R26, RZ, RZ, -R26 ;  /* 0x000000ffff1a9224 */ /* 0x000fe200078e0a1a */
[----:B------:R-:W-:-:S05]  /*103c0*/  @!P2 LOP3.LUT R26, RZ, R31, RZ, 0x33, !PT ;  /* 0x0000001fff1aa212 */ /* 0x000fca00078e33ff */
[----:B------:R-:W-:-:S04]  /*103d0*/  IMAD R27, R26, 0xa0, RZ ;  /* 0x000000a01a1b7824 */ /* 0x000fc800078e02ff */
[----:B------:R-:W-:-:S05]  /*103e0*/  IMAD.WIDE.U32 R26, R27, 0x2, R10 ;  /* 0x000000021b1a7825 */ /* 0x000fca00078e000a */
[----:B------:R2:W5:Y:S01]  /*103f0*/  LDG.E.128 R32, desc[UR36][R26.64] ;  /* 0x000000241a207981 */ /* 0x000562000c1e1d00 */
[----:B------:R-:W-:Y:S01]  /*10400*/  LEA R31, R0, R23, 0x1 ;  /* 0x00000017001f7211 */ /* 0x000fe200078e08ff */
[----:B-1----:R-:W-:-:S05]  /*10410*/  UISETP.NE.AND UP0, UPT, UR5, URZ, UPT ;  /* 0x000000ff0500728c */ /* 0x002fca000bf05270 */
[----:B------:R-:W1:Y:S02]  /*10420*/  LDS.U16 R31, [R31] ;  /* 0x000000001f1f7984 */ /* 0x000e640000000400 */
[----:B-1----:R-:W-:Y:S02]  /*10430*/  HADD2.F32 R40, -RZ, R31.H0_H0 ;  /* 0x2000001fff287230 */ /* 0x002fe40000004100 */
[----:B--2---:R-:W-:Y:S05]  /*10440*/  BRA.U UP0, `(.L_x_758) ;  /* 0x0000000100507547 */ /* 0x004fea000b800000 */
[----:B------:R-:W-:Y:S01]  /*10450*/  ISETP.NE.AND P3, PT, R2, RZ, PT ;  /* 0x000000ff0200720c */ /* 0x000fe20003f65270 */
[----:B------:R-:W1:-:S12]  /*10460*/  LDS.128 R44, [R20] ;  /* 0x00000000142c7984 */ /* 0x000e580000000c00 */
[----:B------:R-:W-:Y:S01]  /*10470*/  VOTEU.ANY UP0, P3 ;  /* 0x0000000000ff7886 */ /* 0x000fe20001800100 */
[----:B------:R-:W-:-:S13]  /*10480*/  PLOP3.LUT P0, PT, PT, PT, UP0, 0x80, 0x8 ;  /* 0x000000000008781c */ /* 0x000fda0003f0f008 */
[----:B------:R-:W2:Y:S01]  /*10490*/  @P0 LDG.E.128 R36, desc[UR36][R24.64] ;  /* 0x0000002418240981 */ /* 0x000ea2000c1e1d00 */
[----:B------:R-:W-:Y:S01]  /*104a0*/  PLOP3.LUT P1, PT, PT, PT, UP0, 0x80, 0x8 ;  /* 0x000000000008781c */ /* 0x000fe20003f2f008 */
[----:B------:R-:W-:Y:S01]  /*104b0*/  IMAD R27, R30, 0xa0, RZ ;  /* 0x000000a01e1b7824 */ /* 0x000fe200078e02ff */
[----:B------:R-:W-:Y:S02]  /*104c0*/  PLOP3.LUT P3, PT, PT, PT, UP0, 0x80, 0x8 ;  /* 0x000000000008781c */ /* 0x000fe40003f6f008 */
[----:B------:R-:W-:Y:S01]  /*104d0*/  PLOP3.LUT P0, PT, PT, PT, UP0, 0x80, 0x8 ;  /* 0x000000000008781c */ /* 0x000fe20003f0f008 */
[----:B------:R-:W-:Y:S01]  /*104e0*/  IMAD.WIDE.U32 R26, R27, 0x2, R8 ;  /* 0x000000021b1a7825 */ /* 0x000fe200078e0008 */
[----:B------:R-:W-:-:S03]  /*104f0*/  PLOP3.LUT P2, PT, PT, PT, UP0, 0x80, 0x8 ;  /* 0x000000000008781c */ /* 0x000fc60003f4f008 */
        /* <DEDUP_REMOVED lines=9> */
.L_x_758:
[--C-:B-1---5:R-:W-:Y:S02]  /*10590*/  HADD2.F32 R26, -RZ, R32.reuse.H0_H0 ;  /* 0x20000020ff1a7230 */ /* 0x122fe40000004100 */
[----:B------:R-:W-:Y:S02]  /*105a0*/  HADD2.F32 R27, -RZ, R32.H1_H1 ;  /* 0x30000020ff1b7230 */ /* 0x000fe40000004100 */
        /* <DEDUP_REMOVED lines=12> */
[----:B------:R-:W-:-:S02]  /*10670*/  IMAD.MOV.U32 R26, RZ, RZ, R28 ;  /* 0x000000ffff1a7224 */ /* 0x000fc400078e001c */
[C---:B------:R-:W-:Y:S01]  /*10680*/  FFMA.FTZ R19, R40.reuse, R34, R19 ;  /* 0x0000002228137223 */ /* 0x040fe20000010013 */
[----:B------:R-:W-:-:S07]  /*10690*/  FFMA.FTZ R16, R40, R35, R16 ;  /* 0x0000002328107223 */ /* 0x000fce0000010010 */
.L_x_757:
[----:B------:R-:W-:Y:S05]  /*106a0*/  BSYNC.RECONVERGENT B2 ;  /* 0x0000000000027941 */ /* 0x000fea0003800200 */
.L_x_756:
[----:B------:R-:W-:-:S13]  /*106b0*/  ISETP.GE.U32.AND P0, PT, R29, 0x8, PT ;  /* 0x000000081d00780c */ /* 0x000fda0003f06070 */
[----:B------:R-:W-:Y:S05]  /*106c0*/  @!P0 BRA `(.L_x_755) ;  /* 0x0000000800648947 */ /* 0x000fea0003800000 */
[C---:B------:R-:W-:Y:S01]  /*106d0*/  LEA R27, R26.reuse, UR7, 0x1 ;  /* 0x000000071a1b7c11 */ /* 0x040fe2000f8e08ff */
[----:B------:R-:W-:Y:S01]  /*106e0*/  IMAD R29, R26, 0xa0, RZ ;  /* 0x000000a01a1d7824 */ /* 0x000fe200078e02ff */
[----:B------:R-:W-:-:S05]  /*106f0*/  MOV R28, UR10 ;  /* 0x0000000a001c7c02 */ /* 0x000fca0008000f00 */
[----:B------:R-:W-:Y:S02]  /*10700*/  IMAD R27, R28, -0x2, R27 ;  /* 0xfffffffe1c1b7824 */ /* 0x000fe400078e021b */
[----:B------:R-:W-:-:S03]  /*10710*/  VIADD R28, R26, 0x8 ;  /* 0x000000081a1c7836 */ /* 0x000fc60000000000 */
[----:B------:R-:W-:-:S07]  /*10720*/  IADD3 R22, PT, PT, R27, 0x10, R22 ;  /* 0x000000101b167810 */ /* 0x000fce0007ffe016 */
.L_x_765:
[----:B------:R-:W1:Y:S01]  /*10730*/  LDC R45, c[0x0][0x3f4] ;  /* 0x0000fd00ff2d7b82 */ /* 0x000e620000000800 */
[----:B------:R-:W-:Y:S01]  /*10740*/  IADD3 R30, PT, PT, R28, -0x8, RZ ;  /* 0xfffffff81c1e7810 */ /* 0x000fe20007ffe0ff */
[----:B------:R-:W-:Y:S03]  /*10750*/  BSSY.RECONVERGENT B2, `(.L_x_759) ;  /* 0x0000044000027945 */ /* 0x000fe60003800200 */
[----:B-1----:R-:W-:-:S13]  /*10760*/  ISETP.GE.AND P0, PT, R30, R45, PT ;  /* 0x0000002d1e00720c */ /* 0x002fda0003f06270 */
[----:B------:R-:W-:Y:S05]  /*10770*/  @!P0 BRA `(.L_x_760) ;  /* 0x0000000400048947 */ /* 0x000fea0003800000 */
[----:B------:R-:W-:Y:S01]  /*10780*/  IABS R31, R45 ;  /* 0x0000002d001f7213 */ /* 0x000fe20000000000 */
[----:B------:R-:W1:Y:S01]  /*10790*/  LDCU UR5, c[0x0][0x40c] ;  /* 0x00008180ff0577ac */ /* 0x000e620008000800 */
[----:B------:R-:W-:Y:S02]  /*107a0*/  IABS R34, R30 ;  /* 0x0000001e00227213 */ /* 0x000fe40000000000 */
[----:B------:R-:W2:Y:S01]  /*107b0*/  I2F.RP R32, R31 ;  /* 0x0000001f00207306 */ /* 0x000ea20000209400 */
[----:B------:R-:W-:Y:S02]  /*107c0*/  ISETP.GE.AND P1, PT, R30, RZ, PT ;  /* 0x000000ff1e00720c */ /* 0x000fe40003f26270 */
[----:B------:R-:W-:Y:S01]  /*107d0*/  ISETP.NE.AND P2, PT, R45, RZ, PT ;  /* 0x000000ff2d00720c */ /* 0x000fe20003f45270 */
[----:B------:R-:W3:Y:S04]  /*107e0*/  LDS.U16 R30, [R22+-0x10] ;  /* 0xfffff000161e7984 */ /* 0x000ee80000000400 */
[----:B--2---:R-:W2:Y:S02]  /*107f0*/  MUFU.RCP R32, R32 ;  /* 0x0000002000207308 */ /* 0x004ea40000001000 */
[----:B--2---:R-:W-:-:S06]  /*10800*/  VIADD R33, R32, 0xffffffe ;  /* 0x0ffffffe20217836 */ /* 0x004fcc0000000000 */
[----:B------:R-:W2:Y:S02]  /*10810*/  F2I.FTZ.U32.TRUNC.NTZ R27, R33 ;  /* 0x00000021001b7305 */ /* 0x000ea4000021f000 */
[----:B--2---:R-:W-:-:S05]  /*10820*/  IADD3 R26, PT, PT, RZ, -R27, RZ ;  /* 0x8000001bff1a7210 */ /* 0x004fca0007ffe0ff */
[----:B------:R-:W-:Y:S02]  /*10830*/  IMAD R35, R26, R31, RZ ;  /* 0x0000001f1a237224 */ /* 0x000fe400078e02ff */
[----:B------:R-:W-:-:S04]  /*10840*/  IMAD.MOV.U32 R26, RZ, RZ, RZ ;  /* 0x000000ffff1a7224 */ /* 0x000fc800078e00ff */
[----:B------:R-:W-:Y:S01]  /*10850*/  IMAD.HI.U32 R26, R27, R35, R26 ;  /* 0x000000231b1a7227 */ /* 0x000fe200078e001a */
[----:B------:R-:W-:-:S05]  /*10860*/  MOV R27, R34 ;  /* 0x00000022001b7202 */ /* 0x000fca0000000f00 */
        /* <DEDUP_REMOVED lines=8> */
[----:B------:R-:W-:-:S05]  /*108f0*/  @!P2 LOP3.LUT R26, RZ, R45, RZ, 0x33, !PT ;  /* 0x0000002dff1aa212 */ /* 0x000fca00078e33ff */
[----:B------:R-:W-:-:S04]  /*10900*/  IMAD R27, R26, 0xa0, RZ ;  /* 0x000000a01a1b7824 */ /* 0x000fc800078e02ff */
[----:B------:R-:W-:-:S05]  /*10910*/  IMAD.WIDE.U32 R26, R27, 0x2, R10 ;  /* 0x000000021b1a7825 */ /* 0x000fca00078e000a */
[----:B------:R2:W5:Y:S01]  /*10920*/  LDG.E.128 R32, desc[UR36][R26.64] ;  /* 0x000000241a207981 */ /* 0x000562000c1e1d00 */
[----:B-1----:R-:W-:Y:S01]  /*10930*/  UISETP.NE.AND UP0, UPT, UR5, URZ, UPT ;  /* 0x000000ff0500728c */ /* 0x002fe2000bf05270 */
[----:B---3--:R-:W-:-:S08]  /*10940*/  HADD2.F32 R30, -RZ, R30.H0_H0 ;  /* 0x2000001eff1e7230 */ /* 0x008fd00000004100 */
[----:B--2---:R-:W-:Y:S05]  /*10950*/  BRA.U UP0, `(.L_x_761) ;  /* 0x00000001004c7547 */ /* 0x004fea000b800000 */
[----:B------:R-:W-:Y:S01]  /*10960*/  ISETP.NE.AND P3, PT, R2, RZ, PT ;  /* 0x000000ff0200720c */ /* 0x000fe20003f65270 */
[----:B------:R-:W1:-:S12]  /*10970*/  LDS.128 R36, [R20] ;  /* 0x0000000014247984 */ /* 0x000e580000000c00 */
[----:B------:R-:W-:Y:S01]  /*10980*/  VOTEU.ANY UP0, P3 ;  /* 0x0000000000ff7886 */ /* 0x000fe20001800100 */
[----:B------:R-:W-:-:S13]  /*10990*/  PLOP3.LUT P0, PT, PT, PT, UP0, 0x80, 0x8 ;  /* 0x000000000008781c */ /* 0x000fda0003f0f008 */
        /* <DEDUP_REMOVED lines=15> */
.L_x_761:
        /* <DEDUP_REMOVED lines=16> */
.L_x_760:
[----:B------:R-:W-:Y:S05]  /*10b90*/  BSYNC.RECONVERGENT B2 ;  /* 0x0000000000027941 */ /* 0x000fea0003800200 */
.L_x_759:
[----:B------:R-:W-:Y:S01]  /*10ba0*/  ISETP.GE.AND P0, PT, R28, R45, PT ;  /* 0x0000002d1c00720c */ /* 0x000fe20003f06270 */
[----:B------:R-:W-:-:S12]  /*10bb0*/  BSSY.RECONVERGENT B2, `(.L_x_762) ;  /* 0x0000044000027945 */ /* 0x000fd80003800200 */
        /* <DEDUP_REMOVED lines=8> */
[----:B--2---:R-:W-:Y:S02]  /*10c40*/  VIADD R32, R30, 0xffffffe ;  /* 0x0ffffffe1e207836 */ /* 0x004fe40000000000 */
[----:B------:R-:W2:Y:S04]  /*10c50*/  LDS.U16 R30, [R22] ;  /* 0x00000000161e7984 */ /* 0x000ea80000000400 */
[----:B------:R-:W3:Y:S02]  /*10c60*/  F2I.FTZ.U32.TRUNC.NTZ R27, R32 ;  /* 0x00000020001b7305 */ /* 0x000ee4000021f000 */
[----:B---3--:R-:W-:-:S05]  /*10c70*/  IADD3 R26, PT, PT, RZ, -R27, RZ ;  /* 0x8000001bff1a7210 */ /* 0x008fca0007ffe0ff */
        /* <DEDUP_REMOVED lines=17> */
[----:B--2---:R-:W-:-:S08]  /*10d90*/  HADD2.F32 R30, -RZ, R30.H0_H0 ;  /* 0x2000001eff1e7230 */ /* 0x004fd00000004100 */
[----:B---3--:R-:W-:Y:S05]  /*10da0*/  BRA.U UP0, `(.L_x_764) ;  /* 0x0000000100507547 */ /* 0x008fea000b800000 */
[----:B------:R-:W-:Y:S01]  /*10db0*/  ISETP.NE.AND P3, PT, R2, RZ, PT ;  /* 0x000000ff0200720c */ /* 0x000fe20003f65270 */
[----:B------:R-:W1:-:S12]  /*10dc0*/  LDS.128 R40, [R20] ;  /* 0x0000000014287984 */ /* 0x000e580000000c00 */
[----:B------:R-:W-:Y:S01]  /*10dd0*/  VOTEU.ANY UP0, P3 ;  /* 0x0000000000ff7886 */ /* 0x000fe20001800100 */
[----:B------:R-:W-:-:S13]  /*10de0*/  PLOP3.LUT P0, PT, PT, PT, UP0, 0x80, 0x8 ;  /* 0x000000000008781c */ /* 0x000fda0003f0f008 */
[----:B------:R-:W2:Y:S01]  /*10df0*/  @P0 LDG.E.128 R36, desc[UR36][R24.64] ;  /* 0x0000002418240981 */ /* 0x000ea2000c1e1d00 */
[----:B------:R-:W-:Y:S01]  /*10e00*/  PLOP3.LUT P1, PT, PT, PT, UP0, 0x80, 0x8 ;  /* 0x000000000008781c */ /* 0x000fe20003f2f008 */
[----:B------:R-:W-:Y:S01]  /*10e10*/  VIADD R27, R29, 0x500 ;  /* 0x000005001d1b7836 */ /* 0x000fe20000000000 */
        /* <DEDUP_REMOVED lines=13> */
.L_x_764:
        /* <DEDUP_REMOVED lines=16> */
.L_x_763:
[----:B------:R-:W-:Y:S05]  /*10ff0*/  BSYNC.RECONVERGENT B2 ;  /* 0x0000000000027941 */ /* 0x000fea0003800200 */
.L_x_762:
[C---:B------:R-:W-:Y:S01]  /*11000*/  IADD3 R26, PT, PT, R28.reuse, 0x8, RZ ;  /* 0x000000081c1a7810 */ /* 0x040fe20007ffe0ff */
[----:B------:R-:W-:Y:S01]  /*11010*/  VIADD R28, R28, 0x10 ;  /* 0x000000101c1c7836 */ /* 0x000fe20000000000 */
[----:B------:R-:W-:Y:S01]  /*11020*/  IADD3 R29, PT, PT, R29, 0xa00, RZ ;  /* 0x00000a001d1d7810 */ /* 0x000fe20007ffe0ff */
[----:B------:R-:W-:Y:S01]  /*11030*/  VIADD R22, R22, 0x20 ;  /* 0x0000002016167836 */ /* 0x000fe20000000000 */
[----:B------:R-:W-:-:S13]  /*11040*/  ISETP.GE.AND P0, PT, R26, UR14, PT ;  /* 0x0000000e1a007c0c */ /* 0x000fda000bf06270 */
[----:B------:R-:W-:Y:S05]  /*11050*/  @!P0 BRA `(.L_x_765) ;  /* 0xfffffff400b48947 */ /* 0x000fea000383ffff */
.L_x_755:
[----:B------:R-:W-:Y:S05]  /*11060*/  BSYNC.RECONVERGENT B1 ;  /* 0x0000000000017941 */ /* 0x000fea0003800200 */
.L_x_754:
[----:B------:R-:W-:-:S13]  /*11070*/  ISETP.NE.AND P0, PT, R0, UR4, PT ;  /* 0x0000000400007c0c */ /* 0x000fda000bf05270 */
[----:B------:R-:W-:Y:S05]  /*11080*/  @P0 BRA `(.L_x_741) ;  /* 0x0000000000d80947 */ /* 0x000fea0003800000 */
[----:B------:R-:W-:Y:S02]  /*11090*/  UMOV UR5, 0xa0 ;  /* 0x000000a000057882 */ /* 0x000fe40000000000 */
[----:B------:R-:W-:-:S06]  /*110a0*/  UIMAD UR5, UR44, UR5, -0xa0 ;  /* 0xffffff602c0574a4 */ /* 0x000fcc000f8e0205 */
[----:B------:R-:W-:-:S05]  /*110b0*/  MOV R11, UR5 ;  /* 0x00000005000b7c02 */ /* 0x000fca0008000f00 */
[----:B------:R-:W-:-:S05]  /*110c0*/  IMAD.WIDE R10, R11, 0x2, R8 ;  /* 0x000000020b0a7825 */ /* 0x000fca00078e0208 */
[----:B------:R1:W5:Y:S01]  /*110d0*/  LDG.E.128 R24, desc[UR36][R10.64] ;  /* 0x000000240a187981 */ /* 0x000362000c1e1d00 */
[----:B------:R-:W-:-:S06]  /*110e0*/  UIADD3 UR5, UPT, UPT, UR44, -UR10, URZ ;  /* 0x8000000a2c057290 */ /* 0x000fcc000fffe0ff */
[----:B------:R-:W-:-:S05]  /*110f0*/  IMAD.U32 R2, RZ, RZ, UR5 ;  /* 0x00000005ff027e24 */ /* 0x000fca000f8e00ff */
[----:B------:R-:W-:Y:S01]  /*11100*/  LEA R23, R2, R23, 0x1 ;  /* 0x0000001702177211 */ /* 0x000fe200078e08ff */
[----:B------:R-:W2:Y:S05]  /*11110*/  LDCU UR5, c[0x0][0x40c] ;  /* 0x00008180ff0577ac */ /* 0x000eaa0008000800 */
[----:B------:R-:W3:Y:S01]  /*11120*/  LDS.U16 R23, [R23+-0x2] ;  /* 0xfffffe0017177984 */ /* 0x000ee20000000400 */
[----:B--2---:R-:W-:Y:S01]  /*11130*/  UISETP.NE.AND UP0, UPT, UR5, URZ, UPT ;  /* 0x000000ff0500728c */ /* 0x004fe2000bf05270 */
[----:B---3--:R-:W-:-:S08]  /*11140*/  HADD2.F32 R2, -RZ, R23.H0_H0 ;  /* 0x20000017ff027230 */ /* 0x008fd00000004100 */
[----:B-1----:R-:W-:Y:S05]  /*11150*/  BRA.U UP0, `(.L_x_766) ;  /* 0x0000000100647547 */ /* 0x002fea000b800000 */
[----:B------:R-:W1:Y:S02]  /*11160*/  LDCU.64 UR12, c[0x0][0x460] ;  /* 0x00008c00ff0c77ac */ /* 0x000e640008000a00 */
[----:B-1----:R-:W-:-:S04]  /*11170*/  UISETP.NE.U32.AND UP0, UPT, UR12, URZ, UPT ;  /* 0x000000ff0c00728c */ /* 0x002fc8000bf05070 */
[----:B------:R-:W-:-:S06]  /*11180*/  UISETP.NE.AND.EX UP0, UPT, UR13, URZ, UPT, UP0 ;  /* 0x000000ff0d00728c */ /* 0x000fcc000bf05300 */
[----:B------:R-:W-:-:S05]  /*11190*/  PLOP3.LUT P0, PT, PT, PT, UP0, 0x80, 0x8 ;  /* 0x000000000008781c */ /* 0x000fca0003f0f008 */
[----:B------:R-:W1:Y:S01]  /*111a0*/  @UP0 LDCU UR5, c[0x0][0x3f8] ;  /* 0x00007f00ff0507ac */ /* 0x000e620008000800 */
[----:B------:R-:W2:Y:S01]  /*111b0*/  @UP0 LDCU.64 UR12, c[0x0][0x458] ;  /* 0x00008b00ff0c07ac */ /* 0x000ea20008000a00 */
[----:B-1----:R-:W-:Y:S01]  /*111c0*/  @UP0 UIMAD UR5, UR38, UR5, UR16 ;  /* 0x00000005260502a4 */ /* 0x002fe2000f8e0210 */
[----:B--2---:R-:W-:Y:S01]  /*111d0*/  MOV R10, UR12 ;  /* 0x0000000c000a7c02 */ /* 0x004fe20008000f00 */
[----:B------:R-:W-:-:S04]  /*111e0*/  IMAD.U32 R11, RZ, RZ, UR13 ;  /* 0x0000000dff0b7e24 */ /* 0x000fc8000f8e00ff */
[----:B0-----:R-:W-:-:S04]  /*111f0*/  IMAD.U32 R20, RZ, RZ, UR5 ;  /* 0x00000005ff147e24 */ /* 0x001fc8000f8e00ff */
[----:B------:R-:W-:-:S04]  /*11200*/  @P0 IMAD R23, R20, 0xa0, R13 ;  /* 0x000000a014170824 */ /* 0x000fc800078e020d */
[----:B------:R-:W-:-:S05]  /*11210*/  @P0 IMAD.WIDE R10, R23, 0x2, R10 ;  /* 0x00000002170a0825 */ /* 0x000fca00078e020a */
[----:B------:R-:W2:Y:S01]  /*11220*/  @P0 LDG.E.128 R28, desc[UR36][R10.64] ;  /* 0x000000240a1c0981 */ /* 0x000ea2000c1e1d00 */
[----:B------:R-:W-:Y:S01]  /*11230*/  UIMAD UR5, UR40, 0xa0, URZ ;  /* 0x000000a0280578a4 */ /* 0x000fe2000f8e02ff */
[----:B-----5:R-:W-:Y:S02]  /*11240*/  HFMA2 R24, R24, 1, 1, R4 ;  /* 0x3c003c0018187831 */ /* 0x020fe40000000004 */
[----:B------:R-:W-:Y:S02]  /*11250*/  HADD2 R25, R25, R5 ;  /* 0x0000000519197230 */ /* 0x000fe40000000000 */
[----:B------:R-:W-:Y:S02]  /*11260*/  HFMA2 R26, R26, 1, 1, R6 ;  /* 0x3c003c001a1a7831 */ /* 0x000fe40000000006 */
[----:B------:R-:W-:Y:S01]  /*11270*/  HADD2 R27, R27, R7 ;  /* 0x000000071b1b7230 */ /* 0x000fe20000000000 */
[----:B------:R-:W-:-:S05]  /*11280*/  MOV R23, UR5 ;  /* 0x0000000500177c02 */ /* 0x000fca0008000f00 */
[----:B------:R-:W-:-:S04]  /*11290*/  IMAD.WIDE R8, R23, 0x2, R8 ;  /* 0x0000000217087825 */ /* 0x000fc800078e0208 */
[----:B--2---:R-:W-:Y:S02]  /*112a0*/  @P0 HFMA2 R25, R25, R29, -RZ ;  /* 0x0000001d19190231 */ /* 0x004fe400001000ff */
[----:B------:R-:W-:Y:S02]  /*112b0*/  @P0 HMUL2 R24, R24, R28 ;  /* 0x0000001c18180232 */ /* 0x000fe40000000000 */
[----:B------:R-:W-:Y:S02]  /*112c0*/  @P0 HFMA2 R27, R27, R31, -RZ ;  /* 0x0000001f1b1b0231 */ /* 0x000fe400001000ff */
[----:B------:R-:W-:-:S05]  /*112d0*/  @P0 HMUL2 R26, R26, R30 ;  /* 0x0000001e1a1a0232 */ /* 0x000fca0000000000 */
[----:B------:R1:W-:Y:S02]  /*112e0*/  STG.E.128 desc[UR36][R8.64], R24 ;  /* 0x0000001808007986 */ /* 0x0003e4000c101d24 */
.L_x_766:
[----:B0----5:R-:W-:Y:S02]  /*112f0*/  HADD2.F32 R6, -RZ, R25.H0_H0 ;  /* 0x20000019ff067230 */ /* 0x021fe40000004100 */
[----:B------:R-:W-:Y:S02]  /*11300*/  HADD2.F32 R7, -RZ, R26.H0_H0 ;  /* 0x2000001aff077230 */ /* 0x000fe40000004100 */
[----:B-1----:R-:W-:Y:S02]  /*11310*/  HADD2.F32 R8, -RZ, R27.H0_H0 ;  /* 0x2000001bff087230 */ /* 0x002fe40000004100 */
[C---:B------:R-:W-:Y:S01]  /*11320*/  FFMA.FTZ R15, R2.reuse, R6, R15 ;  /* 0x00000006020f7223 */ /* 0x040fe2000001000f */
[--C-:B------:R-:W-:Y:S02]  /*11330*/  HADD2.F32 R4, -RZ, R24.reuse.H0_H0 ;  /* 0x20000018ff047230 */ /* 0x100fe40000004100 */
[----:B------:R-:W-:Y:S01]  /*11340*/  FFMA.FTZ R14, R2, R7, R14 ;  /* 0x00000007020e7223 */ /* 0x000fe2000001000e */
[----:B------:R-:W-:-:S02]  /*11350*/  HADD2.F32 R5, -RZ, R24.H1_H1 ;  /* 0x30000018ff057230 */ /* 0x000fc40000004100 */
        /* <DEDUP_REMOVED lines=9> */
.L_x_741:
[----:B-1----:R-:W-:Y:S05]  /*113f0*/  BSYNC.RECONVERGENT B0 ;  /* 0x0000000000007941 */ /* 0x002fea0003800200 */
.L_x_740:
[----:B------:R-:W-:Y:S01]  /*11400*/  BAR.SYNC.DEFER_BLOCKING 0x0 ;  /* 0x0000000000007b1d */ /* 0x000fe20000010000 */
[----:B------:R-:W-:-:S13]  /*11410*/  ISETP.GT.U32.AND P0, PT, R13, 0x9f, PT ;  /* 0x0000009f0d00780c */ /* 0x000fda0003f04070 */
[----:B------:R-:W-:Y:S05]  /*11420*/  @P0 EXIT ;  /* 0x000000000000094d */ /* 0x000fea0003800000 */
[----:B------:R-:W1:Y:S01]  /*11430*/  S2UR UR5, SR_CgaCtaId ;  /* 0x00000000000579c3 */ /* 0x000e620000008800 */
[C---:B------:R-:W-:Y:S01]  /*11440*/  LOP3.LUT R2, R3.reuse, 0x380, RZ, 0xc0, !PT ;  /* 0x0000038003027812 */ /* 0x040fe200078ec0ff */
        /* <DEDUP_REMOVED lines=8> */
[C---:B0-----:R-:W-:Y:S02]  /*114d0*/  LOP3.LUT R4, R3.reuse, 0x3c0, RZ, 0xc0, !PT ;  /* 0x000003c003047812 */ /* 0x041fe400078ec0ff */
[----:B------:R-:W-:Y:S02]  /*114e0*/  LOP3.LUT R3, R3, 0x3e0, RZ, 0xc0, !PT ;  /* 0x000003e003037812 */ /* 0x000fe400078ec0ff */
[----:B------:R-:W-:Y:S02]  /*114f0*/  ISETP.NE.AND P2, PT, R4, 0x40, PT ;  /* 0x000000400400780c */ /* 0x000fe40003f45270 */
[----:B------:R-:W-:Y:S01]  /*11500*/  ISETP.NE.AND P4, PT, R3, 0x20, PT ;  /* 0x000000200300780c */ /* 0x000fe20003f85270 */
[----:B-1----:R-:W-:-:S06]  /*11510*/  ULEA UR4, UR5, UR4, 0x18 ;  /* 0x0000000405047291 */ /* 0x002fcc000f8ec0ff */
[----:B------:R-:W-:Y:S01]  /*11520*/  LEA R0, R0, UR4, 0x1 ;  /* 0x0000000400007c11 */ /* 0x000fe2000f8e08ff */
[----:B------:R-:W-:Y:S06]  /*11530*/  @P0 BRA `(.L_x_768) ;  /* 0x0000000000140947 */ /* 0x000fec0003800000 */
[----:B------:R-:W-:Y:S02]  /*11540*/  F2FP.F16.F32.PACK_AB R4, R18, R21 ;  /* 0x000000151204723e */ /* 0x000fe400000000ff */
[----:B------:R-:W-:Y:S02]  /*11550*/  F2FP.F16.F32.PACK_AB R5, R12, R15 ;  /* 0x0000000f0c05723e */ /* 0x000fe400000000ff */
[----:B------:R-:W-:Y:S02]  /*11560*/  F2FP.F16.F32.PACK_AB R6, R19, R14 ;  /* 0x0000000e1306723e */ /* 0x000fe400000000ff */
[----:B------:R-:W-:-:S05]  /*11570*/  F2FP.F16.F32.PACK_AB R7, R16, R17 ;  /* 0x000000111007723e */ /* 0x000fca00000000ff */
[----:B------:R0:W-:Y:S02]  /*11580*/  STS.128 [R0+-0x500], R4 ;  /* 0xfffb000400007388 */ /* 0x0001e40000000c00 */
.L_x_768:
[----:B------:R-:W-:Y:S05]  /*11590*/  BSYNC.RECONVERGENT B0 ;  /* 0x0000000000007941 */ /* 0x000fea0003800200 */
.L_x_767:
[----:B------:R-:W-:Y:S06]  /*115a0*/  BAR.SYNC.DEFER_BLOCKING 0x0 ;  /* 0x0000000000007b1d */ /* 0x000fec0000010000 */
[----:B------:R-:W-:Y:S04]  /*115b0*/  BSSY.RECONVERGENT B0, `(.L_x_769) ;  /* 0x0000013000007945 */ /* 0x000fe80003800200 */
[----:B------:R-:W-:Y:S05]  /*115c0*/  @P1 BRA `(.L_x_770) ;  /* 0x0000000000441947 */ /* 0x000fea0003800000 */
[----:B0-----:R-:W0:Y:S02]  /*115d0*/  LDS.128 R4, [R0] ;  /* 0x0000000000047984 */ /* 0x001e240000000c00 */
[--C-:B0-----:R-:W-:Y:S02]  /*115e0*/  HADD2.F32 R2, -RZ, R4.reuse.H0_H0 ;  /* 0x20000004ff027230 */ /* 0x101fe40000004100 */
[----:B------:R-:W-:Y:S02]  /*115f0*/  HADD2.F32 R3, -RZ, R4.H1_H1 ;  /* 0x30000004ff037230 */ /* 0x000fe40000004100 */
[----:B------:R-:W-:Y:S02]  /*11600*/  HADD2.F32 R4, -RZ, R5.H0_H0 ;  /* 0x20000005ff047230 */ /* 0x000fe40000004100 */
[----:B------:R-:W-:Y:S01]  /*11610*/  FADD.FTZ R21, R21, R2 ;  /* 0x0000000215157221 */ /* 0x000fe20000010000 */
[----:B------:R-:W-:Y:S02]  /*11620*/  HADD2.F32 R9, -RZ, R6.H0_H0 ;  /* 0x20000006ff097230 */ /* 0x000fe40000004100 */
[----:B------:R-:W-:Y:S01]  /*11630*/  FADD.FTZ R18, R18, R3 ;  /* 0x0000000312127221 */ /* 0x000fe20000010000 */
[----:B------:R-:W-:-:S02]  /*11640*/  HADD2.F32 R8, -RZ, R7.H0_H0 ;  /* 0x20000007ff087230 */ /* 0x000fc40000004100 */
[----:B------:R-:W-:Y:S01]  /*11650*/  FADD.FTZ R15, R15, R4 ;  /* 0x000000040f0f7221 */ /* 0x000fe20000010000 */
[----:B------:R-:W-:Y:S02]  /*11660*/  HADD2.F32 R5, -RZ, R5.H1_H1 ;  /* 0x30000005ff057230 */ /* 0x000fe40000004100 */
[----:B------:R-:W-:Y:S01]  /*11670*/  FADD.FTZ R14, R14, R9 ;  /* 0x000000090e0e7221 */ /* 0x000fe20000010000 */
[----:B------:R-:W-:Y:S02]  /*11680*/  HADD2.F32 R6, -RZ, R6.H1_H1 ;  /* 0x30000006ff067230 */ /* 0x000fe40000004100 */
[----:B------:R-:W-:Y:S01]  /*11690*/  FADD.FTZ R17, R17, R8 ;  /* 0x0000000811117221 */ /* 0x000fe20000010000 */
[----:B------:R-:W-:Y:S02]  /*116a0*/  HADD2.F32 R7, -RZ, R7.H1_H1 ;  /* 0x30000007ff077230 */ /* 0x000fe40000004100 */
[----:B------:R-:W-:Y:S01]  /*116b0*/  FADD.FTZ R12, R12, R5 ;  /* 0x000000050c0c7221 */ /* 0x000fe20000010000 */
[----:B------:R-:W-:-:S02]  /*116c0*/  FADD.FTZ R19, R19, R6 ;  /* 0x0000000613137221 */ /* 0x000fc40000010000 */
[----:B------:R-:W-:-:S07]  /*116d0*/  FADD.FTZ R16, R16, R7 ;  /* 0x0000000710107221 */ /* 0x000fce0000010000 */
.L_x_770:
[----:B------:R-:W-:Y:S05]  /*116e0*/  BSYNC.RECONVERGENT B0 ;  /* 0x0000000000007941 */ /* 0x000fea0003800200 */
.L_x_769:
[----:B------:R-:W-:Y:S06]  /*116f0*/  BAR.SYNC.DEFER_BLOCKING 0x0 ;  /* 0x0000000000007b1d */ /* 0x000fec0000010000 */
[----:B------:R-:W-:Y:S04]  /*11700*/  BSSY.RECONVERGENT B0, `(.L_x_771) ;  /* 0x0000007000007945 */ /* 0x000fe80003800200 */
[----:B------:R-:W-:Y:S05]  /*11710*/  @P2 BRA `(.L_x_772) ;  /* 0x0000000000142947 */ /* 0x000fea0003800000 */
[----:B0-----:R-:W-:Y:S02]  /*11720*/  F2FP.F16.F32.PACK_AB R4, R18, R21 ;  /* 0x000000151204723e */ /* 0x001fe400000000ff */
[----:B------:R-:W-:Y:S02]  /*11730*/  F2FP.F16.F32.PACK_AB R5, R12, R15 ;  /* 0x0000000f0c05723e */ /* 0x000fe400000000ff */
[----:B------:R-:W-:Y:S02]  /*11740*/  F2FP.F16.F32.PACK_AB R6, R19, R14 ;  /* 0x0000000e1306723e */ /* 0x000fe400000000ff */
[----:B------:R-:W-:-:S05]  /*11750*/  F2FP.F16.F32.PACK_AB R7, R16, R17 ;  /* 0x000000111007723e */ /* 0x000fca00000000ff */
[----:B------:R1:W-:Y:S02]  /*11760*/  STS.128 [R0+-0x280], R4 ;  /* 0xfffd800400007388 */ /* 0x0003e40000000c00 */
.L_x_772:
[----:B------:R-:W-:Y:S05]  /*11770*/  BSYNC.RECONVERGENT B0 ;  /* 0x0000000000007941 */ /* 0x000fea0003800200 */
.L_x_771:
[----:B------:R-:W-:Y:S06]  /*11780*/  BAR.SYNC.DEFER_BLOCKING 0x0 ;  /* 0x0000000000007b1d */ /* 0x000fec0000010000 */
[----:B------:R-:W-:Y:S04]  /*11790*/  BSSY.RECONVERGENT B0, `(.L_x_773) ;  /* 0x0000013000007945 */ /* 0x000fe80003800200 */
[----:B------:R-:W-:Y:S05]  /*117a0*/  @P3 BRA `(.L_x_774) ;  /* 0x0000000000443947 */ /* 0x000fea0003800000 */
[----:B01----:R-:W0:Y:S02]  /*117b0*/  LDS.128 R4, [R0] ;  /* 0x0000000000047984 */ /* 0x003e240000000c00 */
        /* <DEDUP_REMOVED lines=16> */
.L_x_774:
[----:B------:R-:W-:Y:S05]  /*118c0*/  BSYNC.RECONVERGENT B0 ;  /* 0x0000000000007941 */ /* 0x000fea0003800200 */
.L_x_773:
        /* <DEDUP_REMOVED lines=8> */
.L_x_776:
[----:B------:R-:W-:Y:S05]  /*11950*/  BSYNC.RECONVERGENT B0 ;  /* 0x0000000000007941 */ /* 0x000fea0003800200 */
.L_x_775:
[----:B------:R-:W-:Y:S06]  /*11960*/  BAR.SYNC.DEFER_BLOCKING 0x0 ;  /* 0x0000000000007b1d */ /* 0x000fec0000010000 */
[----:B------:R-:W-:Y:S04]  /*11970*/  BSSY.RECONVERGENT B0, `(.L_x_777) ;  /* 0x0000013000007945 */ /* 0x000fe80003800200 */
[----:B------:R-:W-:Y:S05]  /*11980*/  @P5 BRA `(.L_x_778) ;  /* 0x0000000000445947 */ /* 0x000fea0003800000 */
[----:B012---:R-:W0:Y:S02]  /*11990*/  LDS.128 R4, [R0] ;  /* 0x0000000000047984 */ /* 0x007e240000000c00 */
        /* <DEDUP_REMOVED lines=16> */
.L_x_778:
[----:B------:R-:W-:Y:S05]  /*11aa0*/  BSYNC.RECONVERGENT B0 ;  /* 0x0000000000007941 */ /* 0x000fea0003800200 */
.L_x_777:
[----:B------:R-:W-:Y:S06]  /*11ab0*/  BAR.SYNC.DEFER_BLOCKING 0x0 ;  /* 0x0000000000007b1d */ /* 0x000fec0000010000 */
[----:B------:R-:W-:Y:S05]  /*11ac0*/  @P5 EXIT ;  /* 0x000000000000594d */ /* 0x000fea0003800000 */
[----:B------:R-:W3:Y:S02]  /*11ad0*/  LDCU UR4, c[0x0][0x478] ;  /* 0x00008f00ff0477ac */ /* 0x000ee40008000800 */
[----:B---3--:R-:W-:-:S09]  /*11ae0*/  UISETP.NE.AND UP0, UPT, UR4, 0x2, UPT ;  /* 0x000000020400788c */ /* 0x008fd2000bf05270 */
[----:B------:R-:W-:Y:S05]  /*11af0*/  BRA.U UP0, `(.L_x_779) ;  /* 0x0000000100e07547 */ /* 0x000fea000b800000 */
[----:B------:R-:W3:Y:S01]  /*11b00*/  LDC.64 R2, c[0x0][0x470] ;  /* 0x00011c00ff027b82 */ /* 0x000ee20000000a00 */
[----:B------:R-:W4:Y:S01]  /*11b10*/  LDCU.64 UR4, c[0x0][0x380] ;  /* 0x00007000ff0477ac */ /* 0x000f220008000a00 */
[----:B---3--:R-:W3:Y:S01]  /*11b20*/  LDG.E R2, desc[UR36][R2.64] ;  /* 0x0000002402027981 */ /* 0x008ee2000c1e1900 */
[----:B------:R-:W-:-:S05]  /*11b30*/  VIADD R13, R13, UR8 ;  /* 0x000000080d0d7c36 */ /* 0x000fca0008000000 */
[----:B----4-:R-:W-:Y:S01]  /*11b40*/  IADD3 R8, P0, PT, R13, UR4, RZ ;  /* 0x000000040d087c10 */ /* 0x010fe2000ff1e0ff */
[C---:B---3--:R-:W-:Y:S01]  /*11b50*/  FMUL.FTZ R17, R2.reuse, R17 ;  /* 0x0000001102117220 */ /* 0x048fe20000410000 */
        /* <DEDUP_REMOVED lines=8> */
[----:B------:R-:W3:Y:S01]  /*11be0*/  F2I.S8.NTZ R19, R19 ;  /* 0x0000001300137305 */ /* 0x000ee20000202100 */
[----:B012---:R-:W-:-:S07]  /*11bf0*/  PRMT R0, R17, 0x8880, RZ ;  /* 0x0000888011007816 */ /* 0x007fce00000000ff */
[----:B------:R-:W0:Y:S01]  /*11c00*/  F2I.S8.NTZ R16, R16 ;  /* 0x0000001000107305 */ /* 0x000e220000202100 */
[----:B------:R-:W-:Y:S02]  /*11c10*/  PRMT R0, R0, 0x7710, RZ ;  /* 0x0000771000007816 */ /* 0x000fe400000000ff */
[----:B---3--:R-:W-:-:S05]  /*11c20*/  PRMT R19, R19, 0x8880, RZ ;  /* 0x0000888013137816 */ /* 0x008fca00000000ff */
[----:B------:R-:W1:Y:S01]  /*11c30*/  F2I.S8.NTZ R12, R12 ;  /* 0x0000000c000c7305 */ /* 0x000e620000202100 */
[----:B------:R-:W-:-:S05]  /*11c40*/  IMAD.U32 R0, R0, 0x10000, RZ ;  /* 0x0001000000007824 */ /* 0x000fca00078e00ff */
[----:B------:R-:W-:Y:S02]  /*11c50*/  LOP3.LUT R4, R0, 0xff0000, RZ, 0xc0, !PT ;  /* 0x00ff000000047812 */ /* 0x000fe400078ec0ff */
[----:B------:R-:W2:Y:S01]  /*11c60*/  F2I.S8.NTZ R18, R18 ;  /* 0x0000001200127305 */ /* 0x000ea20000202100 */
[----:B0-----:R-:W-:Y:S02]  /*11c70*/  PRMT R3, R16, 0x8880, RZ ;  /* 0x0000888010037816 */ /* 0x001fe400000000ff */
[----:B------:R-:W-:Y:S02]  /*11c80*/  PRMT R0, R19, 0x7710, RZ ;  /* 0x0000771013007816 */ /* 0x000fe400000000ff */
[----:B------:R-:W-:Y:S02]  /*11c90*/  PRMT R3, R3, 0x7710, RZ ;  /* 0x0000771003037816 */ /* 0x000fe400000000ff */
[----:B------:R-:W-:Y:S01]  /*11ca0*/  SHF.L.U32 R0, R0, 0x8, RZ ;  /* 0x0000000800007819 */ /* 0x000fe200000006ff */
[----:B------:R-:W0:Y:S01]  /*11cb0*/  F2I.S8.NTZ R15, R15 ;  /* 0x0000000f000f7305 */ /* 0x000e220000202100 */
[----:B------:R-:W-:-:S02]  /*11cc0*/  PRMT R3, R4, 0x4210, R3 ;  /* 0x0000421004037816 */ /* 0x000fc40000000003 */
[----:B-1----:R-:W-:Y:S02]  /*11cd0*/  PRMT R4, R12, 0x8880, RZ ;  /* 0x000088800c047816 */ /* 0x002fe400000000ff */
[----:B------:R-:W-:Y:S02]  /*11ce0*/  LOP3.LUT R9, R3, 0xff00, R0, 0xf8, !PT ;  /* 0x0000ff0003097812 */ /* 0x000fe400078ef800 */
[----:B--2---:R-:W-:Y:S01]  /*11cf0*/  PRMT R0, R18, 0x8880, RZ ;  /* 0x0000888012007816 */ /* 0x004fe200000000ff */
[----:B------:R-:W1:Y:S01]  /*11d00*/  F2I.S8.NTZ R14, R14 ;  /* 0x0000000e000e7305 */ /* 0x000e620000202100 */
[----:B------:R-:W-:Y:S02]  /*11d10*/  PRMT R4, R4, 0x7710, RZ ;  /* 0x0000771004047816 */ /* 0x000fe400000000ff */
[----:B------:R-:W-:Y:S02]  /*11d20*/  PRMT R0, R0, 0x7710, RZ ;  /* 0x0000771000007816 */ /* 0x000fe400000000ff */
[----:B------:R-:W-:-:S02]  /*11d30*/  LOP3.LUT R4, R4, 0xff, RZ, 0xc0, !PT ;  /* 0x000000ff04047812 */ /* 0x000fc400078ec0ff */
[----:B0-----:R-:W-:Y:S01]  /*11d40*/  PRMT R3, R15, 0x8880, RZ ;  /* 0x000088800f037816 */ /* 0x001fe200000000ff */
[----:B------:R-:W0:Y:S01]  /*11d50*/  F2I.S8.NTZ R2, R2 ;  /* 0x0000000200027305 */ /* 0x000e220000202100 */
[----:B------:R-:W-:Y:S02]  /*11d60*/  LOP3.LUT R6, R0, 0xff, RZ, 0xc0, !PT ;  /* 0x000000ff00067812 */ /* 0x000fe400078ec0ff */
[----:B------:R-:W-:-:S03]  /*11d70*/  PRMT R3, R3, 0x7710, RZ ;  /* 0x0000771003037816 */ /* 0x000fc600000000ff */
[----:B------:R-:W-:Y:S01]  /*11d80*/  IMAD.WIDE.U32 R6, R6, 0x100, RZ ;  /* 0x0000010006067825 */ /* 0x000fe200078e00ff */
[----:B-1----:R-:W-:Y:S02]  /*11d90*/  PRMT R14, R14, 0x8880, RZ ;  /* 0x000088800e0e7816 */ /* 0x002fe400000000ff */
[----:B------:R-:W-:Y:S02]  /*11da0*/  LOP3.LUT R5, R3, 0xff, RZ, 0xc0, !PT ;  /* 0x000000ff03057812 */ /* 0x000fe400078ec0ff */
[----:B------:R-:W-:Y:S02]  /*11db0*/  PRMT R0, R14, 0x7710, RZ ;  /* 0x000077100e007816 */ /* 0x000fe400000000ff */
[----:B0-----:R-:W-:Y:S01]  /*11dc0*/  PRMT R10, R2, 0x8880, RZ ;  /* 0x00008880020a7816 */ /* 0x001fe200000000ff */
        /* <DEDUP_REMOVED lines=11> */
.L_x_779:
[----:B------:R-:W3:Y:S01]  /*11e80*/  LDC.64 R2, c[0x0][0x380] ;  /* 0x0000e000ff027b82 */ /* 0x000ee20000000a00 */
[----:B------:R-:W-:Y:S02]  /*11e90*/  IADD3 R13, PT, PT, R13, UR8, RZ ;  /* 0x000000080d0d7c10 */ /* 0x000fe4000fffe0ff */
[----:B------:R-:W-:Y:S02]  /*11ea0*/  F2FP.F16.F32.PACK_AB R21, R18, R21 ;  /* 0x000000151215723e */ /* 0x000fe400000000ff */
[----:B------:R-:W-:Y:S02]  /*11eb0*/  F2FP.F16.F32.PACK_AB R15, R12, R15 ;  /* 0x0000000f0c0f723e */ /* 0x000fe400000000ff */
[----:B------:R-:W-:Y:S02]  /*11ec0*/  F2FP.F16.F32.PACK_AB R19, R19, R14 ;  /* 0x0000000e1313723e */ /* 0x000fe400000000ff */
[----:B------:R-:W-:Y:S01]  /*11ed0*/  F2FP.F16.F32.PACK_AB R17, R16, R17 ;  /* 0x000000111011723e */ /* 0x000fe200000000ff */
[----:B---3--:R-:W-:-:S05]  /*11ee0*/  IMAD.WIDE R2, R13, 0x2, R2 ;  /* 0x000000020d027825 */ /* 0x008fca00078e0202 */
[----:B------:R-:W-:Y:S04]  /*11ef0*/  STG.E desc[UR36][R2.64], R21 ;  /* 0x0000001502007986 */ /* 0x000fe8000c101924 */
[----:B------:R-:W-:Y:S04]  /*11f00*/  STG.E desc[UR36][R2.64+0x4], R15 ;  /* 0x0000040f02007986 */ /* 0x000fe8000c101924 */
[----:B------:R-:W-:Y:S04]  /*11f10*/  STG.E desc[UR36][R2.64+0x8], R19 ;  /* 0x0000081302007986 */ /* 0x000fe8000c101924 */
[----:B------:R-:W-:Y:S01]  /*11f20*/  STG.E desc[UR36][R2.64+0xc], R17 ;  /* 0x00000c1102007986 */ /* 0x000fe2000c101924 */
[----:B------:R-:W-:Y:S05]  /*11f30*/  EXIT ;  /* 0x000000000000794d */ /* 0x000fea0003800000 */
.L_x_644:
[----:B------:R-:W-:Y:S01]  /*11f40*/  IMAD.MOV.U32 R12, RZ, RZ, 0x10 ;  /* 0x00000010ff0c7424 */ /* 0x000fe200078e00ff */
[----:B------:R-:W-:Y:S01]  /*11f50*/  MOV R11, 0x1f ;  /* 0x0000001f000b7802 */ /* 0x000fe20000000f00 */
[----:B------:R-:W-:-:S07]  /*11f60*/  IMAD.MOV.U32 R15, RZ, RZ, -0x1 ;  /* 0xffffffffff0f7424 */ /* 0x000fce00078e00ff */
[----:B-1----:R-:W-:Y:S05]  /*11f70*/  WARPSYNC.COLLECTIVE R15, `(.L_x_780) ;  /* 0x000000000f087348 */ /* 0x002fea0003c00000 */
[----:B------:R0:W2:Y:S02]  /*11f80*/  SHFL.BFLY P6, R14, R13, R12, R11 ;  /* 0x0c00000c0d0e7389 */ /* 0x0000a400000c000b */
[----:B012---:R-:W-:Y:S05]  /*11f90*/  ENDCOLLECTIVE ;  /* 0x000000000000791b */ /* 0x007fea0003800000 */
.L_x_780:
[----:B------:R-:W-:Y:S02]  /*11fa0*/  IMAD.MOV.U32 R12, RZ, RZ, 0x8 ;  /* 0x00000008ff0c7424 */ /* 0x000fe400078e00ff */
[----:B------:R-:W-:-:S05]  /*11fb0*/  FADD.FTZ R3, R13, R14 ;  /* 0x0000000e0d037221 */ /* 0x000fca0000010000 */
[----:B------:R-:W-:-:S07]  /*11fc0*/  MOV R13, R3 ;  /* 0x00000003000d7202 */ /* 0x000fce0000000f00 */
[----:B------:R-:W-:Y:S05]  /*11fd0*/  WARPSYNC.COLLECTIVE R15, `(.L_x_781) ;  /* 0x000000000f087348 */ /* 0x000fea0003c00000 */
[----:B------:R0:W1:Y:S02]  /*11fe0*/  SHFL.BFLY P6, R14, R13, R12, R11 ;  /* 0x0c00000c0d0e7389 */ /* 0x00006400000c000b */
[----:B01----:R-:W-:Y:S05]  /*11ff0*/  ENDCOLLECTIVE ;  /* 0x000000000000791b */ /* 0x003fea0003800000 */
.L_x_781:
[----:B------:R-:W-:Y:S02]  /*12000*/  IMAD.MOV.U32 R12, RZ, RZ, 0x4 ;  /* 0x00000004ff0c7424 */ /* 0x000fe400078e00ff */
[----:B------:R-:W-:-:S05]  /*12010*/  FADD.FTZ R4, R3, R14 ;  /* 0x0000000e03047221 */ /* 0x000fca0000010000 */
[----:B------:R-:W-:-:S07]  /*12020*/  MOV R13, R4 ;  /* 0x00000004000d7202 */ /* 0x000fce0000000f00 */
[----:B------:R-:W-:Y:S05]  /*12030*/  WARPSYNC.COLLECTIVE R15, `(.L_x_782) ;  /* 0x000000000f087348 */ /* 0x000fea0003c00000 */
[----:B------:R0:W1:Y:S02]  /*12040*/  SHFL.BFLY P6, R14, R13, R12, R11 ;  /* 0x0c00000c0d0e7389 */ /* 0x00006400000c000b */
[----:B01----:R-:W-:Y:S05]  /*12050*/  ENDCOLLECTIVE ;  /* 0x000000000000791b */ /* 0x003fea0003800000 */
.L_x_782:
[----:B------:R-:W-:Y:S02]  /*12060*/  IMAD.MOV.U32 R12, RZ, RZ, 0x2 ;  /* 0x00000002ff0c7424 */ /* 0x000fe400078e00ff */
[----:B------:R-:W-:-:S05]  /*12070*/  FADD.FTZ R5, R4, R14 ;  /* 0x0000000e04057221 */ /* 0x000fca0000010000 */
[----:B------:R-:W-:-:S07]  /*12080*/  MOV R13, R5 ;  /* 0x00000005000d7202 */ /* 0x000fce0000000f00 */
[----:B------:R-:W-:Y:S05]  /*12090*/  WARPSYNC.COLLECTIVE R15, `(.L_x_783) ;  /* 0x000000000f087348 */ /* 0x000fea0003c00000 */
[----:B------:R0:W1:Y:S02]  /*120a0*/  SHFL.BFLY P6, R14, R13, R12, R11 ;  /* 0x0c00000c0d0e7389 */ /* 0x00006400000c000b */
[----:B01----:R-:W-:Y:S05]  /*120b0*/  ENDCOLLECTIVE ;  /* 0x000000000000791b */ /* 0x003fea0003800000 */
.L_x_783:
[----:B------:R-:W-:Y:S01]  /*120c0*/  MOV R12, 0x1 ;  /* 0x00000001000c7802 */ /* 0x000fe20000000f00 */
[----:B------:R-:W-:-:S05]  /*120d0*/  FADD.FTZ R6, R5, R14 ;  /* 0x0000000e05067221 */ /* 0x000fca0000010000 */
[----:B------:R-:W-:-:S07]  /*120e0*/  MOV R13, R6 ;  /* 0x00000006000d7202 */ /* 0x000fce0000000f00 */
[----:B------:R-:W-:Y:S05]  /*120f0*/  WARPSYNC.COLLECTIVE R15, `(.L_x_784) ;  /* 0x000000000f087348 */ /* 0x000fea0003c00000 */
[----:B------:R0:W1:Y:S02]  /*12100*/  SHFL.BFLY P6, R14, R13, R12, R11 ;  /* 0x0c00000c0d0e7389 */ /* 0x00006400000c000b */
[----:B01----:R-:W-:Y:S05]  /*12110*/  ENDCOLLECTIVE ;  /* 0x000000000000791b */ /* 0x003fea0003800000 */
.L_x_784:
[----:B------:R-:W-:Y:S05]  /*12120*/  BRA `(.L_x_785) ;  /* 0xffffff0c00f47947 */ /* 0x000fea000383ffff */
.L_x_786:
        /* <DEDUP_REMOVED lines=13> */
.L_x_5592:


//--------------------- .text._ZN4mmha33masked_multihead_attention_kernelItLi160ELi256ELi2ELi32ELi128ELb1ELb0EEEv26Multihead_attention_paramsIT_XT5_EE --------------------------
	.section	.text._ZN4mmha33masked_multihead_attention_kernelItLi160ELi256ELi2ELi32ELi128ELb1ELb0EEEv26Multihead_attention_paramsIT_XT5_EE,"ax",@progbits
	.align	128
        .global         _ZN4mmha33masked_multihead_attention_kernelItLi160ELi256ELi2ELi32ELi128ELb1ELb0EEEv26Multihead_attention_paramsIT_XT5_EE
        .type           _ZN4mmha33masked_multihead_attention_kernelItLi160ELi256ELi2ELi32ELi128ELb1ELb0EEEv26Multihead_attention_paramsIT_XT5_EE,@function
        .size           _ZN4mmha33masked_multihead_attention_kernelItLi160ELi256ELi2ELi32ELi128ELb1ELb0EEEv26Multihead_attention_paramsIT_XT5_EE,(.L_x_5593 - _ZN4mmha33masked_multihead_attention_kernelItLi160ELi256ELi2ELi32ELi128ELb1ELb0EEEv26Multihead_attention_paramsIT_XT5_EE)
        .other          _ZN4mmha33masked_multihead_attention_kernelItLi160ELi256ELi2ELi32ELi128ELb1ELb0EEEv26Multihead_attention_paramsIT_XT5_EE,@"STO_CUDA_ENTRY STV_DEFAULT"
_ZN4mmha33masked_multihead_attention_kernelItLi160ELi256ELi2ELi32ELi128ELb1ELb0EEEv26Multihead_attention_paramsIT_XT5_EE:
.text._ZN4mmha33masked_multihead_attention_kernelItLi160ELi256ELi2ELi32ELi128ELb1ELb0EEEv26Multihead_attention_paramsIT_XT5_EE:
        /* <DEDUP_REMOVED lines=12> */
.L_x_787:
[----:B------:R-:W2:Y:S08]  /*00c0*/  LDC.64 R18, c[0x0][0x498] ;  /* 0x00012600ff127b82 */ /* 0x000eb00000000a00 */
[----:B------:R-:W1:Y:S08]  /*00d0*/  LDC R4, c[0x0][0x3f0] ;  /* 0x0000fc00ff047b82 */ /* 0x000e700000000800 */
[----:B------:R-:W3:Y:S01]  /*00e0*/  LDC.64 R8, c[0x0][0x460] ;  /* 0x00011800ff087b82 */ /* 0x000ee20000000a00 */
[----:B--2---:R-:W-:-:S07]  /*00f0*/  IMAD.WIDE.U32 R18, R25, 0x4, R18 ;  /* 0x0000000419127825 */ /* 0x004fce00078e0012 */
[----:B------:R-:W2:Y:S01]  /*0100*/  LDC R44, c[0x0][0x40c] ;  /* 0x00010300ff2c7b82 */ /* 0x000ea20000000800 */
[----:B------:R-:W4:Y:S01]  /*0110*/  LDG.E R18, desc[UR36][R18.64] ;  /* 0x0000002412127981 */ /* 0x000f22000c1e1900 */
[----:B-1----:R-:W-:-:S06]  /*0120*/  IABS R5, R4 ;  /* 0x0000000400057213 */ /* 0x002fcc0000000000 */
[----:B------:R-:W1:Y:S01]  /*0130*/  LDC R20, c[0x0][0x3f4] ;  /* 0x0000fd00ff147b82 */ /* 0x000e620000000800 */
[----:B------:R-:W0:Y:S01]  /*0140*/  I2F.RP R0, R5 ;  /* 0x0000000500007306 */ /* 0x000e220000209400 */
[----:B------:R-:W-:Y:S01]  /*0150*/  HFMA2 R17, -RZ, RZ, 0, 0 ;  /* 0x00000000ff117431 */ /* 0x000fe200000001ff */
[----:B------:R-:W1:Y:S05]  /*0160*/  S2R R23, SR_CTAID.X ;  /* 0x0000000000177919 */ /* 0x000e6a0000002500 */
[----:B------:R-:W1:Y:S01]  /*0170*/  LDC R14, c[0x0][0x3f8] ;  /* 0x0000fe00ff0e7b82 */ /* 0x000e620000000800 */
        /* <DEDUP_REMOVED lines=8> */
[----:B------:R-:W-:-:S05]  /*0200*/  IMAD.HI.U32 R0, R3, R6, RZ ;  /* 0x0000000603007227 */ /* 0x000fca00078e00ff */
[----:B------:R-:W-:-:S05]  /*0210*/  IADD3 R2, PT, PT, -R0, RZ, RZ ;  /* 0x000000ff00027210 */ /* 0x000fca0007ffe1ff */
[----:B------:R-:W-:-:S05]  /*0220*/  IMAD R2, R5, R2, R6 ;  /* 0x0000000205027224 */ /* 0x000fca00078e0206 */
[----:B------:R-:W-:Y:S02]  /*0230*/  ISETP.GT.U32.AND P1, PT, R5, R2, PT ;  /* 0x000000020500720c */ /* 0x000fe40003f24070 */
[----:B------:R-:W-:-:S04]  /*0240*/  ISETP.NE.U32.AND P0, PT, R8, RZ, PT ;  /* 0x000000ff0800720c */ /* 0x000fc80003f05070 */
[----:B------:R-:W-:-:S07]  /*0250*/  ISETP.NE.AND.EX P0, PT, R9, RZ, PT, P0 ;  /* 0x000000ff0900720c */ /* 0x000fce0003f05300 */
[----:B------:R-:W-:Y:S01]  /*0260*/  @!P1 IMAD.IADD R2, R2, 0x1, -R5 ;  /* 0x0000000102029824 */ /* 0x000fe200078e0a05 */
[----:B--2---:R-:W-:-:S04]  /*0270*/  ISETP.EQ.AND P5, PT, R44, RZ, P0 ;  /* 0x000000ff2c00720c */ /* 0x004fc800007a2270 */
[----:B------:R-:W-:Y:S02]  /*0280*/  ISETP.GE.U32.AND P0, PT, R2, R5, PT ;  /* 0x000000050200720c */ /* 0x000fe40003f06070 */
[----:B------:R-:W-:Y:S02]  /*0290*/  @!P1 IADD3 R0, PT, PT, R0, 0x1, RZ ;  /* 0x0000000100009810 */ /* 0x000fe40007ffe0ff */
[----:B-1----:R-:W-:-:S05]  /*02a0*/  IABS R7, R20 ;  /* 0x0000001400077213 */ /* 0x002fca0000000000 */
[----:B------:R-:W0:Y:S04]  /*02b0*/  @P5 LDC.64 R2, c[0x0][0x460] ;  /* 0x00011800ff025b82 */ /* 0x000e280000000a00 */
[----:B------:R-:W-:-:S05]  /*02c0*/  @P0 VIADD R0, R0, 0x1 ;  /* 0x0000000100000836 */ /* 0x000fca0000000000 */
[----:B------:R-:W-:Y:S02]  /*02d0*/  MOV R9, R0 ;  /* 0x0000000000097202 */ /* 0x000fe40000000f00 */
[----:B------:R-:W1:Y:S01]  /*02e0*/  I2F.RP R0, R7 ;  /* 0x0000000700007306 */ /* 0x000e620000209400 */
[----:B------:R-:W-:Y:S02]  /*02f0*/  LOP3.LUT R5, R25, R4, RZ, 0x3c, !PT ;  /* 0x0000000419057212 */ /* 0x000fe400078e3cff */
[----:B------:R-:W-:Y:S02]  /*0300*/  ISETP.NE.AND P1, PT, R4, RZ, PT ;  /* 0x000000ff0400720c */ /* 0x000fe40003f25270 */
[----:B------:R-:W-:-:S03]  /*0310*/  ISETP.GE.AND P2, PT, R5, RZ, PT ;  /* 0x000000ff0500720c */ /* 0x000fc60003f46270 */
[----:B-1----:R-:W1:Y:S10]  /*0320*/  MUFU.RCP R0, R0 ;  /* 0x0000000000007308 */ /* 0x002e740000001000 */
[----:B------:R-:W-:Y:S01]  /*0330*/  @!P2 IMAD.MOV R9, RZ, RZ, -R9 ;  /* 0x000000ffff09a224 */ /* 0x000fe200078e0a09 */
[----:B------:R-:W-:Y:S01]  /*0340*/  @!P1 LOP3.LUT R9, RZ, R4, RZ, 0x33, !PT ;  /* 0x00000004ff099212 */ /* 0x000fe200078e33ff */
[----:B-1----:R-:W-:-:S04]  /*0350*/  VIADD R4, R0, 0xffffffe ;  /* 0x0ffffffe00047836 */ /* 0x002fc80000000000 */
[----:B0-----:R-:W-:Y:S01]  /*0360*/  @P5 IMAD.WIDE R2, R9, 0x4, R2 ;  /* 0x0000000409025825 */ /* 0x001fe200078e0202 */
[----:B------:R-:W0:Y:S01]  /*0370*/  S2R R37, SR_TID.X ;  /* 0x0000000000257919 */ /* 0x000e220000002100 */
[----:B------:R1:W2:Y:S01]  /*0380*/  F2I.FTZ.U32.TRUNC.NTZ R5, R4 ;  /* 0x0000000400057305 */ /* 0x0002a2000021f000 */
[----:B------:R-:W3:Y:S02]  /*0390*/  LDC R0, c[0x0][0x3e8] ;  /* 0x0000fa00ff007b82 */ /* 0x000ee40000000800 */
[----:B------:R2:W5:Y:S01]  /*03a0*/  @P5 LDG.E R17, desc[UR36][R2.64] ;  /* 0x0000002402115981 */ /* 0x000562000c1e1900 */
[----:B-1----:R-:W-:Y:S02]  /*03b0*/  MOV R4, RZ ;  /* 0x000000ff00047202 */ /* 0x002fe40000000f00 */
[----:B--2---:R-:W-:-:S05]  /*03c0*/  IADD3 R6, PT, PT, RZ, -R5, RZ ;  /* 0x80000005ff067210 */ /* 0x004fca0007ffe0ff */
[----:B------:R-:W-:-:S04]  /*03d0*/  IMAD R3, R6, R7, RZ ;  /* 0x0000000706037224 */ /* 0x000fc800078e02ff */
[----:B------:R-:W-:Y:S01]  /*03e0*/  IMAD.HI.U32 R5, R5, R3, R4 ;  /* 0x0000000305057227 */ /* 0x000fe200078e0004 */
[----:B---3--:R-:W-:Y:S02]  /*03f0*/  ISETP.NE.AND P1, PT, R0, RZ, PT ;  /* 0x000000ff0000720c */ /* 0x008fe40003f25270 */
[----:B0-----:R-:W-:Y:S01]  /*0400*/  ISETP.GT.U32.AND P4, PT, R37, 0x13, PT ;  /* 0x000000132500780c */ /* 0x001fe20003f84070 */
[----:B------:R-:W-:Y:S01]  /*0410*/  IMAD R38, R25, R14, R23 ;  /* 0x0000000e19267224 */ /* 0x000fe200078e0217 */
[----:B------:R-:W-:Y:S01]  /*0420*/  SHF.L.U32 R36, R37, 0x3, RZ ;  /* 0x0000000325247819 */ /* 0x000fe200000006ff */
[----:B------:R-:W-:Y:S08]  /*0430*/  BSSY.RECONVERGENT B0, `(.L_x_788) ;  /* 0x0000053000007945 */ /* 0x000ff00003800200 */
[----:B------:R-:W-:Y:S01]  /*0440*/  @P1 IMAD R0, R25, R0, RZ ;  /* 0x0000000019001224 */ /* 0x000fe200078e02ff */
[----:B------:R-:W-:Y:S01]  /*0450*/  P2R R217, PR, RZ, 0x20 ;  /* 0x00000020ffd97803 */ /* 0x000fe20000000000 */
[----:B------:R-:W-:Y:S01]  /*0460*/  @!P1 IMAD R3, R38, 0xa0, RZ ;  /* 0x000000a026039824 */ /* 0x000fe200078e02ff */
[----:B------:R-:W-:Y:S01]  /*0470*/  CS2R R34, SRZ ;  /* 0x0000000000227805 */ /* 0x000fe2000001ff00 */
[C---:B------:R-:W-:Y:S01]  /*0480*/  @P1 IMAD R3, R23.reuse, 0xa0, R0 ;  /* 0x000000a017031824 */ /* 0x040fe200078e0200 */
[----:B------:R-:W-:Y:S01]  /*0490*/  CS2R R32, SRZ ;  /* 0x0000000000207805 */ /* 0x000fe2000001ff00 */
[----:B------:R-:W-:-:S02]  /*04a0*/  IMAD R13, R23, 0xa0, R36 ;  /* 0x000000a0170d7824 */ /* 0x000fc400078e0224 */
[----:B------:R-:W-:Y:S02]  /*04b0*/  IMAD R84, R9, R14, RZ ;  /* 0x0000000e09547224 */ /* 0x000fe400078e02ff */
        /* <DEDUP_REMOVED lines=9> */
[----:B------:R-:W-:-:S11]  /*0550*/  ISETP.NE.AND P0, PT, R20, RZ, PT ;  /* 0x000000ff1400720c */ /* 0x000fd60003f05270 */
[----:B------:R-:W-:-:S04]  /*0560*/  @!P2 IMAD.IADD R16, R16, 0x1, -R7 ;  /* 0x000000011010a824 */ /* 0x000fc800078e0a07 */
        /* <DEDUP_REMOVED lines=60> */
.L_x_790:
[----:B------:R-:W0:Y:S02]  /*0930*/  LDC.64 R2, c[0x0][0x388] ;  /* 0x0000e200ff027b82 */ /* 0x000e240000000a00 */
[----:B0-----:R-:W-:-:S05]  /*0940*/  IMAD.WIDE R2, R5, 0x2, R2 ;  /* 0x0000000205027825 */ /* 0x001fca00078e0202 */
[----:B------:R0:W5:Y:S02]  /*0950*/  LDG.E.128 R32, desc[UR36][R2.64] ;  /* 0x0000002402207981 */ /* 0x000164000c1e1d00 */
.L_x_789:
[----:B------:R-:W-:Y:S05]  /*0960*/  BSYNC.RECONVERGENT B0 ;  /* 0x0000000000007941 */ /* 0x000fea0003800200 */
.L_x_788:
[----:B------:R-:W1:Y:S01]  /*0970*/  LDCU.64 UR4, c[0x0][0x390] ;  /* 0x00007200ff0477ac */ /* 0x000e620008000a00 */
[----:B0-----:R-:W0:Y:S01]  /*0980*/  LDC.64 R2, c[0x0][0x418] ;  /* 0x00010600ff027b82 */ /* 0x001e220000000a00 */
[C---:B------:R-:W-:Y:S01]  /*0990*/  ISETP.GT.U32.OR P3, PT, R37.reuse, 0x1f, !P5 ;  /* 0x0000001f2500780c */ /* 0x040fe20006f64470 */
[----:B------:R-:W-:Y:S01]  /*09a0*/  @!P4 IMAD R0, R37, R20, R22 ;  /* 0x000000142500c224 */ /* 0x000fe200078e0216 */
[----:B------:R-:W2:Y:S01]  /*09b0*/  LDCU.64 UR6, c[0x0][0x3a0] ;  /* 0x00007400ff0677ac */ /* 0x000ea20008000a00 */
[----:B------:R-:W-:Y:S01]  /*09c0*/  IMAD R38, R38, 0xa0, RZ ;  /* 0x000000a026267824 */ /* 0x000fe200078e02ff */
[----:B------:R-:W-:Y:S02]  /*09d0*/  CS2R R42, SRZ ;  /* 0x00000000002a7805 */ /* 0x000fe4000001ff00 */
[----:B------:R-:W-:Y:S02]  /*09e0*/  CS2R R40, SRZ ;  /* 0x0000000000287805 */ /* 0x000fe4000001ff00 */
[----:B------:R-:W-:-:S02]  /*09f0*/  @!P4 SHF.L.U32 R15, R0, 0x3, RZ ;  /* 0x00000003000fc819 */ /* 0x000fc400000006ff */
[----:B------:R-:W-:Y:S02]  /*0a00*/  CS2R R30, SRZ ;  /* 0x00000000001e7805 */ /* 0x000fe4000001ff00 */
[----:B------:R-:W-:Y:S01]  /*0a10*/  CS2R R28, SRZ ;  /* 0x00000000001c7805 */ /* 0x000fe2000001ff00 */
[----:B------:R-:W-:Y:S01]  /*0a20*/  @!P4 IMAD R15, R38, R20, R15 ;  /* 0x00000014260fc224 */ /* 0x000fe200078e020f */
[----:B------:R-:W3:Y:S01]  /*0a30*/  @!P3 LDC.64 R8, c[0x0][0x450] ;  /* 0x00011400ff08bb82 */ /* 0x000ee20000000a00 */
[----:B-----5:R-:W-:Y:S01]  /*0a40*/  @!P3 IMAD R0, R17, R14, RZ ;  /* 0x0000000e1100b224 */ /* 0x020fe200078e02ff */
[----:B-1----:R-:W-:Y:S02]  /*0a50*/  ISETP.NE.U32.AND P1, PT, RZ, UR4, PT ;  /* 0x00000004ff007c0c */ /* 0x002fe4000bf25070 */
[----:B------:R-:W-:Y:S02]  /*0a60*/  CS2R R26, SRZ ;  /* 0x00000000001a7805 */ /* 0x000fe4000001ff00 */
[----:B--2---:R-:W-:-:S02]  /*0a70*/  ISETP.NE.U32.AND P2, PT, RZ, UR6, PT ;  /* 0x00000006ff007c0c */ /* 0x004fc4000bf45070 */
[----:B0-----:R-:W-:Y:S01]  /*0a80*/  ISETP.NE.U32.AND P0, PT, R2, RZ, PT ;  /* 0x000000ff0200720c */ /* 0x001fe20003f05070 */
[----:B------:R-:W-:Y:S01]  /*0a90*/  @!P3 IMAD R21, R0, 0xa0, R13 ;  /* 0x000000a00015b824 */ /* 0x000fe200078e020d */
[----:B------:R-:W-:Y:S01]  /*0aa0*/  ISETP.NE.AND.EX P1, PT, RZ, UR5, PT, P1 ;  /* 0x00000005ff007c0c */ /* 0x000fe2000bf25310 */
[----:B------:R-:W0:Y:S01]  /*0ab0*/  LDCU.U8 UR4, c[0x0][0x404] ;  /* 0x00008080ff0477ac */ /* 0x000e220008000000 */
[----:B------:R-:W-:Y:S02]  /*0ac0*/  ISETP.NE.AND.EX P2, PT, RZ, UR7, PT, P2 ;  /* 0x00000007ff007c0c */ /* 0x000fe4000bf45320 */
[C---:B------:R-:W-:Y:S02]  /*0ad0*/  ISETP.GT.U32.OR P1, PT, R37.reuse, 0x13, !P1 ;  /* 0x000000132500780c */ /* 0x040fe40004f24470 */
        /* <DEDUP_REMOVED lines=8> */
[----:B---3--:R-:W-:Y:S01]  /*0b60*/  @!P3 IMAD.WIDE R8, R21, 0x2, R8 ;  /* 0x000000021508b825 */ /* 0x008fe200078e0208 */
[----:B------:R-:W5:Y:S03]  /*0b70*/  @!P4 LDG.E.128 R28, desc[UR36][R2.64] ;  /* 0x00000024021cc981 */ /* 0x000f66000c1e1d00 */
[----:B--2---:R-:W-:-:S05]  /*0b80*/  @!P1 IMAD.WIDE.U32 R4, R13, 0x2, R4 ;  /* 0x000000020d049825 */ /* 0x004fca00078e0004 */
[----:B------:R1:W2:Y:S01]  /*0b90*/  @!P1 LDG.E.128 R40, desc[UR36][R4.64] ;  /* 0x0000002404289981 */ /* 0x0002a2000c1e1d00 */
[----:B----4-:R-:W-:Y:S01]  /*0ba0*/  @P0 IMAD.WIDE.U32 R10, R25, 0x4, R10 ;  /* 0x00000004190a0825 */ /* 0x010fe200078e000a */
[----:B------:R-:W-:-:S03]  /*0bb0*/  CS2R R24, SRZ ;  /* 0x0000000000187805 */ /* 0x000fc6000001ff00 */
[----:B0-----:R-:W-:Y:S01]  /*0bc0*/  @!P2 IMAD.WIDE.U32 R6, R13, 0x2, R6 ;  /* 0x000000020d06a825 */ /* 0x001fe200078e0006 */
[----:B-1----:R-:W0:Y:S01]  /*0bd0*/  LDC R5, c[0x0][0x400] ;  /* 0x00010000ff057b82 */ /* 0x002e220000000800 */
[----:B------:R1:W5:Y:S04]  /*0be0*/  @!P3 LDG.E.128 R12, desc[UR36][R8.64] ;  /* 0x00000024080cb981 */ /* 0x000368000c1e1d00 */
[----:B------:R1:W5:Y:S01]  /*0bf0*/  @!P2 LDG.E.128 R24, desc[UR36][R6.64] ;  /* 0x000000240618a981 */ /* 0x000362000c1e1d00 */
[----:B------:R-:W-:Y:S01]  /*0c00*/  ISETP.NE.AND P1, PT, R44, RZ, PT ;  /* 0x000000ff2c00720c */ /* 0x000fe20003f25270 */
[----:B------:R-:W-:-:S06]  /*0c10*/  IMAD.MOV.U32 R19, RZ, RZ, RZ ;  /* 0x000000ffff137224 */ /* 0x000fcc00078e00ff */
[----:B------:R1:W5:Y:S01]  /*0c20*/  @P0 LDG.E R19, desc[UR36][R10.64] ;  /* 0x000000240a130981 */ /* 0x000362000c1e1900 */
[----:B------:R-:W-:-:S04]  /*0c30*/  ISETP.NE.AND P0, PT, RZ, UR4, PT ;  /* 0x00000004ff007c0c */ /* 0x000fc8000bf05270 */
[----:B0-----:R-:W-:Y:S01]  /*0c40*/  ISETP.LT.OR P0, PT, R5, 0x1, P0 ;  /* 0x000000010500780c */ /* 0x001fe20000701670 */
[----:B--2---:R-:W-:Y:S02]  /*0c50*/  HFMA2 R32, R32, 1, 1, R40 ;  /* 0x3c003c0020207831 */ /* 0x004fe40000000028 */
[----:B------:R-:W-:Y:S02]  /*0c60*/  HFMA2 R34, R34, 1, 1, R42 ;  /* 0x3c003c0022227831 */ /* 0x000fe4000000002a */
[----:B------:R-:W-:Y:S02]  /*0c70*/  HADD2 R33, R33, R41 ;  /* 0x0000002921217230 */ /* 0x000fe40000000000 */
[----:B------:R-:W-:Y:S01]  /*0c80*/  HADD2 R35, R35, R43 ;  /* 0x0000002b23237230 */ /* 0x000fe20000000000 */
[----:B-1----:R-:W-:Y:S06]  /*0c90*/  @P1 BRA `(.L_x_791) ;  /* 0x0000000000101947 */ /* 0x002fec0003800000 */
[----:B-----5:R-:W-:Y:S02]  /*0ca0*/  HFMA2 R28, R28, 1, 1, R24 ;  /* 0x3c003c001c1c7831 */ /* 0x020fe40000000018 */
[----:B------:R-:W-:Y:S02]  /*0cb0*/  HADD2 R29, R29, R25 ;  /* 0x000000191d1d7230 */ /* 0x000fe40000000000 */
[----:B------:R-:W-:Y:S02]  /*0cc0*/  HFMA2 R30, R30, 1, 1, R26 ;  /* 0x3c003c001e1e7831 */ /* 0x000fe4000000001a */
[----:B------:R-:W-:-:S07]  /*0cd0*/  HADD2 R31, R31, R27 ;  /* 0x0000001b1f1f7230 */ /* 0x000fce0000000000 */
.L_x_791:
        /* <DEDUP_REMOVED lines=13> */
[----:B------:R0:W1:Y:S01]  /*0db0*/  MUFU.RCP R7, R2 ;  /* 0x0000000200077308 */ /* 0x0000620000001000 */
[----:B------:R-:W-:Y:S01]  /*0dc0*/  IADD3 R3, PT, PT, R36, 0x2, RZ ;  /* 0x0000000224037810 */ /* 0x000fe20007ffe0ff */
[--C-:B------:R-:W-:Y:S02]  /*0dd0*/  HADD2.F32 R41, -RZ, R35.reuse.H1_H1 ;  /* 0x30000023ff297230 */ /* 0x100fe40000004100 */
[----:B------:R-:W-:Y:S01]  /*0de0*/  HADD2.F32 R39, -RZ, R35.H0_H0 ;  /* 0x20000023ff277230 */ /* 0x000fe20000004100 */
[----:B------:R-:W-:Y:S01]  /*0df0*/  I2FP.F32.U32 R4, R3 ;  /* 0x0000000300047245 */ /* 0x000fe20000201000 */
[----:B------:R-:W-:-:S02]  /*0e00*/  HADD2.F32 R35, -RZ, R30.H1_H1 ;  /* 0x3000001eff237230 */ /* 0x000fc40000004100 */
[--C-:B------:R-:W-:Y:S01]  /*0e10*/  HADD2.F32 R43, -RZ, R31.reuse.H1_H1 ;  /* 0x3000001fff2b7230 */ /* 0x100fe20000004100 */
[----:B0-----:R-:W-:Y:S01]  /*0e20*/  IADD3 R2, PT, PT, R36, 0x6, RZ ;  /* 0x0000000624027810 */ /* 0x001fe20007ffe0ff */
[----:B------:R-:W-:Y:S02]  /*0e30*/  HADD2.F32 R21, -RZ, R30.H0_H0 ;  /* 0x2000001eff157230 */ /* 0x000fe40000004100 */
[----:B------:R-:W-:Y:S01]  /*0e40*/  HADD2.F32 R31, -RZ, R31.H0_H0 ;  /* 0x2000001fff1f7230 */ /* 0x000fe20000004100 */
[----:B------:R-:W-:Y:S01]  /*0e50*/  I2FP.F32.U32 R2, R2 ;  /* 0x0000000200027245 */ /* 0x000fe20000201000 */
[-C--:B-1----:R-:W-:Y:S01]  /*0e60*/  FMUL.FTZ R0, R0, R7.reuse ;  /* 0x0000000700007220 */ /* 0x082fe20000410000 */
[----:B------:R-:W-:-:S03]  /*0e70*/  FMUL.FTZ R4, R4, R7 ;  /* 0x0000000704047220 */ /* 0x000fc60000410000 */
[----:B------:R-:W-:Y:S01]  /*0e80*/  FMUL.FTZ R2, R2, R7 ;  /* 0x0000000702027220 */ /* 0x000fe20000410000 */
[----:B------:R-:W-:Y:S01]  /*0e90*/  FMUL.FTZ R3, R0, 13.28771209716796875 ;  /* 0x41549a7800037820 */ /* 0x000fe20000410000 */
[----:B------:R-:W-:Y:S02]  /*0ea0*/  VIADD R0, R36, 0x4 ;  /* 0x0000000424007836 */ /* 0x000fe40000000000 */
[----:B------:R-:W-:-:S03]  /*0eb0*/  FMUL.FTZ R4, R4, 13.28771209716796875 ;  /* 0x41549a7804047820 */ /* 0x000fc60000410000 */
[----:B------:R-:W-:Y:S01]  /*0ec0*/  I2FP.F32.U32 R0, R0 ;  /* 0x0000000000007245 */ /* 0x000fe20000201000 */
[----:B------:R-:W0:Y:S04]  /*0ed0*/  MUFU.EX2 R3, -R3 ;  /* 0x8000000300037308 */ /* 0x000e280000000800 */
[----:B------:R-:W-:Y:S01]  /*0ee0*/  FMUL.FTZ R0, R0, R7 ;  /* 0x0000000700007220 */ /* 0x000fe20000410000 */
[----:B------:R-:W-:-:S03]  /*0ef0*/  FMUL.FTZ R7, R2, 13.28771209716796875 ;  /* 0x41549a7802077820 */ /* 0x000fc60000410000 */
[----:B------:R-:W-:Y:S01]  /*0f00*/  FMUL.FTZ R5, R0, 13.28771209716796875 ;  /* 0x41549a7800057820 */ /* 0x000fe20000410000 */
[----:B------:R-:W1:Y:S01]  /*0f10*/  MUFU.EX2 R9, -R4 ;  /* 0x8000000400097308 */ /* 0x000e620000000800 */
[----:B------:R-:W-:-:S05]  /*0f20*/  IMAD.IADD R0, R44, 0x1, -R19 ;  /* 0x000000012c007824 */ /* 0x000fca00078e0a13 */
[----:B------:R-:W-:Y:S02]  /*0f30*/  I2FP.F32.S32 R0, R0 ;  /* 0x0000000000007245 */ /* 0x000fe40000201400 */
[----:B------:R-:W2:Y:S03]  /*0f40*/  MUFU.EX2 R5, -R5 ;  /* 0x8000000500057308 */ /* 0x000ea60000000800 */
[----:B0-----:R-:W-:-:S04]  /*0f50*/  FMUL.FTZ R2, R0, R3 ;  /* 0x0000000300027220 */ /* 0x001fc80000410000 */
[----:B------:R-:W-:Y:S01]  /*0f60*/  FMUL.RZ R11, R2, 0.15915493667125701904 ;  /* 0x3e22f983020b7820 */ /* 0x000fe2000040c000 */
[----:B------:R-:W0:Y:S01]  /*0f70*/  MUFU.EX2 R7, -R7 ;  /* 0x8000000700077308 */ /* 0x000e220000000800 */
[----:B-1----:R-:W-:Y:S01]  /*0f80*/  FMUL.FTZ R4, R0, R9 ;  /* 0x0000000900047220 */ /* 0x002fe20000410000 */
[--C-:B------:R-:W-:Y:S02]  /*0f90*/  HADD2.F32 R9, -RZ, R33.reuse.H1_H1 ;  /* 0x30000021ff097230 */ /* 0x100fe40000004100 */
[----:B------:R-:W-:Y:S02]  /*0fa0*/  HADD2.F32 R33, -RZ, R33.H0_H0 ;  /* 0x20000021ff217230 */ /* 0x000fe40000004100 */
[----:B------:R-:W-:Y:S01]  /*0fb0*/  FMUL.RZ R12, R4, 0.15915493667125701904 ;  /* 0x3e22f983040c7820 */ /* 0x000fe2000040c000 */
[--C-:B------:R-:W-:Y:S01]  /*0fc0*/  HADD2.F32 R4, -RZ, R32.reuse.H1_H1 ;  /* 0x30000020ff047230 */ /* 0x100fe20000004100 */
[----:B------:R-:W1:Y:S01]  /*0fd0*/  MUFU.SIN R3, R11 ;  /* 0x0000000b00037308 */ /* 0x000e620000000400 */
[----:B--2---:R-:W-:Y:S01]  /*0fe0*/  FMUL.FTZ R5, R0, R5 ;  /* 0x0000000500057220 */ /* 0x004fe20000410000 */
[----:B------:R-:W-:-:S03]  /*0ff0*/  HADD2.F32 R32, -RZ, R32.H0_H0 ;  /* 0x20000020ff207230 */ /* 0x000fc60000004100 */
[----:B------:R-:W-:-:S03]  /*1000*/  FMUL.RZ R20, R5, 0.15915493667125701904 ;  /* 0x3e22f98305147820 */ /* 0x000fc6000040c000 */
[----:B------:R2:W3:Y:S01]  /*1010*/  MUFU.COS R2, R11 ;  /* 0x0000000b00027308 */ /* 0x0004e20000000000 */
[----:B0-----:R-:W-:Y:S01]  /*1020*/  FMUL.FTZ R5, R0, R7 ;  /* 0x0000000700057220 */ /* 0x001fe20000410000 */
[--C-:B------:R-:W-:Y:S02]  /*1030*/  HADD2.F32 R0, -RZ, R28.reuse.H1_H1 ;  /* 0x3000001cff007230 */ /* 0x100fe40000004100 */
[----:B------:R-:W-:Y:S02]  /*1040*/  HADD2.F32 R28, -RZ, R28.H0_H0 ;  /* 0x2000001cff1c7230 */ /* 0x000fe40000004100 */
[----:B------:R-:W-:Y:S02]  /*1050*/  FMUL.RZ R34, R5, 0.15915493667125701904 ;  /* 0x3e22f98305227820 */ /* 0x000fe4000040c000 */
[----:B------:R-:W0:Y:S01]  /*1060*/  MUFU.SIN R8, R12 ;  /* 0x0000000c00087308 */ /* 0x000e220000000400 */
[C---:B-1----:R-:W-:Y:S01]  /*1070*/  FMUL.FTZ R5, R3.reuse, R4 ;  /* 0x0000000403057220 */ /* 0x042fe20000410000 */
[----:B------:R-:W-:Y:S01]  /*1080*/  FMUL.FTZ R7, R3, R0 ;  /* 0x0000000003077220 */ /* 0x000fe20000410000 */
[----:B--2---:R-:W-:-:S02]  /*1090*/  HADD2.F32 R11, -RZ, R29.H1_H1 ;  /* 0x3000001dff0b7230 */ /* 0x004fc40000004100 */
[----:B------:R-:W-:-:S03]  /*10a0*/  HADD2.F32 R29, -RZ, R29.H0_H0 ;  /* 0x2000001dff1d7230 */ /* 0x000fc60000004100 */
[----:B------:R-:W1:Y:S01]  /*10b0*/  MUFU.COS R6, R12 ;  /* 0x0000000c00067308 */ /* 0x000e620000000000 */
[C---:B---3--:R-:W-:Y:S01]  /*10c0*/  FMUL.FTZ R4, R2.reuse, R4 ;  /* 0x0000000402047220 */ /* 0x048fe20000410000 */
[C---:B------:R-:W-:Y:S01]  /*10d0*/  FMUL.FTZ R0, R2.reuse, R0 ;  /* 0x0000000002007220 */ /* 0x040fe20000410000 */
[C---:B------:R-:W-:Y:S01]  /*10e0*/  FFMA.FTZ R5, R2.reuse, R32, -R5 ;  /* 0x0000002002057223 */ /* 0x040fe20000010805 */
[----:B------:R-:W-:Y:S01]  /*10f0*/  FFMA.FTZ R7, R2, R28, -R7 ;  /* 0x0000001c02077223 */ /* 0x000fe20000010807 */
[C---:B------:R-:W-:Y:S01]  /*1100*/  FFMA.FTZ R32, R3.reuse, R32, R4 ;  /* 0x0000002003207223 */ /* 0x040fe20000010004 */
[----:B------:R-:W-:Y:S02]  /*1110*/  FFMA.FTZ R28, R3, R28, R0 ;  /* 0x0000001c031c7223 */ /* 0x000fe40000010000 */
[----:B------:R-:W-:Y:S01]  /*1120*/  MUFU.COS R10, R20 ;  /* 0x00000014000a7308 */ /* 0x000fe20000000000 */
[C---:B0-----:R-:W-:Y:S01]  /*1130*/  FMUL.FTZ R3, R8.reuse, R9 ;  /* 0x0000000908037220 */ /* 0x041fe20000410000 */
[----:B------:R-:W-:Y:S01]  /*1140*/  FMUL.FTZ R2, R8, R11 ;  /* 0x0000000b08027220 */ /* 0x000fe20000410000 */
[----:B------:R-:W-:-:S02]  /*1150*/  F2FP.F16.F32.PACK_AB R32, R32, R5 ;  /* 0x000000052020723e */ /* 0x000fc400000000ff */
[----:B------:R-:W-:-:S03]  /*1160*/  F2FP.F16.F32.PACK_AB R28, R28, R7 ;  /* 0x000000071c1c723e */ /* 0x000fc600000000ff */
[----:B------:R-:W0:Y:S01]  /*1170*/  MUFU.SIN R12, R20 ;  /* 0x00000014000c7308 */ /* 0x000e220000000400 */
[C---:B-1----:R-:W-:Y:S01]  /*1180*/  FMUL.FTZ R9, R6.reuse, R9 ;  /* 0x0000000906097220 */ /* 0x042fe20000410000 */
[C---:B------:R-:W-:Y:S01]  /*1190*/  FMUL.FTZ R11, R6.reuse, R11 ;  /* 0x0000000b060b7220 */ /* 0x040fe20000410000 */
[C---:B------:R-:W-:Y:S01]  /*11a0*/  FFMA.FTZ R2, R6.reuse, R29, -R2 ;  /* 0x0000001d06027223 */ /* 0x040fe20000010802 */
[-C--:B------:R-:W-:Y:S01]  /*11b0*/  FFMA.FTZ R3, R6, R33.reuse, -R3 ;  /* 0x0000002106037223 */ /* 0x080fe20000010803 */
[C---:B------:R-:W-:Y:S01]  /*11c0*/  FFMA.FTZ R0, R8.reuse, R33, R9 ;  /* 0x0000002108007223 */ /* 0x040fe20000010009 */
[----:B------:R-:W-:Y:S02]  /*11d0*/  FFMA.FTZ R29, R8, R29, R11 ;  /* 0x0000001d081d7223 */ /* 0x000fe4000001000b */
[----:B------:R-:W1:Y:S02]  /*11e0*/  MUFU.SIN R20, R34 ;  /* 0x0000002200147308 */ /* 0x000e640000000400 */
[----:B------:R-:W-:-:S02]  /*11f0*/  F2FP.F16.F32.PACK_AB R33, R0, R3 ;  /* 0x000000030021723e */ /* 0x000fc400000000ff */
[----:B------:R-:W-:-:S04]  /*1200*/  F2FP.F16.F32.PACK_AB R29, R29, R2 ;  /* 0x000000021d1d723e */ /* 0x000fc800000000ff */
[----:B------:R2:W3:Y:S01]  /*1210*/  MUFU.COS R14, R34 ;  /* 0x00000022000e7308 */ /* 0x0004e20000000000 */
[C---:B0-----:R-:W-:Y:S01]  /*1220*/  FMUL.FTZ R4, R12.reuse, R35 ;  /* 0x000000230c047220 */ /* 0x041fe20000410000 */
[----:B------:R-:W-:Y:S01]  /*1230*/  FMUL.FTZ R9, R12, R15 ;  /* 0x0000000f0c097220 */ /* 0x000fe20000410000 */
[C---:B------:R-:W-:Y:S01]  /*1240*/  FMUL.FTZ R35, R10.reuse, R35 ;  /* 0x000000230a237220 */ /* 0x040fe20000410000 */
[C---:B------:R-:W-:Y:S01]  /*1250*/  FMUL.FTZ R15, R10.reuse, R15 ;  /* 0x0000000f0a0f7220 */ /* 0x040fe20000410000 */
[C---:B------:R-:W-:Y:S01]  /*1260*/  FFMA.FTZ R4, R10.reuse, R21, -R4 ;  /* 0x000000150a047223 */ /* 0x040fe20000010804 */
[----:B------:R-:W-:Y:S01]  /*1270*/  FFMA.FTZ R9, R10, R13, -R9 ;  /* 0x0000000d0a097223 */ /* 0x000fe20000010809 */
[----:B------:R-:W-:Y:S01]  /*1280*/  FFMA.FTZ R35, R12, R21, R35 ;  /* 0x000000150c237223 */ /* 0x000fe20000010023 */
[C---:B-1----:R-:W-:Y:S01]  /*1290*/  FMUL.FTZ R11, R20.reuse, R41 ;  /* 0x00000029140b7220 */ /* 0x042fe20000410000 */
[----:B------:R-:W-:Y:S01]  /*12a0*/  FMUL.FTZ R8, R20, R43 ;  /* 0x0000002b14087220 */ /* 0x000fe20000410000 */
[----:B--2---:R-:W-:-:S02]  /*12b0*/  FFMA.FTZ R34, R12, R13, R15 ;  /* 0x0000000d0c227223 */ /* 0x004fc4000001000f */
        /* <DEDUP_REMOVED lines=11> */
.L_x_794:
[----:B------:R-:W-:-:S13]  /*1370*/  ISETP.GE.AND P0, PT, R36, R5, PT ;  /* 0x000000052400720c */ /* 0x000fda0003f06270 */
[----:B------:R-:W-:Y:S05]  /*1380*/  @P0 BRA `(.L_x_795) ;  /* 0x0000001800300947 */ /* 0x000fea0003800000 */
[----:B------:R-:W-:Y:S01]  /*1390*/  I2FP.F32.U32 R5, R5 ;  /* 0x0000000500057245 */ /* 0x000fe20000201000 */
[----:B------:R-:W-:Y:S01]  /*13a0*/  VIADD R4, R36, 0x4 ;  /* 0x0000000424047836 */ /* 0x000fe20000000000 */
[----:B------:R-:W-:Y:S01]  /*13b0*/  I2FP.F32.U32 R0, R36 ;  /* 0x0000002400007245 */ /* 0x000fe20000201000 */
[----:B------:R-:W-:Y:S01]  /*13c0*/  IMAD.IADD R44, R44, 0x1, -R19 ;  /* 0x000000012c2c7824 */ /* 0x000fe200078e0a13 */
[C---:B------:R-:W-:Y:S01]  /*13d0*/  IADD3 R6, PT, PT, R36.reuse, 0x6, RZ ;  /* 0x0000000624067810 */ /* 0x040fe20007ffe0ff */
[--C-:B------:R-:W-:Y:S01]  /*13e0*/  HADD2.F32 R15, -RZ, R34.reuse.H1_H1 ;  /* 0x30000022ff0f7230 */ /* 0x100fe20000004100 */
[----:B------:R-:W0:Y:S01]  /*13f0*/  MUFU.RCP R5, R5 ;  /* 0x0000000500057308 */ /* 0x000e220000001000 */
[----:B------:R-:W-:Y:S01]  /*1400*/  IADD3 R2, PT, PT, R36, 0x2, RZ ;  /* 0x0000000224027810 */ /* 0x000fe20007ffe0ff */
[----:B------:R-:W-:Y:S01]  /*1410*/  HADD2.F32 R13, -RZ, R34.H0_H0 ;  /* 0x20000022ff0d7230 */ /* 0x000fe20000004100 */
[----:B------:R-:W-:Y:S01]  /*1420*/  I2FP.F32.U32 R8, R6 ;  /* 0x0000000600087245 */ /* 0x000fe20000201000 */
[--C-:B------:R-:W-:Y:S01]  /*1430*/  HADD2.F32 R34, -RZ, R35.reuse.H1_H1 ;  /* 0x30000023ff227230 */ /* 0x100fe20000004100 */
[----:B------:R-:W-:Y:S01]  /*1440*/  I2FP.F32.U32 R2, R2 ;  /* 0x0000000200027245 */ /* 0x000fe20000201000 */
[----:B------:R-:W-:Y:S01]  /*1450*/  HADD2.F32 R35, -RZ, R35.H0_H0 ;  /* 0x20000023ff237230 */ /* 0x000fe20000004100 */
[----:B------:R-:W-:-:S02]  /*1460*/  I2FP.F32.U32 R4, R4 ;  /* 0x0000000400047245 */ /* 0x000fc40000201000 */
[----:B------:R-:W-:Y:S01]  /*1470*/  I2FP.F32.S32 R44, R44 ;  /* 0x0000002c002c7245 */ /* 0x000fe20000201400 */
        /* <DEDUP_REMOVED lines=16> */
[----:B------:R-:W-:Y:S01]  /*1580*/  MUFU.SIN R2, R3 ;  /* 0x0000000300027308 */ /* 0x000fe20000000400 */
[----:B--2---:R-:W-:-:S04]  /*1590*/  FMUL.FTZ R5, R44, R5 ;  /* 0x000000052c057220 */ /* 0x004fc80000410000 */
[----:B------:R-:W-:Y:S01]  /*15a0*/  FMUL.RZ R8, R5, 0.15915493667125701904 ;  /* 0x3e22f98305087820 */ /* 0x000fe2000040c000 */
[----:B------:R-:W-:Y:S02]  /*15b0*/  HADD2.F32 R5, -RZ, R32.H1_H1 ;  /* 0x30000020ff057230 */ /* 0x000fe40000004100 */
[----:B------:R1:W-:Y:S01]  /*15c0*/  MUFU.COS R0, R3 ;  /* 0x0000000300007308 */ /* 0x0003e20000000000 */
[----:B0-----:R-:W-:-:S04]  /*15d0*/  FMUL.FTZ R9, R44, R9 ;  /* 0x000000092c097220 */ /* 0x001fc80000410000 */
[----:B------:R-:W-:Y:S01]  /*15e0*/  FMUL.RZ R14, R9, 0.15915493667125701904 ;  /* 0x3e22f983090e7820 */ /* 0x000fe2000040c000 */
[--C-:B------:R-:W-:Y:S02]  /*15f0*/  HADD2.F32 R9, -RZ, R33.reuse.H1_H1 ;  /* 0x30000021ff097230 */ /* 0x100fe40000004100 */
[----:B------:R-:W0:Y:S01]  /*1600*/  MUFU.SIN R6, R7 ;  /* 0x0000000700067308 */ /* 0x000e220000000400 */
[----:B-1----:R-:W-:Y:S02]  /*1610*/  HADD2.F32 R3, -RZ, R32.H0_H0 ;  /* 0x20000020ff037230 */ /* 0x002fe40000004100 */
[----:B------:R-:W-:-:S05]  /*1620*/  HADD2.F32 R33, -RZ, R33.H0_H0 ;  /* 0x20000021ff217230 */ /* 0x000fca0000004100 */
[----:B------:R-:W1:Y:S08]  /*1630*/  MUFU.SIN R12, R8 ;  /* 0x00000008000c7308 */ /* 0x000e700000000400 */
[----:B------:R2:W3:Y:S01]  /*1640*/  MUFU.COS R4, R7 ;  /* 0x0000000700047308 */ /* 0x0004e20000000000 */
[----:B0-----:R-:W-:-:S07]  /*1650*/  FMUL.FTZ R11, R6, R9 ;  /* 0x00000009060b7220 */ /* 0x001fce0000410000 */
[----:B------:R-:W0:Y:S01]  /*1660*/  MUFU.COS R10, R8 ;  /* 0x00000008000a7308 */ /* 0x000e220000000000 */
[-C--:B--2---:R-:W-:Y:S01]  /*1670*/  FMUL.FTZ R7, R2, R5.reuse ;  /* 0x0000000502077220 */ /* 0x084fe20000410000 */
[----:B------:R-:W-:-:S03]  /*1680*/  FMUL.FTZ R5, R0, R5 ;  /* 0x0000000500057220 */ /* 0x000fc60000410000 */
[-C--:B------:R-:W-:Y:S01]  /*1690*/  FFMA.FTZ R7, R0, R3.reuse, -R7 ;  /* 0x0000000300077223 */ /* 0x080fe20000010807 */
[----:B------:R-:W-:Y:S01]  /*16a0*/  FFMA.FTZ R32, R2, R3, R5 ;  /* 0x0000000302207223 */ /* 0x000fe20000010005 */
[----:B-1----:R-:W-:Y:S01]  /*16b0*/  FMUL.FTZ R3, R12, R15 ;  /* 0x0000000f0c037220 */ /* 0x002fe20000410000 */
[----:B------:R-:W1:Y:S01]  /*16c0*/  MUFU.SIN R21, R14 ;  /* 0x0000000e00157308 */ /* 0x000e620000000400 */
[C---:B---3--:R-:W-:Y:S01]  /*16d0*/  FMUL.FTZ R9, R4.reuse, R9 ;  /* 0x0000000904097220 */ /* 0x048fe20000410000 */
[----:B------:R-:W-:Y:S01]  /*16e0*/  FFMA.FTZ R11, R4, R33, -R11 ;  /* 0x00000021040b7223 */ /* 0x000fe2000001080b */
[----:B------:R-:W-:Y:S02]  /*16f0*/  F2FP.F16.F32.PACK_AB R32, R32, R7 ;  /* 0x000000072020723e */ /* 0x000fe400000000ff */
[----:B------:R-:W-:-:S03]  /*1700*/  FFMA.FTZ R6, R6, R33, R9 ;  /* 0x0000002106067223 */ /* 0x000fc60000010009 */
[----:B------:R-:W2:Y:S01]  /*1710*/  MUFU.COS R20, R14 ;  /* 0x0000000e00147308 */ /* 0x000ea20000000000 */
[C---:B0-----:R-:W-:Y:S01]  /*1720*/  FMUL.FTZ R15, R10.reuse, R15 ;  /* 0x0000000f0a0f7220 */ /* 0x041fe20000410000 */
[----:B------:R-:W-:Y:S01]  /*1730*/  FFMA.FTZ R3, R10, R13, -R3 ;  /* 0x0000000d0a037223 */ /* 0x000fe20000010803 */
[----:B------:R-:W-:Y:S01]  /*1740*/  F2FP.F16.F32.PACK_AB R33, R6, R11 ;  /* 0x0000000b0621723e */ /* 0x000fe200000000ff */
[CC--:B-1----:R-:W-:Y:S01]  /*1750*/  FMUL.FTZ R5, R21.reuse, R34.reuse ;  /* 0x0000002215057220 */ /* 0x0c2fe20000410000 */
[----:B--2---:R-:W-:Y:S01]  /*1760*/  FMUL.FTZ R0, R20, R34 ;  /* 0x0000002214007220 */ /* 0x004fe20000410000 */
[----:B------:R-:W-:Y:S02]  /*1770*/  FFMA.FTZ R34, R12, R13, R15 ;  /* 0x0000000d0c227223 */ /* 0x000fe4000001000f */
[-C--:B------:R-:W-:Y:S01]  /*1780*/  FFMA.FTZ R5, R20, R35.reuse, -R5 ;  /* 0x0000002314057223 */ /* 0x080fe20000010805 */
[----:B------:R-:W-:Y:S02]  /*1790*/  FFMA.FTZ R0, R21, R35, R0 ;  /* 0x0000002315007223 */ /* 0x000fe40000010000 */
[----:B------:R-:W-:-:S03]  /*17a0*/  F2FP.F16.F32.PACK_AB R34, R34, R3 ;  /* 0x000000032222723e */ /* 0x000fc600000000ff */
[----:B------:R-:W-:Y:S01]  /*17b0*/  F2FP.F16.F32.PACK_AB R35, R0, R5 ;  /* 0x000000050023723e */ /* 0x000fe200000000ff */
[----:B------:R-:W-:Y:S06]  /*17c0*/  BRA `(.L_x_795) ;  /* 0x0000001400207947 */ /* 0x000fec0003800000 */
.L_x_793:
        /* <DEDUP_REMOVED lines=10> */
[----:B0-----:R-:W-:-:S06]  /*1870*/  IADD3 R2, PT, PT, R0, 0xffffffe, RZ ;  /* 0x0ffffffe00027810 */ /* 0x001fcc0007ffe0ff */
[----:B------:R0:W1:Y:S02]  /*1880*/  F2I.FTZ.U32.TRUNC.NTZ R3, R2 ;  /* 0x0000000200037305 */ /* 0x000064000021f000 */
[----:B0-----:R-:W-:Y:S02]  /*1890*/  IMAD.MOV.U32 R2, RZ, RZ, RZ ;  /* 0x000000ffff027224 */ /* 0x001fe400078e00ff */
[----:B-1----:R-:W-:-:S04]  /*18a0*/  IMAD.MOV R4, RZ, RZ, -R3 ;  /* 0x000000ffff047224 */ /* 0x002fc800078e0a03 */
[----:B------:R-:W-:Y:S01]  /*18b0*/  IMAD R9, R4, R7, RZ ;  /* 0x0000000704097224 */ /* 0x000fe200078e02ff */
[----:B------:R-:W-:-:S03]  /*18c0*/  MOV R4, R6 ;  /* 0x0000000600047202 */ /* 0x000fc60000000f00 */
[----:B------:R-:W-:Y:S01]  /*18d0*/  IMAD.HI.U32 R3, R3, R9, R2 ;  /* 0x0000000903037227 */ /* 0x000fe200078e0002 */
[----:B------:R-:W-:-:S05]  /*18e0*/  IADD3 R9, PT, PT, RZ, -R8, RZ ;  /* 0x80000008ff097210 */ /* 0x000fca0007ffe0ff */
        /* <DEDUP_REMOVED lines=35> */
.L_x_796:
        /* <DEDUP_REMOVED lines=15> */
.L_x_797:
        /* <DEDUP_REMOVED lines=60> */
[----:B------:R-:W-:Y:S01]  /*1fd0*/  HADD2.F32 R34, -RZ, R29.H1_H1 ;  /* 0x3000001dff227230 */ /* 0x000fe20000004100 */
        /* <DEDUP_REMOVED lines=41> */
[----:B0-----:R-:W-:-:S05]  /*2270*/  HADD2.F32 R11, -RZ, R28.H0_H0 ;  /* 0x2000001cff0b7230 */ /* 0x001fca0000004100 */
[C---:B------:R-:W-:Y:S01]  /*2280*/  FFMA.FTZ R8, R11.reuse, R3, -R8 ;  /* 0x000000030b087223 */ /* 0x040fe20000010808 */
[----:B------:R-:W-:Y:S01]  /*2290*/  FFMA.FTZ R7, R11, R4, R7 ;  /* 0x000000040b077223 */ /* 0x000fe20000010007 */
[----:B------:R0:W3:Y:S01]  /*22a0*/  MUFU.SIN R14, R12 ;  /* 0x0000000c000e7308 */ /* 0x0000e20000000400 */
[C---:B-1----:R-:W-:Y:S01]  /*22b0*/  FMUL.FTZ R4, R32.reuse, R10 ;  /* 0x0000000a20047220 */ /* 0x042fe20000410000 */
[-C--:B------:R-:W-:Y:S01]  /*22c0*/  FMUL.FTZ R3, R32, R9.reuse ;  /* 0x0000000920037220 */ /* 0x080fe20000410000 */
[CC--:B------:R-:W-:Y:S01]  /*22d0*/  FMUL.FTZ R11, R34.reuse, R9.reuse ;  /* 0x00000009220b7220 */ /* 0x0c0fe20000410000 */
[----:B------:R-:W-:Y:S01]  /*22e0*/  F2FP.F16.F32.PACK_AB R32, R5, R6 ;  /* 0x000000060520723e */ /* 0x000fe200000000ff */
        /* <DEDUP_REMOVED lines=15> */
[-C--:B-1----:R-:W-:Y:S01]  /*23e0*/  FMUL.FTZ R13, R48, R21.reuse ;  /* 0x00000015300d7220 */ /* 0x082fe20000410000 */
[-C--:B------:R-:W-:Y:S01]  /*23f0*/  FMUL.FTZ R29, R50, R21.reuse ;  /* 0x00000015321d7220 */ /* 0x080fe20000410000 */
[----:B------:R-:W-:Y:S01]  /*2400*/  F2FP.F16.F32.PACK_AB R34, R9, R10 ;  /* 0x0000000a0922723e */ /* 0x000fe200000000ff */
[----:B------:R-:W-:Y:S01]  /*2410*/  FFMA.FTZ R15, R35, R14, R15 ;  /* 0x0000000e230f7223 */ /* 0x000fe2000001000f */
[-C--:B--2---:R-:W-:Y:S01]  /*2420*/  FMUL.FTZ R14, R48, R28.reuse ;  /* 0x0000001c300e7220 */ /* 0x084fe20000410000 */
[-C--:B------:R-:W-:Y:S01]  /*2430*/  FMUL.FTZ R30, R50, R28.reuse ;  /* 0x0000001c321e7220 */ /* 0x080fe20000410000 */
[-C--:B------:R-:W-:Y:S01]  /*2440*/  FFMA.FTZ R13, R53, R28.reuse, R13 ;  /* 0x0000001c350d7223 */ /* 0x080fe2000001000d */
[----:B------:R-:W-:Y:S01]  /*2450*/  FFMA.FTZ R42, R55, R28, R29 ;  /* 0x0000001c372a7223 */ /* 0x000fe2000001001d */
[-C--:B------:R-:W-:Y:S01]  /*2460*/  FFMA.FTZ R14, R53, R21.reuse, -R14 ;  /* 0x00000015350e7223 */ /* 0x080fe2000001080e */
[----:B------:R-:W-:Y:S01]  /*2470*/  FFMA.FTZ R31, R55, R21, -R30 ;  /* 0x00000015371f7223 */ /* 0x000fe2000001081e */
[----:B------:R-:W-:-:S02]  /*2480*/  F2FP.F16.F32.PACK_AB R28, R7, R8 ;  /* 0x00000008071c723e */ /* 0x000fc400000000ff */
[----:B------:R-:W-:Y:S02]  /*2490*/  F2FP.F16.F32.PACK_AB R29, R11, R12 ;  /* 0x0000000c0b1d723e */ /* 0x000fe400000000ff */
[----:B------:R-:W-:Y:S02]  /*24a0*/  F2FP.F16.F32.PACK_AB R30, R15, R20 ;  /* 0x000000140f1e723e */ /* 0x000fe400000000ff */
[----:B------:R-:W-:Y:S02]  /*24b0*/  F2FP.F16.F32.PACK_AB R35, R13, R14 ;  /* 0x0000000e0d23723e */ /* 0x000fe400000000ff */
[----:B------:R-:W-:-:S07]  /*24c0*/  F2FP.F16.F32.PACK_AB R31, R42, R31 ;  /* 0x0000001f2a1f723e */ /* 0x000fce00000000ff */
.L_x_803:
[----:B------:R-:W-:Y:S05]  /*24d0*/  BSYNC.RECONVERGENT B2 ;  /* 0x0000000000027941 */ /* 0x000fea0003800200 */
.L_x_802:
        /* <DEDUP_REMOVED lines=17> */
.L_x_801:
[----:B------:R-:W-:-:S04]  /*25f0*/  SHF.R.S32.HI R4, RZ, 0x1f, R5 ;  /* 0x0000001fff047819 */ /* 0x000fc80000011405 */
[----:B------:R-:W-:-:S05]  /*2600*/  LEA.HI R4, R4, R5, RZ, 0x2 ;  /* 0x0000000504047211 */ /* 0x000fca00078f10ff */
[----:B------:R-:W-:-:S05]  /*2610*/  IMAD.SHL.U32 R4, R4, 0x2, RZ ;  /* 0x0000000204047824 */ /* 0x000fca00078e00ff */
[----:B------:R-:W-:-:S04]  /*2620*/  LOP3.LUT R6, R4, 0xfffffff8, RZ, 0xc0, !PT ;  /* 0xfffffff804067812 */ /* 0x000fc800078ec0ff */
[----:B------:R-:W-:-:S13]  /*2630*/  ISETP.GE.AND P0, PT, R6, R7, PT ;  /* 0x000000070600720c */ /* 0x000fda0003f06270 */
[----:B------:R-:W-:Y:S05]  /*2640*/  @P0 BRA `(.L_x_804) ;  /* 0x0000000400080947 */ /* 0x000fea0003800000 */
[----:B------:R-:W-:Y:S01]  /*2650*/  I2FP.F32.S32 R7, R7 ;  /* 0x0000000700077245 */ /* 0x000fe20000201400 */
[--C-:B------:R-:W-:Y:S01]  /*2660*/  HADD2.F32 R20, -RZ, R33.reuse.H1_H1 ;  /* 0x30000021ff147230 */ /* 0x100fe20000004100 */
[----:B------:R-:W-:Y:S01]  /*2670*/  I2FP.F32.S32 R3, R6 ;  /* 0x0000000600037245 */ /* 0x000fe20000201400 */
[----:B------:R-:W-:Y:S01]  /*2680*/  HADD2.F32 R33, -RZ, R33.H0_H0 ;  /* 0x20000021ff217230 */ /* 0x000fe20000004100 */
[----:B------:R-:W0:Y:S01]  /*2690*/  MUFU.RCP R14, R7 ;  /* 0x00000007000e7308 */ /* 0x000e220000001000 */
[----:B------:R-:W-:Y:S01]  /*26a0*/  IADD3 R4, PT, PT, R6, 0x2, RZ ;  /* 0x0000000206047810 */ /* 0x000fe20007ffe0ff */
[--C-:B------:R-:W-:Y:S02]  /*26b0*/  HADD2.F32 R42, -RZ, R34.reuse.H1_H1 ;  /* 0x30000022ff2a7230 */ /* 0x100fe40000004100 */
[----:B------:R-:W-:Y:S01]  /*26c0*/  HADD2.F32 R21, -RZ, R34.H0_H0 ;  /* 0x20000022ff157230 */ /* 0x000fe20000004100 */
[----:B------:R-:W-:Y:S01]  /*26d0*/  I2FP.F32.S32 R5, R4 ;  /* 0x0000000400057245 */ /* 0x000fe20000201400 */
[----:B------:R-:W-:-:S02]  /*26e0*/  HADD2.F32 R34, -RZ, R35.H1_H1 ;  /* 0x30000023ff227230 */ /* 0x000fc40000004100 */
[----:B------:R-:W-:Y:S02]  /*26f0*/  HADD2.F32 R35, -RZ, R35.H0_H0 ;  /* 0x20000023ff237230 */ /* 0x000fe40000004100 */
[-C--:B0-----:R-:W-:Y:S01]  /*2700*/  FMUL.FTZ R3, R3, R14.reuse ;  /* 0x0000000e03037220 */ /* 0x081fe20000410000 */
[----:B------:R-:W-:-:S03]  /*2710*/  FMUL.FTZ R5, R5, R14 ;  /* 0x0000000e05057220 */ /* 0x000fc60000410000 */
        /* <DEDUP_REMOVED lines=21> */
[--C-:B0-----:R-:W-:Y:S02]  /*2870*/  HADD2.F32 R9, -RZ, R32.reuse.H1_H1 ;  /* 0x30000020ff097230 */ /* 0x101fe40000004100 */
[----:B------:R-:W-:Y:S02]  /*2880*/  HADD2.F32 R32, -RZ, R32.H0_H0 ;  /* 0x20000020ff207230 */ /* 0x000fe40000004100 */
[----:B------:R-:W-:Y:S02]  /*2890*/  FMUL.RZ R6, R6, 0.15915493667125701904 ;  /* 0x3e22f98306067820 */ /* 0x000fe4000040c000 */
[----:B------:R-:W0:Y:S01]  /*28a0*/  MUFU.SIN R5, R13 ;  /* 0x0000000d00057308 */ /* 0x000e220000000400 */
[----:B---3--:R-:W-:-:S04]  /*28b0*/  FMUL.FTZ R3, R3, R12 ;  /* 0x0000000c03037220 */ /* 0x008fc80000410000 */
        /* <DEDUP_REMOVED lines=21> */
[C---:B-1----:R-:W-:Y:S01]  /*2a10*/  FMUL.FTZ R8, R34.reuse, R14 ;  /* 0x0000000e22087220 */ /* 0x042fe20000410000 */
[----:B0-----:R-:W-:-:S03]  /*2a20*/  FMUL.FTZ R7, R34, R13 ;  /* 0x0000000d22077220 */ /* 0x001fc60000410000 */
[----:B------:R-:W-:Y:S01]  /*2a30*/  FFMA.FTZ R8, R35, R13, -R8 ;  /* 0x0000000d23087223 */ /* 0x000fe20000010808 */
[----:B------:R-:W-:Y:S01]  /*2a40*/  F2FP.F16.F32.PACK_AB R34, R5, R4 ;  /* 0x000000040522723e */ /* 0x000fe200000000ff */
[----:B------:R-:W-:-:S05]  /*2a50*/  FFMA.FTZ R7, R35, R14, R7 ;  /* 0x0000000e23077223 */ /* 0x000fca0000010007 */
[----:B------:R-:W-:-:S07]  /*2a60*/  F2FP.F16.F32.PACK_AB R35, R7, R8 ;  /* 0x000000080723723e */ /* 0x000fce00000000ff */
.L_x_804:
[----:B------:R-:W-:Y:S05]  /*2a70*/  BSYNC.RECONVERGENT B1 ;  /* 0x0000000000017941 */ /* 0x000fea0003800200 */
.L_x_800:
        /* <DEDUP_REMOVED lines=16> */
.L_x_799:
[----:B------:R-:W-:Y:S05]  /*2b80*/  BSYNC.RECONVERGENT B0 ;  /* 0x0000000000007941 */ /* 0x000fea0003800200 */
.L_x_798:
        /* <DEDUP_REMOVED lines=10> */
.L_x_806:
[----:B------:R-:W-:Y:S05]  /*2c30*/  BSYNC.RECONVERGENT B0 ;  /* 0x0000000000007941 */ /* 0x000fea0003800200 */
.L_x_805:
[----:B------:R-:W-:Y:S06]  /*2c40*/  BAR.SYNC.DEFER_BLOCKING 0x0 ;  /* 0x0000000000007b1d */ /* 0x000fec0000010000 */
.L_x_795:
[----:B------:R-:W-:Y:S05]  /*2c50*/  BSYNC.RECONVERGENT B6 ;  /* 0x0000000000067941 */ /* 0x000fea0003800200 */
.L_x_792:
[----:B------:R-:W0:Y:S01]  /*2c60*/  LDCU UR4, c[0x0][0x3f4] ;  /* 0x00007e80ff0477ac */ /* 0x000e220008000800 */
[----:B------:R-:W-:Y:S01]  /*2c70*/  ISETP.GT.U32.AND P0, PT, R37, 0x1f, PT ;  /* 0x0000001f2500780c */ /* 0x000fe20003f04070 */
[----:B---3--:R-:W-:Y:S01]  /*2c80*/  IMAD.MOV.U32 R0, RZ, RZ, -0x800001 ;  /* 0xff7fffffff007424 */ /* 0x008fe200078e00ff */
[----:B0-----:R-:W-:-:S04]  /*2c90*/  MOV R7, UR4 ;  /* 0x0000000400077c02 */ /* 0x001fc80008000f00 */
[----:B------:R-:W-:-:S07]  /*2ca0*/  VIADDMNMX R9, R18, -R7, RZ, !PT ;  /* 0x8000000712097246 */ /* 0x000fce00078001ff */
[----:B------:R-:W-:Y:S05]  /*2cb0*/  @P0 BRA `(.L_x_807) ;  /* 0x0000000000ec0947 */ /* 0x000fea0003800000 */
[----:B------:R-:W0:Y:S01]  /*2cc0*/  LDCU UR4, c[0x0][0x40c] ;  /* 0x00008180ff0477ac */ /* 0x000e220008000800 */
[----:B------:R-:W3:Y:S01]  /*2cd0*/  S2R R20, SR_CgaCtaId ;  /* 0x0000000000147919 */ /* 0x000ee20000008800 */
[----:B------:R-:W-:Y:S01]  /*2ce0*/  MOV R10, 0x400 ;  /* 0x00000400000a7802 */ /* 0x000fe20000000f00 */
[----:B--2-4-:R-:W-:-:S03]  /*2cf0*/  HMUL2 R14, R33, R29 ;  /* 0x0000001d210e7232 */ /* 0x014fc60000000000 */
[----:B-1----:R-:W-:Y:S01]  /*2d00*/  IADD3 R4, PT, PT, R10, 0x20, RZ ;  /* 0x000000200a047810 */ /* 0x002fe20007ffe0ff */
[----:B------:R-:W-:Y:S01]  /*2d10*/  HFMA2 R15, R32, R28, R14 ;  /* 0x0000001c200f7231 */ /* 0x000fe2000000000e */
[----:B0-----:R-:W-:-:S03]  /*2d20*/  ISETP.NE.AND P1, PT, RZ, UR4, PT ;  /* 0x00000004ff007c0c */ /* 0x001fc6000bf25270 */
[----:B------:R-:W-:Y:S01]  /*2d30*/  HFMA2 R15, R34, R30, R15 ;  /* 0x0000001e220f7231 */ /* 0x000fe2000000000f */
[----:B------:R-:W-:Y:S01]  /*2d40*/  UMOV UR4, 0xffffffff ;  /* 0xffffffff00047882 */ /* 0x000fe20000000000 */
[----:B------:R-:W-:Y:S02]  /*2d50*/  ISETP.GT.U32.OR P0, PT, R37, 0x13, P1 ;  /* 0x000000132500780c */ /* 0x000fe40000f04470 */
[----:B------:R-:W-:-:S06]  /*2d60*/  HFMA2 R15, R35, R31, R15 ;  /* 0x0000001f230f7231 */ /* 0x000fcc000000000f */
[----:B------:R-:W-:Y:S01]  /*2d70*/  @!P1 VIADD R5, R10, 0x220 ;  /* 0x000002200a059836 */ /* 0x000fe20000000000 */
[----:B---3--:R-:W-:-:S04]  /*2d80*/  LEA R4, R20, R4, 0x18 ;  /* 0x0000000414047211 */ /* 0x008fc800078ec0ff */
[----:B------:R-:W0:Y:S01]  /*2d90*/  @!P0 LDC.64 R2, c[0x0][0x3b8] ;  /* 0x0000ee00ff028b82 */ /* 0x000e220000000a00 */
[C---:B------:R-:W-:Y:S02]  /*2da0*/  @!P0 IMAD R6, R37.reuse, R7, R16 ;  /* 0x0000000725068224 */ /* 0x040fe400078e0210 */
[C---:B------:R-:W-:Y:S02]  /*2db0*/  IMAD R4, R37.reuse, 0x10, R4 ;  /* 0x0000001025047824 */ /* 0x040fe400078e0204 */
[--C-:B------:R-:W-:Y:S01]  /*2dc0*/  HADD2.F32 R13, -RZ, R15.reuse.H0_H0 ;  /* 0x2000000fff0d7230 */ /* 0x100fe20000004100 */
[----:B------:R-:W-:Y:S02]  /*2dd0*/  @!P0 SHF.L.U32 R8, R6, 0x3, RZ ;  /* 0x0000000306088819 */ /* 0x000fe400000006ff */
[----:B------:R-:W-:Y:S01]  /*2de0*/  @!P1 LEA R6, R20, R5, 0x18 ;  /* 0x0000000514069211 */ /* 0x000fe200078ec0ff */
[----:B------:R1:W-:Y:S02]  /*2df0*/  STS.128 [R4], R32 ;  /* 0x0000002004007388 */ /* 0x0003e40000000c00 */
[----:B------:R-:W-:Y:S01]  /*2e00*/  @!P0 IMAD R5, R38, R7, R8 ;  /* 0x0000000726058224 */ /* 0x000fe200078e0208 */
[----:B------:R-:W-:Y:S01]  /*2e10*/  @!P1 LEA R6, R37, R6, 0x4 ;  /* 0x0000000625069211 */ /* 0x000fe200078e20ff */
[----:B------:R-:W-:-:S04]  /*2e20*/  HADD2.F32 R8, -RZ, R15.H1_H1 ;  /* 0x3000000fff087230 */ /* 0x000fc80000004100 */
[----:B------:R1:W-:Y:S01]  /*2e30*/  @!P1 STS.128 [R6], R24 ;  /* 0x0000001806009388 */ /* 0x0003e20000000c00 */
[----:B------:R-:W-:Y:S01]  /*2e40*/  FADD.FTZ R13, R13, R8 ;  /* 0x000000080d0d7221 */ /* 0x000fe20000010000 */
        /* <DEDUP_REMOVED lines=12> */
.L_x_1011:
        /* <DEDUP_REMOVED lines=9> */
[----:B------:R-:W3:Y:S01]  /*2fa0*/  @P0 LDC.64 R2, c[0x0][0x438] ;  /* 0x00010e00ff020b82 */ /* 0x000ee20000000a00 */
[----:B--2---:R-:W-:-:S04]  /*2fb0*/  @P0 IMAD R23, R23, R0, R22 ;  /* 0x0000000017170224 */ /* 0x004fc800078e0216 */
[----:B------:R-:W-:-:S04]  /*2fc0*/  @P0 IMAD R23, R23, R0, R22 ;  /* 0x0000000017170224 */ /* 0x000fc800078e0216 */
[----:B---3--:R-:W-:-:S06]  /*2fd0*/  @P0 IMAD.WIDE R2, R23, 0x2, R2 ;  /* 0x0000000217020825 */ /* 0x008fcc00078e0202 */
[----:B------:R-:W2:Y:S01]  /*2fe0*/  @P0 LDG.E.U16 R2, desc[UR36][R2.64] ;  /* 0x0000002402020981 */ /* 0x000ea2000c1e1500 */
[----:B0-----:R-:W-:Y:S01]  /*2ff0*/  IADD3 R5, PT, PT, R10, 0x420, RZ ;  /* 0x000004200a057810 */ /* 0x001fe20007ffe0ff */
[----:B------:R-:W-:Y:S02]  /*3000*/  IMAD.IADD R4, R18, 0x1, -R9 ;  /* 0x0000000112047824 */ /* 0x000fe400078e0a09 */
[----:B-1----:R-:W-:Y:S01]  /*3010*/  FMUL.FTZ R0, R14, UR4 ;  /* 0x000000040e007c20 */ /* 0x002fe20008410000 */
[----:B------:R-:W-:-:S04]  /*3020*/  LEA R11, R20, R5, 0x18 ;  /* 0x00000005140b7211 */ /* 0x000fc800078ec0ff */
[----:B------:R-:W-:Y:S01]  /*3030*/  LEA R11, R4, R11, 0x2 ;  /* 0x0000000b040b7211 */ /* 0x000fe200078e10ff */
[----:B--2---:R-:W-:-:S05]  /*3040*/  @P0 HADD2.F32 R5, -RZ, R2.H0_H0 ;  /* 0x20000002ff050230 */ /* 0x004fca0000004100 */
[----:B------:R-:W-:-:S05]  /*3050*/  @P0 FADD.FTZ R0, R0, R5 ;  /* 0x0000000500000221 */ /* 0x000fca0000010000 */
[----:B------:R3:W-:Y:S02]  /*3060*/  STS [R11+-0x4], R0 ;  /* 0xfffffc000b007388 */ /* 0x0007e40000000800 */
.L_x_807:
[----:B------:R-:W-:Y:S05]  /*3070*/  WARPSYNC.ALL ;  /* 0x0000000000007948 */ /* 0x000fea0003800000 */
[----:B------:R-:W5:Y:S08]  /*3080*/  S2UR UR13, SR_CgaCtaId ;  /* 0x00000000000d79c3 */ /* 0x000f700000008800 */
[----:B------:R-:W-:Y:S01]  /*3090*/  BAR.SYNC.DEFER_BLOCKING 0x0 ;  /* 0x0000000000007b1d */ /* 0x000fe20000010000 */
[----:B------:R-:W-:-:S02]  /*30a0*/  LOP3.LUT R2, R36, 0x8, RZ, 0xc0, !PT ;  /* 0x0000000824027812 */ /* 0x000fc400078ec0ff */
[----:B-1----:R-:W-:-:S03]  /*30b0*/  LOP3.LUT R3, RZ, R9, RZ, 0x33, !PT ;  /* 0x00000009ff037212 */ /* 0x002fc600078e33ff */
[----:B------:R-:W-:Y:S01]  /*30c0*/  UMOV UR12, 0x400 ;  /* 0x00000400000c7882 */ /* 0x000fe20000000000 */
[----:B------:R-:W1:Y:S01]  /*30d0*/  LDCU UR5, c[0x0][0x40c] ;  /* 0x00008180ff0577ac */ /* 0x000e620008000800 */
[----:B------:R-:W2:Y:S01]  /*30e0*/  S2R R4, SR_TID.X ;  /* 0x0000000000047919 */ /* 0x000ea20000002100 */
[----:B------:R-:W4:Y:S01]  /*30f0*/  S2UR UR17, SR_CTAID.X ;  /* 0x00000000001179c3 */ /* 0x000f220000002500 */
[----:B------:R-:W-:Y:S01]  /*3100*/  IADD3 R3, PT, PT, R3, 0xf, R18 ;  /* 0x0000000f03037810 */ /* 0x000fe20007ffe012 */
[----:B------:R-:W-:Y:S01]  /*3110*/  UIADD3 UR4, UPT, UPT, UR12, 0x20, URZ ;  /* 0x000000200c047890 */ /* 0x000fe2000fffe0ff */
[----:B------:R-:W2:Y:S02]  /*3120*/  LDCU UR14, c[0x0][0x40c] ;  /* 0x00008180ff0e77ac */ /* 0x000ea40008000800 */
[----:B------:R-:W-:-:S03]  /*3130*/  SHF.R.S32.HI R6, RZ, 0x1f, R3 ;  /* 0x0000001fff067819 */ /* 0x000fc60000011403 */
[----:B0-----:R-:W4:Y:S01]  /*3140*/  LDC R5, c[0x0][0x3f0] ;  /* 0x0000fc00ff057b82 */ /* 0x001f220000000800 */
[----:B------:R-:W-:Y:S01]  /*3150*/  LEA.HI R6, R6, R3, RZ, 0x4 ;  /* 0x0000000306067211 */ /* 0x000fe200078f20ff */
[----:B------:R-:W0:Y:S03]  /*3160*/  LDCU UR15, c[0x0][0x3f8] ;  /* 0x00007f00ff0f77ac */ /* 0x000e260008000800 */
[----:B------:R-:W-:Y:S01]  /*3170*/  LOP3.LUT R214, R6, 0xfffffff0, RZ, 0xc0, !PT ;  /* 0xfffffff006d67812 */ /* 0x000fe200078ec0ff */
[----:B-----5:R-:W-:Y:S02]  /*3180*/  ULEA UR4, UR13, UR4, 0x18 ;  /* 0x000000040d047291 */ /* 0x020fe4000f8ec0ff */
[----:B-1----:R-:W-:Y:S01]  /*3190*/  UISETP.NE.AND UP0, UPT, UR5, URZ, UPT ;  /* 0x000000ff0500728c */ /* 0x002fe2000bf05270 */
[----:B------:R-:W1:Y:S01]  /*31a0*/  LDCU UR16, c[0x0][0x3f4] ;  /* 0x00007e80ff1077ac */ /* 0x000e620008000800 */
[----:B------:R-:W0:Y:S05]  /*31b0*/  LDCU UR18, c[0x0][0x410] ;  /* 0x00008200ff1277ac */ /* 0x000e2a0008000800 */
[----:B------:R0:W0:Y:S01]  /*31c0*/  LDS.64 R82, [R2+UR4] ;  /* 0x0000000402527984 */ /* 0x0000220008000a00 */
[----:B------:R-:W0:Y:S03]  /*31d0*/  LDCU.64 UR6, c[0x0][0x3b8] ;  /* 0x00007700ff0677ac */ /* 0x000e260008000a00 */
[----:B------:R0:W0:Y:S01]  /*31e0*/  LDS.64 R80, [R2+UR4+0x10] ;  /* 0x0000100402507984 */ /* 0x0000220008000a00 */
[----:B------:R-:W0:Y:S03]  /*31f0*/  LDCU.64 UR8, c[0x0][0x438] ;  /* 0x00008700ff0877ac */ /* 0x000e260008000a00 */
[----:B------:R0:W0:Y:S01]  /*3200*/  LDS.64 R78, [R2+UR4+0x20] ;  /* 0x00002004024e7984 */ /* 0x0000220008000a00 */
[----:B--2---:R-:W-:Y:S01]  /*3210*/  SHF.R.U32.HI R216, RZ, 0x1, R4 ;  /* 0x00000001ffd87819 */ /* 0x004fe20000011604 */
[----:B----4-:R-:W-:Y:S01]  /*3220*/  IMAD R6, R84, R5, UR17 ;  /* 0x0000001154067e24 */ /* 0x010fe2000f8e0205 */
[----:B------:R-:W2:Y:S01]  /*3230*/  LDCU.64 UR10, c[0x0][0x448] ;  /* 0x00008900ff0a77ac */ /* 0x000ea20008000a00 */
[----:B------:R4:W0:Y:S01]  /*3240*/  LDS.64 R76, [R2+UR4+0x30] ;  /* 0x00003004024c7984 */ /* 0x0008220008000a00 */
[----:B------:R-:W-:-:S03]  /*3250*/  ISETP.GE.AND P0, PT, R216, R214, PT ;  /* 0x000000d6d800720c */ /* 0x000fc60003f06270 */
[----:B------:R4:W0:Y:S04]  /*3260*/  LDS.64 R74, [R2+UR4+0x40] ;  /* 0x00004004024a7984 */ /* 0x0008280008000a00 */
        /* <DEDUP_REMOVED lines=26> */
[----:B------:R4:W0:Y:S01]  /*3410*/  LDS.64 R20, [R2+UR4+0x1f0] ;  /* 0x0001f00402147984 */ /* 0x0008220008000a00 */
[----:B-12---:R-:W-:Y:S05]  /*3420*/  BRA.U UP0, `(.L_x_809) ;  /* 0x0000000100887547 */ /* 0x006fea000b800000 */
[----:B------:R-:W-:-:S04]  /*3430*/  UIADD3 UR4, UPT, UPT, UR12, 0x220, URZ ;  /* 0x000002200c047890 */ /* 0x000fc8000fffe0ff */
[----:B------:R-:W-:-:S09]  /*3440*/  ULEA UR4, UR13, UR4, 0x18 ;  /* 0x000000040d047291 */ /* 0x000fd2000f8ec0ff */
[----:B------:R1:W2:Y:S04]  /*3450*/  LDS.64 R160, [R2+UR4] ;  /* 0x0000000402a07984 */ /* 0x0002a80008000a00 */
        /* <DEDUP_REMOVED lines=30> */
[----:B--2---:R1:W0:Y:S02]  /*3640*/  LDS.64 R98, [R2+UR4+0x1f0] ;  /* 0x0001f00402627984 */ /* 0x0042240008000a00 */
.L_x_809:
[----:B------:R-:W-:Y:S01]  /*3650*/  BSSY B0, `(.L_x_810) ;  /* 0x0000608000007945 */ /* 0x000fe20003800000 */
[----:B------:R-:W-:-:S03]  /*3660*/  IMAD R6, R6, 0xa0, RZ ;  /* 0x000000a006067824 */ /* 0x000fc600078e02ff */
[----:B------:R-:W-:Y:S05]  /*3670*/  @P0 BRA `(.L_x_811) ;  /* 0x0000006000140947 */ /* 0x000fea0003800000 */
[----:B------:R-:W-:Y:S01]  /*3680*/  IABS R5, R7 ;  /* 0x0000000700057213 */ /* 0x000fe20000000000 */
[----:B------:R-:W2:Y:S01]  /*3690*/  LDC R8, c[0x0][0x3f8] ;  /* 0x0000fe00ff087b82 */ /* 0x000ea20000000800 */
[----:B------:R-:W5:Y:S01]  /*36a0*/  LDCU.64 UR20, c[0x0][0x420] ;  /* 0x00008400ff1477ac */ /* 0x000f620008000a00 */
[----:B------:R-:W-:Y:S01]  /*36b0*/  IMAD.SHL.U32 R4, R4, 0x4, RZ ;  /* 0x0000000404047824 */ /* 0x000fe200078e00ff */
[----:B------:R-:W1:Y:S01]  /*36c0*/  I2F.RP R12, R5 ;  /* 0x00000005000c7306 */ /* 0x000e620000209400 */
[--C-:B------:R-:W-:Y:S01]  /*36d0*/  IMAD.IADD R215, R216, 0x1, R9.reuse ;  /* 0x00000001d8d77824 */ /* 0x100fe200078e0209 */
[----:B------:R-:W-:Y:S01]  /*36e0*/  UIADD3 UR4, UPT, UPT, UR12, 0x420, URZ ;  /* 0x000004200c047890 */ /* 0x000fe2000fffe0ff */
[----:B------:R-:W-:Y:S01]  /*36f0*/  IMAD.IADD R214, R214, 0x1, R9 ;  /* 0x00000001d6d67824 */ /* 0x000fe200078e0209 */
[----:B------:R-:W-:Y:S01]  /*3700*/  LOP3.LUT R13, R4, 0x4, RZ, 0xc0, !PT ;  /* 0x00000004040d7812 */ /* 0x000fe200078ec0ff */
[----:B------:R-:W3:Y:S01]  /*3710*/  LDC R15, c[0x0][0x440] ;  /* 0x00011000ff0f7b82 */ /* 0x000ee20000000800 */
[----:B------:R-:W-:-:S06]  /*3720*/  ULEA UR4, UR13, UR4, 0x18 ;  /* 0x000000040d047291 */ /* 0x000fcc000f8ec0ff */
[----:B------:R-:W-:Y:S01]  /*3730*/  LEA R216, R216, UR4, 0x2 ;  /* 0x00000004d8d87c11 */ /* 0x000fe2000f8e10ff */
[----:B------:R-:W3:Y:S01]  /*3740*/  S2UR UR5, SR_CTAID.Y ;  /* 0x00000000000579c3 */ /* 0x000ee20000002600 */
[----:B-1----:R-:W1:Y:S01]  /*3750*/  MUFU.RCP R12, R12 ;  /* 0x0000000c000c7308 */ /* 0x002e620000001000 */
[----:B-----5:R-:W-:-:S04]  /*3760*/  ISETP.NE.U32.AND P0, PT, RZ, UR20, PT ;  /* 0x00000014ff007c0c */ /* 0x020fc8000bf05070 */
[----:B------:R-:W-:Y:S02]  /*3770*/  ISETP.NE.AND.EX P0, PT, RZ, UR21, PT, P0 ;  /* 0x00000015ff007c0c */ /* 0x000fe4000bf05300 */
[----:B0---4-:R-:W0:Y:S01]  /*3780*/  LDC.64 R2, c[0x0][0x450] ;  /* 0x00011400ff027b82 */ /* 0x011e220000000a00 */
[----:B--2---:R-:W-:-:S04]  /*3790*/  IMAD R4, R17, R8, UR17 ;  /* 0x0000001111047e24 */ /* 0x004fc8000f8e0208 */
[----:B------:R-:W-:Y:S02]  /*37a0*/  IMAD R13, R4, 0xa0, R13 ;  /* 0x000000a0040d7824 */ /* 0x000fe400078e020d */
[----:B---3--:R-:W-:Y:S02]  /*37b0*/  IMAD R4, R15, UR17, R18 ;  /* 0x000000110f047c24 */ /* 0x008fe4000f8e0212 */
[----:B-1----:R-:W-:-:S03]  /*37c0*/  VIADD R10, R12, 0xffffffe ;  /* 0x0ffffffe0c0a7836 */ /* 0x002fc60000000000 */
[----:B------:R-:W-:Y:S01]  /*37d0*/  IADD3 R4, PT, PT, R4, -0x1, RZ ;  /* 0xffffffff04047810 */ /* 0x000fe20007ffe0ff */
[----:B------:R1:W2:Y:S04]  /*37e0*/  F2I.FTZ.U32.TRUNC.NTZ R11, R10 ;  /* 0x0000000a000b7305 */ /* 0x0002a8000021f000 */
[----:B------:R-:W-:Y:S02]  /*37f0*/  IMAD R212, R4, R15, R215 ;  /* 0x0000000f04d47224 */ /* 0x000fe400078e02d7 */
[----:B-1----:R-:W-:Y:S02]  /*3800*/  HFMA2 R10, -RZ, RZ, 0, 0 ;  /* 0x00000000ff0a7431 */ /* 0x002fe400000001ff */
[----:B0-----:R-:W-:Y:S01]  /*3810*/  IMAD.WIDE R2, R13, 0x2, R2 ;  /* 0x000000020d027825 */ /* 0x001fe200078e0202 */
[----:B--2---:R-:W-:-:S05]  /*3820*/  IADD3 R14, PT, PT, RZ, -R11, RZ ;  /* 0x8000000bff0e7210 */ /* 0x004fca0007ffe0ff */
[----:B------:R-:W-:-:S04]  /*3830*/  IMAD R85, R14, R5, RZ ;  /* 0x000000050e557224 */ /* 0x000fc800078e02ff */
[----:B------:R-:W-:-:S04]  /*3840*/  IMAD.HI.U32 R8, R11, R85, R10 ;  /* 0x000000550b087227 */ /* 0x000fc800078e000a */
[----:B------:R-:W-:-:S05]  /*3850*/  IMAD R10, R7, UR5, RZ ;  /* 0x00000005070a7c24 */ /* 0x000fca000f8e02ff */
[----:B------:R-:W-:Y:S02]  /*3860*/  SHF.R.S32.HI R213, RZ, 0x1f, R10 ;  /* 0x0000001fffd57819 */ /* 0x000fe4000001140a */
[----:B------:R-:W-:Y:S02]  /*3870*/  IADD3 R10, P1, P2, R10, UR20, R215 ;  /* 0x000000140a0a7c10 */ /* 0x000fe4000fa3e0d7 */
[----:B------:R-:W-:Y:S02]  /*3880*/  IADD3 R215, PT, PT, R215, 0x1, RZ ;  /* 0x00000001d7d77810 */ /* 0x000fe40007ffe0ff */
[----:B------:R-:W-:-:S09]  /*3890*/  IADD3.X R213, PT, PT, R213, UR21, RZ, P1, P2 ;  /* 0x00000015d5d57c10 */ /* 0x000fd20008fe44ff */
.L_x_943:
[----:B------:R-:W-:-:S05]  /*38a0*/  @P0 IMAD.MOV.U32 R11, RZ, RZ, R213 ;  /* 0x000000ffff0b0224 */ /* 0x000fca00078e00d5 */
[----:B0-----:R0:W2:Y:S01]  /*38b0*/  @P0 LDG.E.U8 R12, desc[UR36][R10.64] ;  /* 0x000000240a0c0981 */ /* 0x0010a2000c1e1100 */
[----:B------:R-:W-:Y:S01]  /*38c0*/  IADD3 R218, PT, PT, R215, -0x1, RZ ;  /* 0xffffffffd7da7810 */ /* 0x000fe20007ffe0ff */
[----:B------:R-:W-:Y:S01]  /*38d0*/  IMAD.U32 R7, RZ, RZ, UR16 ;  /* 0x00000010ff077e24 */ /* 0x000fe2000f8e00ff */
[----:B------:R-:W-:Y:S02]  /*38e0*/  BSSY.RECONVERGENT B1, `(.L_x_812) ;  /* 0x0000039000017945 */ /* 0x000fe40003800200 */
[----:B------:R-:W-:Y:S02]  /*38f0*/  IABS R13, R218 ;  /* 0x000000da000d7213 */ /* 0x000fe40000000000 */
[----:B------:R-:W-:Y:S02]  /*3900*/  IABS R15, R7 ;  /* 0x00000007000f7213 */ /* 0x000fe40000000000 */
[----:B------:R-:W-:Y:S01]  /*3910*/  ISETP.GE.AND P2, PT, R218, RZ, PT ;  /* 0x000000ffda00720c */ /* 0x000fe20003f46270 */
[----:B------:R-:W-:Y:S01]  /*3920*/  IMAD.HI.U32 R4, R8, R13, RZ ;  /* 0x0000000d08047227 */ /* 0x000fe200078e00ff */
[----:B0-----:R-:W-:-:S02]  /*3930*/  IADD3 R11, PT, PT, R18, -0x1, RZ ;  /* 0xffffffff120b7810 */ /* 0x001fc40007ffe0ff */
[----:B------:R-:W-:Y:S02]  /*3940*/  ISETP.NE.AND P3, PT, R7, RZ, PT ;  /* 0x000000ff0700720c */ /* 0x000fe40003f65270 */
[----:B------:R-:W-:-:S05]  /*3950*/  IADD3 R4, PT, PT, -R4, RZ, RZ ;  /* 0x000000ff04047210 */ /* 0x000fca0007ffe1ff */
[----:B------:R-:W-:-:S05]  /*3960*/  IMAD R4, R15, R4, R13 ;  /* 0x000000040f047224 */ /* 0x000fca00078e020d */
[----:B------:R-:W-:-:S13]  /*3970*/  ISETP.GT.U32.AND P1, PT, R5, R4, PT ;  /* 0x000000040500720c */ /* 0x000fda0003f24070 */
[----:B------:R-:W-:-:S05]  /*3980*/  @!P1 IMAD.IADD R4, R4, 0x1, -R15 ;  /* 0x0000000104049824 */ /* 0x000fca00078e0a0f */
[----:B------:R-:W-:-:S13]  /*3990*/  ISETP.GT.U32.AND P1, PT, R5, R4, PT ;  /* 0x000000040500720c */ /* 0x000fda0003f24070 */
[----:B------:R-:W-:Y:S02]  /*39a0*/  @!P1 IADD3 R4, PT, PT, R4, -R15, RZ ;  /* 0x8000000f04049210 */ /* 0x000fe40007ffe0ff */
[----:B------:R-:W-:-:S03]  /*39b0*/  ISETP.GE.AND P1, PT, R218, R11, PT ;  /* 0x0000000bda00720c */ /* 0x000fc60003f26270 */
[----:B------:R-:W-:Y:S02]  /*39c0*/  IMAD.MOV.U32 R222, RZ, RZ, R4 ;  /* 0x000000ffffde7224 */ /* 0x000fe400078e0004 */
[----:B------:R-:W-:Y:S02]  /*39d0*/  IMAD R4, R7, 0xa0, RZ ;  /* 0x000000a007047824 */ /* 0x000fe400078e02ff */
[----:B------:R-:W-:Y:S01]  /*39e0*/  @!P2 IMAD.MOV R222, RZ, RZ, -R222 ;  /* 0x000000ffffdea224 */ /* 0x000fe200078e0ade */
[----:B------:R-:W-:Y:S02]  /*39f0*/  @!P3 LOP3.LUT R222, RZ, R7, RZ, 0x33, !PT ;  /* 0x00000007ffdeb212 */ /* 0x000fe400078e33ff */
[----:B--2---:R-:W-:Y:S02]  /*3a00*/  ISETP.NE.AND P2, PT, R12, RZ, P0 ;  /* 0x000000ff0c00720c */ /* 0x004fe40000745270 */
[----:B------:R-:W-:Y:S01]  /*3a10*/  SHF.L.U32 R12, R222, 0x3, RZ ;  /* 0x00000003de0c7819 */ /* 0x000fe200000006ff */
[----:B------:R-:W-:Y:S10]  /*3a20*/  @P1 BRA `(.L_x_813) ;  /* 0x0000000000901947 */ /* 0x000ff40003800000 */
[----:B------:R-:W-:Y:S01]  /*3a30*/  ISETP.GE.AND P3, PT, R12, R4, PT ;  /* 0x000000040c00720c */ /* 0x000fe20003f66270 */
[----:B------:R-:W-:Y:S01]  /*3a40*/  BSSY.RECONVERGENT B2, `(.L_x_814) ;  /* 0x000000c000027945 */ /* 0x000fe20003800200 */
[----:B------:R-:W-:-:S11]  /*3a50*/  CS2R R96, SRZ ;  /* 0x0000000000607805 */ /* 0x000fd6000001ff00 */
[----:B------:R-:W-:Y:S05]  /*3a60*/  @P3 BRA `(.L_x_815) ;  /* 0x0000000000243947 */ /* 0x000fea0003800000 */
[----:B------:R-:W0:Y:S02]  /*3a70*/  S2R R11, SR_TID.X ;  /* 0x00000000000b7919 */ /* 0x000e240000002100 */
[----:B0-----:R-:W-:-:S05]  /*3a80*/  IMAD.SHL.U32 R11, R11, 0x4, RZ ;  /* 0x000000040b0b7824 */ /* 0x001fca00078e00ff */
[----:B------:R-:W-:-:S05]  /*3a90*/  LOP3.LUT R11, R11, 0x4, RZ, 0xc0, !PT ;  /* 0x000000040b0b7812 */ /* 0x000fca00078ec0ff */
[----:B------:R-:W-:-:S05]  /*3aa0*/  IMAD R11, R6, R7, R11 ;  /* 0x00000007060b7224 */ /* 0x000fca00078e020b */
[----:B------:R-:W-:-:S04]  /*3ab0*/  IADD3 R13, P4, PT, R12, R11, RZ ;  /* 0x0000000b0c0d7210 */ /* 0x000fc80007f9e0ff */
[----:B------:R-:W-:Y:S02]  /*3ac0*/  LEA.HI.X.SX32 R14, R11, RZ, 0x1, P4 ;  /* 0x000000ff0b0e7211 */ /* 0x000fe400020f0eff */
[----:B------:R-:W-:-:S04]  /*3ad0*/  LEA R96, P4, R13, UR6, 0x1 ;  /* 0x000000060d607c11 */ /* 0x000fc8000f8808ff */
[----:B------:R-:W-:-:S06]  /*3ae0*/  LEA.HI.X R97, R13, UR7, R14, 0x1, P4 ;  /* 0x000000070d617c11 */ /* 0x000fcc000a0f0c0e */
[----:B------:R-:W5:Y:S03]  /*3af0*/  LDG.E.64 R96, desc[UR36][R96.64] ;  /* 0x0000002460607981 */ /* 0x000f66000c1e1b00 */
.L_x_815:
[----:B------:R-:W-:Y:S05]  /*3b00*/  BSYNC.RECONVERGENT B2 ;  /* 0x0000000000027941 */ /* 0x000fea0003800200 */
.L_x_814:
[----:B------:R-:W-:-:S09]  /*3b10*/  UISETP.NE.AND UP0, UPT, UR14, URZ, UPT ;  /* 0x000000ff0e00728c */ /* 0x000fd2000bf05270 */
[----:B------:R-:W-:Y:S05]  /*3b20*/  BRA.U UP0, `(.L_x_813) ;  /* 0x0000000100507547 */ /* 0x000fea000b800000 */
[----:B------:R-:W-:-:S13]  /*3b30*/  ISETP.NE.AND P4, PT, R217, RZ, PT ;  /* 0x000000ffd900720c */ /* 0x000fda0003f85270 */
[----:B------:R-:W2:Y:S01]  /*3b40*/  @P4 LDG.E.64 R14, desc[UR36][R2.64] ;  /* 0x00000024020e4981 */ /* 0x000ea2000c1e1b00 */
[----:B-----5:R-:W-:Y:S02]  /*3b50*/  HFMA2 R97, R97, 1, 1, R161 ;  /* 0x3c003c0061617831 */ /* 0x020fe400000000a1 */
[----:B------:R-:W-:Y:S02]  /*3b60*/  HADD2 R96, R96, R160 ;  /* 0x000000a060607230 */ /* 0x000fe40000000000 */
[----:B--2---:R-:W-:Y:S02]  /*3b70*/  @P4 HFMA2 R97, R97, R15, -RZ ;  /* 0x0000000f61614231 */ /* 0x004fe400001000ff */
[----:B------:R-:W-:Y:S01]  /*3b80*/  @P4 HMUL2 R96, R96, R14 ;  /* 0x0000000e60604232 */ /* 0x000fe20000000000 */
[----:B------:R-:W-:Y:S06]  /*3b90*/  @P3 BRA `(.L_x_813) ;  /* 0x0000000000343947 */ /* 0x000fec0003800000 */
[----:B------:R-:W0:Y:S01]  /*3ba0*/  S2R R11, SR_TID.X ;  /* 0x00000000000b7919 */ /* 0x000e220000002100 */
[----:B------:R-:W-:Y:S08]  /*3bb0*/  S2UR UR4, SR_CTAID.Y ;  /* 0x00000000000479c3 */ /* 0x000ff00000002600 */
[----:B------:R-:W1:Y:S01]  /*3bc0*/  S2UR UR5, SR_CTAID.X ;  /* 0x00000000000579c3 */ /* 0x000e620000002500 */
[----:B0-----:R-:W-:Y:S01]  /*3bd0*/  SHF.L.U32 R11, R11, 0x2, RZ ;  /* 0x000000020b0b7819 */ /* 0x001fe200000006ff */
[----:B-1----:R-:W-:-:S03]  /*3be0*/  UIMAD UR4, UR4, UR15, UR5 ;  /* 0x0000000f040472a4 */ /* 0x002fc6000f8e0205 */
[----:B------:R-:W-:-:S03]  /*3bf0*/  LOP3.LUT R14, R11, 0x4, RZ, 0xc0, !PT ;  /* 0x000000040b0e7812 */ /* 0x000fc600078ec0ff */
[----:B------:R-:W-:-:S04]  /*3c00*/  IMAD R11, R7, UR4, RZ ;  /* 0x00000004070b7c24 */ /* 0x000fc8000f8e02ff */
[----:B------:R-:W-:-:S05]  /*3c10*/  IMAD R11, R11, 0xa0, R14 ;  /* 0x000000a00b0b7824 */ /* 0x000fca00078e020e */
[----:B------:R-:W-:-:S04]  /*3c20*/  IADD3 R13, P3, PT, R12, R11, RZ ;  /* 0x0000000b0c0d7210 */ /* 0x000fc80007f7e0ff */
[----:B------:R-:W-:Y:S02]  /*3c30*/  LEA.HI.X.SX32 R220, R11, RZ, 0x1, P3 ;  /* 0x000000ff0bdc7211 */ /* 0x000fe400018f0eff */
[----:B------:R-:W-:-:S04]  /*3c40*/  LEA R14, P3, R13, UR6, 0x1 ;  /* 0x000000060d0e7c11 */ /* 0x000fc8000f8608ff */
[----:B------:R-:W-:-:S05]  /*3c50*/  LEA.HI.X R15, R13, UR7, R220, 0x1, P3 ;  /* 0x000000070d0f7c11 */ /* 0x000fca00098f0cdc */
[----:B------:R0:W-:Y:S04]  /*3c60*/  STG.E.64 desc[UR36][R14.64], R96 ;  /* 0x000000600e007986 */ /* 0x0001e8000c101b24 */
.L_x_813:
[----:B------:R-:W-:Y:S05]  /*3c70*/  BSYNC.RECONVERGENT B1 ;  /* 0x0000000000017941 */ /* 0x000fea0003800200 */
.L_x_812:
[----:B------:R-:W-:Y:S01]  /*3c80*/  BSSY.RECONVERGENT B1, `(.L_x_816) ;  /* 0x0000055000017945 */ /* 0x000fe20003800200 */
[----:B0-----:R-:W-:-:S03]  /*3c90*/  IMAD.IADD R14, R222, 0x1, R7 ;  /* 0x00000001de0e7824 */ /* 0x001fc600078e0207 */
[----:B------:R-:W-:Y:S05]  /*3ca0*/  @P1 BRA `(.L_x_817) ;  /* 0x0000000400481947 */ /* 0x000fea0003800000 */
[----:B------:R-:W-:Y:S01]  /*3cb0*/  SHF.L.U32 R13, R14, 0x3, RZ ;  /* 0x000000030e0d7819 */ /* 0x000fe200000006ff */
[----:B------:R-:W-:Y:S01]  /*3cc0*/  IMAD R11, R7, 0x10, R12 ;  /* 0x00000010070b7824 */ /* 0x000fe200078e020c */
[----:B------:R-:W-:Y:S01]  /*3cd0*/  BSSY.RECONVERGENT B2, `(.L_x_818) ;  /* 0x000000f000027945 */ /* 0x000fe20003800200 */
[----:B------:R-:W-:Y:S02]  /*3ce0*/  CS2R R94, SRZ ;  /* 0x00000000005e7805 */ /* 0x000fe4000001ff00 */
[-C--:B------:R-:W-:Y:S02]  /*3cf0*/  ISETP.GE.AND P3, PT, R13, R4.reuse, PT ;  /* 0x000000040d00720c */ /* 0x080fe40003f66270 */
[----:B------:R-:W-:-:S11]  /*3d00*/  ISETP.GE.AND P4, PT, R11, R4, PT ;  /* 0x000000040b00720c */ /* 0x000fd60003f86270 */
[----:B------:R-:W-:Y:S05]  /*3d10*/  @P3 BRA `(.L_x_819) ;  /* 0x0000000000283947 */ /* 0x000fea0003800000 */
[----:B------:R-:W0:Y:S02]  /*3d20*/  S2R R15, SR_TID.X ;  /* 0x00000000000f7919 */ /* 0x000e240000002100 */
[----:B0-----:R-:W-:-:S04]  /*3d30*/  SHF.L.U32 R15, R15, 0x2, RZ ;  /* 0x000000020f0f7819 */ /* 0x001fc800000006ff */
[----:B------:R-:W-:-:S05]  /*3d40*/  LOP3.LUT R15, R15, 0x4, RZ, 0xc0, !PT ;  /* 0x000000040f0f7812 */ /* 0x000fca00078ec0ff */
[----:B------:R-:W-:Y:S01]  /*3d50*/  IMAD R94, R6, R7, R15 ;  /* 0x00000007065e7224 */ /* 0x000fe200078e020f */
[----:B------:R-:W-:-:S04]  /*3d60*/  SHF.R.S32.HI R15, RZ, 0x1f, R13 ;  /* 0x0000001fff0f7819 */ /* 0x000fc8000001140d */
[----:B------:R-:W-:-:S04]  /*3d70*/  IADD3 R92, P5, PT, R94, R13, RZ ;  /* 0x0000000d5e5c7210 */ /* 0x000fc80007fbe0ff */
[----:B------:R-:W-:Y:S02]  /*3d80*/  LEA.HI.X.SX32 R15, R94, R15, 0x1, P5 ;  /* 0x0000000f5e0f7211 */ /* 0x000fe400028f0eff */
[----:B------:R-:W-:-:S04]  /*3d90*/  LEA R94, P5, R92, UR6, 0x1 ;  /* 0x000000065c5e7c11 */ /* 0x000fc8000f8a08ff */
[----:B------:R-:W-:-:S06]  /*3da0*/  LEA.HI.X R95, R92, UR7, R15, 0x1, P5 ;  /* 0x000000075c5f7c11 */ /* 0x000fcc000a8f0c0f */
[----:B------:R-:W5:Y:S03]  /*3db0*/  LDG.E.64 R94, desc[UR36][R94.64] ;  /* 0x000000245e5e7981 */ /* 0x000f66000c1e1b00 */
.L_x_819:
[----:B------:R-:W-:Y:S05]  /*3dc0*/  BSYNC.RECONVERGENT B2 ;  /* 0x0000000000027941 */ /* 0x000fea0003800200 */
.L_x_818:
[----:B------:R-:W-:Y:S01]  /*3dd0*/  UISETP.NE.AND UP0, UPT, UR14, URZ, UPT ;  /* 0x000000ff0e00728c */ /* 0x000fe2000bf05270 */
[----:B------:R-:W-:-:S08]  /*3de0*/  IMAD.MOV.U32 R93, RZ, RZ, RZ ;  /* 0x000000ffff5d7224 */ /* 0x000fd000078e00ff */
[----:B------:R-:W-:Y:S05]  /*3df0*/  BRA.U UP0, `(.L_x_820) ;  /* 0x00000001005c7547 */ /* 0x000fea000b800000 */
[----:B------:R-:W-:-:S13]  /*3e00*/  ISETP.NE.AND P5, PT, R217, RZ, PT ;  /* 0x000000ffd900720c */ /* 0x000fda0003fa5270 */
[----:B------:R-:W2:Y:S01]  /*3e10*/  @P5 LDG.E.64 R220, desc[UR36][R2.64+0x10] ;  /* 0x0000102402dc5981 */ /* 0x000ea2000c1e1b00 */
[----:B-----5:R-:W-:Y:S02]  /*3e20*/  HFMA2 R95, R95, 1, 1, R159 ;  /* 0x3c003c005f5f7831 */ /* 0x020fe4000000009f */
[----:B------:R-:W-:Y:S01]  /*3e30*/  HADD2 R94, R94, R158 ;  /* 0x0000009e5e5e7230 */ /* 0x000fe20000000000 */
[----:B------:R-:W-:Y:S01]  /*3e40*/  BSSY.RECONVERGENT B2, `(.L_x_820) ;  /* 0x0000012000027945 */ /* 0x000fe20003800200 */
        /* <DEDUP_REMOVED lines=10> */
[----:B------:R-:W-:Y:S01]  /*3ef0*/  IMAD R15, R15, 0xa0, R92 ;  /* 0x000000a00f0f7824 */ /* 0x000fe200078e025c */
[----:B------:R-:W-:-:S04]  /*3f00*/  SHF.R.S32.HI R92, RZ, 0x1f, R13 ;  /* 0x0000001fff5c7819 */ /* 0x000fc8000001140d */
[----:B------:R-:W-:-:S04]  /*3f10*/  IADD3 R13, P3, PT, R15, R13, RZ ;  /* 0x0000000d0f0d7210 */ /* 0x000fc80007f7e0ff */
[----:B------:R-:W-:Y:S02]  /*3f20*/  LEA.HI.X.SX32 R92, R15, R92, 0x1, P3 ;  /* 0x0000005c0f5c7211 */ /* 0x000fe400018f0eff */
[----:B------:R-:W-:-:S04]  /*3f30*/  LEA R220, P3, R13, UR6, 0x1 ;  /* 0x000000060ddc7c11 */ /* 0x000fc8000f8608ff */
[----:B------:R-:W-:-:S05]  /*3f40*/  LEA.HI.X R221, R13, UR7, R92, 0x1, P3 ;  /* 0x000000070ddd7c11 */ /* 0x000fca00098f0c5c */
[----:B------:R0:W-:Y:S04]  /*3f50*/  STG.E.64 desc[UR36][R220.64], R94 ;  /* 0x0000005edc007986 */ /* 0x0001e8000c101b24 */
.L_x_821:
[----:B------:R-:W-:Y:S05]  /*3f60*/  BSYNC.RECONVERGENT B2 ;  /* 0x0000000000027941 */ /* 0x000fea0003800200 */
.L_x_820:
[----:B------:R-:W-:Y:S01]  /*3f70*/  BSSY.RECONVERGENT B2, `(.L_x_822) ;  /* 0x000000d000027945 */ /* 0x000fe20003800200 */
[----:B------:R-:W-:-:S03]  /*3f80*/  IMAD.MOV.U32 R92, RZ, RZ, RZ ;  /* 0x000000ffff5c7224 */ /* 0x000fc600078e00ff */
[----:B------:R-:W-:Y:S05]  /*3f90*/  @P4 BRA `(.L_x_823) ;  /* 0x0000000000284947 */ /* 0x000fea0003800000 */
[----:B------:R-:W1:Y:S02]  /*3fa0*/  S2R R13, SR_TID.X ;  /* 0x00000000000d7919 */ /* 0x000e640000002100 */
[----:B-1----:R-:W-:-:S04]  /*3fb0*/  SHF.L.U32 R13, R13, 0x2, RZ ;  /* 0x000000020d0d7819 */ /* 0x002fc800000006ff */
[----:B------:R-:W-:-:S05]  /*3fc0*/  LOP3.LUT R13, R13, 0x4, RZ, 0xc0, !PT ;  /* 0x000000040d0d7812 */ /* 0x000fca00078ec0ff */
[----:B0-----:R-:W-:Y:S01]  /*3fd0*/  IMAD R220, R6, R7, R13 ;  /* 0x0000000706dc7224 */ /* 0x001fe200078e020d */
[----:B------:R-:W-:-:S04]  /*3fe0*/  SHF.R.S32.HI R13, RZ, 0x1f, R11 ;  /* 0x0000001fff0d7819 */ /* 0x000fc8000001140b */
[----:B------:R-:W-:-:S04]  /*3ff0*/  IADD3 R15, P3, PT, R220, R11, RZ ;  /* 0x0000000bdc0f7210 */ /* 0x000fc80007f7e0ff */
[----:B------:R-:W-:Y:S02]  /*4000*/  LEA.HI.X.SX32 R220, R220, R13, 0x1, P3 ;  /* 0x0000000ddcdc7211 */ /* 0x000fe400018f0eff */
[----:B------:R-:W-:-:S04]  /*4010*/  LEA R92, P3, R15, UR6, 0x1 ;  /* 0x000000060f5c7c11 */ /* 0x000fc8000f8608ff */
[----:B------:R-:W-:-:S06]  /*4020*/  LEA.HI.X R93, R15, UR7, R220, 0x1, P3 ;  /* 0x000000070f5d7c11 */ /* 0x000fcc00098f0cdc */
[----:B------:R-:W5:Y:S03]  /*4030*/  LDG.E.64 R92, desc[UR36][R92.64] ;  /* 0x000000245c5c7981 */ /* 0x000f66000c1e1b00 */
.L_x_823:
[----:B------:R-:W-:Y:S05]  /*4040*/  BSYNC.RECONVERGENT B2 ;  /* 0x0000000000027941 */ /* 0x000fea0003800200 */
.L_x_822:
[----:B------:R-:W-:-:S09]  /*4050*/  UISETP.NE.AND UP0, UPT, UR14, URZ, UPT ;  /* 0x000000ff0e00728c */ /* 0x000fd2000bf05270 */
[----:B------:R-:W-:Y:S05]  /*4060*/  BRA.U UP0, `(.L_x_817) ;  /* 0x0000000100587547 */ /* 0x000fea000b800000 */
[----:B------:R-:W-:-:S13]  /*4070*/  ISETP.NE.AND P4, PT, R217, RZ, PT ;  /* 0x000000ffd900720c */ /* 0x000fda0003f85270 */
[----:B0-----:R-:W2:Y:S01]  /*4080*/  @P4 LDG.E.64 R220, desc[UR36][R2.64+0x20] ;  /* 0x0000202402dc4981 */ /* 0x001ea2000c1e1b00 */
[----:B------:R-:W-:Y:S01]  /*4090*/  ISETP.GE.AND P3, PT, R11, R4, PT ;  /* 0x000000040b00720c */ /* 0x000fe20003f66270 */
[----:B-----5:R-:W-:Y:S02]  /*40a0*/  HFMA2 R93, R93, 1, 1, R157 ;  /* 0x3c003c005d5d7831 */ /* 0x020fe4000000009d */
[----:B------:R-:W-:Y:S02]  /*40b0*/  HADD2 R92, R92, R156 ;  /* 0x0000009c5c5c7230 */ /* 0x000fe40000000000 */
[----:B--2---:R-:W-:Y:S02]  /*40c0*/  @P4 HFMA2 R93, R93, R221, -RZ ;  /* 0x000000dd5d5d4231 */ /* 0x004fe400001000ff */
[----:B------:R-:W-:-:S06]  /*40d0*/  @P4 HMUL2 R92, R92, R220 ;  /* 0x000000dc5c5c4232 */ /* 0x000fcc0000000000 */
[----:B------:R-:W-:Y:S05]  /*40e0*/  @P3 BRA `(.L_x_817) ;  /* 0x0000000000383947 */ /* 0x000fea0003800000 */
[----:B------:R-:W0:Y:S01]  /*40f0*/  S2R R13, SR_TID.X ;  /* 0x00000000000d7919 */ /* 0x000e220000002100 */
[----:B------:R-:W-:Y:S08]  /*4100*/  S2UR UR4, SR_CTAID.Y ;  /* 0x00000000000479c3 */ /* 0x000ff00000002600 */
[----:B------:R-:W1:Y:S01]  /*4110*/  S2UR UR5, SR_CTAID.X ;  /* 0x00000000000579c3 */ /* 0x000e620000002500 */
[----:B0-----:R-:W-:Y:S01]  /*4120*/  IMAD.SHL.U32 R13, R13, 0x4, RZ ;  /* 0x000000040d0d7824 */ /* 0x001fe200078e00ff */
[----:B-1----:R-:W-:-:S04]  /*4130*/  UIMAD UR4, UR4, UR15, UR5 ;  /* 0x0000000f040472a4 */ /* 0x002fc8000f8e0205 */
[----:B------:R-:W-:Y:S02]  /*4140*/  LOP3.LUT R220, R13, 0x4, RZ, 0xc0, !PT ;  /* 0x000000040ddc7812 */ /* 0x000fe400078ec0ff */
        /* <DEDUP_REMOVED lines=8> */
.L_x_817:
[----:B------:R-:W-:Y:S05]  /*41d0*/  BSYNC.RECONVERGENT B1 ;  /* 0x0000000000017941 */ /* 0x000fea0003800200 */
.L_x_816:
[----:B------:R-:W-:Y:S04]  /*41e0*/  BSSY.RECONVERGENT B1, `(.L_x_824) ;  /* 0x0000056000017945 */ /* 0x000fe80003800200 */
[----:B------:R-:W-:Y:S05]  /*41f0*/  @P1 BRA `(.L_x_825) ;  /* 0x0000000400501947 */ /* 0x000fea0003800000 */
[----:B------:R-:W-:Y:S01]  /*4200*/  LEA R11, R7, R14, 0x1 ;  /* 0x0000000e070b7211 */ /* 0x000fe200078e08ff */
[----:B------:R-:W-:Y:S01]  /*4210*/  BSSY.RECONVERGENT B2, `(.L_x_826) ;  /* 0x000000f000027945 */ /* 0x000fe20003800200 */
[----:B------:R-:W-:-:S03]  /*4220*/  CS2R R90, SRZ ;  /* 0x00000000005a7805 */ /* 0x000fc6000001ff00 */
[----:B------:R-:W-:-:S05]  /*4230*/  IMAD.SHL.U32 R15, R11, 0x8, RZ ;  /* 0x000000080b0f7824 */ /* 0x000fca00078e00ff */
[----:B------:R-:W-:-:S13]  /*4240*/  ISETP.GE.AND P3, PT, R15, R4, PT ;  /* 0x000000040f00720c */ /* 0x000fda0003f66270 */
[----:B------:R-:W-:Y:S05]  /*4250*/  @P3 BRA `(.L_x_827) ;  /* 0x0000000000283947 */ /* 0x000fea0003800000 */
[----:B------:R-:W2:Y:S02]  /*4260*/  S2R R11, SR_TID.X ;  /* 0x00000000000b7919 */ /* 0x000ea40000002100 */
[----:B--2---:R-:W-:-:S04]  /*4270*/  SHF.L.U32 R11, R11, 0x2, RZ ;  /* 0x000000020b0b7819 */ /* 0x004fc800000006ff */
[----:B------:R-:W-:-:S05]  /*4280*/  LOP3.LUT R11, R11, 0x4, RZ, 0xc0, !PT ;  /* 0x000000040b0b7812 */ /* 0x000fca00078ec0ff */
[----:B01----:R-:W-:Y:S01]  /*4290*/  IMAD R220, R6, R7, R11 ;  /* 0x0000000706dc7224 */ /* 0x003fe200078e020b */
[----:B------:R-:W-:-:S04]  /*42a0*/  SHF.R.S32.HI R11, RZ, 0x1f, R15 ;  /* 0x0000001fff0b7819 */ /* 0x000fc8000001140f */
[----:B------:R-:W-:-:S04]  /*42b0*/  IADD3 R13, P3, PT, R220, R15, RZ ;  /* 0x0000000fdc0d7210 */ /* 0x000fc80007f7e0ff */
[----:B------:R-:W-:Y:S02]  /*42c0*/  LEA.HI.X.SX32 R220, R220, R11, 0x1, P3 ;  /* 0x0000000bdcdc7211 */ /* 0x000fe400018f0eff */
[----:B------:R-:W-:-:S04]  /*42d0*/  LEA R90, P3, R13, UR6, 0x1 ;  /* 0x000000060d5a7c11 */ /* 0x000fc8000f8608ff */
[----:B------:R-:W-:-:S06]  /*42e0*/  LEA.HI.X R91, R13, UR7, R220, 0x1, P3 ;  /* 0x000000070d5b7c11 */ /* 0x000fcc00098f0cdc */
[----:B------:R-:W5:Y:S03]  /*42f0*/  LDG.E.64 R90, desc[UR36][R90.64] ;  /* 0x000000245a5a7981 */ /* 0x000f66000c1e1b00 */
.L_x_827:
[----:B------:R-:W-:Y:S05]  /*4300*/  BSYNC.RECONVERGENT B2 ;  /* 0x0000000000027941 */ /* 0x000fea0003800200 */
.L_x_826:
[----:B------:R-:W-:-:S09]  /*4310*/  UISETP.NE.AND UP0, UPT, UR14, URZ, UPT ;  /* 0x000000ff0e00728c */ /* 0x000fd2000bf05270 */
[----:B------:R-:W-:Y:S05]  /*4320*/  BRA.U UP0, `(.L_x_828) ;  /* 0x0000000100607547 */ /* 0x000fea000b800000 */
[----:B------:R-:W-:-:S13]  /*4330*/  ISETP.NE.AND P4, PT, R217, RZ, PT ;  /* 0x000000ffd900720c */ /* 0x000fda0003f85270 */
[----:B01----:R-:W2:Y:S01]  /*4340*/  @P4 LDG.E.64 R220, desc[UR36][R2.64+0x30] ;  /* 0x0000302402dc4981 */ /* 0x003ea2000c1e1b00 */
[----:B------:R-:W-:Y:S01]  /*4350*/  ISETP.GE.AND P3, PT, R15, R4, PT ;  /* 0x000000040f00720c */ /* 0x000fe20003f66270 */
[----:B-----5:R-:W-:Y:S02]  /*4360*/  HFMA2 R91, R91, 1, 1, R155 ;  /* 0x3c003c005b5b7831 */ /* 0x020fe4000000009b */
[----:B------:R-:W-:Y:S01]  /*4370*/  HADD2 R90, R90, R154 ;  /* 0x0000009a5a5a7230 */ /* 0x000fe20000000000 */
[----:B------:R-:W-:Y:S01]  /*4380*/  BSSY.RECONVERGENT B2, `(.L_x_828) ;  /* 0x0000012000027945 */ /* 0x000fe20003800200 */
        /* <DEDUP_REMOVED lines=17> */
.L_x_829:
[----:B------:R-:W-:Y:S05]  /*44a0*/  BSYNC.RECONVERGENT B2 ;  /* 0x0000000000027941 */ /* 0x000fea0003800200 */
.L_x_828:
[----:B------:R-:W-:Y:S05]  /*44b0*/  @P1 BRA `(.L_x_825) ;  /* 0x0000000000a01947 */ /* 0x000fea0003800000 */
[----:B------:R-:W-:Y:S01]  /*44c0*/  LEA R15, R7, R12, 0x5 ;  /* 0x0000000c070f7211 */ /* 0x000fe200078e28ff */
[----:B------:R-:W-:Y:S01]  /*44d0*/  BSSY.RECONVERGENT B2, `(.L_x_830) ;  /* 0x000000e000027945 */ /* 0x000fe20003800200 */
[----:B------:R-:W-:Y:S02]  /*44e0*/  CS2R R88, SRZ ;  /* 0x0000000000587805 */ /* 0x000fe4000001ff00 */
[----:B------:R-:W-:-:S13]  /*44f0*/  ISETP.GE.AND P3, PT, R15, R4, PT ;  /* 0x000000040f00720c */ /* 0x000fda0003f66270 */
[----:B------:R-:W-:Y:S05]  /*4500*/  @P3 BRA `(.L_x_831) ;  /* 0x0000000000283947 */ /* 0x000fea0003800000 */
[----:B------:R-:W2:Y:S02]  /*4510*/  S2R R11, SR_TID.X ;  /* 0x00000000000b7919 */ /* 0x000ea40000002100 */
[----:B--2---:R-:W-:-:S05]  /*4520*/  IMAD.SHL.U32 R11, R11, 0x4, RZ ;  /* 0x000000040b0b7824 */ /* 0x004fca00078e00ff */
        /* <DEDUP_REMOVED lines=8> */
.L_x_831:
[----:B------:R-:W-:Y:S05]  /*45b0*/  BSYNC.RECONVERGENT B2 ;  /* 0x0000000000027941 */ /* 0x000fea0003800200 */
.L_x_830:
[----:B------:R-:W-:-:S09]  /*45c0*/  UISETP.NE.AND UP0, UPT, UR14, URZ, UPT ;  /* 0x000000ff0e00728c */ /* 0x000fd2000bf05270 */
[----:B------:R-:W-:Y:S05]  /*45d0*/  BRA.U UP0, `(.L_x_825) ;  /* 0x0000000100587547 */ /* 0x000fea000b800000 */
[----:B------:R-:W-:-:S13]  /*45e0*/  ISETP.NE.AND P4, PT, R217, RZ, PT ;  /* 0x000000ffd900720c */ /* 0x000fda0003f85270 */
[----:B01----:R-:W2:Y:S01]  /*45f0*/  @P4 LDG.E.64 R220, desc[UR36][R2.64+0x40] ;  /* 0x0000402402dc4981 */ /* 0x003ea2000c1e1b00 */
        /* <DEDUP_REMOVED lines=20> */
.L_x_825:
[----:B------:R-:W-:Y:S05]  /*4740*/  BSYNC.RECONVERGENT B1 ;  /* 0x0000000000017941 */ /* 0x000fea0003800200 */
.L_x_824:
[----:B------:R-:W-:Y:S01]  /*4750*/  BSSY.RECONVERGENT B1, `(.L_x_832) ;  /* 0x000002a000017945 */ /* 0x000fe20003800200 */
[----:B------:R-:W-:-:S03]  /*4760*/  IMAD R222, R7, 0x4, R14 ;  /* 0x0000000407de7824 */ /* 0x000fc600078e020e */
[----:B------:R-:W-:Y:S05]  /*4770*/  @P1 BRA `(.L_x_833) ;  /* 0x00000000009c1947 */ /* 0x000fea0003800000 */
[----:B------:R-:W-:Y:S01]  /*4780*/  SHF.L.U32 R11, R222, 0x3, RZ ;  /* 0x00000003de0b7819 */ /* 0x000fe200000006ff */
[----:B------:R-:W-:Y:S01]  /*4790*/  BSSY.RECONVERGENT B2, `(.L_x_834) ;  /* 0x000000e000027945 */ /* 0x000fe20003800200 */
[----:B------:R-:W-:Y:S02]  /*47a0*/  CS2R R86, SRZ ;  /* 0x0000000000567805 */ /* 0x000fe4000001ff00 */
[----:B------:R-:W-:-:S13]  /*47b0*/  ISETP.GE.AND P3, PT, R11, R4, PT ;  /* 0x000000040b00720c */ /* 0x000fda0003f66270 */
[----:B------:R-:W-:Y:S05]  /*47c0*/  @P3 BRA `(.L_x_835) ;  /* 0x0000000000283947 */ /* 0x000fea0003800000 */
[----:B------:R-:W3:Y:S02]  /*47d0*/  S2R R13, SR_TID.X ;  /* 0x00000000000d7919 */ /* 0x000ee40000002100 */
[----:B---3--:R-:W-:-:S05]  /*47e0*/  IMAD.SHL.U32 R13, R13, 0x4, RZ ;  /* 0x000000040d0d7824 */ /* 0x008fca00078e00ff */
        /* <DEDUP_REMOVED lines=8> */
.L_x_835:
[----:B------:R-:W-:Y:S05]  /*4870*/  BSYNC.RECONVERGENT B2 ;  /* 0x0000000000027941 */ /* 0x000fea0003800200 */
.L_x_834:
[----:B------:R-:W-:-:S09]  /*4880*/  UISETP.NE.AND UP0, UPT, UR14, URZ, UPT ;  /* 0x000000ff0e00728c */ /* 0x000fd2000bf05270 */
[----:B------:R-:W-:Y:S05]  /*4890*/  BRA.U UP0, `(.L_x_833) ;  /* 0x0000000100547547 */ /* 0x000fea000b800000 */
[----:B------:R-:W-:-:S13]  /*48a0*/  ISETP.NE.AND P4, PT, R217, RZ, PT ;  /* 0x000000ffd900720c */ /* 0x000fda0003f85270 */
[----:B------:R-:W3:Y:S01]  /*48b0*/  @P4 LDG.E.64 R14, desc[UR36][R2.64+0x50] ;  /* 0x00005024020e4981 */ /* 0x000ee2000c1e1b00 */
[----:B-----5:R-:W-:Y:S02]  /*48c0*/  HFMA2 R87, R87, 1, 1, R151 ;  /* 0x3c003c0057577831 */ /* 0x020fe40000000097 */
[----:B------:R-:W-:Y:S02]  /*48d0*/  HADD2 R86, R86, R150 ;  /* 0x0000009656567230 */ /* 0x000fe40000000000 */
[----:B---3--:R-:W-:Y:S02]  /*48e0*/  @P4 HFMA2 R87, R87, R15, -RZ ;  /* 0x0000000f57574231 */ /* 0x008fe400001000ff */
[----:B------:R-:W-:Y:S01]  /*48f0*/  @P4 HMUL2 R86, R86, R14 ;  /* 0x0000000e56564232 */ /* 0x000fe20000000000 */
[----:B------:R-:W-:Y:S06]  /*4900*/  @P3 BRA `(.L_x_833) ;  /* 0x0000000000383947 */ /* 0x000fec0003800000 */
[----:B------:R-:W3:Y:S01]  /*4910*/  S2R R13, SR_TID.X ;  /* 0x00000000000d7919 */ /* 0x000ee20000002100 */
[----:B------:R-:W-:Y:S01]  /*4920*/  S2UR UR4, SR_CTAID.Y ;  /* 0x00000000000479c3 */ /* 0x000fe20000002600 */
[----:B012---:R-:W-:-:S07]  /*4930*/  SHF.R.S32.HI R220, RZ, 0x1f, R11 ;  /* 0x0000001fffdc7819 */ /* 0x007fce000001140b */
[----:B------:R-:W0:Y:S01]  /*4940*/  S2UR UR5, SR_CTAID.X ;  /* 0x00000000000579c3 */ /* 0x000e220000002500 */
[----:B---3--:R-:W-:Y:S01]  /*4950*/  SHF.L.U32 R13, R13, 0x2, RZ ;  /* 0x000000020d0d7819 */ /* 0x008fe200000006ff */
[----:B0-----:R-:W-:-:S03]  /*4960*/  UIMAD UR4, UR4, UR15, UR5 ;  /* 0x0000000f040472a4 */ /* 0x001fc6000f8e0205 */
[----:B------:R-:W-:-:S03]  /*4970*/  LOP3.LUT R14, R13, 0x4, RZ, 0xc0, !PT ;  /* 0x000000040d0e7812 */ /* 0x000fc600078ec0ff */
[----:B------:R-:W-:-:S04]  /*4980*/  IMAD R13, R7, UR4, RZ ;  /* 0x00000004070d7c24 */ /* 0x000fc8000f8e02ff */
[----:B------:R-:W-:-:S05]  /*4990*/  IMAD R13, R13, 0xa0, R14 ;  /* 0x000000a00d0d7824 */ /* 0x000fca00078e020e */
[----:B------:R-:W-:-:S04]  /*49a0*/  IADD3 R11, P3, PT, R13, R11, RZ ;  /* 0x0000000b0d0b7210 */ /* 0x000fc80007f7e0ff */
[----:B------:R-:W-:Y:S02]  /*49b0*/  LEA.HI.X.SX32 R220, R13, R220, 0x1, P3 ;  /* 0x000000dc0ddc7211 */ /* 0x000fe400018f0eff */
[----:B------:R-:W-:-:S04]  /*49c0*/  LEA R14, P3, R11, UR6, 0x1 ;  /* 0x000000060b0e7c11 */ /* 0x000fc8000f8608ff */
[----:B------:R-:W-:-:S05]  /*49d0*/  LEA.HI.X R15, R11, UR7, R220, 0x1, P3 ;  /* 0x000000070b0f7c11 */ /* 0x000fca00098f0cdc */
[----:B------:R3:W-:Y:S04]  /*49e0*/  STG.E.64 desc[UR36][R14.64], R86 ;  /* 0x000000560e007986 */ /* 0x0007e8000c101b24 */
.L_x_833:
[----:B------:R-:W-:Y:S05]  /*49f0*/  BSYNC.RECONVERGENT B1 ;  /* 0x0000000000017941 */ /* 0x000fea0003800200 */
.L_x_832:
[----:B------:R-:W-:Y:S01]  /*4a00*/  BSSY.RECONVERGENT B1, `(.L_x_836) ;  /* 0x000002a000017945 */ /* 0x000fe20003800200 */
[----:B------:R-:W-:-:S03]  /*4a10*/  IMAD.IADD R222, R222, 0x1, R7 ;  /* 0x00000001dede7824 */ /* 0x000fc600078e0207 */
[----:B------:R-:W-:Y:S05]  /*4a20*/  @P1 BRA `(.L_x_837) ;  /* 0x00000000009c1947 */ /* 0x000fea0003800000 */
[----:B------:R-:W-:Y:S01]  /*4a30*/  SHF.L.U32 R11, R222, 0x3, RZ ;  /* 0x00000003de0b7819 */ /* 0x000fe200000006ff */
[----:B------:R-:W-:Y:S01]  /*4a40*/  BSSY.RECONVERGENT B2, `(.L_x_838) ;  /* 0x000000e000027945 */ /* 0x000fe20003800200 */
[----:B------:R-:W-:Y:S02]  /*4a50*/  CS2R R84, SRZ ;  /* 0x0000000000547805 */ /* 0x000fe4000001ff00 */
[----:B------:R-:W-:-:S13]  /*4a60*/  ISETP.GE.AND P3, PT, R11, R4, PT ;  /* 0x000000040b00720c */ /* 0x000fda0003f66270 */
[----:B------:R-:W-:Y:S05]  /*4a70*/  @P3 BRA `(.L_x_839) ;  /* 0x0000000000283947 */ /* 0x000fea0003800000 */
[----:B------:R-:W4:Y:S02]  /*4a80*/  S2R R13, SR_TID.X ;  /* 0x00000000000d7919 */ /* 0x000f240000002100 */
[----:B----4-:R-:W-:-:S05]  /*4a90*/  IMAD.SHL.U32 R13, R13, 0x4, RZ ;  /* 0x000000040d0d7824 */ /* 0x010fca00078e00ff */
[----:B------:R-:W-:-:S05]  /*4aa0*/  LOP3.LUT R13, R13, 0x4, RZ, 0xc0, !PT ;  /* 0x000000040d0d7812 */ /* 0x000fca00078ec0ff */
[----:B------:R-:W-:Y:S01]  /*4ab0*/  IMAD R84, R6, R7, R13 ;  /* 0x0000000706547224 */ /* 0x000fe200078e020d */
[----:B------:R-:W-:-:S04]  /*4ac0*/  SHF.R.S32.HI R13, RZ, 0x1f, R11 ;  /* 0x0000001fff0d7819 */ /* 0x000fc8000001140b */
[----:B---3--:R-:W-:-:S04]  /*4ad0*/  IADD3 R14, P4, PT, R84, R11, RZ ;  /* 0x0000000b540e7210 */ /* 0x008fc80007f9e0ff */
[----:B------:R-:W-:Y:S02]  /*4ae0*/  LEA.HI.X.SX32 R13, R84, R13, 0x1, P4 ;  /* 0x0000000d540d7211 */ /* 0x000fe400020f0eff */
[----:B------:R-:W-:-:S04]  /*4af0*/  LEA R84, P4, R14, UR6, 0x1 ;  /* 0x000000060e547c11 */ /* 0x000fc8000f8808ff */
[----:B------:R-:W-:-:S06]  /*4b00*/  LEA.HI.X R85, R14, UR7, R13, 0x1, P4 ;  /* 0x000000070e557c11 */ /* 0x000fcc000a0f0c0d */
[----:B------:R-:W5:Y:S03]  /*4b10*/  LDG.E.64 R84, desc[UR36][R84.64] ;  /* 0x0000002454547981 */ /* 0x000f66000c1e1b00 */
.L_x_839:
[----:B------:R-:W-:Y:S05]  /*4b20*/  BSYNC.RECONVERGENT B2 ;  /* 0x0000000000027941 */ /* 0x000fea0003800200 */
.L_x_838:
[----:B------:R-:W-:-:S09]  /*4b30*/  UISETP.NE.AND UP0, UPT, UR14, URZ, UPT ;  /* 0x000000ff0e00728c */ /* 0x000fd2000bf05270 */
[----:B------:R-:W-:Y:S05]  /*4b40*/  BRA.U UP0, `(.L_x_837) ;  /* 0x0000000100547547 */ /* 0x000fea000b800000 */
[----:B------:R-:W-:-:S13]  /*4b50*/  ISETP.NE.AND P4, PT, R217, RZ, PT ;  /* 0x000000ffd900720c */ /* 0x000fda0003f85270 */
[----:B---3--:R-:W3:Y:S01]  /*4b60*/  @P4 LDG.E.64 R14, desc[UR36][R2.64+0x60] ;  /* 0x00006024020e4981 */ /* 0x008ee2000c1e1b00 */
        /* <DEDUP_REMOVED lines=19> */
.L_x_837:
[----:B------:R-:W-:Y:S05]  /*4ca0*/  BSYNC.RECONVERGENT B1 ;  /* 0x0000000000017941 */ /* 0x000fea0003800200 */
.L_x_836:
[----:B------:R-:W-:Y:S01]  /*4cb0*/  BSSY.RECONVERGENT B1, `(.L_x_840) ;  /* 0x0000055000017945 */ /* 0x000fe20003800200 */
[----:B---34-:R-:W-:-:S03]  /*4cc0*/  IMAD.IADD R14, R222, 0x1, R7 ;  /* 0x00000001de0e7824 */ /* 0x018fc600078e0207 */
        /* <DEDUP_REMOVED lines=8> */
[----:B------:R-:W3:Y:S02]  /*4d50*/  S2R R15, SR_TID.X ;  /* 0x00000000000f7919 */ /* 0x000ee40000002100 */
[----:B---3--:R-:W-:-:S04]  /*4d60*/  SHF.L.U32 R15, R15, 0x2, RZ ;  /* 0x000000020f0f7819 */ /* 0x008fc800000006ff */
        /* <DEDUP_REMOVED lines=8> */
.L_x_843:
[----:B------:R-:W-:Y:S05]  /*4df0*/  BSYNC.RECONVERGENT B2 ;  /* 0x0000000000027941 */ /* 0x000fea0003800200 */
.L_x_842:
[----:B------:R-:W-:Y:S01]  /*4e00*/  UISETP.NE.AND UP0, UPT, UR14, URZ, UPT ;  /* 0x000000ff0e00728c */ /* 0x000fe2000bf05270 */
[----:B------:R-:W-:-:S08]  /*4e10*/  IMAD.MOV.U32 R165, RZ, RZ, RZ ;  /* 0x000000ffffa57224 */ /* 0x000fd000078e00ff */
[----:B------:R-:W-:Y:S05]  /*4e20*/  BRA.U UP0, `(.L_x_844) ;  /* 0x00000001005c7547 */ /* 0x000fea000b800000 */
[----:B------:R-:W-:-:S13]  /*4e30*/  ISETP.NE.AND P5, PT, R217, RZ, PT ;  /* 0x000000ffd900720c */ /* 0x000fda0003fa5270 */
[----:B012---:R-:W2:Y:S01]  /*4e40*/  @P5 LDG.E.64 R220, desc[UR36][R2.64+0x70] ;  /* 0x0000702402dc5981 */ /* 0x007ea2000c1e1b00 */
        /* <DEDUP_REMOVED lines=20> */
.L_x_845:
[----:B------:R-:W-:Y:S05]  /*4f90*/  BSYNC.RECONVERGENT B2 ;  /* 0x0000000000027941 */ /* 0x000fea0003800200 */
.L_x_844:
[----:B------:R-:W-:Y:S01]  /*4fa0*/  BSSY.RECONVERGENT B2, `(.L_x_846) ;  /* 0x000000d000027945 */ /* 0x000fe20003800200 */
[----:B------:R-:W-:-:S03]  /*4fb0*/  IMAD.MOV.U32 R164, RZ, RZ, RZ ;  /* 0x000000ffffa47224 */ /* 0x000fc600078e00ff */
[----:B------:R-:W-:Y:S05]  /*4fc0*/  @P4 BRA `(.L_x_847) ;  /* 0x0000000000284947 */ /* 0x000fea0003800000 */
[----:B------:R-:W3:Y:S02]  /*4fd0*/  S2R R13, SR_TID.X ;  /* 0x00000000000d7919 */ /* 0x000ee40000002100 */
[----:B---3--:R-:W-:-:S04]  /*4fe0*/  SHF.L.U32 R13, R13, 0x2, RZ ;  /* 0x000000020d0d7819 */ /* 0x008fc800000006ff */
[----:B------:R-:W-:-:S05]  /*4ff0*/  LOP3.LUT R13, R13, 0x4, RZ, 0xc0, !PT ;  /* 0x000000040d0d7812 */ /* 0x000fca00078ec0ff */
[----:B012---:R-:W-:Y:S01]  /*5000*/  IMAD R220, R6, R7, R13 ;  /* 0x0000000706dc7224 */ /* 0x007fe200078e020d */
[----:B------:R-:W-:-:S04]  /*5010*/  SHF.R.S32.HI R13, RZ, 0x1f, R11 ;  /* 0x0000001fff0d7819 */ /* 0x000fc8000001140b */
[----:B------:R-:W-:-:S04]  /*5020*/  IADD3 R15, P3, PT, R220, R11, RZ ;  /* 0x0000000bdc0f7210 */ /* 0x000fc80007f7e0ff */
[----:B------:R-:W-:Y:S02]  /*5030*/  LEA.HI.X.SX32 R220, R220, R13, 0x1, P3 ;  /* 0x0000000ddcdc7211 */ /* 0x000fe400018f0eff */
[----:B------:R-:W-:-:S04]  /*5040*/  LEA R164, P3, R15, UR6, 0x1 ;  /* 0x000000060fa47c11 */ /* 0x000fc8000f8608ff */
[----:B------:R-:W-:-:S06]  /*5050*/  LEA.HI.X R165, R15, UR7, R220, 0x1, P3 ;  /* 0x000000070fa57c11 */ /* 0x000fcc00098f0cdc */
[----:B------:R-:W5:Y:S03]  /*5060*/  LDG.E.64 R164, desc[UR36][R164.64] ;  /* 0x00000024a4a47981 */ /* 0x000f66000c1e1b00 */
.L_x_847:
[----:B------:R-:W-:Y:S05]  /*5070*/  BSYNC.RECONVERGENT B2 ;  /* 0x0000000000027941 */ /* 0x000fea0003800200 */
.L_x_846:
[----:B------:R-:W-:-:S09]  /*5080*/  UISETP.NE.AND UP0, UPT, UR14, URZ, UPT ;  /* 0x000000ff0e00728c */ /* 0x000fd2000bf05270 */
[----:B------:R-:W-:Y:S05]  /*5090*/  BRA.U UP0, `(.L_x_841) ;  /* 0x0000000100587547 */ /* 0x000fea000b800000 */
[----:B------:R-:W-:-:S13]  /*50a0*/  ISETP.NE.AND P4, PT, R217, RZ, PT ;  /* 0x000000ffd900720c */ /* 0x000fda0003f85270 */
[----:B012---:R-:W2:Y:S01]  /*50b0*/  @P4 LDG.E.64 R220, desc[UR36][R2.64+0x80] ;  /* 0x0000802402dc4981 */ /* 0x007ea2000c1e1b00 */
        /* <DEDUP_REMOVED lines=20> */
.L_x_841:
[----:B------:R-:W-:Y:S05]  /*5200*/  BSYNC.RECONVERGENT B1 ;  /* 0x0000000000017941 */ /* 0x000fea0003800200 */
.L_x_840:
[----:B------:R-:W-:Y:S01]  /*5210*/  BSSY.RECONVERGENT B1, `(.L_x_848) ;  /* 0x000002a000017945 */ /* 0x000fe20003800200 */
[----:B------:R-:W-:-:S03]  /*5220*/  LEA R222, R7, R14, 0x1 ;  /* 0x0000000e07de7211 */ /* 0x000fc600078e08ff */
[----:B------:R-:W-:Y:S05]  /*5230*/  @P1 BRA `(.L_x_849) ;  /* 0x00000000009c1947 */ /* 0x000fea0003800000 */
[----:B------:R-:W-:Y:S01]  /*5240*/  IMAD.SHL.U32 R11, R222, 0x8, RZ ;  /* 0x00000008de0b7824 */ /* 0x000fe200078e00ff */
[----:B------:R-:W-:Y:S01]  /*5250*/  BSSY.RECONVERGENT B2, `(.L_x_850) ;  /* 0x000000e000027945 */ /* 0x000fe20003800200 */
[----:B------:R-:W-:-:S03]  /*5260*/  CS2R R166, SRZ ;  /* 0x0000000000a67805 */ /* 0x000fc6000001ff00 */
[----:B------:R-:W-:-:S13]  /*5270*/  ISETP.GE.AND P3, PT, R11, R4, PT ;  /* 0x000000040b00720c */ /* 0x000fda0003f66270 */
[----:B------:R-:W-:Y:S05]  /*5280*/  @P3 BRA `(.L_x_851) ;  /* 0x0000000000283947 */ /* 0x000fea0003800000 */
[----:B------:R-:W4:Y:S02]  /*5290*/  S2R R13, SR_TID.X ;  /* 0x00000000000d7919 */ /* 0x000f240000002100 */
[----:B----4-:R-:W-:-:S04]  /*52a0*/  SHF.L.U32 R13, R13, 0x2, RZ ;  /* 0x000000020d0d7819 */ /* 0x010fc800000006ff */
        /* <DEDUP_REMOVED lines=8> */
.L_x_851:
[----:B------:R-:W-:Y:S05]  /*5330*/  BSYNC.RECONVERGENT B2 ;  /* 0x0000000000027941 */ /* 0x000fea0003800200 */
.L_x_850:
[----:B------:R-:W-:-:S09]  /*5340*/  UISETP.NE.AND UP0, UPT, UR14, URZ, UPT ;  /* 0x000000ff0e00728c */ /* 0x000fd2000bf05270 */
[----:B------:R-:W-:Y:S05]  /*5350*/  BRA.U UP0, `(.L_x_849) ;  /* 0x0000000100547547 */ /* 0x000fea000b800000 */
[----:B------:R-:W-:-:S13]  /*5360*/  ISETP.NE.AND P4, PT, R217, RZ, PT ;  /* 0x000000ffd900720c */ /* 0x000fda0003f85270 */
[----:B------:R-:W4:Y:S01]  /*5370*/  @P4 LDG.E.64 R14, desc[UR36][R2.64+0x90] ;  /* 0x00009024020e4981 */ /* 0x000f22000c1e1b00 */
[----:B-----5:R-:W-:Y:S02]  /*5380*/  HFMA2 R167, R167, 1, 1, R143 ;  /* 0x3c003c00a7a77831 */ /* 0x020fe4000000008f */
[----:B------:R-:W-:Y:S02]  /*5390*/  HADD2 R166, R166, R142 ;  /* 0x0000008ea6a67230 */ /* 0x000fe40000000000 */
[----:B----4-:R-:W-:Y:S02]  /*53a0*/  @P4 HFMA2 R167, R167, R15, -RZ ;  /* 0x0000000fa7a74231 */ /* 0x010fe400001000ff */
[----:B------:R-:W-:Y:S01]  /*53b0*/  @P4 HMUL2 R166, R166, R14 ;  /* 0x0000000ea6a64232 */ /* 0x000fe20000000000 */
[----:B------:R-:W-:Y:S06]  /*53c0*/  @P3 BRA `(.L_x_849) ;  /* 0x0000000000383947 */ /* 0x000fec0003800000 */
[----:B------:R-:W4:Y:S01]  /*53d0*/  S2R R13, SR_TID.X ;  /* 0x00000000000d7919 */ /* 0x000f220000002100 */
[----:B------:R-:W-:Y:S01]  /*53e0*/  S2UR UR4, SR_CTAID.Y ;  /* 0x00000000000479c3 */ /* 0x000fe20000002600 */
[----:B0123--:R-:W-:-:S07]  /*53f0*/  SHF.R.S32.HI R220, RZ, 0x1f, R11 ;  /* 0x0000001fffdc7819 */ /* 0x00ffce000001140b */
[----:B------:R-:W0:Y:S01]  /*5400*/  S2UR UR5, SR_CTAID.X ;  /* 0x00000000000579c3 */ /* 0x000e220000002500 */
[----:B----4-:R-:W-:Y:S01]  /*5410*/  IMAD.SHL.U32 R13, R13, 0x4, RZ ;  /* 0x000000040d0d7824 */ /* 0x010fe200078e00ff */
[----:B0-----:R-:W-:-:S04]  /*5420*/  UIMAD UR4, UR4, UR15, UR5 ;  /* 0x0000000f040472a4 */ /* 0x001fc8000f8e0205 */
[----:B------:R-:W-:Y:S02]  /*5430*/  LOP3.LUT R14, R13, 0x4, RZ, 0xc0, !PT ;  /* 0x000000040d0e7812 */ /* 0x000fe400078ec0ff */
[----:B------:R-:W-:-:S04]  /*5440*/  IMAD R13, R7, UR4, RZ ;  /* 0x00000004070d7c24 */ /* 0x000fc8000f8e02ff */
[----:B------:R-:W-:-:S05]  /*5450*/  IMAD R13, R13, 0xa0, R14 ;  /* 0x000000a00d0d7824 */ /* 0x000fca00078e020e */
[----:B------:R-:W-:-:S04]  /*5460*/  IADD3 R11, P3, PT, R13, R11, RZ ;  /* 0x0000000b0d0b7210 */ /* 0x000fc80007f7e0ff */
[----:B------:R-:W-:Y:S02]  /*5470*/  LEA.HI.X.SX32 R220, R13, R220, 0x1, P3 ;  /* 0x000000dc0ddc7211 */ /* 0x000fe400018f0eff */
[----:B------:R-:W-:-:S04]  /*5480*/  LEA R14, P3, R11, UR6, 0x1 ;  /* 0x000000060b0e7c11 */ /* 0x000fc8000f8608ff */
[----:B------:R-:W-:-:S05]  /*5490*/  LEA.HI.X R15, R11, UR7, R220, 0x1, P3 ;  /* 0x000000070b0f7c11 */ /* 0x000fca00098f0cdc */
[----:B------:R4:W-:Y:S04]  /*54a0*/  STG.E.64 desc[UR36][R14.64], R166 ;  /* 0x000000a60e007986 */ /* 0x0009e8000c101b24 */
.L_x_849:
[----:B------:R-:W-:Y:S05]  /*54b0*/  BSYNC.RECONVERGENT B1 ;  /* 0x0000000000017941 */ /* 0x000fea0003800200 */
.L_x_848:
[----:B------:R-:W-:Y:S01]  /*54c0*/  BSSY.RECONVERGENT B1, `(.L_x_852) ;  /* 0x000002a000017945 */ /* 0x000fe20003800200 */
[----:B------:R-:W-:-:S03]  /*54d0*/  IADD3 R222, PT, PT, R222, R7, RZ ;  /* 0x00000007dede7210 */ /* 0x000fc60007ffe0ff */
[----:B------:R-:W-:Y:S05]  /*54e0*/  @P1 BRA `(.L_x_853) ;  /* 0x00000000009c1947 */ /* 0x000fea0003800000 */
[----:B------:R-:W-:Y:S01]  /*54f0*/  IMAD.SHL.U32 R11, R222, 0x8, RZ ;  /* 0x00000008de0b7824 */ /* 0x000fe200078e00ff */
[----:B------:R-:W-:Y:S01]  /*5500*/  BSSY.RECONVERGENT B2, `(.L_x_854) ;  /* 0x000000e000027945 */ /* 0x000fe20003800200 */
[----:B------:R-:W-:-:S03]  /*5510*/  CS2R R168, SRZ ;  /* 0x0000000000a87805 */ /* 0x000fc6000001ff00 */
[----:B------:R-:W-:-:S13]  /*5520*/  ISETP.GE.AND P3, PT, R11, R4, PT ;  /* 0x000000040b00720c */ /* 0x000fda0003f66270 */
[----:B------:R-:W-:Y:S05]  /*5530*/  @P3 BRA `(.L_x_855) ;  /* 0x0000000000283947 */ /* 0x000fea0003800000 */
[----:B------:R-:W0:Y:S02]  /*5540*/  S2R R13, SR_TID.X ;  /* 0x00000000000d7919 */ /* 0x000e240000002100 */
[----:B0-----:R-:W-:-:S04]  /*5550*/  SHF.L.U32 R13, R13, 0x2, RZ ;  /* 0x000000020d0d7819 */ /* 0x001fc800000006ff */
[----:B------:R-:W-:-:S05]  /*5560*/  LOP3.LUT R13, R13, 0x4, RZ, 0xc0, !PT ;  /* 0x000000040d0d7812 */ /* 0x000fca00078ec0ff */
[----:B------:R-:W-:Y:S01]  /*5570*/  IMAD R168, R6, R7, R13 ;  /* 0x0000000706a87224 */ /* 0x000fe200078e020d */
[----:B------:R-:W-:-:S04]  /*5580*/  SHF.R.S32.HI R13, RZ, 0x1f, R11 ;  /* 0x0000001fff0d7819 */ /* 0x000fc8000001140b */
[----:B----4-:R-:W-:-:S04]  /*5590*/  IADD3 R14, P4, PT, R168, R11, RZ ;  /* 0x0000000ba80e7210 */ /* 0x010fc80007f9e0ff */
[----:B------:R-:W-:Y:S02]  /*55a0*/  LEA.HI.X.SX32 R13, R168, R13, 0x1, P4 ;  /* 0x0000000da80d7211 */ /* 0x000fe400020f0eff */
[----:B------:R-:W-:-:S04]  /*55b0*/  LEA R168, P4, R14, UR6, 0x1 ;  /* 0x000000060ea87c11 */ /* 0x000fc8000f8808ff */
[----:B------:R-:W-:-:S06]  /*55c0*/  LEA.HI.X R169, R14, UR7, R13, 0x1, P4 ;  /* 0x000000070ea97c11 */ /* 0x000fcc000a0f0c0d */
[----:B------:R-:W5:Y:S03]  /*55d0*/  LDG.E.64 R168, desc[UR36][R168.64] ;  /* 0x00000024a8a87981 */ /* 0x000f66000c1e1b00 */
.L_x_855:
[----:B------:R-:W-:Y:S05]  /*55e0*/  BSYNC.RECONVERGENT B2 ;  /* 0x0000000000027941 */ /* 0x000fea0003800200 */
.L_x_854:
[----:B------:R-:W-:-:S09]  /*55f0*/  UISETP.NE.AND UP0, UPT, UR14, URZ, UPT ;  /* 0x000000ff0e00728c */ /* 0x000fd2000bf05270 */
[----:B------:R-:W-:Y:S05]  /*5600*/  BRA.U UP0, `(.L_x_853) ;  /* 0x0000000100547547 */ /* 0x000fea000b800000 */
[----:B------:R-:W-:-:S13]  /*5610*/  ISETP.NE.AND P4, PT, R217, RZ, PT ;  /* 0x000000ffd900720c */ /* 0x000fda0003f85270 */
[----:B----4-:R-:W4:Y:S01]  /*5620*/  @P4 LDG.E.64 R14, desc[UR36][R2.64+0xa0] ;  /* 0x0000a024020e4981 */ /* 0x010f22000c1e1b00 */
        /* <DEDUP_REMOVED lines=19> */
.L_x_853:
[----:B------:R-:W-:Y:S05]  /*5760*/  BSYNC.RECONVERGENT B1 ;  /* 0x0000000000017941 */ /* 0x000fea0003800200 */
.L_x_852:
        /* <DEDUP_REMOVED lines=18> */
.L_x_859:
[----:B------:R-:W-:Y:S05]  /*5890*/  BSYNC.RECONVERGENT B2 ;  /* 0x0000000000027941 */ /* 0x000fea0003800200 */
.L_x_858:
[----:B------:R-:W-:-:S09]  /*58a0*/  UISETP.NE.AND UP0, UPT, UR14, URZ, UPT ;  /* 0x000000ff0e00728c */ /* 0x000fd2000bf05270 */
[----:B------:R-:W-:Y:S05]  /*58b0*/  BRA.U UP0, `(.L_x_857) ;  /* 0x0000000100547547 */ /* 0x000fea000b800000 */
[----:B------:R-:W-:-:S13]  /*58c0*/  ISETP.NE.AND P4, PT, R217, RZ, PT ;  /* 0x000000ffd900720c */ /* 0x000fda0003f85270 */
[----:B0---4-:R-:W4:Y:S01]  /*58d0*/  @P4 LDG.E.64 R14, desc[UR36][R2.64+0xb0] ;  /* 0x0000b024020e4981 */ /* 0x011f22000c1e1b00 */
[----:B-----5:R-:W-:Y:S02]  /*58e0*/  HFMA2 R171, R171, 1, 1, R139 ;  /* 0x3c003c00abab7831 */ /* 0x020fe4000000008b */
[----:B------:R-:W-:Y:S02]  /*58f0*/  HADD2 R170, R170, R138 ;  /* 0x0000008aaaaa7230 */ /* 0x000fe40000000000 */
[----:B----4-:R-:W-:Y:S02]  /*5900*/  @P4 HFMA2 R171, R171, R15, -RZ ;  /* 0x0000000fabab4231 */ /* 0x010fe400001000ff */
[----:B------:R-:W-:Y:S01]  /*5910*/  @P4 HMUL2 R170, R170, R14 ;  /* 0x0000000eaaaa4232 */ /* 0x000fe20000000000 */
[----:B------:R-:W-:Y:S06]  /*5920*/  @P3 BRA `(.L_x_857) ;  /* 0x0000000000383947 */ /* 0x000fec0003800000 */
[----:B------:R-:W0:Y:S01]  /*5930*/  S2R R13, SR_TID.X ;  /* 0x00000000000d7919 */ /* 0x000e220000002100 */
[----:B------:R-:W-:Y:S01]  /*5940*/  S2UR UR4, SR_CTAID.Y ;  /* 0x00000000000479c3 */ /* 0x000fe20000002600 */
[----:B-123--:R-:W-:-:S07]  /*5950*/  SHF.R.S32.HI R220, RZ, 0x1f, R11 ;  /* 0x0000001fffdc7819 */ /* 0x00efce000001140b */
[----:B------:R-:W1:Y:S01]  /*5960*/  S2UR UR5, SR_CTAID.X ;  /* 0x00000000000579c3 */ /* 0x000e620000002500 */
[----:B0-----:R-:W-:Y:S01]  /*5970*/  IMAD.SHL.U32 R13, R13, 0x4, RZ ;  /* 0x000000040d0d7824 */ /* 0x001fe200078e00ff */
[----:B-1----:R-:W-:-:S04]  /*5980*/  UIMAD UR4, UR4, UR15, UR5 ;  /* 0x0000000f040472a4 */ /* 0x002fc8000f8e0205 */
        /* <DEDUP_REMOVED lines=8> */
.L_x_857:
[----:B------:R-:W-:Y:S05]  /*5a10*/  BSYNC.RECONVERGENT B1 ;  /* 0x0000000000017941 */ /* 0x000fea0003800200 */
.L_x_856:
        /* <DEDUP_REMOVED lines=18> */
.L_x_863:
[----:B------:R-:W-:Y:S05]  /*5b40*/  BSYNC.RECONVERGENT B2 ;  /* 0x0000000000027941 */ /* 0x000fea0003800200 */
.L_x_862:
        /* <DEDUP_REMOVED lines=13> */
[----:B0-----:R-:W-:Y:S01]  /*5c20*/  SHF.L.U32 R13, R13, 0x2, RZ ;  /* 0x000000020d0d7819 */ /* 0x001fe200000006ff */
[----:B-1----:R-:W-:-:S03]  /*5c30*/  UIMAD UR4, UR4, UR15, UR5 ;  /* 0x0000000f040472a4 */ /* 0x002fc6000f8e0205 */
        /* <DEDUP_REMOVED lines=8> */
.L_x_861:
[----:B------:R-:W-:Y:S05]  /*5cc0*/  BSYNC.RECONVERGENT B1 ;  /* 0x0000000000017941 */ /* 0x000fea0003800200 */
.L_x_860:
        /* <DEDUP_REMOVED lines=18> */
.L_x_867:
[----:B------:R-:W-:Y:S05]  /*5df0*/  BSYNC.RECONVERGENT B2 ;  /* 0x0000000000027941 */ /* 0x000fea0003800200 */
.L_x_866:
        /* <DEDUP_REMOVED lines=23> */
.L_x_865:
[----:B------:R-:W-:Y:S05]  /*5f70*/  BSYNC.RECONVERGENT B1 ;  /* 0x0000000000017941 */ /* 0x000fea0003800200 */
.L_x_864:
[----:B------:R-:W-:Y:S01]  /*5f80*/  BSSY.RECONVERGENT B1, `(.L_x_868) ;  /* 0x000002a000017945 */ /* 0x000fe20003800200 */
[----:B------:R-:W-:-:S03]  /*5f90*/  IADD3 R222, PT, PT, R222, R7, RZ ;  /* 0x00000007dede7210 */ /* 0x000fc60007ffe0ff */
[----:B------:R-:W-:Y:S05]  /*5fa0*/  @P1 BRA `(.L_x_869) ;  /* 0x00000000009c1947 */ /* 0x000fea0003800000 */
[----:B------:R-:W-:Y:S01]  /*5fb0*/  SHF.L.U32 R11, R222, 0x3, RZ ;  /* 0x00000003de0b7819 */ /* 0x000fe200000006ff */
[----:B------:R-:W-:Y:S01]  /*5fc0*/  BSSY.RECONVERGENT B2, `(.L_x_870) ;  /* 0x000000e000027945 */ /* 0x000fe20003800200 */
[----:B------:R-:W-:Y:S02]  /*5fd0*/  CS2R R176, SRZ ;  /* 0x0000000000b07805 */ /* 0x000fe4000001ff00 */
[----:B------:R-:W-:-:S13]  /*5fe0*/  ISETP.GE.AND P3, PT, R11, R4, PT ;  /* 0x000000040b00720c */ /* 0x000fda0003f66270 */
[----:B------:R-:W-:Y:S05]  /*5ff0*/  @P3 BRA `(.L_x_871) ;  /* 0x0000000000283947 */ /* 0x000fea0003800000 */
[----:B------:R-:W0:Y:S02]  /*6000*/  S2R R13, SR_TID.X ;  /* 0x00000000000d7919 */ /* 0x000e240000002100 */
[----:B0-----:R-:W-:-:S05]  /*6010*/  IMAD.SHL.U32 R13, R13, 0x4, RZ ;  /* 0x000000040d0d7824 */ /* 0x001fca00078e00ff */
        /* <DEDUP_REMOVED lines=8> */
.L_x_871:
[----:B------:R-:W-:Y:S05]  /*60a0*/  BSYNC.RECONVERGENT B2 ;  /* 0x0000000000027941 */ /* 0x000fea0003800200 */
.L_x_870:
        /* <DEDUP_REMOVED lines=23> */
.L_x_869:
[----:B------:R-:W-:Y:S05]  /*6220*/  BSYNC.RECONVERGENT B1 ;  /* 0x0000000000017941 */ /* 0x000fea0003800200 */
.L_x_868:
[----:B------:R-:W-:Y:S01]  /*6230*/  BSSY.RECONVERGENT B1, `(.L_x_872) ;  /* 0x000002a000017945 */ /* 0x000fe20003800200 */
[----:B0---4-:R-:W-:-:S03]  /*6240*/  IADD3 R14, PT, PT, R222, R7, RZ ;  /* 0x00000007de0e7210 */ /* 0x011fc60007ffe0ff */
        /* <DEDUP_REMOVED lines=9> */
[----:B-123--:R-:W-:Y:S01]  /*62e0*/  IMAD R220, R6, R7, R13 ;  /* 0x0000000706dc7224 */ /* 0x00efe200078e020d */
[----:B------:R-:W-:-:S04]  /*62f0*/  SHF.R.S32.HI R13, RZ, 0x1f, R11 ;  /* 0x0000001fff0d7819 */ /* 0x000fc8000001140b */
[----:B------:R-:W-:-:S04]  /*6300*/  IADD3 R15, P4, PT, R220, R11, RZ ;  /* 0x0000000bdc0f7210 */ /* 0x000fc80007f9e0ff */
[----:B------:R-:W-:Y:S02]  /*6310*/  LEA.HI.X.SX32 R220, R220, R13, 0x1, P4 ;  /* 0x0000000ddcdc7211 */ /* 0x000fe400020f0eff */
[----:B------:R-:W-:-:S04]  /*6320*/  LEA R178, P4, R15, UR6, 0x1 ;  /* 0x000000060fb27c11 */ /* 0x000fc8000f8808ff */
[----:B------:R-:W-:-:S06]  /*6330*/  LEA.HI.X R179, R15, UR7, R220, 0x1, P4 ;  /* 0x000000070fb37c11 */ /* 0x000fcc000a0f0cdc */
[----:B------:R-:W5:Y:S03]  /*6340*/  LDG.E.64 R178, desc[UR36][R178.64] ;  /* 0x00000024b2b27981 */ /* 0x000f66000c1e1b00 */
.L_x_875:
[----:B------:R-:W-:Y:S05]  /*6350*/  BSYNC.RECONVERGENT B2 ;  /* 0x0000000000027941 */ /* 0x000fea0003800200 */
.L_x_874:
[----:B------:R-:W-:-:S09]  /*6360*/  UISETP.NE.AND UP0, UPT, UR14, URZ, UPT ;  /* 0x000000ff0e00728c */ /* 0x000fd2000bf05270 */
[----:B------:R-:W-:Y:S05]  /*6370*/  BRA.U UP0, `(.L_x_873) ;  /* 0x0000000100547547 */ /* 0x000fea000b800000 */
[----:B------:R-:W-:-:S13]  /*6380*/  ISETP.NE.AND P4, PT, R217, RZ, PT ;  /* 0x000000ffd900720c */ /* 0x000fda0003f85270 */
[----:B-123--:R-:W2:Y:S01]  /*6390*/  @P4 LDG.E.64 R220, desc[UR36][R2.64+0xf0] ;  /* 0x0000f02402dc4981 */ /* 0x00eea2000c1e1b00 */
[----:B-----5:R-:W-:Y:S02]  /*63a0*/  HFMA2 R179, R179, 1, 1, R131 ;  /* 0x3c003c00b3b37831 */ /* 0x020fe40000000083 */
[----:B------:R-:W-:Y:S02]  /*63b0*/  HADD2 R178, R178, R130 ;  /* 0x00000082b2b27230 */ /* 0x000fe40000000000 */
[----:B--2---:R-:W-:Y:S02]  /*63c0*/  @P4 HFMA2 R179, R179, R221, -RZ ;  /* 0x000000ddb3b34231 */ /* 0x004fe400001000ff */
[----:B------:R-:W-:Y:S01]  /*63d0*/  @P4 HMUL2 R178, R178, R220 ;  /* 0x000000dcb2b24232 */ /* 0x000fe20000000000 */
[----:B------:R-:W-:Y:S06]  /*63e0*/  @P3 BRA `(.L_x_873) ;  /* 0x0000000000383947 */ /* 0x000fec0003800000 */
[----:B------:R-:W0:Y:S01]  /*63f0*/  S2R R13, SR_TID.X ;  /* 0x00000000000d7919 */ /* 0x000e220000002100 */
[----:B------:R-:W-:Y:S01]  /*6400*/  S2UR UR4, SR_CTAID.Y ;  /* 0x00000000000479c3 */ /* 0x000fe20000002600 */
[----:B------:R-:W-:-:S07]  /*6410*/  SHF.R.S32.HI R222, RZ, 0x1f, R11 ;  /* 0x0000001fffde7819 */ /* 0x000fce000001140b */
        /* <DEDUP_REMOVED lines=11> */
.L_x_873:
[----:B------:R-:W-:Y:S05]  /*64d0*/  BSYNC.RECONVERGENT B1 ;  /* 0x0000000000017941 */ /* 0x000fea0003800200 */
.L_x_872:
[----:B------:R-:W-:Y:S01]  /*64e0*/  BSSY.RECONVERGENT B1, `(.L_x_876) ;  /* 0x0000029000017945 */ /* 0x000fe20003800200 */
[----:B------:R-:W-:-:S03]  /*64f0*/  IMAD R15, R7, 0x80, R12 ;  /* 0x00000080070f7824 */ /* 0x000fc600078e020c */
[----:B------:R-:W-:Y:S05]  /*6500*/  @P1 BRA `(.L_x_877) ;  /* 0x0000000000981947 */ /* 0x000fea0003800000 */
[----:B------:R-:W-:Y:S01]  /*6510*/  ISETP.GE.AND P3, PT, R15, R4, PT ;  /* 0x000000040f00720c */ /* 0x000fe20003f66270 */
[----:B------:R-:W-:Y:S01]  /*6520*/  BSSY.RECONVERGENT B2, `(.L_x_878) ;  /* 0x000000d000027945 */ /* 0x000fe20003800200 */
[----:B------:R-:W-:-:S11]  /*6530*/  CS2R R180, SRZ ;  /* 0x0000000000b47805 */ /* 0x000fd6000001ff00 */
        /* <DEDUP_REMOVED lines=11> */
.L_x_879:
[----:B------:R-:W-:Y:S05]  /*65f0*/  BSYNC.RECONVERGENT B2 ;  /* 0x0000000000027941 */ /* 0x000fea0003800200 */
.L_x_878:
        /* <DEDUP_REMOVED lines=13> */
[----:B----4-:R-:W-:Y:S01]  /*66d0*/  SHF.L.U32 R11, R11, 0x2, RZ ;  /* 0x000000020b0b7819 */ /* 0x010fe200000006ff */
        /* <DEDUP_REMOVED lines=9> */
.L_x_877:
[----:B------:R-:W-:Y:S05]  /*6770*/  BSYNC.RECONVERGENT B1 ;  /* 0x0000000000017941 */ /* 0x000fea0003800200 */
.L_x_876:
[----:B------:R-:W-:Y:S01]  /*6780*/  BSSY.RECONVERGENT B1, `(.L_x_880) ;  /* 0x000002a000017945 */ /* 0x000fe20003800200 */
[----:B0123--:R-:W-:-:S03]  /*6790*/  IMAD R220, R7, 0x2, R14 ;  /* 0x0000000207dc7824 */ /* 0x00ffc600078e020e */
[----:B------:R-:W-:Y:S05]  /*67a0*/  @P1 BRA `(.L_x_881) ;  /* 0x00000000009c1947 */ /* 0x000fea0003800000 */
[----:B------:R-:W-:Y:S01]  /*67b0*/  SHF.L.U32 R11, R220, 0x3, RZ ;  /* 0x00000003dc0b7819 */ /* 0x000fe200000006ff */
[----:B------:R-:W-:Y:S01]  /*67c0*/  BSSY.RECONVERGENT B2, `(.L_x_882) ;  /* 0x000000e000027945 */ /* 0x000fe20003800200 */
[----:B------:R-:W-:Y:S02]  /*67d0*/  CS2R R182, SRZ ;  /* 0x0000000000b67805 */ /* 0x000fe4000001ff00 */
[----:B------:R-:W-:-:S13]  /*67e0*/  ISETP.GE.AND P3, PT, R11, R4, PT ;  /* 0x000000040b00720c */ /* 0x000fda0003f66270 */
[----:B------:R-:W-:Y:S05]  /*67f0*/  @P3 BRA `(.L_x_883) ;  /* 0x0000000000283947 */ /* 0x000fea0003800000 */
[----:B----4-:R-:W0:Y:S02]  /*6800*/  S2R R12, SR_TID.X ;  /* 0x00000000000c7919 */ /* 0x010e240000002100 */
        /* <DEDUP_REMOVED lines=9> */
.L_x_883:
[----:B------:R-:W-:Y:S05]  /*68a0*/  BSYNC.RECONVERGENT B2 ;  /* 0x0000000000027941 */ /* 0x000fea0003800200 */
.L_x_882:
[----:B------:R-:W-:-:S09]  /*68b0*/  UISETP.NE.AND UP0, UPT, UR14, URZ, UPT ;  /* 0x000000ff0e00728c */ /* 0x000fd2000bf05270 */
[----:B------:R-:W-:Y:S05]  /*68c0*/  BRA.U UP0, `(.L_x_881) ;  /* 0x0000000100547547 */ /* 0x000fea000b800000 */
[----:B------:R-:W-:-:S13]  /*68d0*/  ISETP.NE.AND P4, PT, R217, RZ, PT ;  /* 0x000000ffd900720c */ /* 0x000fda0003f85270 */
[----:B----4-:R-:W2:Y:S01]  /*68e0*/  @P4 LDG.E.64 R12, desc[UR36][R2.64+0x110] ;  /* 0x00011024020c4981 */ /* 0x010ea2000c1e1b00 */
        /* <DEDUP_REMOVED lines=19> */
.L_x_881:
[----:B------:R-:W-:Y:S05]  /*6a20*/  BSYNC.RECONVERGENT B1 ;  /* 0x0000000000017941 */ /* 0x000fea0003800200 */
.L_x_880:
        /* <DEDUP_REMOVED lines=8> */
[----:B0---4-:R-:W0:Y:S02]  /*6ab0*/  S2R R12, SR_TID.X ;  /* 0x00000000000c7919 */ /* 0x011e240000002100 */
[----:B0-----:R-:W-:-:S05]  /*6ac0*/  IMAD.SHL.U32 R12, R12, 0x4, RZ ;  /* 0x000000040c0c7824 */ /* 0x001fca00078e00ff */
        /* <DEDUP_REMOVED lines=8> */
.L_x_887:
[----:B------:R-:W-:Y:S05]  /*6b50*/  BSYNC.RECONVERGENT B2 ;  /* 0x0000000000027941 */ /* 0x000fea0003800200 */
.L_x_886:
[----:B------:R-:W-:-:S09]  /*6b60*/  UISETP.NE.AND UP0, UPT, UR14, URZ, UPT ;  /* 0x000000ff0e00728c */ /* 0x000fd2000bf05270 */
[----:B------:R-:W-:Y:S05]  /*6b70*/  BRA.U UP0, `(.L_x_885) ;  /* 0x0000000100547547 */ /* 0x000fea000b800000 */
[----:B------:R-:W-:-:S13]  /*6b80*/  ISETP.NE.AND P4, PT, R217, RZ, PT ;  /* 0x000000ffd900720c */ /* 0x000fda0003f85270 */
[----:B0---4-:R-:W2:Y:S01]  /*6b90*/  @P4 LDG.E.64 R12, desc[UR36][R2.64+0x120] ;  /* 0x00012024020c4981 */ /* 0x011ea2000c1e1b00 */
        /* <DEDUP_REMOVED lines=19> */
.L_x_885:
[----:B------:R-:W-:Y:S05]  /*6cd0*/  BSYNC.RECONVERGENT B1 ;  /* 0x0000000000017941 */ /* 0x000fea0003800200 */
.L_x_884:
        /* <DEDUP_REMOVED lines=8> */
[----:B01--4-:R-:W0:Y:S02]  /*6d60*/  S2R R12, SR_TID.X ;  /* 0x00000000000c7919 */ /* 0x013e240000002100 */
        /* <DEDUP_REMOVED lines=9> */
.L_x_891:
[----:B------:R-:W-:Y:S05]  /*6e00*/  BSYNC.RECONVERGENT B2 ;  /* 0x0000000000027941 */ /* 0x000fea0003800200 */
.L_x_890:
[----:B------:R-:W-:-:S09]  /*6e10*/  UISETP.NE.AND UP0, UPT, UR14, URZ, UPT ;  /* 0x000000ff0e00728c */ /* 0x000fd2000bf05270 */
[----:B------:R-:W-:Y:S05]  /*6e20*/  BRA.U UP0, `(.L_x_889) ;  /* 0x0000000100547547 */ /* 0x000fea000b800000 */
[----:B------:R-:W-:-:S13]  /*6e30*/  ISETP.NE.AND P4, PT, R217, RZ, PT ;  /* 0x000000ffd900720c */ /* 0x000fda0003f85270 */
[----:B01--4-:R-:W2:Y:S01]  /*6e40*/  @P4 LDG.E.64 R12, desc[UR36][R2.64+0x130] ;  /* 0x00013024020c4981 */ /* 0x013ea2000c1e1b00 */
        /* <DEDUP_REMOVED lines=19> */
.L_x_889:
[----:B------:R-:W-:Y:S05]  /*6f80*/  BSYNC.RECONVERGENT B1 ;  /* 0x0000000000017941 */ /* 0x000fea0003800200 */
.L_x_888:
        /* <DEDUP_REMOVED lines=8> */
[----:B012-4-:R-:W0:Y:S02]  /*7010*/  S2R R12, SR_TID.X ;  /* 0x00000000000c7919 */ /* 0x017e240000002100 */
        /* <DEDUP_REMOVED lines=9> */
.L_x_895:
[----:B------:R-:W-:Y:S05]  /*70b0*/  BSYNC.RECONVERGENT B2 ;  /* 0x0000000000027941 */ /* 0x000fea0003800200 */
.L_x_894:
[----:B------:R-:W-:-:S09]  /*70c0*/  UISETP.NE.AND UP0, UPT, UR14, URZ, UPT ;  /* 0x000000ff0e00728c */ /* 0x000fd2000bf05270 */
[----:B------:R-:W-:Y:S05]  /*70d0*/  BRA.U UP0, `(.L_x_893) ;  /* 0x0000000100547547 */ /* 0x000fea000b800000 */
[----:B------:R-:W-:-:S13]  /*70e0*/  ISETP.NE.AND P4, PT, R217, RZ, PT ;  /* 0x000000ffd900720c */ /* 0x000fda0003f85270 */
[----:B012-4-:R-:W2:Y:S01]  /*70f0*/  @P4 LDG.E.64 R12, desc[UR36][R2.64+0x140] ;  /* 0x00014024020c4981 */ /* 0x017ea2000c1e1b00 */
        /* <DEDUP_REMOVED lines=19> */
.L_x_893:
[----:B------:R-:W-:Y:S05]  /*7230*/  BSYNC.RECONVERGENT B1 ;  /* 0x0000000000017941 */ /* 0x000fea0003800200 */
.L_x_892:
        /* <DEDUP_REMOVED lines=8> */
[----:B01234-:R-:W0:Y:S02]  /*72c0*/  S2R R12, SR_TID.X ;  /* 0x00000000000c7919 */ /* 0x01fe240000002100 */
        /* <DEDUP_REMOVED lines=9> */
.L_x_899:
[----:B------:R-:W-:Y:S05]  /*7360*/  BSYNC.RECONVERGENT B2 ;  /* 0x0000000000027941 */ /* 0x000fea0003800200 */
.L_x_898:
[----:B------:R-:W-:-:S09]  /*7370*/  UISETP.NE.AND UP0, UPT, UR14, URZ, UPT ;  /* 0x000000ff0e00728c */ /* 0x000fd2000bf05270 */
[----:B------:R-:W-:Y:S05]  /*7380*/  BRA.U UP0, `(.L_x_897) ;  /* 0x0000000100547547 */ /* 0x000fea000b800000 */
[----:B------:R-:W-:-:S13]  /*7390*/  ISETP.NE.AND P4, PT, R217, RZ, PT ;  /* 0x000000ffd900720c */ /* 0x000fda0003f85270 */
[----:B01234-:R-:W2:Y:S01]  /*73a0*/  @P4 LDG.E.64 R12, desc[UR36][R2.64+0x150] ;  /* 0x00015024020c4981 */ /* 0x01fea2000c1e1b00 */
        /* <DEDUP_REMOVED lines=19> */
.L_x_897:
[----:B------:R-:W-:Y:S05]  /*74e0*/  BSYNC.RECONVERGENT B1 ;  /* 0x0000000000017941 */ /* 0x000fea0003800200 */
.L_x_896:
        /* <DEDUP_REMOVED lines=8> */
[----:B01234-:R-:W0:Y:S02]  /*7570*/  S2R R12, SR_TID.X ;  /* 0x00000000000c7919 */ /* 0x01fe240000002100 */
        /* <DEDUP_REMOVED lines=9> */
.L_x_903:
[----:B------:R-:W-:Y:S05]  /*7610*/  BSYNC.RECONVERGENT B2 ;  /* 0x0000000000027941 */ /* 0x000fea0003800200 */
.L_x_902:
        /* <DEDUP_REMOVED lines=23> */
.L_x_901:
[----:B------:R-:W-:Y:S05]  /*7790*/  BSYNC.RECONVERGENT B1 ;  /* 0x0000000000017941 */ /* 0x000fea0003800200 */
.L_x_900:
        /* <DEDUP_REMOVED lines=18> */
.L_x_907:
[----:B------:R-:W-:Y:S05]  /*78c0*/  BSYNC.RECONVERGENT B2 ;  /* 0x0000000000027941 */ /* 0x000fea0003800200 */
.L_x_906:
        /* <DEDUP_REMOVED lines=23> */
.L_x_905:
[----:B------:R-:W-:Y:S05]  /*7a40*/  BSYNC.RECONVERGENT B1 ;  /* 0x0000000000017941 */ /* 0x000fea0003800200 */
.L_x_904:
        /* <DEDUP_REMOVED lines=18> */
.L_x_911:
[----:B------:R-:W-:Y:S05]  /*7b70*/  BSYNC.RECONVERGENT B2 ;  /* 0x0000000000027941 */ /* 0x000fea0003800200 */
.L_x_910:
        /* <DEDUP_REMOVED lines=23> */
.L_x_909:
[----:B------:R-:W-:Y:S05]  /*7cf0*/  BSYNC.RECONVERGENT B1 ;  /* 0x0000000000017941 */ /* 0x000fea0003800200 */
.L_x_908:
        /* <DEDUP_REMOVED lines=18> */
.L_x_915:
[----:B------:R-:W-:Y:S05]  /*7e20*/  BSYNC.RECONVERGENT B2 ;  /* 0x0000000000027941 */ /* 0x000fea0003800200 */
.L_x_914:
        /* <DEDUP_REMOVED lines=23> */
.L_x_913:
[----:B------:R-:W-:Y:S05]  /*7fa0*/  BSYNC.RECONVERGENT B1 ;  /* 0x0000000000017941 */ /* 0x000fea0003800200 */
.L_x_912:
        /* <DEDUP_REMOVED lines=18> */
.L_x_919:
[----:B------:R-:W-:Y:S05]  /*80d0*/  BSYNC.RECONVERGENT B2 ;  /* 0x0000000000027941 */ /* 0x000fea0003800200 */
.L_x_918:
        /* <DEDUP_REMOVED lines=23> */
.L_x_917:
[----:B------:R-:W-:Y:S05]  /*8250*/  BSYNC.RECONVERGENT B1 ;  /* 0x0000000000017941 */ /* 0x000fea0003800200 */
.L_x_916:
        /* <DEDUP_REMOVED lines=18> */
.L_x_923:
[----:B------:R-:W-:Y:S05]  /*8380*/  BSYNC.RECONVERGENT B2 ;  /* 0x0000000000027941 */ /* 0x000fea0003800200 */
.L_x_922:
        /* <DEDUP_REMOVED lines=23> */
.L_x_921:
[----:B------:R-:W-:Y:S05]  /*8500*/  BSYNC.RECONVERGENT B1 ;  /* 0x0000000000017941 */ /* 0x000fea0003800200 */
.L_x_920:
        /* <DEDUP_REMOVED lines=18> */
.L_x_927:
[----:B------:R-:W-:Y:S05]  /*8630*/  BSYNC.RECONVERGENT B2 ;  /* 0x0000000000027941 */ /* 0x000fea0003800200 */
.L_x_926:
        /* <DEDUP_REMOVED lines=23> */
.L_x_925:
[----:B------:R-:W-:Y:S05]  /*87b0*/  BSYNC.RECONVERGENT B1 ;  /* 0x0000000000017941 */ /* 0x000fea0003800200 */
.L_x_924:
        /* <DEDUP_REMOVED lines=18> */
.L_x_931:
[----:B------:R-:W-:Y:S05]  /*88e0*/  BSYNC.RECONVERGENT B2 ;  /* 0x0000000000027941 */ /* 0x000fea0003800200 */
.L_x_930:
        /* <DEDUP_REMOVED lines=23> */
.L_x_929:
[----:B------:R-:W-:Y:S05]  /*8a60*/  BSYNC.RECONVERGENT B1 ;  /* 0x0000000000017941 */ /* 0x000fea0003800200 */
.L_x_928:
        /* <DEDUP_REMOVED lines=18> */
.L_x_935:
[----:B------:R-:W-:Y:S05]  /*8b90*/  BSYNC.RECONVERGENT B2 ;  /* 0x0000000000027941 */ /* 0x000fea0003800200 */
.L_x_934:
        /* <DEDUP_REMOVED lines=23> */
.L_x_933:
[----:B------:R-:W-:Y:S05]  /*8d10*/  BSYNC.RECONVERGENT B1 ;  /* 0x0000000000017941 */ /* 0x000fea0003800200 */
.L_x_932:
[----:B------:R-:W-:Y:S04]  /*8d20*/  BSSY.RECONVERGENT B1, `(.L_x_936) ;  /* 0x000002b000017945 */ /* 0x000fe80003800200 */
[----:B------:R-:W-:Y:S05]  /*8d30*/  @P1 BRA `(.L_x_937) ;  /* 0x0000000000a41947 */ /* 0x000fea0003800000 */
[----:B------:R-:W-:Y:S01]  /*8d40*/  IADD3 R11, PT, PT, R220, R7, RZ ;  /* 0x00000007dc0b7210 */ /* 0x000fe20007ffe0ff */
[----:B------:R-:W-:Y:S01]  /*8d50*/  BSSY.RECONVERGENT B2, `(.L_x_938) ;  /* 0x000000f000027945 */ /* 0x000fe20003800200 */
[----:B------:R-:W-:-:S03]  /*8d60*/  CS2R R210, SRZ ;  /* 0x0000000000d27805 */ /* 0x000fc6000001ff00 */
[----:B------:R-:W-:-:S05]  /*8d70*/  IMAD.SHL.U32 R219, R11, 0x8, RZ ;  /* 0x000000080bdb7824 */ /* 0x000fca00078e00ff */
[----:B------:R-:W-:-:S13]  /*8d80*/  ISETP.GE.AND P3, PT, R219, R4, PT ;  /* 0x00000004db00720c */ /* 0x000fda0003f66270 */
[----:B------:R-:W-:Y:S05]  /*8d90*/  @P3 BRA `(.L_x_939) ;  /* 0x0000000000283947 */ /* 0x000fea0003800000 */
[----:B------:R-:W0:Y:S02]  /*8da0*/  S2R R4, SR_TID.X ;  /* 0x0000000000047919 */ /* 0x000e240000002100 */
[----:B0-----:R-:W-:-:S04]  /*8db0*/  SHF.L.U32 R4, R4, 0x2, RZ ;  /* 0x0000000204047819 */ /* 0x001fc800000006ff */
[----:B------:R-:W-:-:S05]  /*8dc0*/  LOP3.LUT R4, R4, 0x4, RZ, 0xc0, !PT ;  /* 0x0000000404047812 */ /* 0x000fca00078ec0ff */
[----:B-1234-:R-:W-:Y:S01]  /*8dd0*/  IMAD R12, R6, R7, R4 ;  /* 0x00000007060c7224 */ /* 0x01efe200078e0204 */
[----:B------:R-:W-:-:S04]  /*8de0*/  SHF.R.S32.HI R4, RZ, 0x1f, R219 ;  /* 0x0000001fff047819 */ /* 0x000fc800000114db */
[----:B------:R-:W-:-:S04]  /*8df0*/  IADD3 R11, P4, PT, R12, R219, RZ ;  /* 0x000000db0c0b7210 */ /* 0x000fc80007f9e0ff */
[----:B------:R-:W-:Y:S02]  /*8e00*/  LEA.HI.X.SX32 R4, R12, R4, 0x1, P4 ;  /* 0x000000040c047211 */ /* 0x000fe400020f0eff */
[----:B------:R-:W-:-:S04]  /*8e10*/  LEA R210, P4, R11, UR6, 0x1 ;  /* 0x000000060bd27c11 */ /* 0x000fc8000f8808ff */
[----:B------:R-:W-:-:S06]  /*8e20*/  LEA.HI.X R211, R11, UR7, R4, 0x1, P4 ;  /* 0x000000070bd37c11 */ /* 0x000fcc000a0f0c04 */
[----:B------:R-:W5:Y:S03]  /*8e30*/  LDG.E.64 R210, desc[UR36][R210.64] ;  /* 0x00000024d2d27981 */ /* 0x000f66000c1e1b00 */
.L_x_939:
[----:B------:R-:W-:Y:S05]  /*8e40*/  BSYNC.RECONVERGENT B2 ;  /* 0x0000000000027941 */ /* 0x000fea0003800200 */
.L_x_938:
[----:B------:R-:W-:-:S09]  /*8e50*/  UISETP.NE.AND UP0, UPT, UR14, URZ, UPT ;  /* 0x000000ff0e00728c */ /* 0x000fd2000bf05270 */
[----:B------:R-:W-:Y:S05]  /*8e60*/  BRA.U UP0, `(.L_x_937) ;  /* 0x0000000100587547 */ /* 0x000fea000b800000 */
[----:B------:R-:W-:Y:S01]  /*8e70*/  ISETP.NE.AND P5, PT, R217, RZ, PT ;  /* 0x000000ffd900720c */ /* 0x000fe20003fa5270 */
[----:B------:R-:W0:Y:S01]  /*8e80*/  @!P3 S2R R221, SR_TID.X ;  /* 0x0000000000ddb919 */ /* 0x000e220000002100 */
[----:B------:R-:W0:Y:S01]  /*8e90*/  @!P3 LDC R220, c[0x0][0x3f8] ;  /* 0x0000fe00ffdcbb82 */ /* 0x000e220000000800 */
[----:B------:R-:W0:Y:S01]  /*8ea0*/  @!P3 S2R R4, SR_CTAID.Y ;  /* 0x000000000004b919 */ /* 0x000e220000002600 */
[----:B------:R-:W0:Y:S06]  /*8eb0*/  @!P3 S2R R11, SR_CTAID.X ;  /* 0x00000000000bb919 */ /* 0x000e2c0000002500 */
[----:B------:R-:W0:Y:S03]  /*8ec0*/  @!P3 LDC.64 R14, c[0x0][0x3b8] ;  /* 0x0000ee00ff0ebb82 */ /* 0x000e260000000a00 */
[----:B01234-:R-:W2:Y:S01]  /*8ed0*/  @P5 LDG.E.64 R12, desc[UR36][R2.64+0x1f0] ;  /* 0x0001f024020c5981 */ /* 0x01fea2000c1e1b00 */
[----:B-----5:R-:W-:-:S02]  /*8ee0*/  HFMA2 R211, R211, 1, 1, R99 ;  /* 0x3c003c00d3d37831 */ /* 0x020fc40000000063 */
[----:B------:R-:W-:Y:S01]  /*8ef0*/  HADD2 R210, R210, R98 ;  /* 0x00000062d2d27230 */ /* 0x000fe20000000000 */
[----:B------:R-:W-:-:S04]  /*8f00*/  @!P3 SHF.L.U32 R221, R221, 0x2, RZ ;  /* 0x00000002ddddb819 */ /* 0x000fc800000006ff */
[----:B------:R-:W-:Y:S01]  /*8f10*/  @!P3 LOP3.LUT R221, R221, 0x4, RZ, 0xc0, !PT ;  /* 0x00000004ddddb812 */ /* 0x000fe200078ec0ff */
[----:B------:R-:W-:Y:S01]  /*8f20*/  @!P3 IMAD R4, R4, R220, R11 ;  /* 0x000000dc0404b224 */ /* 0x000fe200078e020b */
[----:B------:R-:W-:-:S03]  /*8f30*/  @!P3 SHF.R.S32.HI R11, RZ, 0x1f, R219 ;  /* 0x0000001fff0bb819 */ /* 0x000fc600000114db */
[----:B------:R-:W-:-:S04]  /*8f40*/  @!P3 IMAD R4, R4, R7, RZ ;  /* 0x000000070404b224 */ /* 0x000fc800078e02ff */
[----:B------:R-:W-:-:S05]  /*8f50*/  @!P3 IMAD R220, R4, 0xa0, R221 ;  /* 0x000000a004dcb824 */ /* 0x000fca00078e02dd */
[----:B------:R-:W-:-:S04]  /*8f60*/  @!P3 IADD3 R4, P4, PT, R220, R219, RZ ;  /* 0x000000dbdc04b210 */ /* 0x000fc80007f9e0ff */
[----:B------:R-:W-:Y:S02]  /*8f70*/  @!P3 LEA.HI.X.SX32 R11, R220, R11, 0x1, P4 ;  /* 0x0000000bdc0bb211 */ /* 0x000fe400020f0eff */
[----:B------:R-:W-:-:S04]  /*8f80*/  @!P3 LEA R14, P4, R4, R14, 0x1 ;  /* 0x0000000e040eb211 */ /* 0x000fc800078808ff */
[----:B------:R-:W-:Y:S01]  /*8f90*/  @!P3 LEA.HI.X R15, R4, R15, R11, 0x1, P4 ;  /* 0x0000000f040fb211 */ /* 0x000fe200020f0c0b */
[----:B--2---:R-:W-:Y:S02]  /*8fa0*/  @P5 HFMA2 R211, R211, R13, -RZ ;  /* 0x0000000dd3d35231 */ /* 0x004fe400001000ff */
[----:B------:R-:W-:-:S05]  /*8fb0*/  @P5 HMUL2 R210, R210, R12 ;  /* 0x0000000cd2d25232 */ /* 0x000fca0000000000 */
[----:B------:R0:W-:Y:S02]  /*8fc0*/  @!P3 STG.E.64 desc[UR36][R14.64], R210 ;  /* 0x000000d20e00b986 */ /* 0x0001e4000c101b24 */
.L_x_937:
[----:B------:R-:W-:Y:S05]  /*8fd0*/  BSYNC.RECONVERGENT B1 ;  /* 0x0000000000017941 */ /* 0x000fea0003800200 */
.L_x_936:
[----:B-----5:R-:W-:Y:S02]  /*8fe0*/  HMUL2 R4, R82, R96 ;  /* 0x0000006052047232 */ /* 0x020fe40000000000 */
[----:B------:R-:W-:Y:S01]  /*8ff0*/  HFMA2 R11, R83, R97, -RZ ;  /* 0x00000061530b7231 */ /* 0x000fe200001000ff */
[----:B------:R-:W-:Y:S01]  /*9000*/  UMOV UR4, 0xffffffff ;  /* 0xffffffff00047882 */ /* 0x000fe20000000000 */
[----:B------:R-:W-:Y:S02]  /*9010*/  HFMA2 R4, R80, R94, R4 ;  /* 0x0000005e50047231 */ /* 0x000fe40000000004 */
        /* <DEDUP_REMOVED lines=54> */
[----:B0-----:R-:W-:Y:S02]  /*9380*/  HFMA2 R15, R32, R198, R4 ;  /* 0x000000c6200f7231 */ /* 0x001fe40000000004 */
[----:B------:R-:W0:Y:S02]  /*9390*/  S2R R4, SR_TID.X ;  /* 0x0000000000047919 */ /* 0x000e240000002100 */
[----:B------:R-:W-:-:S04]  /*93a0*/  HFMA2 R14, R30, R200, R15 ;  /* 0x000000c81e0e7231 */ /* 0x000fc8000000000f */
[----:B-1234-:R-:W-:-:S04]  /*93b0*/  HFMA2 R13, R28, R202, R14 ;  /* 0x000000ca1c0d7231 */ /* 0x01efc8000000000e */
[----:B------:R-:W-:-:S04]  /*93c0*/  HFMA2 R12, R26, R204, R13 ;  /* 0x000000cc1a0c7231 */ /* 0x000fc8000000000d */
[----:B------:R-:W-:Y:S01]  /*93d0*/  HFMA2 R12, R24, R206, R12 ;  /* 0x000000ce180c7231 */ /* 0x000fe2000000000c */
[----:B0-----:R-:W-:-:S03]  /*93e0*/  LOP3.LUT R219, R4, 0x1, RZ, 0xc0, !PT ;  /* 0x0000000104db7812 */ /* 0x001fc600078ec0ff */
[----:B------:R-:W-:-:S04]  /*93f0*/  HFMA2 R12, R22, R208, R12 ;  /* 0x000000d0160c7231 */ /* 0x000fc8000000000c */
[----:B------:R-:W-:-:S04]  /*9400*/  HFMA2 R12, R20, R210, R12 ;  /* 0x000000d2140c7231 */ /* 0x000fc8000000000c */
[----:B------:R-:W-:-:S05]  /*9410*/  HADD2 R11, R12, R11 ;  /* 0x0000000b0c0b7230 */ /* 0x000fca0000000000 */
[--C-:B------:R-:W-:Y:S02]  /*9420*/  HADD2.F32 R13, -RZ, R11.reuse.H0_H0 ;  /* 0x2000000bff0d7230 */ /* 0x100fe40000004100 */
[----:B------:R-:W-:-:S05]  /*9430*/  HADD2.F32 R12, -RZ, R11.H1_H1 ;  /* 0x3000000bff0c7230 */ /* 0x000fca0000004100 */
[----:B------:R-:W-:Y:S01]  /*9440*/  FADD.FTZ R13, R13, R12 ;  /* 0x0000000c0d0d7221 */ /* 0x000fe20000010000 */
[----:B------:R-:W-:Y:S06]  /*9450*/  BRA.DIV UR4, `(.L_x_940) ;  /* 0x0000005204347947 */ /* 0x000fec000b800000 */
[----:B------:R0:W1:Y:S02]  /*9460*/  SHFL.BFLY PT, R14, R13, 0x1, 0x1f ;  /* 0x0c201f000d0e7f89 */ /* 0x00006400000e0000 */
.L_x_1014:
[----:B------:R-:W-:Y:S01]  /*9470*/  ISETP.EQ.U32.OR P1, PT, R219, 0x1, P1 ;  /* 0x00000001db00780c */ /* 0x000fe20000f22470 */
        /* <DEDUP_REMOVED lines=17> */
[----:B--2---:R-:W-:-:S05]  /*9590*/  @P1 IMAD.IADD R219, R219, 0x1, R220 ;  /* 0x00000001dbdb1824 */ /* 0x004fca00078e02dc */
        /* <DEDUP_REMOVED lines=10> */
.L_x_942:
[----:B------:R-:W-:Y:S05]  /*9640*/  BSYNC.RECONVERGENT B1 ;  /* 0x0000000000017941 */ /* 0x000fea0003800200 */
.L_x_941:
[----:B-1----:R-:W-:Y:S01]  /*9650*/  IADD3 R11, PT, PT, R215, 0x3f, RZ ;  /* 0x0000003fd70b7810 */ /* 0x002fe20007ffe0ff */
[----:B------:R-:W-:Y:S01]  /*9660*/  VIADD R216, R216, 0x100 ;  /* 0x00000100d8d87836 */ /* 0x000fe20000000000 */
[----:B------:R-:W-:Y:S02]  /*9670*/  IADD3 R10, P2, PT, R10, 0x40, RZ ;  /* 0x000000400a0a7810 */ /* 0x000fe40007f5e0ff */
[----:B------:R-:W-:Y:S02]  /*9680*/  ISETP.GE.AND P1, PT, R11, R214, PT ;  /* 0x000000d60b00720c */ /* 0x000fe40003f26270 */
[----:B------:R-:W-:Y:S02]  /*9690*/  IADD3 R215, PT, PT, R215, 0x40, RZ ;  /* 0x00000040d7d77810 */ /* 0x000fe40007ffe0ff */
[----:B------:R-:W-:Y:S02]  /*96a0*/  IADD3 R212, PT, PT, R212, 0x40, RZ ;  /* 0x00000040d4d47810 */ /* 0x000fe40007ffe0ff */
[----:B------:R-:W-:-:S07]  /*96b0*/  IADD3.X R213, PT, PT, RZ, R213, RZ, P2, !PT ;  /* 0x000000d5ffd57210 */ /* 0x000fce00017fe4ff */
[----:B------:R-:W-:Y:S05]  /*96c0*/  @!P1 BRA `(.L_x_943) ;  /* 0xffffffa000749947 */ /* 0x000fea000383ffff */
.L_x_811:
[----:B0-----:R-:W-:Y:S05]  /*96d0*/  BSYNC B0 ;  /* 0x0000000000007941 */ /* 0x001fea0003800000 */
.L_x_810:
[----:B------:R-:W-:-:S03]  /*96e0*/  UMOV UR4, 0xffffffff ;  /* 0xffffffff00047882 */ /* 0x000fc60000000000 */
[----:B------:R-:W-:Y:S05]  /*96f0*/  BRA.DIV UR4, `(.L_x_944) ;  /* 0x0000004e04b07947 */ /* 0x000fea000b800000 */
[----:B------:R-:W0:Y:S02]  /*9700*/  SHFL.BFLY PT, R14, R0, 0x10, 0x1f ;  /* 0x0e001f00000e7f89 */ /* 0x000e2400000e0000 */
[----:B0-----:R-:W-:-:S05]  /*9710*/  FMNMX.FTZ R13, R14, R0, !PT ;  /* 0x000000000e0d7209 */ /* 0x001fca0007810000 */
[----:B------:R-:W1:Y:S02]  /*9720*/  SHFL.BFLY PT, R14, R13, 0x8, 0x1f ;  /* 0x0d001f000d0e7f89 */ /* 0x000e6400000e0000 */
[----:B-1--4-:R-:W-:-:S05]  /*9730*/  FMNMX.FTZ R2, R13, R14, !PT ;  /* 0x0000000e0d027209 */ /* 0x012fca0007810000 */
[----:B------:R-:W0:Y:S02]  /*9740*/  SHFL.BFLY PT, R14, R2, 0x4, 0x1f ;  /* 0x0c801f00020e7f89 */ /* 0x000e2400000e0000 */
[----:B0-----:R-:W-:-:S05]  /*9750*/  FMNMX.FTZ R3, R2, R14, !PT ;  /* 0x0000000e02037209 */ /* 0x001fca0007810000 */
[----:B------:R0:W1:Y:S02]  /*9760*/  SHFL.BFLY PT, R14, R3, 0x2, 0x1f ;  /* 0x0c401f00030e7f89 */ /* 0x00006400000e0000 */
.L_x_1020:
[----:B------:R-:W2:Y:S01]  /*9770*/  S2R R20, SR_CgaCtaId ;  /* 0x0000000000147919 */ /* 0x000ea20000008800 */
[----:B---3--:R-:W-:Y:S01]  /*9780*/  LOP3.LUT P0, R0, R4, 0x1f, RZ, 0xc0, !PT ;  /* 0x0000001f04007812 */ /* 0x008fe2000780c0ff */
[----:B------:R-:W-:Y:S05]  /*9790*/  WARPSYNC.ALL ;  /* 0x0000000000007948 */ /* 0x000fea0003800000 */
[----:B------:R-:W-:Y:S02]  /*97a0*/  MOV R13, 0x400 ;  /* 0x00000400000d7802 */ /* 0x000fe40000000f00 */
[----:B01----:R-:W-:Y:S02]  /*97b0*/  FMNMX.FTZ R3, R3, R14, !PT ;  /* 0x0000000e03037209 */ /* 0x003fe40007810000 */
[----:B--2---:R-:W-:-:S04]  /*97c0*/  LEA R5, R20, R13, 0x18 ;  /* 0x0000000d14057211 */ /* 0x004fc800078ec0ff */
[----:B------:R-:W-:-:S05]  /*97d0*/  @!P0 LEA.HI R2, R4, R5, RZ, 0x1d ;  /* 0x0000000504028211 */ /* 0x000fca00078fe8ff */
[----:B------:R0:W-:Y:S01]  /*97e0*/  @!P0 STS [R2], R3 ;  /* 0x0000000302008388 */ /* 0x0001e20000000800 */
[----:B------:R-:W-:Y:S01]  /*97f0*/  BAR.SYNC.DEFER_BLOCKING 0x0 ;  /* 0x0000000000007b1d */ /* 0x000fe20000010000 */
[C---:B------:R-:W-:Y:S01]  /*9800*/  ISETP.GT.U32.AND P0, PT, R0.reuse, 0x3, PT ;  /* 0x000000030000780c */ /* 0x040fe20003f04070 */
[----:B0-----:R-:W-:Y:S01]  /*9810*/  IMAD R2, R0, 0x4, R5 ;  /* 0x0000000400027824 */ /* 0x001fe200078e0205 */
[----:B------:R-:W-:Y:S01]  /*9820*/  MOV R8, 0xff7fffff ;  /* 0xff7fffff00087802 */ /* 0x000fe20000000f00 */
[----:B------:R-:W-:Y:S02]  /*9830*/  IMAD.MOV.U32 R12, RZ, RZ, RZ ;  /* 0x000000ffff0c7224 */ /* 0x000fe400078e00ff */
[----:B------:R-:W-:Y:S08]  /*9840*/  BSSY.RECONVERGENT B0, `(.L_x_945) ;  /* 0x0000150000007945 */ /* 0x000ff00003800200 */
[----:B------:R-:W0:Y:S04]  /*9850*/  @!P0 LDS R8, [R2] ;  /* 0x0000000002088984 */ /* 0x000e280000000800 */
[----:B0-----:R-:W0:Y:S02]  /*9860*/  SHFL.BFLY PT, R3, R8, 0x2, 0x1f ;  /* 0x0c401f0008037f89 */ /* 0x001e2400000e0000 */
[----:B0-----:R-:W-:-:S05]  /*9870*/  FMNMX.FTZ R10, R3, R8, !PT ;  /* 0x00000008030a7209 */ /* 0x001fca0007810000 */
[----:B------:R-:W0:Y:S02]  /*9880*/  SHFL.BFLY PT, R3, R10, 0x1, 0x1f ;  /* 0x0c201f000a037f89 */ /* 0x000e2400000e0000 */
[----:B0-----:R-:W-:Y:S02]  /*9890*/  FMNMX.FTZ R11, R10, R3, !PT ;  /* 0x000000030a0b7209 */ /* 0x001fe40007810000 */
[----:B------:R-:W-:-:S03]  /*98a0*/  IADD3 R3, PT, PT, R4, R9, RZ ;  /* 0x0000000904037210 */ /* 0x000fc60007ffe0ff */
[----:B------:R0:W1:Y:S01]  /*98b0*/  SHFL.IDX PT, R45, R11, RZ, 0x1f ;  /* 0x00001fff0b2d7589 */ /* 0x00006200000e0000 */
[----:B------:R-:W-:-:S13]  /*98c0*/  ISETP.GE.AND P0, PT, R3, R18, PT ;  /* 0x000000120300720c */ /* 0x000fda0003f06270 */
[----:B0-----:R-:W-:Y:S05]  /*98d0*/  @P0 BRA `(.L_x_946) ;  /* 0x0000001400180947 */ /* 0x001fea0003800000 */
[----:B------:R-:W0:Y:S02]  /*98e0*/  LDC.64 R10, c[0x0][0x420] ;  /* 0x00010800ff0a7b82 */ /* 0x000e240000000a00 */
[----:B0-----:R-:W-:-:S04]  /*98f0*/  ISETP.NE.U32.AND P0, PT, R10, RZ, PT ;  /* 0x000000ff0a00720c */ /* 0x001fc80003f05070 */
[----:B------:R-:W-:-:S13]  /*9900*/  ISETP.NE.AND.EX P0, PT, R11, RZ, PT, P0 ;  /* 0x000000ff0b00720c */ /* 0x000fda0003f05300 */
[----:B------:R-:W-:Y:S05]  /*9910*/  @P0 BRA `(.L_x_947) ;  /* 0x0000000c008c0947 */ /* 0x000fea0003800000 */
[----:B------:R-:W-:Y:S01]  /*9920*/  VIADDMNMX R8, R3, 0x80, R18, !PT ;  /* 0x0000008003087846 */ /* 0x000fe20007800112 */
[----:B------:R-:W-:Y:S01]  /*9930*/  BSSY.RECONVERGENT B1, `(.L_x_948) ;  /* 0x000001c000017945 */ /* 0x000fe20003800200 */
[----:B------:R-:W-:Y:S01]  /*9940*/  LOP3.LUT R7, RZ, R4, RZ, 0x33, !PT ;  /* 0x00000004ff077212 */ /* 0x000fe200078e33ff */
[----:B------:R-:W-:-:S03]  /*9950*/  HFMA2 R12, -RZ, RZ, 0, 0 ;  /* 0x00000000ff0c7431 */ /* 0x000fc600000001ff */
[----:B------:R-:W-:-:S04]  /*9960*/  IADD3 R8, PT, PT, -R9, R8, R7 ;  /* 0x0000000809087210 */ /* 0x000fc80007ffe107 */
        /* <DEDUP_REMOVED lines=9> */
[----:B------:R-:W-:Y:S02]  /*9a00*/  LOP3.LUT R8, R7, 0x3, RZ, 0xc0, !PT ;  /* 0x0000000307087812 */ /* 0x000fe400078ec0ff */
[----:B------:R-:W-:Y:S01]  /*9a10*/  MOV R7, R3 ;  /* 0x0000000300077202 */ /* 0x000fe20000000f00 */
[----:B------:R-:W-:Y:S01]  /*9a20*/  IMAD R10, R4, 0x4, R11 ;  /* 0x00000004040a7824 */ /* 0x000fe200078e020b */
[----:B------:R-:W-:-:S07]  /*9a30*/  IADD3 R8, PT, PT, -R8, RZ, RZ ;  /* 0x000000ff08087210 */ /* 0x000fce0007ffe1ff */
.L_x_950:
        /* <DEDUP_REMOVED lines=11> */
.L_x_949:
[----:B------:R-:W-:Y:S05]  /*9af0*/  BSYNC.RECONVERGENT B1 ;  /* 0x0000000000017941 */ /* 0x000fea0003800200 */
.L_x_948:
[----:B------:R-:W-:Y:S05]  /*9b00*/  @!P1 BRA `(.L_x_946) ;  /* 0x00000010008c9947 */ /* 0x000fea0003800000 */
[----:B------:R-:W-:Y:S01]  /*9b10*/  IADD3 R10, PT, PT, R18, -R7, RZ ;  /* 0x80000007120a7210 */ /* 0x000fe20007ffe0ff */
[----:B------:R-:W-:Y:S01]  /*9b20*/  VIADD R13, R13, 0x420 ;  /* 0x000004200d0d7836 */ /* 0x000fe20000000000 */
[----:B------:R-:W-:Y:S01]  /*9b30*/  SHF.L.U32 R8, R9, 0x2, RZ ;  /* 0x0000000209087819 */ /* 0x000fe200000006ff */
[----:B------:R-:W-:Y:S01]  /*9b40*/  BSSY.RECONVERGENT B1, `(.L_x_951) ;  /* 0x000006d000017945 */ /* 0x000fe20003800200 */
[----:B------:R-:W-:Y:S02]  /*9b50*/  ISETP.GT.AND P1, PT, R10, 0x600, PT ;  /* 0x000006000a00780c */ /* 0x000fe40003f24270 */
[----:B------:R-:W-:Y:S02]  /*9b60*/  LEA R13, R20, R13, 0x18 ;  /* 0x0000000d140d7211 */ /* 0x000fe400078ec0ff */
[----:B------:R-:W-:Y:S02]  /*9b70*/  LEA R8, R7, -R8, 0x2 ;  /* 0x8000000807087211 */ /* 0x000fe400078e10ff */
[----:B------:R-:W-:-:S02]  /*9b80*/  PLOP3.LUT P0, PT, PT, PT, PT, 0x80, 0x8 ;  /* 0x000000000008781c */ /* 0x000fc40003f0f070 */
[----:B------:R-:W-:-:S05]  /*9b90*/  IADD3 R8, PT, PT, R8, 0x400, R13 ;  /* 0x0000040008087810 */ /* 0x000fca0007ffe00d */
[----:B------:R-:W-:Y:S06]  /*9ba0*/  @!P1 BRA `(.L_x_952) ;  /* 0x0000000400989947 */ /* 0x000fec0003800000 */
[----:B------:R-:W-:Y:S01]  /*9bb0*/  PLOP3.LUT P0, PT, PT, PT, PT, 0x8, 0x80 ;  /* 0x000000000080781c */ /* 0x000fe20003f0e170 */
[----:B------:R-:W-:-:S12]  /*9bc0*/  VIADD R38, R18, 0xfffffa00 ;  /* 0xfffffa0012267836 */ /* 0x000fd80000000000 */
.L_x_953:
[----:B------:R-:W1:Y:S01]  /*9bd0*/  LDS R10, [R8+-0x400] ;  /* 0xfffc0000080a7984 */ /* 0x000e620000000800 */
[----:B------:R-:W-:-:S03]  /*9be0*/  IADD3 R7, PT, PT, R7, 0x800, RZ ;  /* 0x0000080007077810 */ /* 0x000fc60007ffe0ff */
[----:B------:R-:W0:Y:S01]  /*9bf0*/  LDS R11, [R8+-0x200] ;  /* 0xfffe0000080b7984 */ /* 0x000e220000000800 */
[----:B------:R-:W-:-:S03]  /*9c00*/  ISETP.GE.AND P1, PT, R7, R38, PT ;  /* 0x000000260700720c */ /* 0x000fc60003f26270 */
        /* <DEDUP_REMOVED lines=10> */
[C---:B0-----:R-:W-:Y:S01]  /*9cb0*/  FADD.FTZ R13, -R45.reuse, R11 ;  /* 0x0000000b2d0d7221 */ /* 0x041fe20000010100 */
[----:B------:R-:W-:Y:S02]  /*9cc0*/  FMUL.FTZ R10, R10, 1.4426950216293334961 ;  /* 0x3fb8aa3b0a0a7820 */ /* 0x000fe40000410000 */
[----:B------:R-:W0:Y:S01]  /*9cd0*/  LDS R32, [R8+0x1200] ;  /* 0x0012000008207984 */ /* 0x000e220000000800 */
[----:B--2---:R-:W-:Y:S01]  /*9ce0*/  FADD.FTZ R14, -R45, R14 ;  /* 0x0000000e2d0e7221 */ /* 0x004fe20000010100 */
[----:B------:R-:W-:Y:S01]  /*9cf0*/  FMUL.FTZ R13, R13, 1.4426950216293334961 ;  /* 0x3fb8aa3b0d0d7820 */ /* 0x000fe20000410000 */
[----:B------:R5:W2:Y:S01]  /*9d00*/  MUFU.EX2 R11, R10 ;  /* 0x0000000a000b7308 */ /* 0x000aa20000000800 */
[----:B------:R-:W0:Y:S01]  /*9d10*/  LDS R34, [R8+0x1400] ;  /* 0x0014000008227984 */ /* 0x000e220000000800 */
[----:B------:R-:W-:Y:S01]  /*9d20*/  FMUL.FTZ R14, R14, 1.4426950216293334961 ;  /* 0x3fb8aa3b0e0e7820 */ /* 0x000fe20000410000 */
[----:B---3--:R-:W-:-:S02]  /*9d30*/  FADD.FTZ R20, -R45, R20 ;  /* 0x000000142d147221 */ /* 0x008fc40000010100 */
[----:B------:R-:W3:Y:S01]  /*9d40*/  LDS R36, [R8+0x1800] ;  /* 0x0018000008247984 */ /* 0x000ee20000000800 */
[----:B----4-:R-:W-:Y:S01]  /*9d50*/  FADD.FTZ R19, -R45, R15 ;  /* 0x0000000f2d137221 */ /* 0x010fe20000010100 */
[----:B------:R-:W-:Y:S01]  /*9d60*/  FMUL.FTZ R20, R20, 1.4426950216293334961 ;  /* 0x3fb8aa3b14147820 */ /* 0x000fe20000410000 */
[----:B------:R4:W1:Y:S02]  /*9d70*/  MUFU.EX2 R15, R14 ;  /* 0x0000000e000f7308 */ /* 0x0008640000000800 */
[----:B------:R-:W-:Y:S01]  /*9d80*/  FMUL.FTZ R19, R19, 1.4426950216293334961 ;  /* 0x3fb8aa3b13137820 */ /* 0x000fe20000410000 */
[C---:B-----5:R-:W-:Y:S01]  /*9d90*/  FADD.FTZ R10, -R45.reuse, R21 ;  /* 0x000000152d0a7221 */ /* 0x060fe20000010100 */
[----:B------:R-:W-:-:S03]  /*9da0*/  FADD.FTZ R22, -R45, R22 ;  /* 0x000000162d167221 */ /* 0x000fc60000010100 */
[----:B------:R-:W-:Y:S01]  /*9db0*/  FMUL.FTZ R10, R10, 1.4426950216293334961 ;  /* 0x3fb8aa3b0a0a7820 */ /* 0x000fe20000410000 */
[----:B------:R-:W5:Y:S01]  /*9dc0*/  MUFU.EX2 R13, R13 ;  /* 0x0000000d000d7308 */ /* 0x000f620000000800 */
[----:B----4-:R-:W4:Y:S01]  /*9dd0*/  LDS R14, [R8+0x1600] ;  /* 0x00160000080e7984 */ /* 0x010f220000000800 */
[----:B--2---:R-:W-:Y:S01]  /*9de0*/  FADD.FTZ R12, R11, R12 ;  /* 0x0000000c0b0c7221 */ /* 0x004fe20000010000 */
[----:B------:R-:W-:Y:S01]  /*9df0*/  FMUL.FTZ R22, R22, 1.4426950216293334961 ;  /* 0x3fb8aa3b16167820 */ /* 0x000fe20000410000 */
[C---:B------:R-:W-:Y:S01]  /*9e00*/  FADD.FTZ R24, -R45.reuse, R24 ;  /* 0x000000182d187221 */ /* 0x040fe20000010100 */
[----:B------:R-:W-:Y:S01]  /*9e10*/  STS [R8+-0x400], R11 ;  /* 0xfffc000b08007388 */ /* 0x000fe20000000800 */
[C---:B------:R-:W-:Y:S02]  /*9e20*/  FADD.FTZ R26, -R45.reuse, R26 ;  /* 0x0000001a2d1a7221 */ /* 0x040fe40000010100 */
[----:B------:R2:W3:Y:S01]  /*9e30*/  MUFU.EX2 R21, R20 ;  /* 0x0000001400157308 */ /* 0x0004e20000000800 */
[----:B------:R-:W-:Y:S01]  /*9e40*/  FMUL.FTZ R24, R24, 1.4426950216293334961 ;  /* 0x3fb8aa3b18187820 */ /* 0x000fe20000410000 */
[----:B------:R-:W-:Y:S01]  /*9e50*/  FMUL.FTZ R26, R26, 1.4426950216293334961 ;  /* 0x3fb8aa3b1a1a7820 */ /* 0x000fe20000410000 */
[C---:B------:R-:W-:Y:S01]  /*9e60*/  FADD.FTZ R28, -R45.reuse, R28 ;  /* 0x0000001c2d1c7221 */ /* 0x040fe20000010100 */
[----:B-1----:R-:W-:Y:S03]  /*9e70*/  STS [R8], R15 ;  /* 0x0000000f08007388 */ /* 0x002fe60000000800 */
[----:B------:R-:W-:Y:S01]  /*9e80*/  FMUL.FTZ R28, R28, 1.4426950216293334961 ;  /* 0x3fb8aa3b1c1c7820 */ /* 0x000fe20000410000 */
[----:B------:R-:W1:Y:S01]  /*9e90*/  MUFU.EX2 R19, R19 ;  /* 0x0000001300137308 */ /* 0x000e620000000800 */
[----:B--2---:R-:W2:Y:S01]  /*9ea0*/  LDS R20, [R8+0x1a00] ;  /* 0x001a000008147984 */ /* 0x004ea20000000800 */
[----:B-----5:R-:W-:Y:S01]  /*9eb0*/  FADD.FTZ R12, R12, R13 ;  /* 0x0000000d0c0c7221 */ /* 0x020fe20000010000 */
[C---:B------:R-:W-:Y:S01]  /*9ec0*/  FADD.FTZ R30, -R45.reuse, R30 ;  /* 0x0000001e2d1e7221 */ /* 0x040fe20000010100 */
[C---:B0-----:R-:W-:Y:S01]  /*9ed0*/  FADD.FTZ R32, -R45.reuse, R32 ;  /* 0x000000202d207221 */ /* 0x041fe20000010100 */
[----:B------:R-:W-:Y:S01]  /*9ee0*/  STS [R8+-0x200], R13 ;  /* 0xfffe000d08007388 */ /* 0x000fe20000000800 */
[----:B------:R-:W-:Y:S01]  /*9ef0*/  FADD.FTZ R12, R12, R15 ;  /* 0x0000000f0c0c7221 */ /* 0x000fe20000010000 */
[----:B------:R-:W-:Y:S01]  /*9f00*/  FMUL.FTZ R30, R30, 1.4426950216293334961 ;  /* 0x3fb8aa3b1e1e7820 */ /* 0x000fe20000410000 */
[----:B------:R-:W0:Y:S01]  /*9f10*/  MUFU.EX2 R23, R10 ;  /* 0x0000000a00177308 */ /* 0x000e220000000800 */
[----:B------:R-:W-:Y:S01]  /*9f20*/  FMUL.FTZ R32, R32, 1.4426950216293334961 ;  /* 0x3fb8aa3b20207820 */ /* 0x000fe20000410000 */
[C---:B------:R-:W-:Y:S01]  /*9f30*/  FADD.FTZ R34, -R45.reuse, R34 ;  /* 0x000000222d227221 */ /* 0x040fe20000010100 */
[----:B---3--:R-:W-:Y:S01]  /*9f40*/  STS [R8+0x400], R21 ;  /* 0x0004001508007388 */ /* 0x008fe20000000800 */
[----:B------:R-:W-:-:S02]  /*9f50*/  FADD.FTZ R36, -R45, R36 ;  /* 0x000000242d247221 */ /* 0x000fc40000010100 */
[----:B------:R-:W-:Y:S02]  /*9f60*/  FMUL.FTZ R34, R34, 1.4426950216293334961 ;  /* 0x3fb8aa3b22227820 */ /* 0x000fe40000410000 */
[----:B------:R-:W3:Y:S01]  /*9f70*/  MUFU.EX2 R25, R22 ;  /* 0x0000001600197308 */ /* 0x000ee20000000800 */
[----:B-1----:R-:W-:Y:S01]  /*9f80*/  FADD.FTZ R12, R12, R19 ;  /* 0x000000130c0c7221 */ /* 0x002fe20000010000 */
[----:B------:R-:W-:Y:S01]  /*9f90*/  FMUL.FTZ R36, R36, 1.4426950216293334961 ;  /* 0x3fb8aa3b24247820 */ /* 0x000fe20000410000 */
[----:B------:R-:W-:Y:S02]  /*9fa0*/  STS [R8+0x200], R19 ;  /* 0x0002001308007388 */ /* 0x000fe40000000800 */
[----:B------:R-:W-:-:S03]  /*9fb0*/  FADD.FTZ R12, R12, R21 ;  /* 0x000000150c0c7221 */ /* 0x000fc60000010000 */
[----:B------:R-:W1:Y:S01]  /*9fc0*/  MUFU.EX2 R27, R24 ;  /* 0x00000018001b7308 */ /* 0x000e620000000800 */
[----:B0-----:R-:W-:Y:S01]  /*9fd0*/  FADD.FTZ R12, R12, R23 ;  /* 0x000000170c0c7221 */ /* 0x001fe20000010000 */
[C---:B----4-:R-:W-:Y:S01]  /*9fe0*/  FADD.FTZ R14, -R45.reuse, R14 ;  /* 0x0000000e2d0e7221 */ /* 0x050fe20000010100 */
[----:B------:R-:W-:Y:S03]  /*9ff0*/  STS [R8+0x600], R23 ;  /* 0x0006001708007388 */ /* 0x000fe60000000800 */
[----:B------:R-:W-:Y:S02]  /*a000*/  FMUL.FTZ R14, R14, 1.4426950216293334961 ;  /* 0x3fb8aa3b0e0e7820 */ /* 0x000fe40000410000 */
        /* <DEDUP_REMOVED lines=32> */
.L_x_952:
[----:B------:R-:W-:Y:S05]  /*a210*/  BSYNC.RECONVERGENT B1 ;  /* 0x0000000000017941 */ /* 0x000fea0003800200 */
.L_x_951:
[----:B------:R-:W-:Y:S01]  /*a220*/  IMAD.IADD R10, R18, 0x1, -R7 ;  /* 0x00000001120a7824 */ /* 0x000fe200078e0a07 */
[----:B------:R-:W-:Y:S04]  /*a230*/  BSSY.RECONVERGENT B1, `(.L_x_954) ;  /* 0x0000036000017945 */ /* 0x000fe80003800200 */
        /* <DEDUP_REMOVED lines=8> */
[----:B------:R-:W4:Y:S04]  /*a2c0*/  LDS R20, [R8+0x400] ;  /* 0x0004000008147984 */ /* 0x000f280000000800 */
[----:B------:R-:W5:Y:S04]  /*a2d0*/  LDS R21, [R8+0x600] ;  /* 0x0006000008157984 */ /* 0x000f680000000800 */
[----:B------:R-:W5:Y:S04]  /*a2e0*/  LDS R22, [R8+0x800] ;  /* 0x0008000008167984 */ /* 0x000f680000000800 */
[----:B------:R-:W5:Y:S01]  /*a2f0*/  LDS R24, [R8+0xa00] ;  /* 0x000a000008187984 */ /* 0x000f620000000800 */
[C---:B-1----:R-:W-:Y:S01]  /*a300*/  FADD.FTZ R10, -R45.reuse, R10 ;  /* 0x0000000a2d0a7221 */ /* 0x042fe20000010100 */
[----:B0-----:R-:W-:-:S03]  /*a310*/  FADD.FTZ R13, -R45, R11 ;  /* 0x0000000b2d0d7221 */ /* 0x001fc60000010100 */
[----:B------:R-:W-:Y:S01]  /*a320*/  FMUL.FTZ R10, R10, 1.4426950216293334961 ;  /* 0x3fb8aa3b0a0a7820 */ /* 0x000fe20000410000 */
[----:B------:R-:W-:-:S03]  /*a330*/  FMUL.FTZ R13, R13, 1.4426950216293334961 ;  /* 0x3fb8aa3b0d0d7820 */ /* 0x000fc60000410000 */
[----:B------:R5:W0:Y:S01]  /*a340*/  MUFU.EX2 R11, R10 ;  /* 0x0000000a000b7308 */ /* 0x000a220000000800 */
[C---:B--2---:R-:W-:Y:S01]  /*a350*/  FADD.FTZ R14, -R45.reuse, R14 ;  /* 0x0000000e2d0e7221 */ /* 0x044fe20000010100 */
[----:B---3--:R-:W-:-:S03]  /*a360*/  FADD.FTZ R19, -R45, R15 ;  /* 0x0000000f2d137221 */ /* 0x008fc60000010100 */
[----:B------:R-:W-:Y:S01]  /*a370*/  FMUL.FTZ R14, R14, 1.4426950216293334961 ;  /* 0x3fb8aa3b0e0e7820 */ /* 0x000fe20000410000 */
[----:B------:R-:W-:Y:S02]  /*a380*/  FMUL.FTZ R19, R19, 1.4426950216293334961 ;  /* 0x3fb8aa3b13137820 */ /* 0x000fe40000410000 */
[----:B------:R-:W1:Y:S01]  /*a390*/  MUFU.EX2 R13, R13 ;  /* 0x0000000d000d7308 */ /* 0x000e620000000800 */
[C---:B----4-:R-:W-:Y:S01]  /*a3a0*/  FADD.FTZ R20, -R45.reuse, R20 ;  /* 0x000000142d147221 */ /* 0x050fe20000010100 */
[----:B-----5:R-:W-:-:S03]  /*a3b0*/  FADD.FTZ R10, -R45, R21 ;  /* 0x000000152d0a7221 */ /* 0x020fc60000010100 */
[----:B------:R-:W-:Y:S01]  /*a3c0*/  FMUL.FTZ R20, R20, 1.4426950216293334961 ;  /* 0x3fb8aa3b14147820 */ /* 0x000fe20000410000 */
[----:B------:R-:W-:Y:S02]  /*a3d0*/  FMUL.FTZ R10, R10, 1.4426950216293334961 ;  /* 0x3fb8aa3b0a0a7820 */ /* 0x000fe40000410000 */
[----:B------:R-:W2:Y:S01]  /*a3e0*/  MUFU.EX2 R15, R14 ;  /* 0x0000000e000f7308 */ /* 0x000ea20000000800 */
[C---:B------:R-:W-:Y:S01]  /*a3f0*/  FADD.FTZ R22, -R45.reuse, R22 ;  /* 0x000000162d167221 */ /* 0x040fe20000010100 */
[----:B0-----:R-:W-:Y:S01]  /*a400*/  FADD.FTZ R12, R12, R11 ;  /* 0x0000000b0c0c7221 */ /* 0x001fe20000010000 */
[----:B------:R-:W-:Y:S01]  /*a410*/  FADD.FTZ R24, -R45, R24 ;  /* 0x000000182d187221 */ /* 0x000fe20000010100 */
[----:B------:R-:W-:Y:S01]  /*a420*/  STS [R8+-0x400], R11 ;  /* 0xfffc000b08007388 */ /* 0x000fe20000000800 */
[----:B------:R-:W-:Y:S02]  /*a430*/  FMUL.FTZ R22, R22, 1.4426950216293334961 ;  /* 0x3fb8aa3b16167820 */ /* 0x000fe40000410000 */
[----:B------:R-:W-:Y:S01]  /*a440*/  FMUL.FTZ R24, R24, 1.4426950216293334961 ;  /* 0x3fb8aa3b18187820 */ /* 0x000fe20000410000 */
        /* <DEDUP_REMOVED lines=20> */
.L_x_955:
[----:B------:R-:W-:Y:S05]  /*a590*/  BSYNC.RECONVERGENT B1 ;  /* 0x0000000000017941 */ /* 0x000fea0003800200 */
.L_x_954:
[----:B------:R-:W-:-:S13]  /*a5a0*/  ISETP.LT.OR P0, PT, R7, R18, P0 ;  /* 0x000000120700720c */ /* 0x000fda0000701670 */
[----:B------:R-:W-:Y:S05]  /*a5b0*/  @!P0 BRA `(.L_x_946) ;  /* 0x0000000400e08947 */ /* 0x000fea0003800000 */
[----:B------:R-:W1:Y:S04]  /*a5c0*/  LDS R7, [R8+-0x400] ;  /* 0xfffc000008077984 */ /* 0x000e680000000800 */
[----:B------:R-:W0:Y:S04]  /*a5d0*/  LDS R11, [R8] ;  /* 0x00000000080b7984 */ /* 0x000e280000000800 */
[----:B------:R-:W2:Y:S04]  /*a5e0*/  LDS R10, [R8+-0x200] ;  /* 0xfffe0000080a7984 */ /* 0x000ea80000000800 */
        /* <DEDUP_REMOVED lines=22> */
.L_x_947:
[----:B------:R-:W0:Y:S01]  /*a750*/  S2UR UR4, SR_CTAID.Y ;  /* 0x00000000000479c3 */ /* 0x000e220000002600 */
[----:B------:R-:W-:Y:S01]  /*a760*/  VIADDMNMX R8, R3, 0x80, R18, !PT ;  /* 0x0000008003087846 */ /* 0x000fe20007800112 */
[----:B------:R-:W-:Y:S01]  /*a770*/  BSSY.RECONVERGENT B1, `(.L_x_956) ;  /* 0x0000025000017945 */ /* 0x000fe20003800200 */
[----:B------:R-:W-:-:S04]  /*a780*/  LOP3.LUT R12, RZ, R4, RZ, 0x33, !PT ;  /* 0x00000004ff0c7212 */ /* 0x000fc800078e33ff */
[----:B------:R-:W-:-:S04]  /*a790*/  IADD3 R8, PT, PT, -R9, R8, R12 ;  /* 0x0000000809087210 */ /* 0x000fc80007ffe10c */
[C---:B------:R-:W-:Y:S02]  /*a7a0*/  LOP3.LUT R12, R8.reuse, 0x180, RZ, 0xc0, !PT ;  /* 0x00000180080c7812 */ /* 0x040fe400078ec0ff */
[----:B------:R-:W-:Y:S02]  /*a7b0*/  ISETP.GE.U32.AND P0, PT, R8, 0x180, PT ;  /* 0x000001800800780c */ /* 0x000fe40003f06070 */
[----:B------:R-:W-:Y:S01]  /*a7c0*/  ISETP.NE.AND P1, PT, R12, 0x180, PT ;  /* 0x000001800c00780c */ /* 0x000fe20003f25270 */
[----:B------:R-:W-:Y:S02]  /*a7d0*/  IMAD.MOV.U32 R12, RZ, RZ, RZ ;  /* 0x000000ffff0c7224 */ /* 0x000fe400078e00ff */
[----:B0-----:R-:W-:Y:S01]  /*a7e0*/  IMAD R22, R7, UR4, RZ ;  /* 0x0000000407167c24 */ /* 0x001fe2000f8e02ff */
[----:B------:R-:W-:-:S04]  /*a7f0*/  MOV R7, R3 ;  /* 0x0000000300077202 */ /* 0x000fc80000000f00 */
[----:B------:R-:W-:-:S05]  /*a800*/  SHF.R.S32.HI R24, RZ, 0x1f, R22 ;  /* 0x0000001fff187819 */ /* 0x000fca0000011416 */
[----:B------:R-:W-:Y:S05]  /*a810*/  @!P1 BRA `(.L_x_957) ;  /* 0x0000000000689947 */ /* 0x000fea0003800000 */
[----:B------:R-:W-:Y:S01]  /*a820*/  LEA.HI R7, R8, 0x1, RZ, 0x19 ;  /* 0x0000000108077811 */ /* 0x000fe200078fc8ff */
[----:B------:R-:W-:Y:S01]  /*a830*/  IMAD.MOV.U32 R12, RZ, RZ, RZ ;  /* 0x000000ffff0c7224 */ /* 0x000fe200078e00ff */
[----:B------:R-:W-:Y:S02]  /*a840*/  IADD3 R13, PT, PT, R13, 0x420, RZ ;  /* 0x000004200d0d7810 */ /* 0x000fe40007ffe0ff */
[----:B------:R-:W-:Y:S02]  /*a850*/  LOP3.LUT R8, R7, 0x3, RZ, 0xc0, !PT ;  /* 0x0000000307087812 */ /* 0x000fe400078ec0ff */
[----:B------:R-:W-:Y:S02]  /*a860*/  IADD3 R10, P1, P2, R22, R10, R3 ;  /* 0x0000000a160a7210 */ /* 0x000fe40007a3e003 */
[----:B------:R-:W-:Y:S01]  /*a870*/  LEA R13, R20, R13, 0x18 ;  /* 0x0000000d140d7211 */ /* 0x000fe200078ec0ff */
[----:B------:R-:W-:Y:S01]  /*a880*/  IMAD.MOV R8, RZ, RZ, -R8 ;  /* 0x000000ffff087224 */ /* 0x000fe200078e0a08 */
[----:B------:R-:W-:-:S02]  /*a890*/  IADD3.X R11, PT, PT, R24, R11, RZ, P1, P2 ;  /* 0x0000000b180b7210 */ /* 0x000fc40000fe44ff */
[----:B------:R-:W-:Y:S02]  /*a8a0*/  MOV R7, R3 ;  /* 0x0000000300077202 */ /* 0x000fe40000000f00 */
[----:B------:R-:W-:-:S07]  /*a8b0*/  LEA R13, R4, R13, 0x2 ;  /* 0x0000000d040d7211 */ /* 0x000fce00078e10ff */
.L_x_958:
[----:B------:R0:W2:Y:S01]  /*a8c0*/  LDG.E.U8 R14, desc[UR36][R10.64] ;  /* 0x000000240a0e7981 */ /* 0x0000a2000c1e1100 */
[----:B------:R-:W-:Y:S01]  /*a8d0*/  IADD3 R8, PT, PT, R8, 0x1, RZ ;  /* 0x0000000108087810 */ /* 0x000fe20007ffe0ff */
[----:B------:R-:W-:Y:S01]  /*a8e0*/  VIADD R7, R7, 0x80 ;  /* 0x0000008007077836 */ /* 0x000fe20000000000 */
[----:B0-----:R-:W-:-:S04]  /*a8f0*/  IADD3 R10, P2, PT, R10, 0x80, RZ ;  /* 0x000000800a0a7810 */ /* 0x001fc80007f5e0ff */
[----:B------:R-:W-:Y:S02]  /*a900*/  IADD3.X R11, PT, PT, RZ, R11, RZ, P2, !PT ;  /* 0x0000000bff0b7210 */ /* 0x000fe400017fe4ff */
        /* <DEDUP_REMOVED lines=11> */
.L_x_957:
[----:B------:R-:W-:Y:S05]  /*a9c0*/  BSYNC.RECONVERGENT B1 ;  /* 0x0000000000017941 */ /* 0x000fea0003800200 */
.L_x_956:
[----:B------:R-:W-:Y:S05]  /*a9d0*/  @!P0 BRA `(.L_x_946) ;  /* 0x0000000000d88947 */ /* 0x000fea0003800000 */
[----:B------:R-:W0:Y:S01]  /*a9e0*/  S2R R14, SR_CgaCtaId ;  /* 0x00000000000e7919 */ /* 0x000e220000008800 */
[----:B------:R-:W2:Y:S01]  /*a9f0*/  LDCU.64 UR4, c[0x0][0x420] ;  /* 0x00008400ff0477ac */ /* 0x000ea20008000a00 */
[----:B------:R-:W-:Y:S01]  /*aa00*/  MOV R11, 0x400 ;  /* 0x00000400000b7802 */ /* 0x000fe20000000f00 */
[----:B------:R-:W-:-:S03]  /*aa10*/  IMAD.SHL.U32 R8, R9, 0x4, RZ ;  /* 0x0000000409087824 */ /* 0x000fc600078e00ff */
[----:B------:R-:W-:Y:S02]  /*aa20*/  IADD3 R11, PT, PT, R11, 0x420, RZ ;  /* 0x000004200b0b7810 */ /* 0x000fe40007ffe0ff */
[----:B------:R-:W-:Y:S02]  /*aa30*/  LEA R8, R7, -R8, 0x2 ;  /* 0x8000000807087211 */ /* 0x000fe400078e10ff */
[----:B--2---:R-:W-:-:S04]  /*aa40*/  IADD3 R10, P0, P1, R22, UR4, R7 ;  /* 0x00000004160a7c10 */ /* 0x004fc8000f91e007 */
[----:B------:R-:W-:Y:S02]  /*aa50*/  IADD3 R10, P2, PT, R10, 0x100, RZ ;  /* 0x000001000a0a7810 */ /* 0x000fe40007f5e0ff */
[----:B0-----:R-:W-:Y:S02]  /*aa60*/  LEA R13, R14, R11, 0x18 ;  /* 0x0000000b0e0d7211 */ /* 0x001fe400078ec0ff */
[----:B------:R-:W-:Y:S02]  /*aa70*/  IADD3.X R11, PT, PT, R24, UR5, RZ, P0, P1 ;  /* 0x00000005180b7c10 */ /* 0x000fe400087e24ff */
[----:B------:R-:W-:-:S03]  /*aa80*/  IADD3 R8, PT, PT, R8, 0x400, R13 ;  /* 0x0000040008087810 */ /* 0x000fc60007ffe00d */
[----:B------:R-:W-:-:S07]  /*aa90*/  IMAD.X R11, RZ, RZ, R11, P2 ;  /* 0x000000ffff0b7224 */ /* 0x000fce00010e060b */
.L_x_959:
[----:B------:R-:W2:Y:S04]  /*aaa0*/  LDG.E.U8 R15, desc[UR36][R10.64+-0x100] ;  /* 0xffff00240a0f7981 */ /* 0x000ea8000c1e1100 */
[----:B------:R-:W3:Y:S04]  /*aab0*/  LDG.E.U8 R13, desc[UR36][R10.64+-0x80] ;  /* 0xffff80240a0d7981 */ /* 0x000ee8000c1e1100 */
[----:B------:R-:W4:Y:S04]  /*aac0*/  LDG.E.U8 R14, desc[UR36][R10.64] ;  /* 0x000000240a0e7981 */ /* 0x000f28000c1e1100 */
[----:B------:R-:W5:Y:S01]  /*aad0*/  LDG.E.U8 R19, desc[UR36][R10.64+0x80] ;  /* 0x000080240a137981 */ /* 0x000f62000c1e1100 */
[----:B------:R-:W-:Y:S01]  /*aae0*/  IMAD.MOV.U32 R21, RZ, RZ, RZ ;  /* 0x000000ffff157224 */ /* 0x000fe200078e00ff */
[----:B------:R-:W-:-:S02]  /*aaf0*/  MOV R23, RZ ;  /* 0x000000ff00177202 */ /* 0x000fc40000000f00 */
[----:B------:R-:W-:Y:S02]  /*ab00*/  IADD3 R7, PT, PT, R7, 0x200, RZ ;  /* 0x0000020007077810 */ /* 0x000fe40007ffe0ff */
[----:B--2---:R-:W-:Y:S02]  /*ab10*/  ISETP.NE.AND P0, PT, R15, RZ, PT ;  /* 0x000000ff0f00720c */ /* 0x004fe40003f05270 */
[----:B---3--:R-:W-:Y:S02]  /*ab20*/  ISETP.NE.AND P1, PT, R13, RZ, PT ;  /* 0x000000ff0d00720c */ /* 0x008fe40003f25270 */
[----:B----4-:R-:W-:Y:S02]  /*ab30*/  ISETP.NE.AND P2, PT, R14, RZ, PT ;  /* 0x000000ff0e00720c */ /* 0x010fe40003f45270 */
[----:B-----5:R-:W-:-:S07]  /*ab40*/  ISETP.NE.AND P3, PT, R19, RZ, PT ;  /* 0x000000ff1300720c */ /* 0x020fce0003f65270 */
[----:B------:R-:W1:Y:S04]  /*ab50*/  @!P0 LDS R13, [R8+-0x400] ;  /* 0xfffc0000080d8984 */ /* 0x000e680000000800 */
[----:B------:R-:W0:Y:S04]  /*ab60*/  @!P1 LDS R15, [R8+-0x200] ;  /* 0xfffe0000080f9984 */ /* 0x000e280000000800 */
[----:B------:R-:W2:Y:S04]  /*ab70*/  @!P2 LDS R20, [R8] ;  /* 0x000000000814a984 */ /* 0x000ea80000000800 */
[----:B------:R-:W3:Y:S01]  /*ab80*/  @!P3 LDS R22, [R8+0x200] ;  /* 0x000200000816b984 */ /* 0x000ee20000000800 */
[C---:B-1----:R-:W-:Y:S01]  /*ab90*/  @!P0 FADD.FTZ R14, -R45.reuse, R13 ;  /* 0x0000000d2d0e8221 */ /* 0x042fe20000010100 */
[----:B------:R-:W-:Y:S01]  /*aba0*/  MOV R13, RZ ;  /* 0x000000ff000d7202 */ /* 0x000fe20000000f00 */
[----:B0-----:R-:W-:Y:S01]  /*abb0*/  @!P1 FADD.FTZ R19, -R45, R15 ;  /* 0x0000000f2d139221 */ /* 0x001fe20000010100 */
[----:B------:R-:W-:-:S02]  /*abc0*/  HFMA2 R15, -RZ, RZ, 0, 0 ;  /* 0x00000000ff0f7431 */ /* 0x000fc400000001ff */
[----:B------:R-:W-:Y:S01]  /*abd0*/  @!P0 FMUL.FTZ R14, R14, 1.4426950216293334961 ;  /* 0x3fb8aa3b0e0e8820 */ /* 0x000fe20000410000 */
[----:B------:R-:W-:Y:S01]  /*abe0*/  @!P1 FMUL.FTZ R19, R19, 1.4426950216293334961 ;  /* 0x3fb8aa3b13139820 */ /* 0x000fe20000410000 */
[----:B--2---:R-:W-:Y:S02]  /*abf0*/  @!P2 FADD.FTZ R20, -R45, R20 ;  /* 0x000000142d14a221 */ /* 0x004fe40000010100 */
[----:B------:R-:W0:Y:S01]  /*ac00*/  @!P0 MUFU.EX2 R13, R14 ;  /* 0x0000000e000d8308 */ /* 0x000e220000000800 */
[----:B------:R-:W-:Y:S01]  /*ac10*/  ISETP.GE.AND P0, PT, R7, R18, PT ;  /* 0x000000120700720c */ /* 0x000fe20003f06270 */
[----:B---3--:R-:W-:Y:S01]  /*ac20*/  @!P3 FADD.FTZ R22, -R45, R22 ;  /* 0x000000162d16b221 */ /* 0x008fe20000010100 */
[----:B------:R-:W-:-:S03]  /*ac30*/  @!P2 FMUL.FTZ R20, R20, 1.4426950216293334961 ;  /* 0x3fb8aa3b1414a820 */ /* 0x000fc60000410000 */
[----:B------:R-:W-:Y:S02]  /*ac40*/  @!P3 FMUL.FTZ R22, R22, 1.4426950216293334961 ;  /* 0x3fb8aa3b1616b820 */ /* 0x000fe40000410000 */
[----:B------:R-:W1:Y:S01]  /*ac50*/  @!P1 MUFU.EX2 R15, R19 ;  /* 0x00000013000f9308 */ /* 0x000e620000000800 */
[----:B------:R-:W-:-:S05]  /*ac60*/  IADD3 R10, P1, PT, R10, 0x200, RZ ;  /* 0x000002000a0a7810 */ /* 0x000fca0007f3e0ff */
[----:B------:R-:W-:Y:S02]  /*ac70*/  IMAD.X R11, RZ, RZ, R11, P1 ;  /* 0x000000ffff0b7224 */ /* 0x000fe400008e060b */
        /* <DEDUP_REMOVED lines=10> */
[----:B0-----:R-:W-:Y:S01]  /*ad20*/  IADD3 R8, PT, PT, R8, 0x800, RZ ;  /* 0x0000080008087810 */ /* 0x001fe20007ffe0ff */
[----:B------:R-:W-:Y:S06]  /*ad30*/  @!P0 BRA `(.L_x_959) ;  /* 0xfffffffc00588947 */ /* 0x000fec000383ffff */
.L_x_946:
[----:B------:R-:W-:Y:S05]  /*ad40*/  BSYNC.RECONVERGENT B0 ;  /* 0x0000000000007941 */ /* 0x000fea0003800200 */
.L_x_945:
[----:B0-----:R-:W0:Y:S01]  /*ad50*/  SHFL.BFLY PT, R7, R12, 0x10, 0x1f ;  /* 0x0e001f000c077f89 */ /* 0x001e2200000e0000 */
[C---:B------:R-:W-:Y:S01]  /*ad60*/  ISETP.NE.AND P0, PT, R0.reuse, RZ, PT ;  /* 0x000000ff0000720c */ /* 0x040fe20003f05270 */
[----:B------:R-:W2:Y:S01]  /*ad70*/  LDCU UR4, c[0x0][0x3f4] ;  /* 0x00007e80ff0477ac */ /* 0x000ea20008000800 */
[----:B------:R-:W-:Y:S02]  /*ad80*/  ISETP.GT.U32.AND P1, PT, R0, 0x3, PT ;  /* 0x000000030000780c */ /* 0x000fe40003f24070 */
[----:B------:R-:W-:Y:S01]  /*ad90*/  SHF.R.U32.HI R0, RZ, 0x5, R4 ;  /* 0x00000005ff007819 */ /* 0x000fe20000011604 */
[----:B------:R-:W3:Y:S01]  /*ada0*/  LDCU.U8 UR7, c[0x0][0x48c] ;  /* 0x00009180ff0777ac */ /* 0x000ee20008000000 */
[----:B--2---:R-:W-:Y:S01]  /*adb0*/  UIADD3 UR4, UPT, UPT, UR4, 0x4, URZ ;  /* 0x0000000404047890 */ /* 0x004fe2000fffe0ff */
[----:B0-----:R-:W-:-:S06]  /*adc0*/  FADD.FTZ R7, R7, R12 ;  /* 0x0000000c07077221 */ /* 0x001fcc0000010000 */
[----:B------:R-:W-:Y:S01]  /*add0*/  @!P0 LEA R12, R0, R5, 0x2 ;  /* 0x00000005000c8211 */ /* 0x000fe200078e10ff */
[----:B------:R-:W-:Y:S01]  /*ade0*/  USHF.R.S32.HI UR5, URZ, 0x1f, UR4 ;  /* 0x0000001fff057899 */ /* 0x000fe20008011404 */
[----:B------:R-:W0:Y:S03]  /*adf0*/  SHFL.BFLY PT, R8, R7, 0x8, 0x1f ;  /* 0x0d001f0007087f89 */ /* 0x000e2600000e0000 */
[----:B------:R-:W-:-:S04]  /*ae00*/  ULEA.HI UR5, UR5, UR4, URZ, 0x2 ;  /* 0x0000000405057291 */ /* 0x000fc8000f8f10ff */
[----:B------:R-:W-:-:S04]  /*ae10*/  USHF.L.U32 UR5, UR5, 0x2, URZ ;  /* 0x0000000205057899 */ /* 0x000fc800080006ff */
[----:B------:R-:W-:Y:S01]  /*ae20*/  ULOP3.LUT UR5, UR5, 0xfffffff0, URZ, 0xc0, !UPT ;  /* 0xfffffff005057892 */ /* 0x000fe2000f8ec0ff */
[----:B0-----:R-:W-:-:S05]  /*ae30*/  FADD.FTZ R8, R7, R8 ;  /* 0x0000000807087221 */ /* 0x001fca0000010000 */
[----:B------:R-:W0:Y:S02]  /*ae40*/  SHFL.BFLY PT, R11, R8, 0x4, 0x1f ;  /* 0x0c801f00080b7f89 */ /* 0x000e2400000e0000 */
[----:B0-----:R-:W-:-:S05]  /*ae50*/  FADD.FTZ R11, R8, R11 ;  /* 0x0000000b080b7221 */ /* 0x001fca0000010000 */
[----:B------:R-:W0:Y:S02]  /*ae60*/  SHFL.BFLY PT, R10, R11, 0x2, 0x1f ;  /* 0x0c401f000b0a7f89 */ /* 0x000e2400000e0000 */
[----:B0-----:R-:W-:-:S05]  /*ae70*/  FADD.FTZ R10, R11, R10 ;  /* 0x0000000a0b0a7221 */ /* 0x001fca0000010000 */
[----:B------:R-:W0:Y:S02]  /*ae80*/  SHFL.BFLY PT, R13, R10, 0x1, 0x1f ;  /* 0x0c201f000a0d7f89 */ /* 0x000e2400000e0000 */
[----:B0-----:R-:W-:Y:S01]  /*ae90*/  FADD.FTZ R13, R10, R13 ;  /* 0x0000000d0a0d7221 */ /* 0x001fe20000010000 */
[----:B------:R-:W-:-:S04]  /*aea0*/  CS2R R10, SRZ ;  /* 0x00000000000a7805 */ /* 0x000fc8000001ff00 */
[----:B------:R-:W-:Y:S01]  /*aeb0*/  @!P0 STS [R12+0x10], R13 ;  /* 0x0000100d0c008388 */ /* 0x000fe20000000800 */
[----:B------:R-:W-:Y:S01]  /*aec0*/  BAR.SYNC.DEFER_BLOCKING 0x0 ;  /* 0x0000000000007b1d */ /* 0x000fe20000010000 */
[----:B---3--:R-:W-:-:S05]  /*aed0*/  ISETP.NE.AND P0, PT, RZ, UR7, PT ;  /* 0x00000007ff007c0c */ /* 0x008fca000bf05270 */
[----:B------:R-:W0:Y:S01]  /*aee0*/  @!P1 LDS R13, [R2+0x10] ;  /* 0x00001000020d9984 */ /* 0x000e220000000800 */
[----:B------:R-:W-:-:S03]  /*aef0*/  ISETP.GE.AND P1, PT, R3, R18, PT ;  /* 0x000000120300720c */ /* 0x000fc60003f26270 */
[----:B0-----:R-:W0:Y:S02]  /*af00*/  SHFL.BFLY PT, R8, R13, 0x2, 0x1f ;  /* 0x0c401f000d087f89 */ /* 0x001e2400000e0000 */
[----:B0-----:R-:W-:-:S05]  /*af10*/  FADD.FTZ R5, R8, R13 ;  /* 0x0000000d08057221 */ /* 0x001fca0000010000 */
[----:B------:R-:W0:Y:S02]  /*af20*/  SHFL.BFLY PT, R8, R5, 0x1, 0x1f ;  /* 0x0c201f0005087f89 */ /* 0x000e2400000e0000 */
[----:B0-----:R-:W-:Y:S02]  /*af30*/  FADD.FTZ R7, R5, R8 ;  /* 0x0000000805077221 */ /* 0x001fe40000010000 */
[----:B------:R-:W0:Y:S04]  /*af40*/  S2R R8, SR_CTAID.X ;  /* 0x0000000000087919 */ /* 0x000e280000002500 */
[----:B------:R-:W2:Y:S02]  /*af50*/  SHFL.IDX PT, R7, R7, RZ, 0x1f ;  /* 0x00001fff07077589 */ /* 0x000ea400000e0000 */
[----:B--2---:R-:W-:-:S04]  /*af60*/  FADD.FTZ R2, R7, 9.9999999747524270788e-07 ;  /* 0x358637bd07027421 */ /* 0x004fc80000010000 */
[----:B------:R2:W3:Y:S01]  /*af70*/  MUFU.RCP R22, R2 ;  /* 0x0000000200167308 */ /* 0x0004e20000001000 */
[----:B0-----:R-:W-:Y:S05]  /*af80*/  @!P0 BRA `(.L_x_960) ;  /* 0x0000000000248947 */ /* 0x001fea0003800000 */
[----:B------:R-:W0:Y:S01]  /*af90*/  S2R R5, SR_CTAID.Y ;  /* 0x0000000000057919 */ /* 0x000e220000002600 */
[----:B------:R-:W0:Y:S08]  /*afa0*/  LDC R7, c[0x0][0x3f8] ;  /* 0x0000fe00ff077b82 */ /* 0x000e300000000800 */
[----:B--2---:R-:W2:Y:S08]  /*afb0*/  LDC R2, c[0x0][0x488] ;  /* 0x00012200ff027b82 */ /* 0x004eb00000000800 */
[----:B------:R-:W2:Y:S08]  /*afc0*/  LDC R10, c[0x0][0x40c] ;  /* 0x00010300ff0a7b82 */ /* 0x000eb00000000800 */
[----:B------:R-:W4:Y:S01]  /*afd0*/  LDC R11, c[0x0][0x3f4] ;  /* 0x0000fd00ff0b7b82 */ /* 0x000f220000000800 */
[----:B0-----:R-:W-:-:S04]  /*afe0*/  IMAD R5, R5, R7, R8 ;  /* 0x0000000705057224 */ /* 0x001fc800078e0208 */
[----:B--2---:R-:W-:-:S04]  /*aff0*/  IMAD R2, R5, R2, R10 ;  /* 0x0000000205027224 */ /* 0x004fc800078e020a */
[----:B----4-:R-:W-:-:S05]  /*b000*/  IMAD R10, R2, R11, RZ ;  /* 0x0000000b020a7224 */ /* 0x010fca00078e02ff */
[----:B------:R-:W-:-:S07]  /*b010*/  SHF.R.S32.HI R11, RZ, 0x1f, R10 ;  /* 0x0000001fff0b7819 */ /* 0x000fce000001140a */
.L_x_960:
[----:B------:R-:W-:Y:S04]  /*b020*/  BSSY.RECONVERGENT B0, `(.L_x_961) ;  /* 0x0000062000007945 */ /* 0x000fe80003800200 */
[----:B------:R-:W-:Y:S05]  /*b030*/  @P1 BRA `(.L_x_962) ;  /* 0x0000000400801947 */ /* 0x000fea0003800000 */
[----:B--2---:R-:W-:Y:S01]  /*b040*/  VIADDMNMX R2, R3, 0x80, R18, !PT ;  /* 0x0000008003027846 */ /* 0x004fe20007800112 */
        /* <DEDUP_REMOVED lines=8> */
[----:B------:R-:W2:Y:S01]  /*b0d0*/  LDCU.64 UR8, c[0x0][0x480] ;  /* 0x00009000ff0877ac */ /* 0x000ea20008000a00 */
[----:B------:R-:W-:Y:S02]  /*b0e0*/  LEA.HI R2, R2, 0x1, RZ, 0x19 ;  /* 0x0000000102027811 */ /* 0x000fe400078fc8ff */
[----:B------:R-:W-:Y:S01]  /*b0f0*/  IADD3 R15, P2, PT, R3, R10, RZ ;  /* 0x0000000a030f7210 */ /* 0x000fe20007f5e0ff */
[----:B------:R-:W-:Y:S02]  /*b100*/  UMOV UR4, 0x400 ;  /* 0x0000040000047882 */ /* 0x000fe40000000000 */
[----:B------:R-:W-:Y:S01]  /*b110*/  UIADD3 UR4, UPT, UPT, UR4, 0x420, URZ ;  /* 0x0000042004047890 */ /* 0x000fe2000fffe0ff */
[C---:B------:R-:W-:Y:S01]  /*b120*/  IMAD.SHL.U32 R5, R2.reuse, 0x80, RZ ;  /* 0x0000008002057824 */ /* 0x040fe200078e00ff */
[----:B------:R-:W-:Y:S02]  /*b130*/  LOP3.LUT R2, R2, 0x3, RZ, 0xc0, !PT ;  /* 0x0000000302027812 */ /* 0x000fe400078ec0ff */
[----:B------:R-:W-:-:S02]  /*b140*/  IADD3.X R20, PT, PT, RZ, R11, RZ, P2, !PT ;  /* 0x0000000bff147210 */ /* 0x000fc400017fe4ff */
[----:B------:R-:W-:Y:S01]  /*b150*/  LOP3.LUT R12, R5, 0x180, RZ, 0xc0, !PT ;  /* 0x00000180050c7812 */ /* 0x000fe200078ec0ff */
[----:B------:R-:W-:Y:S01]  /*b160*/  IMAD.MOV R7, RZ, RZ, -R2 ;  /* 0x000000ffff077224 */ /* 0x000fe200078e0a02 */
[----:B------:R-:W-:Y:S02]  /*b170*/  LEA R5, R4, UR5, 0x1 ;  /* 0x0000000504057c11 */ /* 0x000fe4000f8e08ff */
[----:B------:R-:W-:Y:S02]  /*b180*/  IADD3 R3, PT, PT, R3, R12, RZ ;  /* 0x0000000c03037210 */ /* 0x000fe40007ffe0ff */
[----:B--2---:R-:W-:-:S04]  /*b190*/  LEA R14, P2, R15, UR8, 0x2 ;  /* 0x000000080f0e7c11 */ /* 0x004fc8000f8410ff */
[----:B------:R-:W-:Y:S01]  /*b1a0*/  LEA.HI.X R15, R15, UR9, R20, 0x2, P2 ;  /* 0x000000090f0f7c11 */ /* 0x000fe200090f1414 */
[----:B0-----:R-:W-:-:S06]  /*b1b0*/  ULEA UR4, UR6, UR4, 0x18 ;  /* 0x0000000406047291 */ /* 0x001fcc000f8ec0ff */
[----:B------:R-:W-:Y:S02]  /*b1c0*/  IADD3 R5, PT, PT, R5, UR4, RZ ;  /* 0x0000000405057c10 */ /* 0x000fe4000fffe0ff */
[----:B------:R-:W-:-:S07]  /*b1d0*/  LEA R2, R4, UR4, 0x2 ;  /* 0x0000000404027c11 */ /* 0x000fce000f8e10ff */
.L_x_965:
[----:B--2---:R0:W3:Y:S01]  /*b1e0*/  LDS R12, [R2] ;  /* 0x00000000020c7984 */ /* 0x0040e20000000800 */
[----:B------:R-:W-:Y:S01]  /*b1f0*/  @P0 IMAD.MOV.U32 R13, RZ, RZ, R15 ;  /* 0x000000ffff0d0224 */ /* 0x000fe200078e000f */
[----:B------:R-:W-:-:S04]  /*b200*/  IADD3 R7, PT, PT, R7, 0x1, RZ ;  /* 0x0000000107077810 */ /* 0x000fc80007ffe0ff */
[----:B------:R-:W-:Y:S02]  /*b210*/  ISETP.NE.AND P3, PT, R7, RZ, PT ;  /* 0x000000ff0700720c */ /* 0x000fe40003f65270 */
[----:B0-----:R-:W-:Y:S01]  /*b220*/  IADD3 R2, PT, PT, R2, 0x200, RZ ;  /* 0x0000020002027810 */ /* 0x001fe20007ffe0ff */
[----:B---3--:R-:W-:-:S05]  /*b230*/  FMUL.FTZ R19, R12, R22 ;  /* 0x000000160c137220 */ /* 0x008fca0000410000 */
[----:B------:R-:W-:-:S04]  /*b240*/  F2FP.F16.F32.PACK_AB R12, RZ, R19 ;  /* 0x00000013ff0c723e */ /* 0x000fc800000000ff */
[----:B------:R-:W-:Y:S02]  /*b250*/  PRMT R20, R12, 0x7610, R20 ;  /* 0x000076100c147816 */ /* 0x000fe40000000014 */
[----:B------:R-:W-:Y:S02]  /*b260*/  @P0 MOV R12, R14 ;  /* 0x0000000e000c0202 */ /* 0x000fe40000000f00 */
[----:B------:R-:W-:Y:S01]  /*b270*/  IADD3 R14, P2, PT, R14, 0x200, RZ ;  /* 0x000002000e0e7810 */ /* 0x000fe20007f5e0ff */
[----:B------:R0:W-:Y:S04]  /*b280*/  STS.U16 [R5], R20 ;  /* 0x0000001405007388 */ /* 0x0001e80000000400 */
[----:B------:R2:W-:Y:S01]  /*b290*/  @P0 STG.E desc[UR36][R12.64], R19 ;  /* 0x000000130c000986 */ /* 0x0005e2000c101924 */
[----:B------:R-:W-:Y:S01]  /*b2a0*/  IMAD.X R15, RZ, RZ, R15, P2 ;  /* 0x000000ffff0f7224 */ /* 0x000fe200010e060f */
[----:B0-----:R-:W-:Y:S01]  /*b2b0*/  IADD3 R5, PT, PT, R5, 0x100, RZ ;  /* 0x0000010005057810 */ /* 0x001fe20007ffe0ff */
[----:B------:R-:W-:Y:S06]  /*b2c0*/  @P3 BRA `(.L_x_965) ;  /* 0xfffffffc00c43947 */ /* 0x000fec000383ffff */
.L_x_964:
[----:B------:R-:W-:Y:S05]  /*b2d0*/  BSYNC.RECONVERGENT B1 ;  /* 0x0000000000017941 */ /* 0x000fea0003800200 */
.L_x_963:
[----:B------:R-:W-:Y:S05]  /*b2e0*/  @!P1 BRA `(.L_x_962) ;  /* 0x0000000000d49947 */ /* 0x000fea0003800000 */
[----:B------:R-:W0:Y:S01]  /*b2f0*/  S2R R5, SR_CgaCtaId ;  /* 0x0000000000057919 */ /* 0x000e220000008800 */
[----:B------:R-:W2:Y:S01]  /*b300*/  LDCU.64 UR8, c[0x0][0x480] ;  /* 0x00009000ff0877ac */ /* 0x000ea20008000a00 */
[----:B------:R-:W-:Y:S02]  /*b310*/  MOV R2, 0x400 ;  /* 0x0000040000027802 */ /* 0x000fe40000000f00 */
[C---:B------:R-:W-:Y:S01]  /*b320*/  IADD3 R7, P0, PT, R3.reuse, R10, RZ ;  /* 0x0000000a03077210 */ /* 0x040fe20007f1e0ff */
[----:B------:R-:W-:Y:S01]  /*b330*/  UISETP.NE.AND UP0, UPT, UR7, URZ, UPT ;  /* 0x000000ff0700728c */ /* 0x000fe2000bf05270 */
[----:B------:R-:W-:Y:S02]  /*b340*/  IADD3 R2, PT, PT, R2, 0x420, RZ ;  /* 0x0000042002027810 */ /* 0x000fe40007ffe0ff */
[----:B------:R-:W-:Y:S01]  /*b350*/  LEA R10, R3, UR5, 0x1 ;  /* 0x00000005030a7c11 */ /* 0x000fe2000f8e08ff */
[----:B------:R-:W-:Y:S01]  /*b360*/  IMAD.X R14, RZ, RZ, R11, P0 ;  /* 0x000000ffff0e7224 */ /* 0x000fe200000e060b */
[----:B------:R-:W-:-:S02]  /*b370*/  ISETP.NE.AND P1, PT, RZ, UR7, PT ;  /* 0x00000007ff007c0c */ /* 0x000fc4000bf25270 */
[----:B------:R-:W-:Y:S01]  /*b380*/  PLOP3.LUT P0, PT, PT, PT, UP0, 0x80, 0x8 ;  /* 0x000000000008781c */ /* 0x000fe20003f0f008 */
[----:B------:R-:W-:Y:S01]  /*b390*/  IMAD R10, R9, -0x2, R10 ;  /* 0xfffffffe090a7824 */ /* 0x000fe200078e020a */
[----:B--2---:R-:W-:-:S04]  /*b3a0*/  LEA R12, P3, R7, UR8, 0x2 ;  /* 0x00000008070c7c11 */ /* 0x004fc8000f8610ff */
[----:B------:R-:W-:Y:S02]  /*b3b0*/  IADD3 R12, P2, PT, R12, 0x400, RZ ;  /* 0x000004000c0c7810 */ /* 0x000fe40007f5e0ff */
[----:B------:R-:W-:-:S05]  /*b3c0*/  LEA.HI.X R14, R7, UR9, R14, 0x2, P3 ;  /* 0x00000009070e7c11 */ /* 0x000fca00098f140e */
[----:B------:R-:W-:Y:S01]  /*b3d0*/  IMAD.X R13, RZ, RZ, R14, P2 ;  /* 0x000000ffff0d7224 */ /* 0x000fe200010e060e */
[----:B0-----:R-:W-:Y:S02]  /*b3e0*/  LEA R5, R5, R2, 0x18 ;  /* 0x0000000205057211 */ /* 0x001fe400078ec0ff */
[----:B------:R-:W-:-:S04]  /*b3f0*/  SHF.L.U32 R2, R9, 0x2, RZ ;  /* 0x0000000209027819 */ /* 0x000fc800000006ff */
[----:B------:R-:W-:-:S04]  /*b400*/  LEA R2, R3, -R2, 0x2 ;  /* 0x8000000203027211 */ /* 0x000fc800078e10ff */
[--C-:B------:R-:W-:Y:S02]  /*b410*/  IADD3 R2, PT, PT, R2, 0x400, R5.reuse ;  /* 0x0000040002027810 */ /* 0x100fe40007ffe005 */
[----:B------:R-:W-:-:S07]  /*b420*/  IADD3 R5, PT, PT, R10, 0x200, R5 ;  /* 0x000002000a057810 */ /* 0x000fce0007ffe005 */
.L_x_966:
[----:B------:R-:W3:Y:S01]  /*b430*/  LDS R7, [R2+-0x400] ;  /* 0xfffc000002077984 */ /* 0x000ee20000000800 */
[----:B------:R-:W-:-:S05]  /*b440*/  VIADD R3, R3, 0x200 ;  /* 0x0000020003037836 */ /* 0x000fca0000000000 */
[----:B------:R-:W-:Y:S01]  /*b450*/  ISETP.GE.AND P2, PT, R3, R18, PT ;  /* 0x000000120300720c */ /* 0x000fe20003f46270 */
[----:B---3--:R-:W-:-:S05]  /*b460*/  FMUL.FTZ R15, R7, R22 ;  /* 0x00000016070f7220 */ /* 0x008fca0000410000 */
        /* <DEDUP_REMOVED lines=11> */
[----:B0-----:R-:W-:-:S04]  /*b520*/  MOV R11, R13 ;  /* 0x0000000d000b7202 */ /* 0x001fc80000000f00 */
[----:B------:R-:W-:Y:S01]  /*b530*/  IADD3.X R13, PT, PT, RZ, R11, RZ, P3, !PT ;  /* 0x0000000bff0d7210 */ /* 0x000fe20001ffe4ff */
        /* <DEDUP_REMOVED lines=16> */
.L_x_962:
[----:B------:R-:W-:Y:S05]  /*b640*/  BSYNC.RECONVERGENT B0 ;  /* 0x0000000000007941 */ /* 0x000fea0003800200 */
.L_x_961:
[----:B------:R-:W-:Y:S01]  /*b650*/  IADD3 R25, PT, PT, R18, -0x1, RZ ;  /* 0xffffffff12197810 */ /* 0x000fe20007ffe0ff */
[----:B------:R-:W0:Y:S01]  /*b660*/  S2R R31, SR_CgaCtaId ;  /* 0x00000000001f7919 */ /* 0x000e220000008800 */
[----:B------:R-:W4:Y:S01]  /*b670*/  LDCU UR9, c[0x0][0x40c] ;  /* 0x00008180ff0977ac */ /* 0x000f220008000800 */
[----:B------:R-:W5:Y:S01]  /*b680*/  S2UR UR4, SR_CTAID.Y ;  /* 0x00000000000479c3 */ /* 0x000f620000002600 */
[----:B--2---:R-:W-:Y:S01]  /*b690*/  SHF.R.S32.HI R2, RZ, 0x1f, R25 ;  /* 0x0000001fff027819 */ /* 0x004fe20000011419 */
[----:B------:R-:W-:Y:S01]  /*b6a0*/  BSSY.RECONVERGENT B0, `(.L_x_967) ;  /* 0x0000022000007945 */ /* 0x000fe20003800200 */
[----:B------:R-:W-:Y:S01]  /*b6b0*/  SHF.L.U32 R5, R4, 0x3, RZ ;  /* 0x0000000304057819 */ /* 0x000fe200000006ff */
[----:B------:R-:W2:Y:S01]  /*b6c0*/  LDCU UR8, c[0x0][0x3f4] ;  /* 0x00007e80ff0877ac */ /* 0x000ea20008000800 */
[----:B------:R-:W-:Y:S02]  /*b6d0*/  LEA.HI R2, R2, R25, RZ, 0x2 ;  /* 0x0000001902027211 */ /* 0x000fe400078f10ff */
[----:B------:R-:W-:-:S02]  /*b6e0*/  CS2R R14, SRZ ;  /* 0x00000000000e7805 */ /* 0x000fc4000001ff00 */
[----:B------:R-:W-:Y:S01]  /*b6f0*/  LOP3.LUT R5, R5, 0xf8, RZ, 0xc0, !PT ;  /* 0x000000f805057812 */ /* 0x000fe200078ec0ff */
[----:B------:R-:W5:Y:S01]  /*b700*/  LDC R33, c[0x0][0x3f8] ;  /* 0x0000fe00ff217b82 */ /* 0x000f620000000800 */
[----:B------:R-:W-:Y:S02]  /*b710*/  LOP3.LUT R2, R2, 0xfffffffc, RZ, 0xc0, !PT ;  /* 0xfffffffc02027812 */ /* 0x000fe400078ec0ff */
[----:B------:R-:W-:Y:S02]  /*b720*/  CS2R R12, SRZ ;  /* 0x00000000000c7805 */ /* 0x000fe4000001ff00 */
[----:B------:R-:W-:Y:S02]  /*b730*/  MOV R29, 0x400 ;  /* 0x00000400001d7802 */ /* 0x000fe40000000f00 */
[----:B------:R-:W-:Y:S01]  /*b740*/  SHF.L.U32 R3, R4, 0x4, RZ ;  /* 0x0000000404037819 */ /* 0x000fe200000006ff */
[----:B------:R-:W-:Y:S01]  /*b750*/  IMAD.IADD R27, R25, 0x1, -R2 ;  /* 0x00000001191b7824 */ /* 0x000fe200078e0a02 */
[----:B------:R-:W-:-:S02]  /*b760*/  IADD3 R2, PT, PT, R29, 0x220, RZ ;  /* 0x000002201d027810 */ /* 0x000fc40007ffe0ff */
[----:B------:R-:W-:Y:S02]  /*b770*/  LOP3.LUT R3, R3, 0x1f0, RZ, 0xc0, !PT ;  /* 0x000001f003037812 */ /* 0x000fe400078ec0ff */
[----:B------:R-:W-:Y:S01]  /*b780*/  ISETP.NE.AND P0, PT, R0, R27, PT ;  /* 0x0000001b0000720c */ /* 0x000fe20003f05270 */
[----:B--2---:R-:W-:-:S03]  /*b790*/  IMAD R37, R6, UR8, R5 ;  /* 0x0000000806257c24 */ /* 0x004fc6000f8e0205 */
[----:B----4-:R-:W-:-:S04]  /*b7a0*/  ISETP.NE.OR P0, PT, RZ, UR9, P0 ;  /* 0x00000009ff007c0c */ /* 0x010fc80008705670 */
[----:B------:R-:W-:Y:S02]  /*b7b0*/  ISETP.GT.U32.OR P0, PT, R5, 0x9f, P0 ;  /* 0x0000009f0500780c */ /* 0x000fe40000704470 */
[----:B0-----:R-:W-:Y:S01]  /*b7c0*/  LEA R2, R31, R2, 0x18 ;  /* 0x000000021f027211 */ /* 0x001fe200078ec0ff */
[----:B-----5:R-:W-:-:S04]  /*b7d0*/  IMAD R10, R33, UR4, R8 ;  /* 0x00000004210a7c24 */ /* 0x020fc8000f8e0208 */
[----:B------:R-:W-:Y:S02]  /*b7e0*/  IMAD.IADD R28, R2, 0x1, R3 ;  /* 0x00000001021c7824 */ /* 0x000fe400078e0203 */
[----:B------:R-:W-:-:S04]  /*b7f0*/  IMAD R10, R10, 0xa0, RZ ;  /* 0x000000a00a0a7824 */ /* 0x000fc800078e02ff */
[----:B------:R-:W-:Y:S01]  /*b800*/  IMAD R35, R10, UR8, R5 ;  /* 0x000000080a237c24 */ /* 0x000fe2000f8e0205 */
[----:B------:R-:W-:Y:S06]  /*b810*/  @P0 BRA `(.L_x_968) ;  /* 0x0000000000280947 */ /* 0x000fec0003800000 */
[----:B------:R-:W0:Y:S01]  /*b820*/  LDCU.64 UR6, c[0x0][0x3b0] ;  /* 0x00007600ff0677ac */ /* 0x000e220008000a00 */
[----:B------:R-:W-:Y:S01]  /*b830*/  HFMA2 R15, -RZ, RZ, 0, 0 ;  /* 0x00000000ff0f7431 */ /* 0x000fe200000001ff */
[----:B0-----:R-:W-:-:S04]  /*b840*/  UISETP.NE.U32.AND UP0, UPT, UR6, URZ, UPT ;  /* 0x000000ff0600728c */ /* 0x001fc8000bf05070 */
[----:B------:R-:W-:-:S09]  /*b850*/  UISETP.NE.AND.EX UP0, UPT, UR7, URZ, UPT, UP0 ;  /* 0x000000ff0700728c */ /* 0x000fd2000bf05300 */
[----:B------:R-:W-:Y:S05]  /*b860*/  BRA.U !UP0, `(.L_x_969) ;  /* 0x0000000108107547 */ /* 0x000fea000b800000 */
[----:B------:R-:W0:Y:S01]  /*b870*/  LDC.64 R12, c[0x0][0x3b0] ;  /* 0x0000ec00ff0c7b82 */ /* 0x000e220000000a00 */
[----:B------:R-:W-:-:S04]  /*b880*/  IMAD R3, R8, 0xa0, R5 ;  /* 0x000000a008037824 */ /* 0x000fc800078e0205 */
[----:B0-----:R-:W-:-:S06]  /*b890*/  IMAD.WIDE.U32 R12, R3, 0x2, R12 ;  /* 0x00000002030c7825 */ /* 0x001fcc00078e000c */
[----:B------:R-:W5:Y:S02]  /*b8a0*/  LDG.E.128 R12, desc[UR36][R12.64] ;  /* 0x000000240c0c7981 */ /* 0x000f64000c1e1d00 */
.L_x_969:
[----:B-----5:R0:W-:Y:S02]  /*b8b0*/  STS.128 [R28], R12 ;  /* 0x0000000c1c007388 */ /* 0x0201e40000000c00 */
.L_x_968:
[----:B------:R-:W-:Y:S05]  /*b8c0*/  BSYNC.RECONVERGENT B0 ;  /* 0x0000000000007941 */ /* 0x000fea0003800200 */
.L_x_967:
[----:B------:R-:W-:Y:S01]  /*b8d0*/  ISETP.GT.U32.AND P0, PT, R5, 0x9f, PT ;  /* 0x0000009f0500780c */ /* 0x000fe20003f04070 */
[----:B------:R-:W-:Y:S01]  /*b8e0*/  BAR.SYNC.DEFER_BLOCKING 0x0 ;  /* 0x0000000000007b1d */ /* 0x000fe20000010000 */
[----:B------:R-:W-:Y:S01]  /*b8f0*/  HFMA2 R24, -RZ, RZ, 0, 0 ;  /* 0x00000000ff187431 */ /* 0x000fe200000001ff */
[----:B------:R-:W-:Y:S02]  /*b900*/  MOV R11, RZ ;  /* 0x000000ff000b7202 */ /* 0x000fe40000000f00 */
[----:B------:R-:W-:Y:S01]  /*b910*/  CS2R R20, SRZ ;  /* 0x0000000000147805 */ /* 0x000fe2000001ff00 */
[----:B------:R-:W-:Y:S01]  /*b920*/  IMAD.MOV.U32 R19, RZ, RZ, RZ ;  /* 0x000000ffff137224 */ /* 0x000fe200078e00ff */
[----:B---3--:R-:W-:Y:S01]  /*b930*/  CS2R R22, SRZ ;  /* 0x0000000000167805 */ /* 0x008fe2000001ff00 */
[----:B------:R-:W2:Y:S01]  /*b940*/  LDCU UR10, c[0x0][0x40c] ;  /* 0x00008180ff0a77ac */ /* 0x000ea20008000800 */
[----:B------:R-:W-:Y:S01]  /*b950*/  BSSY.RECONVERGENT B0, `(.L_x_970) ;  /* 0x000020b000007945 */ /* 0x000fe20003800200 */
[----:B------:R-:W-:-:S03]  /*b960*/  MOV R26, RZ ;  /* 0x000000ff001a7202 */ /* 0x000fc60000000f00 */
[----:B------:R-:W-:Y:S05]  /*b970*/  @P0 BRA `(.L_x_971) ;  /* 0x0000002000200947 */ /* 0x000fea0003800000 */
[----:B------:R-:W3:Y:S01]  /*b980*/  LDC.64 R6, c[0x0][0x3c0] ;  /* 0x0000f000ff067b82 */ /* 0x000ee20000000a00 */
[----:B------:R-:W-:Y:S01]  /*b990*/  IMAD.IADD R46, R0, 0x1, R9 ;  /* 0x00000001002e7824 */ /* 0x000fe200078e0209 */
[----:B-1----:R-:W-:Y:S01]  /*b9a0*/  VIMNMX R45, PT, PT, R25, UR8, PT ;  /* 0x00000008192d7c48 */ /* 0x002fe2000bfe0100 */
[----:B------:R-:W-:Y:S01]  /*b9b0*/  BSSY.RECONVERGENT B1, `(.L_x_972) ;  /* 0x00000f1000017945 */ /* 0x000fe20003800200 */
[----:B------:R-:W-:Y:S02]  /*b9c0*/  IADD3 R44, PT, PT, R29, 0x420, RZ ;  /* 0x000004201d2c7810 */ /* 0x000fe40007ffe0ff */
[----:B------:R-:W-:Y:S02]  /*b9d0*/  ISETP.GE.AND P0, PT, R46, R45, PT ;  /* 0x0000002d2e00720c */ /* 0x000fe40003f06270 */
[----:B------:R-:W-:Y:S02]  /*b9e0*/  LEA R44, R31, R44, 0x18 ;  /* 0x0000002c1f2c7211 */ /* 0x000fe400078ec0ff */
[----:B------:R-:W-:-:S03]  /*b9f0*/  MOV R11, RZ ;  /* 0x000000ff000b7202 */ /* 0x000fc60000000f00 */
[----:B------:R-:W-:Y:S02]  /*ba00*/  VIADD R29, R44, UR5 ;  /* 0x000000052c1d7c36 */ /* 0x000fe40008000000 */
[----:B---3--:R-:W-:-:S04]  /*ba10*/  IMAD.WIDE R2, R35, 0x2, R6 ;  /* 0x0000000223027825 */ /* 0x008fc800078e0206 */
[----:B------:R-:W-:Y:S01]  /*ba20*/  IMAD.WIDE R6, R37, 0x2, R6 ;  /* 0x0000000225067825 */ /* 0x000fe200078e0206 */
[----:B------:R-:W-:Y:S06]  /*ba30*/  @P0 BRA `(.L_x_973) ;  /* 0x0000000c00a00947 */ /* 0x000fec0003800000 */
[----:B------:R-:W-:Y:S01]  /*ba40*/  VIADDMNMX R11, R46, 0x4, R45, !PT ;  /* 0x000000042e0b7846 */ /* 0x000fe2000780012d */
[----:B------:R-:W1:Y:S01]  /*ba50*/  LDC.64 R30, c[0x0][0x458] ;  /* 0x00011600ff1e7b82 */ /* 0x000e620000000a00 */
[----:B------:R-:W-:Y:S01]  /*ba60*/  LOP3.LUT R36, RZ, R9, RZ, 0x33, !PT ;  /* 0x00000009ff247212 */ /* 0x000fe200078e33ff */
[----:B------:R-:W-:Y:S01]  /*ba70*/  IMAD R20, R17, R33, R8 ;  /* 0x0000002111147224 */ /* 0x000fe200078e0208 */
[----:B------:R-:W-:Y:S01]  /*ba80*/  BSSY.RECONVERGENT B2, `(.L_x_974) ;  /* 0x000004c000027945 */ /* 0x000fe20003800200 */
[----:B------:R-:W-:Y:S01]  /*ba90*/  HFMA2 R26, -RZ, RZ, 0, 0 ;  /* 0x00000000ff1a7431 */ /* 0x000fe200000001ff */
[----:B------:R-:W-:Y:S01]  /*baa0*/  IADD3 R36, PT, PT, -R0, R11, R36 ;  /* 0x0000000b00247210 */ /* 0x000fe20007ffe124 */
[----:B------:R-:W-:Y:S01]  /*bab0*/  IMAD R11, R20, 0xa0, R5 ;  /* 0x000000a0140b7824 */ /* 0x000fe200078e0205 */
[----:B------:R-:W-:Y:S02]  /*bac0*/  MOV R52, R46 ;  /* 0x0000002e00347202 */ /* 0x000fe40000000f00 */
[----:B------:R-:W-:-:S02]  /*bad0*/  CS2R R22, SRZ ;  /* 0x0000000000167805 */ /* 0x000fc4000001ff00 */
[----:B------:R-:W-:Y:S01]  /*bae0*/  LOP3.LUT R19, R36, 0xc, RZ, 0xc0, !PT ;  /* 0x0000000c24137812 */ /* 0x000fe200078ec0ff */
[----:B------:R-:W-:Y:S01]  /*baf0*/  IMAD.MOV.U32 R24, RZ, RZ, RZ ;  /* 0x000000ffff187224 */ /* 0x000fe200078e00ff */
[----:B------:R-:W-:Y:S02]  /*bb00*/  CS2R R20, SRZ ;  /* 0x0000000000147805 */ /* 0x000fe4000001ff00 */
[----:B------:R-:W-:Y:S01]  /*bb10*/  ISETP.NE.AND P0, PT, R19, 0xc, PT ;  /* 0x0000000c1300780c */ /* 0x000fe20003f05270 */
[----:B------:R-:W-:Y:S02]  /*bb20*/  HFMA2 R19, -RZ, RZ, 0, 0 ;  /* 0x00000000ff137431 */ /* 0x000fe400000001ff */
[----:B-1----:R-:W-:Y:S01]  /*bb30*/  IMAD.WIDE R30, R11, 0x2, R30 ;  /* 0x000000020b1e7825 */ /* 0x002fe200078e021e */
[----:B------:R-:W-:-:S09]  /*bb40*/  MOV R11, RZ ;  /* 0x000000ff000b7202 */ /* 0x000fd20000000f00 */
[----:B------:R-:W-:Y:S05]  /*bb50*/  @!P0 BRA `(.L_x_975) ;  /* 0x0000000000f88947 */ /* 0x000fea0003800000 */
[----:B------:R-:W1:Y:S01]  /*bb60*/  LDCU.64 UR6, c[0x0][0x3c0] ;  /* 0x00007800ff0677ac */ /* 0x000e620008000a00 */
[----:B------:R-:W-:Y:S01]  /*bb70*/  IMAD R32, R46, 0xa0, RZ ;  /* 0x000000a02e207824 */ /* 0x000fe200078e02ff */
[----:B------:R-:W-:Y:S02]  /*bb80*/  LEA.HI R26, R36, 0x1, RZ, 0x1e ;  /* 0x00000001241a7811 */ /* 0x000fe400078ff0ff */
[----:B------:R-:W-:Y:S01]  /*bb90*/  MOV R52, R46 ;  /* 0x0000002e00347202 */ /* 0x000fe20000000f00 */
[----:B------:R-:W-:-:S04]  /*bba0*/  IMAD.WIDE.U32 R32, R32, 0x2, RZ ;  /* 0x0000000220207825 */ /* 0x000fc800078e00ff */
[----:B------:R-:W-:-:S04]  /*bbb0*/  IMAD.WIDE R34, R35, 0x2, R32 ;  /* 0x0000000223227825 */ /* 0x000fc800078e0220 */
[----:B------:R-:W-:Y:S01]  /*bbc0*/  IMAD.WIDE R32, R37, 0x2, R32 ;  /* 0x0000000225207825 */ /* 0x000fe200078e0220 */
[----:B-1----:R-:W-:Y:S02]  /*bbd0*/  IADD3 R53, P0, PT, R34, UR6, RZ ;  /* 0x0000000622357c10 */ /* 0x002fe4000ff1e0ff */
[----:B------:R-:W-:Y:S02]  /*bbe0*/  IADD3 R47, P1, PT, R32, UR6, RZ ;  /* 0x00000006202f7c10 */ /* 0x000fe4000ff3e0ff */
[----:B------:R-:W-:Y:S01]  /*bbf0*/  LOP3.LUT R32, R26, 0x3, RZ, 0xc0, !PT ;  /* 0x000000031a207812 */ /* 0x000fe200078ec0ff */
[----:B------:R-:W-:Y:S01]  /*bc00*/  IMAD.MOV.U32 R26, RZ, RZ, RZ ;  /* 0x000000ffff1a7224 */ /* 0x000fe200078e00ff */
[----:B------:R-:W-:Y:S02]  /*bc10*/  IADD3.X R54, PT, PT, R33, UR7, RZ, P1, !PT ;  /* 0x0000000721367c10 */ /* 0x000fe40008ffe4ff */
[----:B------:R-:W-:Y:S02]  /*bc20*/  LEA R33, R0, UR5, 0x1 ;  /* 0x0000000500217c11 */ /* 0x000fe4000f8e08ff */
[----:B------:R-:W-:Y:S01]  /*bc30*/  IADD3.X R60, PT, PT, R35, UR7, RZ, P0, !PT ;  /* 0x00000007233c7c10 */ /* 0x000fe200087fe4ff */
[----:B------:R-:W-:Y:S01]  /*bc40*/  IMAD.MOV R35, RZ, RZ, -R32 ;  /* 0x000000ffff237224 */ /* 0x000fe200078e0a20 */
[----:B------:R-:W-:-:S07]  /*bc50*/  IADD3 R34, PT, PT, R44, R33, RZ ;  /* 0x000000212c227210 */ /* 0x000fce0007ffe0ff */
.L_x_977:
[----:B------:R-:W-:Y:S01]  /*bc60*/  MOV R32, R47 ;  /* 0x0000002f00207202 */ /* 0x000fe20000000f00 */
[----:B------:R-:W1:Y:S01]  /*bc70*/  LDS.U16 R37, [R34] ;  /* 0x0000000022257984 */ /* 0x000e620000000400 */
[----:B------:R-:W-:-:S05]  /*bc80*/  MOV R33, R54 ;  /* 0x0000003600217202 */ /* 0x000fca0000000f00 */
[----:B------:R3:W5:Y:S01]  /*bc90*/  LDG.E.128 R40, desc[UR36][R32.64] ;  /* 0x0000002420287981 */ /* 0x000762000c1e1d00 */
[----:B------:R-:W-:Y:S01]  /*bca0*/  UISETP.NE.AND UP0, UPT, UR9, URZ, UPT ;  /* 0x000000ff0900728c */ /* 0x000fe2000bf05270 */
[----:B-1----:R-:W-:-:S08]  /*bcb0*/  HADD2.F32 R37, -RZ, R37.H0_H0 ;  /* 0x20000025ff257230 */ /* 0x002fd00000004100 */
[----:B---3--:R-:W-:Y:S05]  /*bcc0*/  BRA.U UP0, `(.L_x_976) ;  /* 0x0000000100387547 */ /* 0x008fea000b800000 */
[----:B------:R-:W-:Y:S01]  /*bcd0*/  ISETP.NE.AND P0, PT, R217, RZ, PT ;  /* 0x000000ffd900720c */ /* 0x000fe20003f05270 */
[----:B------:R-:W1:-:S12]  /*bce0*/  LDS.128 R48, [R28] ;  /* 0x000000001c307984 */ /* 0x000e580000000c00 */
[----:B------:R-:W3:Y:S01]  /*bcf0*/  @P0 LDG.E.128 R56, desc[UR36][R30.64] ;  /* 0x000000241e380981 */ /* 0x000ee2000c1e1d00 */
[----:B------:R-:W-:Y:S01]  /*bd00*/  IMAD.MOV.U32 R32, RZ, RZ, R53 ;  /* 0x000000ffff207224 */ /* 0x000fe200078e0035 */
[----:B------:R-:W-:Y:S01]  /*bd10*/  MOV R33, R60 ;  /* 0x0000003c00217202 */ /* 0x000fe20000000f00 */
[----:B-1---5:R-:W-:Y:S02]  /*bd20*/  HFMA2 R40, R40, 1, 1, R48 ;  /* 0x3c003c0028287831 */ /* 0x022fe40000000030 */
[----:B------:R-:W-:Y:S02]  /*bd30*/  HADD2 R41, R41, R49 ;  /* 0x0000003129297230 */ /* 0x000fe40000000000 */
[----:B------:R-:W-:Y:S02]  /*bd40*/  HFMA2 R42, R42, 1, 1, R50 ;  /* 0x3c003c002a2a7831 */ /* 0x000fe40000000032 */
[----:B------:R-:W-:Y:S02]  /*bd50*/  HADD2 R43, R43, R51 ;  /* 0x000000332b2b7230 */ /* 0x000fe40000000000 */
[----:B---3--:R-:W-:-:S02]  /*bd60*/  @P0 HFMA2 R41, R41, R57, -RZ ;  /* 0x0000003929290231 */ /* 0x008fc400001000ff */
[----:B------:R-:W-:Y:S02]  /*bd70*/  @P0 HMUL2 R40, R40, R56 ;  /* 0x0000003828280232 */ /* 0x000fe40000000000 */
[----:B------:R-:W-:Y:S02]  /*bd80*/  @P0 HFMA2 R43, R43, R59, -RZ ;  /* 0x0000003b2b2b0231 */ /* 0x000fe400001000ff */
[----:B------:R-:W-:-:S05]  /*bd90*/  @P0 HMUL2 R42, R42, R58 ;  /* 0x0000003a2a2a0232 */ /* 0x000fca0000000000 */
[----:B------:R1:W-:Y:S02]  /*bda0*/  STG.E.128 desc[UR36][R32.64], R40 ;  /* 0x0000002820007986 */ /* 0x0003e4000c101d24 */
.L_x_976:
[----:B------:R-:W-:Y:S01]  /*bdb0*/  IADD3 R35, PT, PT, R35, 0x1, RZ ;  /* 0x0000000123237810 */ /* 0x000fe20007ffe0ff */
[----:B-1---5:R-:W-:Y:S01]  /*bdc0*/  HADD2.F32 R32, -RZ, R40.H0_H0 ;  /* 0x20000028ff207230 */ /* 0x022fe20000004100 */
[----:B------:R-:W-:Y:S01]  /*bdd0*/  IADD3 R53, P1, PT, R53, 0x500, RZ ;  /* 0x0000050035357810 */ /* 0x000fe20007f3e0ff */
[--C-:B------:R-:W-:Y:S01]  /*bde0*/  HADD2.F32 R33, -RZ, R41.reuse.H0_H0 ;  /* 0x20000029ff217230 */ /* 0x100fe20000004100 */
[----:B------:R-:W-:Y:S01]  /*bdf0*/  ISETP.NE.AND P0, PT, R35, RZ, PT ;  /* 0x000000ff2300720c */ /* 0x000fe20003f05270 */
[----:B------:R-:W-:Y:S01]  /*be00*/  HADD2.F32 R38, -RZ, R41.H1_H1 ;  /* 0x30000029ff267230 */ /* 0x000fe20000004100 */
[----:B------:R-:W-:Y:S01]  /*be10*/  IADD3 R47, P2, PT, R47, 0x500, RZ ;  /* 0x000005002f2f7810 */ /* 0x000fe20007f5e0ff */
[----:B------:R-:W-:Y:S02]  /*be20*/  HADD2.F32 R39, -RZ, R42.H0_H0 ;  /* 0x2000002aff277230 */ /* 0x000fe40000004100 */
[----:B------:R-:W-:Y:S01]  /*be30*/  FFMA.FTZ R26, R37, R32, R26 ;  /* 0x00000020251a7223 */ /* 0x000fe2000001001a */
[----:B------:R-:W-:-:S02]  /*be40*/  HADD2.F32 R40, -RZ, R40.H1_H1 ;  /* 0x30000028ff287230 */ /* 0x000fc40000004100 */
[C---:B------:R-:W-:Y:S01]  /*be50*/  FFMA.FTZ R24, R37.reuse, R33, R24 ;  /* 0x0000002125187223 */ /* 0x040fe20000010018 */
[----:B------:R-:W-:Y:S02]  /*be60*/  HADD2.F32 R42, -RZ, R42.H1_H1 ;  /* 0x3000002aff2a7230 */ /* 0x000fe40000004100 */
[C---:B------:R-:W-:Y:S01]  /*be70*/  FFMA.FTZ R21, R37.reuse, R38, R21 ;  /* 0x0000002625157223 */ /* 0x040fe20000010015 */
[--C-:B------:R-:W-:Y:S02]  /*be80*/  HADD2.F32 R41, -RZ, R43.reuse.H0_H0 ;  /* 0x2000002bff297230 */ /* 0x100fe40000004100 */
[C---:B------:R-:W-:Y:S01]  /*be90*/  FFMA.FTZ R23, R37.reuse, R40, R23 ;  /* 0x0000002825177223 */ /* 0x040fe20000010017 */
[----:B------:R-:W-:Y:S02]  /*bea0*/  HADD2.F32 R48, -RZ, R43.H1_H1 ;  /* 0x3000002bff307230 */ /* 0x000fe40000004100 */
[C---:B------:R-:W-:Y:S01]  /*beb0*/  FFMA.FTZ R22, R37.reuse, R39, R22 ;  /* 0x0000002725167223 */ /* 0x040fe20000010016 */
[C---:B------:R-:W-:Y:S01]  /*bec0*/  FFMA.FTZ R19, R37.reuse, R42, R19 ;  /* 0x0000002a25137223 */ /* 0x040fe20000010013 */
[----:B------:R-:W-:Y:S01]  /*bed0*/  FFMA.FTZ R20, R37, R41, R20 ;  /* 0x0000002925147223 */ /* 0x000fe20000010014 */
[----:B------:R-:W-:-:S02]  /*bee0*/  VIADD R52, R52, 0x4 ;  /* 0x0000000434347836 */ /* 0x000fc40000000000 */
[----:B------:R-:W-:Y:S01]  /*bef0*/  FFMA.FTZ R11, R37, R48, R11 ;  /* 0x00000030250b7223 */ /* 0x000fe2000001000b */
[----:B------:R-:W-:Y:S01]  /*bf00*/  IADD3 R34, PT, PT, R34, 0x8, RZ ;  /* 0x0000000822227810 */ /* 0x000fe20007ffe0ff */
[----:B------:R-:W-:Y:S01]  /*bf10*/  IMAD.X R60, RZ, RZ, R60, P1 ;  /* 0x000000ffff3c7224 */ /* 0x000fe200008e063c */
[----:B------:R-:W-:Y:S01]  /*bf20*/  IADD3.X R54, PT, PT, RZ, R54, RZ, P2, !PT ;  /* 0x00000036ff367210 */ /* 0x000fe200017fe4ff */
[----:B------:R-:W-:Y:S06]  /*bf30*/  @P0 BRA `(.L_x_977) ;  /* 0xfffffffc00480947 */ /* 0x000fec000383ffff */
.L_x_975:
[----:B--2---:R-:W-:Y:S05]  /*bf40*/  BSYNC.RECONVERGENT B2 ;  /* 0x0000000000027941 */ /* 0x004fea0003800200 */
.L_x_974:
[----:B------:R-:W-:-:S13]  /*bf50*/  ISETP.GE.U32.AND P0, PT, R36, 0xc, PT ;  /* 0x0000000c2400780c */ /* 0x000fda0003f06070 */
[----:B------:R-:W-:Y:S05]  /*bf60*/  @!P0 BRA `(.L_x_973) ;  /* 0x0000000800548947 */ /* 0x000fea0003800000 */
[----:B------:R-:W1:Y:S02]  /*bf70*/  LDCU UR4, c[0x0][0x40c] ;  /* 0x00008180ff0477ac */ /* 0x000e640008000800 */
[----:B-1----:R-:W-:-:S06]  /*bf80*/  UISETP.NE.AND UP0, UPT, UR4, URZ, UPT ;  /* 0x000000ff0400728c */ /* 0x002fcc000bf05270 */
[----:B------:R-:W-:-:S13]  /*bf90*/  PLOP3.LUT P1, PT, PT, PT, UP0, 0x80, 0x8 ;  /* 0x000000000008781c */ /* 0x000fda0003f2f008 */
.L_x_983:
[----:B------:R-:W-:Y:S01]  /*bfa0*/  IMAD R41, R52, 0xa0, RZ ;  /* 0x000000a034297824 */ /* 0x000fe200078e02ff */
[----:B------:R-:W-:-:S03]  /*bfb0*/  ISETP.NE.AND P0, PT, R217, RZ, PT ;  /* 0x000000ffd900720c */ /* 0x000fc60003f05270 */
[----:B------:R-:W-:-:S06]  /*bfc0*/  IMAD.WIDE.U32 R48, R41, 0x2, R6 ;  /* 0x0000000229307825 */ /* 0x000fcc00078e0006 */
        /* <DEDUP_REMOVED lines=15> */
.L_x_979:
[----:B------:R-:W-:Y:S05]  /*c0c0*/  BSYNC.RECONVERGENT B2 ;  /* 0x0000000000027941 */ /* 0x000fea0003800200 */
.L_x_978:
[C---:B-1----:R-:W-:Y:S01]  /*c0d0*/  IADD3 R33, PT, PT, R41.reuse, 0x280, RZ ;  /* 0x0000028029217810 */ /* 0x042fe20007ffe0ff */
        /* <DEDUP_REMOVED lines=9> */
[----:B------:R-:W2:Y:S01]  /*c170*/  @P0 LDG.E.128 R56, desc[UR36][R30.64] ;  /* 0x000000241e380981 */ /* 0x000ea2000c1e1d00 */
[----:B------:R-:W-:-:S03]  /*c180*/  IMAD.WIDE.U32 R32, R33, 0x2, R2 ;  /* 0x0000000221207825 */ /* 0x000fc600078e0002 */
[----:B------:R-:W1:Y:S02]  /*c190*/  LDS.128 R64, [R28] ;  /* 0x000000001c407984 */ /* 0x000e640000000c00 */
[----:B-1---5:R-:W-:Y:S02]  /*c1a0*/  HFMA2 R40, R40, 1, 1, R64 ;  /* 0x3c003c0028287831 */ /* 0x022fe40000000040 */
[----:B------:R-:W-:Y:S02]  /*c1b0*/  HADD2 R41, R41, R65 ;  /* 0x0000004129297230 */ /* 0x000fe40000000000 */
[----:B------:R-:W-:Y:S02]  /*c1c0*/  HFMA2 R42, R42, 1, 1, R66 ;  /* 0x3c003c002a2a7831 */ /* 0x000fe40000000042 */
[----:B------:R-:W-:Y:S02]  /*c1d0*/  HADD2 R43, R43, R67 ;  /* 0x000000432b2b7230 */ /* 0x000fe40000000000 */
[----:B--2---:R-:W-:-:S02]  /*c1e0*/  @P0 HFMA2 R41, R41, R57, -RZ ;  /* 0x0000003929290231 */ /* 0x004fc400001000ff */
[----:B------:R-:W-:Y:S02]  /*c1f0*/  @P0 HMUL2 R40, R40, R56 ;  /* 0x0000003828280232 */ /* 0x000fe40000000000 */
[----:B------:R-:W-:Y:S02]  /*c200*/  @P0 HFMA2 R43, R43, R59, -RZ ;  /* 0x0000003b2b2b0231 */ /* 0x000fe400001000ff */
[----:B------:R-:W-:-:S05]  /*c210*/  @P0 HMUL2 R42, R42, R58 ;  /* 0x0000003a2a2a0232 */ /* 0x000fca0000000000 */
[----:B------:R1:W-:Y:S02]  /*c220*/  STG.E.128 desc[UR36][R32.64], R40 ;  /* 0x0000002820007986 */ /* 0x0003e4000c101d24 */
.L_x_980:
[----:B-1----:R-:W5:Y:S01]  /*c230*/  LDG.E.128 R32, desc[UR36][R34.64] ;  /* 0x0000002422207981 */ /* 0x002f62000c1e1d00 */
        /* <DEDUP_REMOVED lines=13> */
.L_x_981:
[----:B-1----:R-:W5:Y:S01]  /*c310*/  LDG.E.128 R36, desc[UR36][R38.64] ;  /* 0x0000002426247981 */ /* 0x002f62000c1e1d00 */
[----:B------:R-:W-:Y:S01]  /*c320*/  IADD3 R54, PT, PT, R52, -R9, RZ ;  /* 0x8000000934367210 */ /* 0x000fe20007ffe0ff */
[--C-:B-----5:R-:W-:Y:S02]  /*c330*/  HADD2.F32 R55, -RZ, R49.reuse.H0_H0 ;  /* 0x20000031ff377230 */ /* 0x120fe40000004100 */
[----:B------:R-:W-:Y:S01]  /*c340*/  HADD2.F32 R53, -RZ, R48.H0_H0 ;  /* 0x20000030ff357230 */ /* 0x000fe20000004100 */
[----:B------:R-:W-:Y:S01]  /*c350*/  LEA R60, R54, R29, 0x1 ;  /* 0x0000001d363c7211 */ /* 0x000fe200078e08ff */
[----:B------:R-:W-:Y:S02]  /*c360*/  HADD2.F32 R54, -RZ, R49.H1_H1 ;  /* 0x30000031ff367230 */ /* 0x000fe40000004100 */
[----:B------:R-:W-:Y:S02]  /*c370*/  HADD2.F32 R49, -RZ, R50.H0_H0 ;  /* 0x20000032ff317230 */ /* 0x000fe40000004100 */
[----:B------:R-:W1:Y:S01]  /*c380*/  LDS.U16 R47, [R60] ;  /* 0x000000003c2f7984 */ /* 0x000e620000000400 */
[----:B------:R-:W-:-:S02]  /*c390*/  HADD2.F32 R48, -RZ, R48.H1_H1 ;  /* 0x30000030ff307230 */ /* 0x000fc40000004100 */
[--C-:B------:R-:W-:Y:S01]  /*c3a0*/  HADD2.F32 R57, -RZ, R51.reuse.H0_H0 ;  /* 0x20000033ff397230 */ /* 0x100fe20000004100 */
[----:B------:R-:W2:Y:S01]  /*c3b0*/  LDS.U16 R58, [R60+0x8] ;  /* 0x000008003c3a7984 */ /* 0x000ea20000000400 */
[----:B------:R-:W-:Y:S02]  /*c3c0*/  HADD2.F32 R50, -RZ, R50.H1_H1 ;  /* 0x30000032ff327230 */ /* 0x000fe40000004100 */
[----:B------:R-:W-:Y:S01]  /*c3d0*/  HADD2.F32 R56, -RZ, R51.H1_H1 ;  /* 0x30000033ff387230 */ /* 0x000fe20000004100 */
[----:B------:R-:W3:Y:S01]  /*c3e0*/  LDS.U16 R59, [R60+0x10] ;  /* 0x000010003c3b7984 */ /* 0x000ee20000000400 */
[----:B-1----:R-:W-:Y:S02]  /*c3f0*/  HADD2.F32 R47, -RZ, R47.H0_H0 ;  /* 0x2000002fff2f7230 */ /* 0x002fe40000004100 */
[----:B--2---:R-:W-:-:S03]  /*c400*/  HADD2.F32 R58, -RZ, R58.H0_H0 ;  /* 0x2000003aff3a7230 */ /* 0x004fc60000004100 */
[C---:B------:R-:W-:Y:S01]  /*c410*/  FFMA.FTZ R22, R47.reuse, R49, R22 ;  /* 0x000000312f167223 */ /* 0x040fe20000010016 */
[C---:B------:R-:W-:Y:S01]  /*c420*/  FFMA.FTZ R48, R47.reuse, R48, R23 ;  /* 0x000000302f307223 */ /* 0x040fe20000010017 */
[C---:B------:R-:W-:Y:S01]  /*c430*/  FFMA.FTZ R54, R47.reuse, R54, R21 ;  /* 0x000000362f367223 */ /* 0x040fe20000010015 */
[----:B------:R-:W-:Y:S02]  /*c440*/  HADD2.F32 R49, -RZ, R43.H0_H0 ;  /* 0x2000002bff317230 */ /* 0x000fe40000004100 */
[C---:B------:R-:W-:Y:S01]  /*c450*/  FFMA.FTZ R20, R47.reuse, R57, R20 ;  /* 0x000000392f147223 */ /* 0x040fe20000010014 */
[----:B------:R-:W-:Y:S02]  /*c460*/  HADD2.F32 R21, -RZ, R41.H0_H0 ;  /* 0x20000029ff157230 */ /* 0x000fe40000004100 */
[C---:B------:R-:W-:Y:S01]  /*c470*/  FFMA.FTZ R53, R47.reuse, R53, R26 ;  /* 0x000000352f357223 */ /* 0x040fe2000001001a */
[----:B------:R-:W-:Y:S02]  /*c480*/  HADD2.F32 R23, -RZ, R42.H0_H0 ;  /* 0x2000002aff177230 */ /* 0x000fe40000004100 */
[C---:B------:R-:W-:Y:S01]  /*c490*/  FFMA.FTZ R24, R47.reuse, R55, R24 ;  /* 0x000000372f187223 */ /* 0x040fe20000010018 */
[C---:B------:R-:W-:Y:S01]  /*c4a0*/  FFMA.FTZ R50, R47.reuse, R50, R19 ;  /* 0x000000322f327223 */ /* 0x040fe20000010013 */
        /* <DEDUP_REMOVED lines=9> */
[----:B------:R-:W-:-:S02]  /*c540*/  HADD2.F32 R43, -RZ, R43.H1_H1 ;  /* 0x3000002bff2b7230 */ /* 0x000fc40000004100 */
[C---:B------:R-:W-:Y:S01]  /*c550*/  FFMA.FTZ R19, R58.reuse, R19, R48 ;  /* 0x000000133a137223 */ /* 0x040fe20000010030 */
[----:B------:R-:W-:Y:S02]  /*c560*/  HADD2.F32 R20, -RZ, R32.H0_H0 ;  /* 0x20000020ff147230 */ /* 0x000fe40000004100 */
[C---:B------:R-:W-:Y:S01]  /*c570*/  FFMA.FTZ R41, R58.reuse, R41, R54 ;  /* 0x000000293a297223 */ /* 0x040fe20000010036 */
[----:B------:R-:W-:Y:S02]  /*c580*/  HADD2.F32 R26, -RZ, R34.H0_H0 ;  /* 0x20000022ff1a7230 */ /* 0x000fe40000004100 */
[C---:B------:R-:W-:Y:S01]  /*c590*/  FFMA.FTZ R47, R58.reuse, R47, R50 ;  /* 0x0000002f3a2f7223 */ /* 0x040fe20000010032 */
[----:B---3--:R-:W-:Y:S02]  /*c5a0*/  HADD2.F32 R59, -RZ, R59.H0_H0 ;  /* 0x2000003bff3b7230 */ /* 0x008fe40000004100 */
[----:B------:R-:W-:Y:S01]  /*c5b0*/  FFMA.FTZ R43, R58, R43, R56 ;  /* 0x0000002b3a2b7223 */ /* 0x000fe20000010038 */
[----:B------:R-:W-:-:S02]  /*c5c0*/  HADD2.F32 R32, -RZ, R32.H1_H1 ;  /* 0x30000020ff207230 */ /* 0x000fc40000004100 */
[--C-:B------:R-:W-:Y:S02]  /*c5d0*/  HADD2.F32 R22, -RZ, R33.reuse.H0_H0 ;  /* 0x20000021ff167230 */ /* 0x100fe40000004100 */
[C---:B------:R-:W-:Y:S01]  /*c5e0*/  FFMA.FTZ R62, R59.reuse, R20, R62 ;  /* 0x000000143b3e7223 */ /* 0x040fe2000001003e */
[----:B------:R-:W-:Y:S02]  /*c5f0*/  HADD2.F32 R24, -RZ, R33.H1_H1 ;  /* 0x30000021ff187230 */ /* 0x000fe40000004100 */
[C---:B------:R-:W-:Y:S01]  /*c600*/  FFMA.FTZ R19, R59.reuse, R32, R19 ;  /* 0x000000203b137223 */ /* 0x040fe20000010013 */
[----:B------:R-:W-:Y:S02]  /*c610*/  HADD2.F32 R34, -RZ, R34.H1_H1 ;  /* 0x30000022ff227230 */ /* 0x000fe40000004100 */
[C---:B------:R-:W-:Y:S01]  /*c620*/  FFMA.FTZ R33, R59.reuse, R22, R21 ;  /* 0x000000163b217223 */ /* 0x040fe20000010015 */
[--C-:B------:R-:W-:Y:S02]  /*c630*/  HADD2.F32 R40, -RZ, R35.reuse.H0_H0 ;  /* 0x20000023ff287230 */ /* 0x100fe40000004100 */
[----:B------:R-:W-:Y:S01]  /*c640*/  FFMA.FTZ R41, R59, R24, R41 ;  /* 0x000000183b297223 */ /* 0x000fe20000010029 */
[----:B------:R-:W-:-:S02]  /*c650*/  HADD2.F32 R42, -RZ, R35.H1_H1 ;  /* 0x30000023ff2a7230 */ /* 0x000fc40000004100 */
[C---:B------:R-:W-:Y:S01]  /*c660*/  FFMA.FTZ R35, R59.reuse, R26, R23 ;  /* 0x0000001a3b237223 */ /* 0x040fe20000010017 */
[C---:B------:R-:W-:Y:S01]  /*c670*/  FFMA.FTZ R47, R59.reuse, R34, R47 ;  /* 0x000000223b2f7223 */ /* 0x040fe2000001002f */
[C---:B------:R-:W-:Y:S01]  /*c680*/  FFMA.FTZ R49, R59.reuse, R40, R49 ;  /* 0x000000283b317223 */ /* 0x040fe20000010031 */
[----:B------:R-:W-:Y:S01]  /*c690*/  FFMA.FTZ R43, R59, R42, R43 ;  /* 0x0000002a3b2b7223 */ /* 0x000fe2000001002b */
[----:B------:R-:W-:Y:S06]  /*c6a0*/  @P1 BRA `(.L_x_982) ;  /* 0x0000000000301947 */ /* 0x000fec0003800000 */
[----:B------:R-:W2:Y:S04]  /*c6b0*/  @P0 LDG.E.128 R20, desc[UR36][R30.64] ;  /* 0x000000241e140981 */ /* 0x000ea8000c1e1d00 */
[----:B------:R-:W1:Y:S02]  /*c6c0*/  LDS.128 R56, [R28] ;  /* 0x000000001c387984 */ /* 0x000e640000000c00 */
[----:B-1----:R-:W-:Y:S02]  /*c6d0*/  HFMA2 R36, R36, 1, 1, R56 ;  /* 0x3c003c0024247831 */ /* 0x002fe40000000038 */
[----:B------:R-:W-:Y:S02]  /*c6e0*/  HADD2 R37, R37, R57 ;  /* 0x0000003925257230 */ /* 0x000fe40000000000 */
[----:B------:R-:W-:-:S02]  /*c6f0*/  HFMA2 R38, R38, 1, 1, R58 ;  /* 0x3c003c0026267831 */ /* 0x000fc4000000003a */
[----:B------:R-:W-:Y:S02]  /*c700*/  HADD2 R39, R39, R59 ;  /* 0x0000003b27277230 */ /* 0x000fe40000000000 */
[----:B--2---:R-:W-:Y:S02]  /*c710*/  @P0 HFMA2 R37, R37, R21, -RZ ;  /* 0x0000001525250231 */ /* 0x004fe400001000ff */
[----:B------:R-:W-:Y:S02]  /*c720*/  @P0 HMUL2 R36, R36, R20 ;  /* 0x0000001424240232 */ /* 0x000fe40000000000 */
[----:B------:R-:W-:Y:S02]  /*c730*/  @P0 HFMA2 R39, R39, R23, -RZ ;  /* 0x0000001727270231 */ /* 0x000fe400001000ff */
[----:B------:R-:W-:Y:S02]  /*c740*/  @P0 HMUL2 R38, R38, R22 ;  /* 0x0000001626260232 */ /* 0x000fe40000000000 */
[----:B------:R-:W-:-:S05]  /*c750*/  IMAD.WIDE.U32 R20, R61, 0x2, R2 ;  /* 0x000000023d147825 */ /* 0x000fca00078e0002 */
[----:B------:R1:W-:Y:S02]  /*c760*/  STG.E.128 desc[UR36][R20.64], R36 ;  /* 0x0000002414007986 */ /* 0x0003e4000c101d24 */
.L_x_982:
[----:B------:R-:W2:Y:S01]  /*c770*/  LDS.U16 R11, [R60+0x18] ;  /* 0x000018003c0b7984 */ /* 0x000ea20000000400 */
[----:B------:R-:W-:Y:S02]  /*c780*/  VIADD R52, R52, 0x10 ;  /* 0x0000001034347836 */ /* 0x000fe40000000000 */
[--C-:B------:R-:W-:Y:S02]  /*c790*/  HADD2.F32 R26, -RZ, R36.reuse.H0_H0 ;  /* 0x20000024ff1a7230 */ /* 0x100fe40000004100 */
[----:B-1----:R-:W-:Y:S01]  /*c7a0*/  HADD2.F32 R36, -RZ, R36.H1_H1 ;  /* 0x30000024ff247230 */ /* 0x002fe20000004100 */
[----:B------:R-:W-:Y:S01]  /*c7b0*/  ISETP.GE.AND P0, PT, R52, R45, PT ;  /* 0x0000002d3400720c */ /* 0x000fe20003f06270 */
[--C-:B------:R-:W-:Y:S02]  /*c7c0*/  HADD2.F32 R20, -RZ, R37.reuse.H1_H1 ;  /* 0x30000025ff147230 */ /* 0x100fe40000004100 */
[----:B------:R-:W-:Y:S02]  /*c7d0*/  HADD2.F32 R22, -RZ, R38.H0_H0 ;  /* 0x20000026ff167230 */ /* 0x000fe40000004100 */
[----:B------:R-:W-:-:S02]  /*c7e0*/  HADD2.F32 R24, -RZ, R37.H0_H0 ;  /* 0x20000025ff187230 */ /* 0x000fc40000004100 */
        /* <DEDUP_REMOVED lines=13> */
.L_x_973:
[----:B--2---:R-:W-:Y:S05]  /*c8c0*/  BSYNC.RECONVERGENT B1 ;  /* 0x0000000000017941 */ /* 0x004fea0003800200 */
.L_x_972:
[----:B------:R-:W-:Y:S01]  /*c8d0*/  ISETP.GE.AND P0, PT, R46, R25, PT ;  /* 0x000000192e00720c */ /* 0x000fe20003f06270 */
[----:B------:R-:W-:-:S12]  /*c8e0*/  BSSY.RECONVERGENT B1, `(.L_x_984) ;  /* 0x00000e0000017945 */ /* 0x000fd80003800200 */
[----:B------:R-:W-:Y:S05]  /*c8f0*/  @P0 BRA `(.L_x_985) ;  /* 0x0000000c00780947 */ /* 0x000fea0003800000 */
[----:B------:R-:W-:Y:S01]  /*c900*/  IADD3 R34, PT, PT, R46, 0x4, RZ ;  /* 0x000000042e227810 */ /* 0x000fe20007ffe0ff */
[----:B------:R-:W1:Y:S01]  /*c910*/  LDCU UR4, c[0x0][0x3f8] ;  /* 0x00007f00ff0477ac */ /* 0x000e620008000800 */
[----:B------:R-:W2:Y:S01]  /*c920*/  LDC.64 R30, c[0x0][0x458] ;  /* 0x00011600ff1e7b82 */ /* 0x000ea20000000a00 */
[----:B------:R-:W-:Y:S01]  /*c930*/  LOP3.LUT R35, RZ, R9, RZ, 0x33, !PT ;  /* 0x00000009ff237212 */ /* 0x000fe200078e33ff */
[----:B------:R-:W-:Y:S01]  /*c940*/  BSSY.RECONVERGENT B2, `(.L_x_986) ;  /* 0x000004b000027945 */ /* 0x000fe20003800200 */
[----:B------:R-:W-:-:S04]  /*c950*/  VIMNMX R33, PT, PT, R25, R34, !PT ;  /* 0x0000002219217248 */ /* 0x000fc80007fe0100 */
[----:B------:R-:W-:-:S04]  /*c960*/  IADD3 R35, PT, PT, -R0, R33, R35 ;  /* 0x0000002100237210 */ /* 0x000fc80007ffe123 */
[----:B------:R-:W-:Y:S01]  /*c970*/  LOP3.LUT P0, RZ, R35, 0x4, RZ, 0xc0, !PT ;  /* 0x0000000423ff7812 */ /* 0x000fe2000780c0ff */
[----:B-1----:R-:W-:-:S04]  /*c980*/  IMAD R32, R17, UR4, R8 ;  /* 0x0000000411207c24 */ /* 0x002fc8000f8e0208 */
[----:B------:R-:W-:Y:S01]  /*c990*/  IMAD R33, R32, 0xa0, R5 ;  /* 0x000000a020217824 */ /* 0x000fe200078e0205 */
[----:B------:R-:W-:-:S03]  /*c9a0*/  MOV R32, R46 ;  /* 0x0000002e00207202 */ /* 0x000fc60000000f00 */
[----:B--2---:R-:W-:-:S04]  /*c9b0*/  IMAD.WIDE R30, R33, 0x2, R30 ;  /* 0x00000002211e7825 */ /* 0x004fc800078e021e */
[----:B------:R-:W-:Y:S05]  /*c9c0*/  @P0 BRA `(.L_x_987) ;  /* 0x0000000400080947 */ /* 0x000fea0003800000 */
        /* <DEDUP_REMOVED lines=26> */
[----:B------:R-:W-:-:S05]  /*cb70*/  @!P2 LOP3.LUT R32, RZ, R37, RZ, 0x33, !PT ;  /* 0x00000025ff20a212 */ /* 0x000fca00078e33ff */
[----:B------:R-:W-:-:S04]  /*cb80*/  IMAD R33, R32, 0xa0, RZ ;  /* 0x000000a020217824 */ /* 0x000fc800078e02ff */
[----:B------:R-:W-:-:S05]  /*cb90*/  IMAD.WIDE.U32 R32, R33, 0x2, R6 ;  /* 0x0000000221207825 */ /* 0x000fca00078e0006 */
[----:B------:R2:W5:Y:S01]  /*cba0*/  LDG.E.128 R36, desc[UR36][R32.64] ;  /* 0x0000002420247981 */ /* 0x000562000c1e1d00 */
[----:B------:R-:W-:Y:S01]  /*cbb0*/  IMAD R40, R0, 0x2, R29 ;  /* 0x0000000200287824 */ /* 0x000fe200078e021d */
[----:B-1----:R-:W-:-:S05]  /*cbc0*/  UISETP.NE.AND UP0, UPT, UR4, URZ, UPT ;  /* 0x000000ff0400728c */ /* 0x002fca000bf05270 */
[----:B------:R-:W1:Y:S02]  /*cbd0*/  LDS.U16 R40, [R40] ;  /* 0x0000000028287984 */ /* 0x000e640000000400 */
[----:B-1----:R-:W-:Y:S02]  /*cbe0*/  HADD2.F32 R45, -RZ, R40.H0_H0 ;  /* 0x20000028ff2d7230 */ /* 0x002fe40000004100 */
[----:B--2---:R-:W-:Y:S05]  /*cbf0*/  BRA.U UP0, `(.L_x_988) ;  /* 0x0000000100387547 */ /* 0x004fea000b800000 */
        /* <DEDUP_REMOVED lines=14> */
.L_x_988:
[--C-:B-1---5:R-:W-:Y:S02]  /*cce0*/  HADD2.F32 R33, -RZ, R37.reuse.H0_H0 ;  /* 0x20000025ff217230 */ /* 0x122fe40000004100 */
[----:B------:R-:W-:Y:S02]  /*ccf0*/  HADD2.F32 R40, -RZ, R37.H1_H1 ;  /* 0x30000025ff287230 */ /* 0x000fe40000004100 */
[----:B------:R-:W-:Y:S02]  /*cd00*/  HADD2.F32 R32, -RZ, R36.H0_H0 ;  /* 0x20000024ff207230 */ /* 0x000fe40000004100 */
[C---:B------:R-:W-:Y:S01]  /*cd10*/  FFMA.FTZ R24, R45.reuse, R33, R24 ;  /* 0x000000212d187223 */ /* 0x040fe20000010018 */
        /* <DEDUP_REMOVED lines=10> */
[----:B------:R-:W-:Y:S01]  /*cdc0*/  MOV R32, R34 ;  /* 0x0000002200207202 */ /* 0x000fe20000000f00 */
[C---:B------:R-:W-:Y:S01]  /*cdd0*/  FFMA.FTZ R20, R45.reuse, R41, R20 ;  /* 0x000000292d147223 */ /* 0x040fe20000010014 */
[----:B------:R-:W-:-:S07]  /*cde0*/  FFMA.FTZ R11, R45, R42, R11 ;  /* 0x0000002a2d0b7223 */ /* 0x000fce000001000b */
.L_x_987:
[----:B------:R-:W-:Y:S05]  /*cdf0*/  BSYNC.RECONVERGENT B2 ;  /* 0x0000000000027941 */ /* 0x000fea0003800200 */
.L_x_986:
[----:B------:R-:W-:-:S13]  /*ce00*/  ISETP.GE.U32.AND P0, PT, R35, 0x4, PT ;  /* 0x000000042300780c */ /* 0x000fda0003f06070 */
[----:B------:R-:W-:Y:S05]  /*ce10*/  @!P0 BRA `(.L_x_985) ;  /* 0x0000000800308947 */ /* 0x000fea0003800000 */
[C---:B------:R-:W-:Y:S01]  /*ce20*/  LEA R34, R32.reuse, UR5, 0x1 ;  /* 0x0000000520227c11 */ /* 0x040fe2000f8e08ff */
[----:B------:R-:W-:-:S04]  /*ce30*/  IMAD R35, R32, 0xa0, RZ ;  /* 0x000000a020237824 */ /* 0x000fc800078e02ff */
[----:B------:R-:W-:Y:S01]  /*ce40*/  IMAD R33, R9, -0x2, R34 ;  /* 0xfffffffe09217824 */ /* 0x000fe200078e0222 */
[----:B------:R-:W-:-:S04]  /*ce50*/  IADD3 R34, PT, PT, R32, 0x4, RZ ;  /* 0x0000000420227810 */ /* 0x000fc80007ffe0ff */
[----:B------:R-:W-:-:S07]  /*ce60*/  IADD3 R44, PT, PT, R33, 0x8, R44 ;  /* 0x00000008212c7810 */ /* 0x000fce0007ffe02c */
.L_x_995:
[----:B------:R-:W1:Y:S01]  /*ce70*/  LDC R47, c[0x0][0x3f4] ;  /* 0x0000fd00ff2f7b82 */ /* 0x000e620000000800 */
[----:B------:R-:W-:Y:S01]  /*ce80*/  VIADD R36, R34, 0xfffffffc ;  /* 0xfffffffc22247836 */ /* 0x000fe20000000000 */
[----:B------:R-:W-:Y:S04]  /*ce90*/  BSSY.RECONVERGENT B2, `(.L_x_989) ;  /* 0x000003e000027945 */ /* 0x000fe80003800200 */
        /* <DEDUP_REMOVED lines=45> */
.L_x_991:
        /* <DEDUP_REMOVED lines=14> */
[----:B------:R-:W-:-:S02]  /*d250*/  FFMA.FTZ R20, R45, R41, R20 ;  /* 0x000000292d147223 */ /* 0x000fc40000010014 */
[----:B------:R-:W-:-:S07]  /*d260*/  FFMA.FTZ R11, R45, R42, R11 ;  /* 0x0000002a2d0b7223 */ /* 0x000fce000001000b */
.L_x_990:
[----:B------:R-:W-:Y:S05]  /*d270*/  BSYNC.RECONVERGENT B2 ;  /* 0x0000000000027941 */ /* 0x000fea0003800200 */
.L_x_989:
        /* <DEDUP_REMOVED lines=10> */
[----:B--2---:R-:W-:-:S06]  /*d320*/  VIADD R38, R36, 0xffffffe ;  /* 0x0ffffffe24267836 */ /* 0x004fcc0000000000 */
[----:B------:R-:W2:Y:S02]  /*d330*/  F2I.FTZ.U32.TRUNC.NTZ R33, R38 ;  /* 0x0000002600217305 */ /* 0x000ea4000021f000 */
[----:B--2---:R-:W-:-:S05]  /*d340*/  IADD3 R32, PT, PT, RZ, -R33, RZ ;  /* 0x80000021ff207210 */ /* 0x004fca0007ffe0ff */
[----:B------:R-:W-:Y:S01]  /*d350*/  IMAD R39, R32, R37, RZ ;  /* 0x0000002520277224 */ /* 0x000fe200078e02ff */
[----:B------:R-:W-:-:S05]  /*d360*/  MOV R32, RZ ;  /* 0x000000ff00207202 */ /* 0x000fca0000000f00 */
[----:B------:R-:W-:-:S04]  /*d370*/  IMAD.HI.U32 R32, R33, R39, R32 ;  /* 0x0000002721207227 */ /* 0x000fc800078e0020 */
[----:B------:R-:W-:Y:S02]  /*d380*/  IMAD.MOV.U32 R33, RZ, RZ, R40 ;  /* 0x000000ffff217224 */ /* 0x000fe400078e0028 */
[----:B------:R-:W2:Y:S02]  /*d390*/  LDS.U16 R40, [R44] ;  /* 0x000000002c287984 */ /* 0x000ea40000000400 */
[----:B------:R-:W-:-:S05]  /*d3a0*/  IMAD.HI.U32 R32, R32, R33, RZ ;  /* 0x0000002120207227 */ /* 0x000fca00078e00ff */
[----:B------:R-:W-:-:S05]  /*d3b0*/  IADD3 R32, PT, PT, -R32, RZ, RZ ;  /* 0x000000ff20207210 */ /* 0x000fca0007ffe1ff */
        /* <DEDUP_REMOVED lines=27> */
.L_x_994:
        /* <DEDUP_REMOVED lines=16> */
.L_x_993:
[----:B------:R-:W-:Y:S05]  /*d670*/  BSYNC.RECONVERGENT B2 ;  /* 0x0000000000027941 */ /* 0x000fea0003800200 */
.L_x_992:
[C---:B------:R-:W-:Y:S01]  /*d680*/  VIADD R32, R34.reuse, 0x4 ;  /* 0x0000000422207836 */ /* 0x040fe20000000000 */
[----:B------:R-:W-:Y:S01]  /*d690*/  IADD3 R34, PT, PT, R34, 0x8, RZ ;  /* 0x0000000822227810 */ /* 0x000fe20007ffe0ff */
[----:B------:R-:W-:Y:S01]  /*d6a0*/  VIADD R44, R44, 0x10 ;  /* 0x000000102c2c7836 */ /* 0x000fe20000000000 */
[----:B------:R-:W-:Y:S02]  /*d6b0*/  IADD3 R35, PT, PT, R35, 0x500, RZ ;  /* 0x0000050023237810 */ /* 0x000fe40007ffe0ff */
[----:B------:R-:W-:-:S13]  /*d6c0*/  ISETP.GE.AND P0, PT, R32, R25, PT ;  /* 0x000000192000720c */ /* 0x000fda0003f06270 */
[----:B------:R-:W-:Y:S05]  /*d6d0*/  @!P0 BRA `(.L_x_995) ;  /* 0xfffffff400e48947 */ /* 0x000fea000383ffff */
.L_x_985:
[----:B------:R-:W-:Y:S05]  /*d6e0*/  BSYNC.RECONVERGENT B1 ;  /* 0x0000000000017941 */ /* 0x000fea0003800200 */
.L_x_984:
[----:B------:R-:W-:-:S13]  /*d6f0*/  ISETP.NE.AND P0, PT, R0, R27, PT ;  /* 0x0000001b0000720c */ /* 0x000fda0003f05270 */
[----:B------:R-:W-:Y:S05]  /*d700*/  @P0 BRA `(.L_x_971) ;  /* 0x0000000000bc0947 */ /* 0x000fea0003800000 */
[----:B------:R-:W-:Y:S01]  /*d710*/  MOV R7, 0xa0 ;  /* 0x000000a000077802 */ /* 0x000fe20000000f00 */
[----:B------:R-:W1:Y:S04]  /*d720*/  LDCU UR4, c[0x0][0x40c] ;  /* 0x00008180ff0477ac */ /* 0x000e680008000800 */
[----:B------:R-:W-:-:S04]  /*d730*/  IMAD R7, R18, R7, -0xa0 ;  /* 0xffffff6012077424 */ /* 0x000fc800078e0207 */
[----:B------:R-:W-:-:S05]  /*d740*/  IMAD.WIDE R6, R7, 0x2, R2 ;  /* 0x0000000207067825 */ /* 0x000fca00078e0202 */
[----:B------:R2:W5:Y:S01]  /*d750*/  LDG.E.128 R32, desc[UR36][R6.64] ;  /* 0x0000002406207981 */ /* 0x000562000c1e1d00 */
[----:B------:R-:W-:Y:S01]  /*d760*/  IADD3 R18, PT, PT, R18, -R9, RZ ;  /* 0x8000000912127210 */ /* 0x000fe20007ffe0ff */
[----:B-1----:R-:W-:-:S04]  /*d770*/  UISETP.NE.AND UP0, UPT, UR4, URZ, UPT ;  /* 0x000000ff0400728c */ /* 0x002fc8000bf05270 */
[----:B------:R-:W-:-:S06]  /*d780*/  IMAD R29, R18, 0x2, R29 ;  /* 0x00000002121d7824 */ /* 0x000fcc00078e021d */
[----:B------:R-:W1:Y:S02]  /*d790*/  LDS.U16 R29, [R29+-0x2] ;  /* 0xfffffe001d1d7984 */ /* 0x000e640000000400 */
[----:B-1----:R-:W-:Y:S01]  /*d7a0*/  HADD2.F32 R25, -RZ, R29.H0_H0 ;  /* 0x2000001dff197230 */ /* 0x002fe20000004100 */
[----:B--2---:R-:W-:Y:S06]  /*d7b0*/  BRA.U UP0, `(.L_x_996) ;  /* 0x0000000100507547 */ /* 0x004fec000b800000 */
        /* <DEDUP_REMOVED lines=20> */
.L_x_996:
[----:B-1---5:R-:W-:Y:S02]  /*d900*/  HADD2.F32 R2, -RZ, R32.H0_H0 ;  /* 0x20000020ff027230 */ /* 0x022fe40000004100 */
[----:B------:R-:W-:Y:S02]  /*d910*/  HADD2.F32 R7, -RZ, R34.H0_H0 ;  /* 0x20000022ff077230 */ /* 0x000fe40000004100 */
[----:B------:R-:W-:Y:S02]  /*d920*/  HADD2.F32 R32, -RZ, R32.H1_H1 ;  /* 0x30000020ff207230 */ /* 0x000fe40000004100 */
[C---:B------:R-:W-:Y:S01]  /*d930*/  FFMA.FTZ R26, R25.reuse, R2, R26 ;  /* 0x00000002191a7223 */ /* 0x040fe2000001001a */
[--C-:B------:R-:W-:Y:S02]  /*d940*/  HADD2.F32 R3, -RZ, R33.reuse.H0_H0 ;  /* 0x20000021ff037230 */ /* 0x100fe40000004100 */
        /* <DEDUP_REMOVED lines=11> */
.L_x_971:
[----:B--2---:R-:W-:Y:S05]  /*da00*/  BSYNC.RECONVERGENT B0 ;  /* 0x0000000000007941 */ /* 0x004fea0003800200 */
.L_x_970:
[----:B------:R-:W-:Y:S01]  /*da10*/  BAR.SYNC.DEFER_BLOCKING 0x0 ;  /* 0x0000000000007b1d */ /* 0x000fe20000010000 */
[----:B------:R-:W-:-:S13]  /*da20*/  ISETP.GT.U32.AND P0, PT, R5, 0x9f, PT ;  /* 0x0000009f0500780c */ /* 0x000fda0003f04070 */
[----:B------:R-:W-:Y:S05]  /*da30*/  @P0 EXIT ;  /* 0x000000000000094d */ /* 0x000fea0003800000 */
[----:B------:R-:W2:Y:S01]  /*da40*/  S2UR UR5, SR_CgaCtaId ;  /* 0x00000000000579c3 */ /* 0x000ea20000008800 */
        /* <DEDUP_REMOVED lines=10> */
[----:B--2---:R-:W-:-:S06]  /*daf0*/  ULEA UR4, UR5, UR4, 0x18 ;  /* 0x0000000405047291 */ /* 0x004fcc000f8ec0ff */
[----:B------:R-:W-:Y:S01]  /*db00*/  LEA R0, R0, UR4, 0x1 ;  /* 0x0000000400007c11 */ /* 0x000fe2000f8e08ff */
[----:B------:R-:W-:Y:S06]  /*db10*/  @P0 BRA `(.L_x_998) ;  /* 0x0000000000140947 */ /* 0x000fec0003800000 */
[----:B0-----:R-:W-:Y:S02]  /*db20*/  F2FP.F16.F32.PACK_AB R12, R23, R26 ;  /* 0x0000001a170c723e */ /* 0x001fe400000000ff */
[----:B------:R-:W-:Y:S02]  /*db30*/  F2FP.F16.F32.PACK_AB R13, R21, R24 ;  /* 0x00000018150d723e */ /* 0x000fe400000000ff */
[----:B------:R-:W-:Y:S02]  /*db40*/  F2FP.F16.F32.PACK_AB R14, R19, R22 ;  /* 0x00000016130e723e */ /* 0x000fe400000000ff */
[----:B------:R-:W-:-:S05]  /*db50*/  F2FP.F16.F32.PACK_AB R15, R11, R20 ;  /* 0x000000140b0f723e */ /* 0x000fca00000000ff */
[----:B------:R2:W-:Y:S02]  /*db60*/  STS.128 [R0+-0x280], R12 ;  /* 0xfffd800c00007388 */ /* 0x0005e40000000c00 */
.L_x_998:
[----:B------:R-:W-:Y:S05]  /*db70*/  BSYNC.RECONVERGENT B0 ;  /* 0x0000000000007941 */ /* 0x000fea0003800200 */
.L_x_997:
[----:B------:R-:W-:Y:S06]  /*db80*/  BAR.SYNC.DEFER_BLOCKING 0x0 ;  /* 0x0000000000007b1d */ /* 0x000fec0000010000 */
[----:B------:R-:W-:Y:S04]  /*db90*/  BSSY.RECONVERGENT B0, `(.L_x_999) ;  /* 0x0000013000007945 */ /* 0x000fe80003800200 */
[----:B------:R-:W-:Y:S05]  /*dba0*/  @P1 BRA `(.L_x_1000) ;  /* 0x0000000000441947 */ /* 0x000fea0003800000 */
[----:B0-2---:R-:W0:Y:S02]  /*dbb0*/  LDS.128 R12, [R0] ;  /* 0x00000000000c7984 */ /* 0x005e240000000c00 */
[----:B0-----:R-:W-:Y:S02]  /*dbc0*/  HADD2.F32 R3, -RZ, R12.H0_H0 ;  /* 0x2000000cff037230 */ /* 0x001fe40000004100 */
[--C-:B------:R-:W-:Y:S02]  /*dbd0*/  HADD2.F32 R7, -RZ, R13.reuse.H0_H0 ;  /* 0x2000000dff077230 */ /* 0x100fe40000004100 */
[----:B------:R-:W-:Y:S02]  /*dbe0*/  HADD2.F32 R2, -RZ, R13.H1_H1 ;  /* 0x3000000dff027230 */ /* 0x000fe40000004100 */
[----:B------:R-:W-:Y:S01]  /*dbf0*/  FADD.FTZ R26, R26, R3 ;  /* 0x000000031a1a7221 */ /* 0x000fe20000010000 */
[----:B------:R-:W-:Y:S02]  /*dc00*/  HADD2.F32 R9, -RZ, R14.H0_H0 ;  /* 0x2000000eff097230 */ /* 0x000fe40000004100 */
[----:B------:R-:W-:Y:S01]  /*dc10*/  FADD.FTZ R24, R24, R7 ;  /* 0x0000000718187221 */ /* 0x000fe20000010000 */
[----:B------:R-:W-:-:S02]  /*dc20*/  HADD2.F32 R12, -RZ, R12.H1_H1 ;  /* 0x3000000cff0c7230 */ /* 0x000fc40000004100 */
[----:B------:R-:W-:Y:S01]  /*dc30*/  FADD.FTZ R21, R21, R2 ;  /* 0x0000000215157221 */ /* 0x000fe20000010000 */
[----:B------:R-:W-:Y:S02]  /*dc40*/  HADD2.F32 R14, -RZ, R14.H1_H1 ;  /* 0x3000000eff0e7230 */ /* 0x000fe40000004100 */
[----:B------:R-:W-:Y:S01]  /*dc50*/  FADD.FTZ R22, R22, R9 ;  /* 0x0000000916167221 */ /* 0x000fe20000010000 */
[--C-:B------:R-:W-:Y:S02]  /*dc60*/  HADD2.F32 R13, -RZ, R15.reuse.H0_H0 ;  /* 0x2000000fff0d7230 */ /* 0x100fe40000004100 */
[----:B------:R-:W-:Y:S01]  /*dc70*/  FADD.FTZ R23, R23, R12 ;  /* 0x0000000c17177221 */ /* 0x000fe20000010000 */
[----:B------:R-:W-:Y:S02]  /*dc80*/  HADD2.F32 R4, -RZ, R15.H1_H1 ;  /* 0x3000000fff047230 */ /* 0x000fe40000004100 */
[----:B------:R-:W-:Y:S01]  /*dc90*/  FADD.FTZ R19, R19, R14 ;  /* 0x0000000e13137221 */ /* 0x000fe20000010000 */
[----:B------:R-:W-:-:S02]  /*dca0*/  FADD.FTZ R20, R20, R13 ;  /* 0x0000000d14147221 */ /* 0x000fc40000010000 */
[----:B------:R-:W-:-:S07]  /*dcb0*/  FADD.FTZ R11, R11, R4 ;  /* 0x000000040b0b7221 */ /* 0x000fce0000010000 */
.L_x_1000:
[----:B------:R-:W-:Y:S05]  /*dcc0*/  BSYNC.RECONVERGENT B0 ;  /* 0x0000000000007941 */ /* 0x000fea0003800200 */
.L_x_999:
        /* <DEDUP_REMOVED lines=8> */
.L_x_1002:
[----:B------:R-:W-:Y:S05]  /*dd50*/  BSYNC.RECONVERGENT B0 ;  /* 0x0000000000007941 */ /* 0x000fea0003800200 */
.L_x_1001:
[----:B------:R-:W-:Y:S06]  /*dd60*/  BAR.SYNC.DEFER_BLOCKING 0x0 ;  /* 0x0000000000007b1d */ /* 0x000fec0000010000 */
[----:B------:R-:W-:Y:S04]  /*dd70*/  BSSY.RECONVERGENT B0, `(.L_x_1003) ;  /* 0x0000013000007945 */ /* 0x000fe80003800200 */
[----:B------:R-:W-:Y:S05]  /*dd80*/  @P3 BRA `(.L_x_1004) ;  /* 0x0000000000443947 */ /* 0x000fea0003800000 */
[----:B0-23--:R-:W0:Y:S02]  /*dd90*/  LDS.128 R12, [R0] ;  /* 0x00000000000c7984 */ /* 0x00de240000000c00 */
        /* <DEDUP_REMOVED lines=16> */
.L_x_1004:
[----:B------:R-:W-:Y:S05]  /*dea0*/  BSYNC.RECONVERGENT B0 ;  /* 0x0000000000007941 */ /* 0x000fea0003800200 */
.L_x_1003:
[----:B------:R-:W-:Y:S06]  /*deb0*/  BAR.SYNC.DEFER_BLOCKING 0x0 ;  /* 0x0000000000007b1d */ /* 0x000fec0000010000 */
[----:B------:R-:W-:Y:S05]  /*dec0*/  @P3 EXIT ;  /* 0x000000000000394d */ /* 0x000fea0003800000 */
[----:B------:R-:W4:Y:S02]  /*ded0*/  LDCU UR4, c[0x0][0x478] ;  /* 0x00008f00ff0477ac */ /* 0x000f240008000800 */
[----:B----4-:R-:W-:-:S09]  /*dee0*/  UISETP.NE.AND UP0, UPT, UR4, 0x2, UPT ;  /* 0x000000020400788c */ /* 0x010fd2000bf05270 */
[----:B------:R-:W-:Y:S05]  /*def0*/  BRA.U UP0, `(.L_x_1005) ;  /* 0x0000000100e07547 */ /* 0x000fea000b800000 */
[----:B------:R-:W4:Y:S01]  /*df00*/  LDC.64 R2, c[0x0][0x470] ;  /* 0x00011c00ff027b82 */ /* 0x000f220000000a00 */
[----:B------:R-:W5:Y:S01]  /*df10*/  LDCU.64 UR4, c[0x0][0x380] ;  /* 0x00007000ff0477ac */ /* 0x000f620008000a00 */
[----:B----4-:R-:W4:Y:S01]  /*df20*/  LDG.E R2, desc[UR36][R2.64] ;  /* 0x0000002402027981 */ /* 0x010f22000c1e1900 */
[----:B------:R-:W-:-:S04]  /*df30*/  IADD3 R10, PT, PT, R10, R5, RZ ;  /* 0x000000050a0a7210 */ /* 0x000fc80007ffe0ff */
[----:B-----5:R-:W-:Y:S01]  /*df40*/  IADD3 R8, P0, PT, R10, UR4, RZ ;  /* 0x000000040a087c10 */ /* 0x020fe2000ff1e0ff */
[C---:B----4-:R-:W-:Y:S01]  /*df50*/  FMUL.FTZ R20, R2.reuse, R20 ;  /* 0x0000001402147220 */ /* 0x050fe20000410000 */
[C---:B------:R-:W-:Y:S01]  /*df60*/  FMUL.FTZ R19, R2.reuse, R19 ;  /* 0x0000001302137220 */ /* 0x040fe20000410000 */
[C---:B------:R-:W-:Y:S01]  /*df70*/  FMUL.FTZ R11, R2.reuse, R11 ;  /* 0x0000000b020b7220 */ /* 0x040fe20000410000 */
[C---:B------:R-:W-:Y:S01]  /*df80*/  FMUL.FTZ R21, R2.reuse, R21 ;  /* 0x0000001502157220 */ /* 0x040fe20000410000 */
[C---:B------:R-:W-:Y:S01]  /*df90*/  FMUL.FTZ R23, R2.reuse, R23 ;  /* 0x0000001702177220 */ /* 0x040fe20000410000 */
[C---:B------:R-:W-:Y:S01]  /*dfa0*/  FMUL.FTZ R24, R2.reuse, R24 ;  /* 0x0000001802187220 */ /* 0x040fe20000410000 */
[----:B------:R-:W2:Y:S01]  /*dfb0*/  F2I.S8.NTZ R20, R20 ;  /* 0x0000001400147305 */ /* 0x000ea20000202100 */
[C---:B------:R-:W-:Y:S01]  /*dfc0*/  FMUL.FTZ R22, R2.reuse, R22 ;  /* 0x0000001602167220 */ /* 0x040fe20000410000 */
[----:B------:R-:W-:-:S06]  /*dfd0*/  FMUL.FTZ R2, R2, R26 ;  /* 0x0000001a02027220 */ /* 0x000fcc0000410000 */
[----:B------:R-:W4:Y:S01]  /*dfe0*/  F2I.S8.NTZ R19, R19 ;  /* 0x0000001300137305 */ /* 0x000f220000202100 */
[----:B--23--:R-:W-:-:S07]  /*dff0*/  PRMT R0, R20, 0x8880, RZ ;  /* 0x0000888014007816 */ /* 0x00cfce00000000ff */
[----:B------:R-:W2:Y:S01]  /*e000*/  F2I.S8.NTZ R11, R11 ;  /* 0x0000000b000b7305 */ /* 0x000ea20000202100 */
[----:B------:R-:W-:-:S04]  /*e010*/  PRMT R0, R0, 0x7710, RZ ;  /* 0x0000771000007816 */ /* 0x000fc800000000ff */
[----:B------:R-:W-:-:S03]  /*e020*/  SHF.L.U32 R0, R0, 0x10, RZ ;  /* 0x0000001000007819 */ /* 0x000fc600000006ff */
[----:B------:R-:W3:Y:S01]  /*e030*/  F2I.S8.NTZ R21, R21 ;  /* 0x0000001500157305 */ /* 0x000ee20000202100 */
[----:B----4-:R-:W-:Y:S02]  /*e040*/  PRMT R19, R19, 0x8880, RZ ;  /* 0x0000888013137816 */ /* 0x010fe400000000ff */
[----:B------:R-:W-:Y:S02]  /*e050*/  LOP3.LUT R4, R0, 0xff0000, RZ, 0xc0, !PT ;  /* 0x00ff000000047812 */ /* 0x000fe400078ec0ff */
[----:B------:R-:W-:Y:S02]  /*e060*/  PRMT R0, R19, 0x7710, RZ ;  /* 0x0000771013007816 */ /* 0x000fe400000000ff */
[----:B--2---:R-:W-:Y:S01]  /*e070*/  PRMT R3, R11, 0x8880, RZ ;  /* 0x000088800b037816 */ /* 0x004fe200000000ff */
[----:B------:R-:W2:Y:S02]  /*e080*/  F2I.S8.NTZ R23, R23 ;  /* 0x0000001700177305 */ /* 0x000ea40000202100 */
[----:B------:R-:W-:Y:S01]  /*e090*/  IMAD.SHL.U32 R0, R0, 0x100, RZ ;  /* 0x0000010000007824 */ /* 0x000fe200078e00ff */
[----:B------:R-:W-:-:S04]  /*e0a0*/  PRMT R3, R3, 0x7710, RZ ;  /* 0x0000771003037816 */ /* 0x000fc800000000ff */
[----:B------:R-:W-:Y:S01]  /*e0b0*/  PRMT R3, R4, 0x4210, R3 ;  /* 0x0000421004037816 */ /* 0x000fe20000000003 */
[----:B------:R-:W4:Y:S01]  /*e0c0*/  F2I.S8.NTZ R24, R24 ;  /* 0x0000001800187305 */ /* 0x000f220000202100 */
[----:B---3--:R-:W-:Y:S02]  /*e0d0*/  PRMT R4, R21, 0x8880, RZ ;  /* 0x0000888015047816 */ /* 0x008fe400000000ff */
[----:B------:R-:W-:Y:S02]  /*e0e0*/  LOP3.LUT R9, R3, 0xff00, R0, 0xf8, !PT ;  /* 0x0000ff0003097812 */ /* 0x000fe400078ef800 */
[----:B------:R-:W-:Y:S02]  /*e0f0*/  PRMT R4, R4, 0x7710, RZ ;  /* 0x0000771004047816 */ /* 0x000fe400000000ff */
[----:B--2---:R-:W-:Y:S01]  /*e100*/  PRMT R23, R23, 0x8880, RZ ;  /* 0x0000888017177816 */ /* 0x004fe200000000ff */
[----:B------:R-:W2:Y:S01]  /*e110*/  F2I.S8.NTZ R22, R22 ;  /* 0x0000001600167305 */ /* 0x000ea20000202100 */
[----:B------:R-:W-:-:S02]  /*e120*/  LOP3.LUT R4, R4, 0xff, RZ, 0xc0, !PT ;  /* 0x000000ff04047812 */ /* 0x000fc400078ec0ff */
[----:B------:R-:W-:Y:S02]  /*e130*/  PRMT R0, R23, 0x7710, RZ ;  /* 0x0000771017007816 */ /* 0x000fe400000000ff */
[----:B----4-:R-:W-:-:S03]  /*e140*/  PRMT R24, R24, 0x8880, RZ ;  /* 0x0000888018187816 */ /* 0x010fc600000000ff */
[----:B------:R-:W3:Y:S01]  /*e150*/  F2I.S8.NTZ R2, R2 ;  /* 0x0000000200027305 */ /* 0x000ee20000202100 */
[----:B------:R-:W-:Y:S02]  /*e160*/  LOP3.LUT R6, R0, 0xff, RZ, 0xc0, !PT ;  /* 0x000000ff00067812 */ /* 0x000fe400078ec0ff */
[----:B------:R-:W-:-:S03]  /*e170*/  PRMT R3, R24, 0x7710, RZ ;  /* 0x0000771018037816 */ /* 0x000fc600000000ff */
[----:B------:R-:W-:Y:S01]  /*e180*/  IMAD.WIDE.U32 R6, R6, 0x100, RZ ;  /* 0x0000010006067825 */ /* 0x000fe200078e00ff */
[----:B--2---:R-:W-:Y:S02]  /*e190*/  PRMT R22, R22, 0x8880, RZ ;  /* 0x0000888016167816 */ /* 0x004fe400000000ff */
[----:B------:R-:W-:Y:S02]  /*e1a0*/  LOP3.LUT R5, R3, 0xff, RZ, 0xc0, !PT ;  /* 0x000000ff03057812 */ /* 0x000fe400078ec0ff */
[----:B------:R-:W-:Y:S02]  /*e1b0*/  PRMT R0, R22, 0x7710, RZ ;  /* 0x0000771016007816 */ /* 0x000fe400000000ff */
[----:B---3--:R-:W-:Y:S01]  /*e1c0*/  PRMT R11, R2, 0x8880, RZ ;  /* 0x00008880020b7816 */ /* 0x008fe200000000ff */
        /* <DEDUP_REMOVED lines=11> */
.L_x_1005:
[----:B------:R-:W4:Y:S01]  /*e280*/  LDC.64 R2, c[0x0][0x380] ;  /* 0x0000e000ff027b82 */ /* 0x000f220000000a00 */
[----:B------:R-:W-:Y:S02]  /*e290*/  IADD3 R5, PT, PT, R10, R5, RZ ;  /* 0x000000050a057210 */ /* 0x000fe40007ffe0ff */
        /* <DEDUP_REMOVED lines=10> */
.L_x_808:
[----:B------:R-:W-:Y:S01]  /*e340*/  MOV R12, 0x10 ;  /* 0x00000010000c7802 */ /* 0x000fe20000000f00 */
[----:B------:R-:W-:Y:S01]  /*e350*/  IMAD.MOV.U32 R11, RZ, RZ, 0x1f ;  /* 0x0000001fff0b7424 */ /* 0x000fe200078e00ff */
[----:B------:R-:W-:-:S07]  /*e360*/  MOV R15, 0xffffffff ;  /* 0xffffffff000f7802 */ /* 0x000fce0000000f00 */
[----:B-1----:R-:W-:Y:S05]  /*e370*/  WARPSYNC.COLLECTIVE R15, `(.L_x_1006) ;  /* 0x000000000f087348 */ /* 0x002fea0003c00000 */
[----:B------:R0:W2:Y:S02]  /*e380*/  SHFL.BFLY P6, R14, R13, R12, R11 ;  /* 0x0c00000c0d0e7389 */ /* 0x0000a400000c000b */
[----:B012---:R-:W-:Y:S05]  /*e390*/  ENDCOLLECTIVE ;  /* 0x000000000000791b */ /* 0x007fea0003800000 */
.L_x_1006:
[----:B------:R-:W-:Y:S02]  /*e3a0*/  IMAD.MOV.U32 R12, RZ, RZ, 0x8 ;  /* 0x00000008ff0c7424 */ /* 0x000fe400078e00ff */
[----:B------:R-:W-:-:S05]  /*e3b0*/  FADD.FTZ R2, R13, R14 ;  /* 0x0000000e0d027221 */ /* 0x000fca0000010000 */
[----:B------:R-:W-:-:S07]  /*e3c0*/  MOV R13, R2 ;  /* 0x00000002000d7202 */ /* 0x000fce0000000f00 */
[----:B------:R-:W-:Y:S05]  /*e3d0*/  WARPSYNC.COLLECTIVE R15, `(.L_x_1007) ;  /* 0x000000000f087348 */ /* 0x000fea0003c00000 */
[----:B------:R0:W1:Y:S02]  /*e3e0*/  SHFL.BFLY P6, R14, R13, R12, R11 ;  /* 0x0c00000c0d0e7389 */ /* 0x00006400000c000b */
[----:B01----:R-:W-:Y:S05]  /*e3f0*/  ENDCOLLECTIVE ;  /* 0x000000000000791b */ /* 0x003fea0003800000 */
.L_x_1007:
[----:B------:R-:W-:Y:S01]  /*e400*/  MOV R12, 0x4 ;  /* 0x00000004000c7802 */ /* 0x000fe20000000f00 */
[----:B------:R-:W-:-:S05]  /*e410*/  FADD.FTZ R3, R2, R14 ;  /* 0x0000000e02037221 */ /* 0x000fca0000010000 */
[----:B------:R-:W-:-:S07]  /*e420*/  MOV R13, R3 ;  /* 0x00000003000d7202 */ /* 0x000fce0000000f00 */
[----:B------:R-:W-:Y:S05]  /*e430*/  WARPSYNC.COLLECTIVE R15, `(.L_x_1008) ;  /* 0x000000000f087348 */ /* 0x000fea0003c00000 */
[----:B------:R0:W1:Y:S02]  /*e440*/  SHFL.BFLY P6, R14, R13, R12, R11 ;  /* 0x0c00000c0d0e7389 */ /* 0x00006400000c000b */
[----:B01----:R-:W-:Y:S05]  /*e450*/  ENDCOLLECTIVE ;  /* 0x000000000000791b */ /* 0x003fea0003800000 */
.L_x_1008:
[----:B------:R-:W-:Y:S01]  /*e460*/  MOV R12, 0x2 ;  /* 0x00000002000c7802 */ /* 0x000fe20000000f00 */
[----:B------:R-:W-:-:S04]  /*e470*/  FADD.FTZ R4, R3, R14 ;  /* 0x0000000e03047221 */ /* 0x000fc80000010000 */
[----:B------:R-:W-:-:S07]  /*e480*/  IMAD.MOV.U32 R13, RZ, RZ, R4 ;  /* 0x000000ffff0d7224 */ /* 0x000fce00078e0004 */
[----:B------:R-:W-:Y:S05]  /*e490*/  WARPSYNC.COLLECTIVE R15, `(.L_x_1009) ;  /* 0x000000000f087348 */ /* 0x000fea0003c00000 */
[----:B------:R0:W1:Y:S02]  /*e4a0*/  SHFL.BFLY P6, R14, R13, R12, R11 ;  /* 0x0c00000c0d0e7389 */ /* 0x00006400000c000b */
[----:B01----:R-:W-:Y:S05]  /*e4b0*/  ENDCOLLECTIVE ;  /* 0x000000000000791b */ /* 0x003fea0003800000 */
.L_x_1009:
[----:B------:R-:W-:Y:S02]  /*e4c0*/  IMAD.MOV.U32 R12, RZ, RZ, 0x1 ;  /* 0x00000001ff0c7424 */ /* 0x000fe400078e00ff */
[----:B------:R-:W-:-:S05]  /*e4d0*/  FADD.FTZ R5, R4, R14 ;  /* 0x0000000e04057221 */ /* 0x000fca0000010000 */
[----:B------:R-:W-:-:S07]  /*e4e0*/  MOV R13, R5 ;  /* 0x00000005000d7202 */ /* 0x000fce0000000f00 */
[----:B------:R-:W-:Y:S05]  /*e4f0*/  WARPSYNC.COLLECTIVE R15, `(.L_x_1010) ;  /* 0x000000000f087348 */ /* 0x000fea0003c00000 */
[----:B------:R0:W1:Y:S02]  /*e500*/  SHFL.BFLY P6, R14, R13, R12, R11 ;  /* 0x0c00000c0d0e7389 */ /* 0x00006400000c000b */
[----:B01----:R-:W-:Y:S05]  /*e510*/  ENDCOLLECTIVE ;  /* 0x000000000000791b */ /* 0x003fea0003800000 */
.L_x_1010:
[----:B------:R-:W-:Y:S05]  /*e520*/  BRA `(.L_x_1011) ;  /* 0xffffff4800787947 */ /* 0x000fea000383ffff */
.L_x_940:
[----:B------:R-:W-:Y:S01]  /*e530*/  BSSY B1, `(.L_x_1012) ;  /* 0x0000007000017945 */ /* 0x000fe20003800000 */
[----:B------:R-:W-:Y:S01]  /*e540*/  MOV R12, 0x1 ;  /* 0x00000001000c7802 */ /* 0x000fe20000000f00 */
[----:B------:R-:W-:Y:S01]  /*e550*/  IMAD.MOV.U32 R15, RZ, RZ, -0x1 ;  /* 0xffffffffff0f7424 */ /* 0x000fe200078e00ff */
[----:B------:R-:W-:-:S07]  /*e560*/  MOV R11, 0x1f ;  /* 0x0000001f000b7802 */ /* 0x000fce0000000f00 */
[----:B------:R-:W-:Y:S05]  /*e570*/  WARPSYNC.COLLECTIVE R15, `(.L_x_1013) ;  /* 0x000000000f087348 */ /* 0x000fea0003c00000 */
[----:B------:R0:W1:Y:S02]  /*e580*/  SHFL.BFLY P6, R14, R13, R12, R11 ;  /* 0x0c00000c0d0e7389 */ /* 0x00006400000c000b */
[----:B01----:R-:W-:Y:S05]  /*e590*/  ENDCOLLECTIVE ;  /* 0x000000000000791b */ /* 0x003fea0003800000 */
.L_x_1013:
[----:B------:R-:W-:Y:S05]  /*e5a0*/  BSYNC B1 ;  /* 0x0000000000017941 */ /* 0x000fea0003800000 */
.L_x_1012:
[----:B------:R-:W-:Y:S05]  /*e5b0*/  BRA `(.L_x_1014) ;  /* 0xffffffac00ac7947 */ /* 0x000fea000383ffff */
.L_x_944:
[----:B------:R-:W-:Y:S01]  /*e5c0*/  HFMA2 R12, -RZ, RZ, 0, 9.5367431640625e-07 ;  /* 0x00000010ff0c7431 */ /* 0x000fe200000001ff */
[----:B------:R-:W-:Y:S01]  /*e5d0*/  BSSY B0, `(.L_x_1015) ;  /* 0x0000007000007945 */ /* 0x000fe20003800000 */
[----:B------:R-:W-:Y:S01]  /*e5e0*/  MOV R13, R0 ;  /* 0x00000000000d7202 */ /* 0x000fe20000000f00 */
[----:B---3--:R-:W-:Y:S01]  /*e5f0*/  IMAD.MOV.U32 R11, RZ, RZ, 0x1f ;  /* 0x0000001fff0b7424 */ /* 0x008fe200078e00ff */
[----:B------:R-:W-:-:S07]  /*e600*/  MOV R15, 0xffffffff ;  /* 0xffffffff000f7802 */ /* 0x000fce0000000f00 */
[----:B-1--4-:R-:W-:Y:S05]  /*e610*/  WARPSYNC.COLLECTIVE R15, `(.L_x_1016) ;  /* 0x000000000f087348 */ /* 0x012fea0003c00000 */
[----:B------:R0:W2:Y:S02]  /*e620*/  SHFL.BFLY P6, R14, R13, R12, R11 ;  /* 0x0c00000c0d0e7389 */ /* 0x0000a400000c000b */
[----:B012-4-:R-:W-:Y:S05]  /*e630*/  ENDCOLLECTIVE ;  /* 0x000000000000791b */ /* 0x017fea0003800000 */
.L_x_1016:
[----:B------:R-:W-:Y:S05]  /*e640*/  BSYNC B0 ;  /* 0x0000000000007941 */ /* 0x000fea0003800000 */
.L_x_1015:
[----:B------:R-:W-:Y:S01]  /*e650*/  HFMA2 R12, -RZ, RZ, 0, 4.76837158203125e-07 ;  /* 0x00000008ff0c7431 */ /* 0x000fe200000001ff */
[----:B------:R-:W-:Y:S01]  /*e660*/  FMNMX.FTZ R13, R14, R0, !PT ;  /* 0x000000000e0d7209 */ /* 0x000fe20007810000 */
[----:B------:R-:W-:Y:S01]  /*e670*/  IMAD.MOV.U32 R11, RZ, RZ, 0x1f ;  /* 0x0000001fff0b7424 */ /* 0x000fe200078e00ff */
[----:B------:R-:W-:-:S07]  /*e680*/  MOV R15, 0xffffffff ;  /* 0xffffffff000f7802 */ /* 0x000fce0000000f00 */
[----:B------:R-:W-:Y:S05]  /*e690*/  WARPSYNC.COLLECTIVE R15, `(.L_x_1017) ;  /* 0x000000000f087348 */ /* 0x000fea0003c00000 */
[----:B------:R0:W1:Y:S02]  /*e6a0*/  SHFL.BFLY P6, R14, R13, R12, R11 ;  /* 0x0c00000c0d0e7389 */ /* 0x00006400000c000b */
[----:B01----:R-:W-:Y:S05]  /*e6b0*/  ENDCOLLECTIVE ;  /* 0x000000000000791b */ /* 0x003fea0003800000 */
.L_x_1017:
[----:B------:R-:W-:Y:S01]  /*e6c0*/  IMAD.MOV.U32 R12, RZ, RZ, 0x4 ;  /* 0x00000004ff0c7424 */ /* 0x000fe200078e00ff */
[----:B------:R-:W-:-:S04]  /*e6d0*/  FMNMX.FTZ R2, R13, R14, !PT ;  /* 0x0000000e0d027209 */ /* 0x000fc80007810000 */
[----:B------:R-:W-:-:S07]  /*e6e0*/  MOV R13, R2 ;  /* 0x00000002000d7202 */ /* 0x000fce0000000f00 */
[----:B------:R-:W-:Y:S05]  /*e6f0*/  WARPSYNC.COLLECTIVE R15, `(.L_x_1018) ;  /* 0x000000000f087348 */ /* 0x000fea0003c00000 */
[----:B------:R0:W1:Y:S02]  /*e700*/  SHFL.BFLY P6, R14, R13, R12, R11 ;  /* 0x0c00000c0d0e7389 */ /* 0x00006400000c000b */
[----:B01----:R-:W-:Y:S05]  /*e710*/  ENDCOLLECTIVE ;  /* 0x000000000000791b */ /* 0x003fea0003800000 */
.L_x_1018:
[----:B------:R-:W-:Y:S01]  /*e720*/  HFMA2 R12, -RZ, RZ, 0, 1.1920928955078125e-07 ;  /* 0x00000002ff0c7431 */ /* 0x000fe200000001ff */
[----:B------:R-:W-:-:S04]  /*e730*/  FMNMX.FTZ R3, R2, R14, !PT ;  /* 0x0000000e02037209 */ /* 0x000fc80007810000 */
[----:B------:R-:W-:-:S07]  /*e740*/  MOV R13, R3 ;  /* 0x00000003000d7202 */ /* 0x000fce0000000f00 */
[----:B------:R-:W-:Y:S05]  /*e750*/  WARPSYNC.COLLECTIVE R15, `(.L_x_1019) ;  /* 0x000000000f087348 */ /* 0x000fea0003c00000 */
[----:B------:R0:W1:Y:S02]  /*e760*/  SHFL.BFLY P6, R14, R13, R12, R11 ;  /* 0x0c00000c0d0e7389 */ /* 0x00006400000c000b */
[----:B01----:R-:W-:Y:S05]  /*e770*/  ENDCOLLECTIVE ;  /* 0x000000000000791b */ /* 0x003fea0003800000 */
.L_x_1019:
[----:B------:R-:W-:Y:S05]  /*e780*/  BRA `(.L_x_1020) ;  /* 0xffffffac00f87947 */ /* 0x000fea000383ffff */
.L_x_1021:
        /* <DEDUP_REMOVED lines=15> */
.L_x_5593:


//--------------------- .text._ZN4mmha33masked_multihead_attention_kernelItLi160ELi256ELi4ELi32ELi64ELb1ELb0EEEv26Multihead_attention_paramsIT_XT5_EE --------------------------
	.section	.text._ZN4mmha33masked_multihead_attention_kernelItLi160ELi256ELi4ELi32ELi64ELb1ELb0EEEv26Multihead_attention_paramsIT_XT5_EE,"ax",@progbits
	.align	128
        .global         _ZN4mmha33masked_multihead_attention_kernelItLi160ELi256ELi4ELi32ELi64ELb1ELb0EEEv26Multihead_attention_paramsIT_XT5_EE
        .type           _ZN4mmha33masked_multihead_attention_kernelItLi160ELi256ELi4ELi32ELi64ELb1ELb0EEEv26Multihead_attention_paramsIT_XT5_EE,@function
        .size           _ZN4mmha33masked_multihead_attention_kernelItLi160ELi256ELi4ELi32ELi64ELb1ELb0EEEv26Multihead_attention_paramsIT_XT5_EE,(.L_x_5594 - _ZN4mmha33masked_multihead_attention_kernelItLi160ELi256ELi4ELi32ELi64ELb1ELb0EEEv26Multihead_attention_paramsIT_XT5_EE)
        .other          _ZN4mmha33masked_multihead_attention_kernelItLi160ELi256ELi4ELi32ELi64ELb1ELb0EEEv26Multihead_attention_paramsIT_XT5_EE,@"STO_CUDA_ENTRY STV_DEFAULT"
_ZN4mmha33masked_multihead_attention_kernelItLi160ELi256ELi4ELi32ELi64ELb1ELb0EEEv26Multihead_attention_paramsIT_XT5_EE:
.text._ZN4mmha33masked_multihead_attention_kernelItLi160ELi256ELi4ELi32ELi64ELb1ELb0EEEv26Multihead_attention_paramsIT_XT5_EE:
        /* <DEDUP_REMOVED lines=14> */
.L_x_1022:
        /* <DEDUP_REMOVED lines=8> */
[----:B------:R-:W-:Y:S01]  /*0160*/  IMAD.U32 R2, RZ, RZ, UR4 ;  /* 0x00000004ff027e24 */ /* 0x000fe2000f8e00ff */
[----:B------:R-:W-:-:S05]  /*0170*/  MOV R3, UR5 ;  /* 0x0000000500037c02 */ /* 0x000fca0008000f00 */
        /* <DEDUP_REMOVED lines=49> */
[----:B--2---:R-:W-:Y:S02]  /*0490*/  HFMA2 R4, -RZ, RZ, 0, 0 ;  /* 0x00000000ff047431 */ /* 0x004fe400000001ff */
[----:B-1----:R-:W-:-:S04]  /*04a0*/  IMAD.MOV R7, RZ, RZ, -R5 ;  /* 0x000000ffff077224 */ /* 0x002fc800078e0a05 */
[----:B------:R-:W-:-:S04]  /*04b0*/  IMAD R7, R7, R6, RZ ;  /* 0x0000000607077224 */ /* 0x000fc800078e02ff */
[----:B------:R-:W-:Y:S01]  /*04c0*/  IMAD.HI.U32 R5, R5, R7, R4 ;  /* 0x0000000705057227 */ /* 0x000fe200078e0004 */
[----:B-----5:R-:W-:-:S13]  /*04d0*/  R2UR UR44, R10 ;  /* 0x000000000a2c72ca */ /* 0x020fda00000e0000 */
[----:B------:R-:W-:-:S06]  /*04e0*/  UIADD3 UR45, UPT, UPT, UR44, -0x1, URZ ;  /* 0xffffffff2c2d7890 */ /* 0x000fcc000fffe0ff */
[----:B------:R-:W-:-:S05]  /*04f0*/  IMAD.U32 R25, RZ, RZ, UR45 ;  /* 0x0000002dff197e24 */ /* 0x000fca000f8e00ff */
[----:B------:R-:W-:-:S05]  /*0500*/  IABS R0, R25 ;  /* 0x0000001900007213 */ /* 0x000fca0000000000 */
[----:B------:R-:W-:-:S04]  /*0510*/  IMAD.HI.U32 R5, R5, R0, RZ ;  /* 0x0000000005057227 */ /* 0x000fc800078e00ff */
[----:B------:R-:W-:-:S04]  /*0520*/  IMAD.MOV R5, RZ, RZ, -R5 ;  /* 0x000000ffff057224 */ /* 0x000fc800078e0a05 */
[----:B------:R-:W-:-:S05]  /*0530*/  IMAD R5, R6, R5, R0 ;  /* 0x0000000506057224 */ /* 0x000fca00078e0200 */
[----:B------:R-:W-:-:S13]  /*0540*/  R2UR UR40, R5 ;  /* 0x00000000052872ca */ /* 0x000fda00000e0000 */
[----:B------:R-:W-:Y:S01]  /*0550*/  ISETP.GT.U32.AND P0, PT, R6, UR40, PT ;  /* 0x0000002806007c0c */ /* 0x000fe2000bf04070 */
[----:B---3--:R-:W1:-:S12]  /*0560*/  S2R R2, SR_TID.X ;  /* 0x0000000000027919 */ /* 0x008e580000002100 */
[----:B------:R-:W-:-:S04]  /*0570*/  @!P0 IADD3 R0, PT, PT, -R6, UR40, RZ ;  /* 0x0000002806008c10 */ /* 0x000fc8000fffe1ff */
[----:B------:R-:W-:Y:S01]  /*0580*/  @!P0 R2UR UR40, R0 ;  /* 0x00000000002882ca */ /* 0x000fe200000e0000 */
[----:B------:R-:W2:-:S12]  /*0590*/  S2R R5, SR_CTAID.X ;  /* 0x0000000000057919 */ /* 0x000e980000002500 */
[----:B------:R-:W-:Y:S01]  /*05a0*/  ISETP.GT.U32.AND P0, PT, R6, UR40, PT ;  /* 0x0000002806007c0c */ /* 0x000fe2000bf04070 */
[----:B0-----:R-:W-:Y:S02]  /*05b0*/  UISETP.NE.AND UP1, UPT, UR4, URZ, UPT ;  /* 0x000000ff0400728c */ /* 0x001fe4000bf25270 */
[----:B------:R-:W-:Y:S01]  /*05c0*/  UP2UR UR43, UPR, URZ, 0x4 ;  /* 0x00000004ff2b7883 */ /* 0x000fe20008000000 */
[----:B-1----:R-:W-:Y:S01]  /*05d0*/  ISETP.GT.U32.AND P3, PT, R2, 0x13, PT ;  /* 0x000000130200780c */ /* 0x002fe20003f64070 */
[----:B------:R-:W-:-:S08]  /*05e0*/  UISETP.NE.AND UP0, UPT, UR8, URZ, UPT ;  /* 0x000000ff0800728c */ /* 0x000fd0000bf05270 */
[----:B------:R-:W-:-:S04]  /*05f0*/  @!P0 IADD3 R6, PT, PT, -R6, UR40, RZ ;  /* 0x0000002806068c10 */ /* 0x000fc8000fffe1ff */
[----:B------:R-:W-:Y:S02]  /*0600*/  @!P0 R2UR UR40, R6 ;  /* 0x00000000062882ca */ /* 0x000fe400000e0000 */
[----:B------:R-:W-:Y:S01]  /*0610*/  PLOP3.LUT P0, PT, PT, PT, UP2, 0x80, 0x8 ;  /* 0x000000000008781c */ /* 0x000fe20003f0f028 */
[----:B------:R-:W-:Y:S02]  /*0620*/  UISETP.GE.AND UP2, UPT, UR45, URZ, UPT ;  /* 0x000000ff2d00728c */ /* 0x000fe4000bf46270 */
[----:B------:R-:W-:Y:S02]  /*0630*/  UIMAD UR41, UR7, UR6, UR46 ;  /* 0x00000006072972a4 */ /* 0x000fe4000f8e022e */
[----:B------:R-:W-:Y:S01]  /*0640*/  @UP1 UIMAD UR4, UR7, UR4, URZ ;  /* 0x00000004070412a4 */ /* 0x000fe2000f8e02ff */
[----:B------:R-:W-:Y:S01]  /*0650*/  IMAD.SHL.U32 R0, R2, 0x8, RZ ;  /* 0x0000000802007824 */ /* 0x000fe200078e00ff */
[----:B------:R-:W-:Y:S01]  /*0660*/  UMOV UR38, URZ ;  /* 0x000000ff00267c82 */ /* 0x000fe20008000000 */
[----:B------:R-:W-:Y:S01]  /*0670*/  @!UP1 UIMAD UR5, UR41, 0xa0, URZ ;  /* 0x000000a0290598a4 */ /* 0x000fe2000f8e02ff */
[----:B------:R-:W-:Y:S01]  /*0680*/  BSSY.RECONVERGENT B0, `(.L_x_1023) ;  /* 0x0000048000007945 */ /* 0x000fe20003800200 */
[----:B------:R-:W-:-:S02]  /*0690*/  @UP1 UIMAD UR5, UR46, 0xa0, UR4 ;  /* 0x000000a02e0518a4 */ /* 0x000fc4000f8e0204 */
[----:B------:R-:W-:Y:S02]  /*06a0*/  @!UP2 UIADD3 UR40, UPT, UPT, -UR40, URZ, URZ ;  /* 0x000000ff2828a290 */ /* 0x000fe4000fffe1ff */
[----:B------:R-:W-:Y:S02]  /*06b0*/  @!UP0 ULOP3.LUT UR40, URZ, UR8, URZ, 0x33, !UPT ;  /* 0x00000008ff288292 */ /* 0x000fe4000f8e33ff */
[----:B------:R-:W-:Y:S01]  /*06c0*/  UIMAD UR42, UR42, UR6, URZ ;  /* 0x000000062a2a72a4 */ /* 0x000fe2000f8e02ff */
[----:B------:R-:W-:Y:S02]  /*06d0*/  P2R R16, PR, RZ, 0x10 ;  /* 0x00000010ff107803 */ /* 0x000fe40000000000 */
[----:B------:R-:W-:Y:S02]  /*06e0*/  CS2R R34, SRZ ;  /* 0x0000000000227805 */ /* 0x000fe4000001ff00 */
[----:B------:R-:W-:Y:S02]  /*06f0*/  CS2R R32, SRZ ;  /* 0x0000000000207805 */ /* 0x000fe4000001ff00 */
[----:B----4-:R-:W-:Y:S01]  /*0700*/  @P0 R2UR UR38, R3 ;  /* 0x00000000032602ca */ /* 0x010fe200000e0000 */
[----:B--2---:R-:W-:Y:S01]  /*0710*/  IMAD R3, R5, 0xa0, R0 ;  /* 0x000000a005037824 */ /* 0x004fe200078e0200 */
[----:B------:R-:W-:-:S13]  /*0720*/  @P3 BRA `(.L_x_1024) ;  /* 0x0000000000f43947 */ /* 0x000fda0003800000 */
        /* <DEDUP_REMOVED lines=17> */
[--C-:B------:R-:W-:Y:S02]  /*0840*/  SHF.R.U64 R7, R20, 0x10, R21.reuse ;  /* 0x0000001014077819 */ /* 0x100fe40000001215 */
[----:B------:R-:W-:Y:S02]  /*0850*/  ISETP.NE.U32.AND P1, PT, R10, RZ, PT ;  /* 0x000000ff0a00720c */ /* 0x000fe40003f25070 */
        /* <DEDUP_REMOVED lines=8> */
[----:B------:R-:W-:Y:S01]  /*08e0*/  ISETP.NE.U32.AND P0, PT, R6, RZ, PT ;  /* 0x000000ff0600720c */ /* 0x000fe20003f05070 */
[----:B------:R-:W-:Y:S01]  /*08f0*/  IMAD.MOV.U32 R6, RZ, RZ, R7 ;  /* 0x000000ffff067224 */ /* 0x000fe200078e0007 */
[----:B------:R-:W-:Y:S02]  /*0900*/  SHF.R.U64 R7, R10, 0x7, RZ ;  /* 0x000000070a077819 */ /* 0x000fe400000012ff */
[----:B------:R-:W-:-:S02]  /*0910*/  ISETP.NE.U32.AND.EX P1, PT, RZ, RZ, PT, P1 ;  /* 0x000000ffff00720c */ /* 0x000fc40003f25110 */
[----:B------:R-:W-:Y:S02]  /*0920*/  ISETP.NE.U32.AND P2, PT, R7, RZ, PT ;  /* 0x000000ff0700720c */ /* 0x000fe40003f45070 */
[----:B------:R-:W-:Y:S02]  /*0930*/  ISETP.NE.U32.AND.EX P0, PT, RZ, RZ, PT, P0 ;  /* 0x000000ffff00720c */ /* 0x000fe40003f05100 */
[----:B------:R-:W-:Y:S02]  /*0940*/  ISETP.NE.U32.AND.EX P2, PT, RZ, RZ, PT, P2 ;  /* 0x000000ffff00720c */ /* 0x000fe40003f45120 */
[----:B------:R-:W-:Y:S01]  /*0950*/  SHF.R.S32.HI R19, RZ, 0x18, R21 ;  /* 0x00000018ff137819 */ /* 0x000fe20000011415 */
[----:B0-----:R-:W-:Y:S01]  /*0960*/  FMUL.FTZ R32, R4, R5 ;  /* 0x0000000504207220 */ /* 0x001fe20000410000 */
[----:B------:R-:W-:Y:S02]  /*0970*/  SHF.R.S32.HI R8, RZ, 0x8, R8 ;  /* 0x00000008ff087819 */ /* 0x000fe40000011408 */
[----:B------:R-:W-:-:S02]  /*0980*/  SHF.R.S32.HI R6, RZ, 0x8, R6 ;  /* 0x00000008ff067819 */ /* 0x000fc40000011406 */
        /* <DEDUP_REMOVED lines=20> */
.L_x_1025:
[----:B------:R-:W0:Y:S02]  /*0ad0*/  LDC.64 R32, c[0x0][0x388] ;  /* 0x0000e200ff207b82 */ /* 0x000e240000000a00 */
[----:B0-----:R-:W-:-:S06]  /*0ae0*/  IMAD.WIDE R32, R5, 0x2, R32 ;  /* 0x0000000205207825 */ /* 0x001fcc00078e0220 */
[----:B------:R-:W5:Y:S02]  /*0af0*/  LDG.E.128 R32, desc[UR36][R32.64] ;  /* 0x0000002420207981 */ /* 0x000f64000c1e1d00 */
.L_x_1024:
[----:B------:R-:W-:Y:S05]  /*0b00*/  BSYNC.RECONVERGENT B0 ;  /* 0x0000000000007941 */ /* 0x000fea0003800200 */
.L_x_1023:
[----:B------:R-:W0:Y:S01]  /*0b10*/  LDCU.64 UR10, c[0x0][0x3a0] ;  /* 0x00007400ff0a77ac */ /* 0x000e220008000a00 */
[----:B------:R-:W1:Y:S01]  /*0b20*/  LDC.64 R6, c[0x0][0x418] ;  /* 0x00010600ff067b82 */ /* 0x000e620000000a00 */
[----:B------:R-:W-:Y:S01]  /*0b30*/  @!P3 IMAD R8, R2, UR8, R25 ;  /* 0x000000080208bc24 */ /* 0x000fe2000f8e0219 */
[----:B------:R-:W-:Y:S01]  /*0b40*/  CS2R R26, SRZ ;  /* 0x00000000001a7805 */ /* 0x000fe2000001ff00 */
[----:B------:R-:W2:Y:S01]  /*0b50*/  LDCU.64 UR4, c[0x0][0x390] ;  /* 0x00007200ff0477ac */ /* 0x000ea20008000a00 */
[----:B------:R-:W-:Y:S02]  /*0b60*/  CS2R R24, SRZ ;  /* 0x0000000000187805 */ /* 0x000fe4000001ff00 */
[----:B------:R-:W-:Y:S02]  /*0b70*/  CS2R R30, SRZ ;  /* 0x00000000001e7805 */ /* 0x000fe4000001ff00 */
[----:B------:R-:W-:Y:S01]  /*0b80*/  @!P3 SHF.L.U32 R8, R8, 0x3, RZ ;  /* 0x000000030808b819 */ /* 0x000fe200000006ff */
[----:B------:R-:W-:Y:S01]  /*0b90*/  VOTEU.ANY UP0, P4 ;  /* 0x0000000000ff7886 */ /* 0x000fe20002000100 */
[----:B------:R-:W3:Y:S01]  /*0ba0*/  @!P3 LDC.64 R4, c[0x0][0x3b8] ;  /* 0x0000ee00ff04bb82 */ /* 0x000ee20000000a00 */
[----:B------:R-:W-:Y:S01]  /*0bb0*/  UIMAD UR41, UR41, 0xa0, URZ ;  /* 0x000000a0292978a4 */ /* 0x000fe2000f8e02ff */
[----:B------:R-:W-:-:S02]  /*0bc0*/  CS2R R28, SRZ ;  /* 0x00000000001c7805 */ /* 0x000fc4000001ff00 */
[----:B------:R-:W-:Y:S01]  /*0bd0*/  PLOP3.LUT P0, PT, PT, PT, UP0, 0x40, 0x4 ;  /* 0x000000000004781c */ /* 0x000fe20003f0e808 */
[----:B------:R-:W-:Y:S02]  /*0be0*/  UISETP.NE.AND UP1, UPT, UR9, URZ, UPT ;  /* 0x000000ff0900728c */ /* 0x000fe4000bf25270 */
[----:B------:R-:W-:Y:S01]  /*0bf0*/  @!P3 IMAD R13, R23, UR41, R8 ;  /* 0x00000029170dbc24 */ /* 0x000fe2000f8e0208 */
[----:B------:R-:W-:Y:S02]  /*0c00*/  ISETP.GT.U32.OR P0, PT, R2, 0x1f, P0 ;  /* 0x0000001f0200780c */ /* 0x000fe40000704470 */
[----:B0-----:R-:W-:Y:S02]  /*0c10*/  ISETP.NE.U32.AND P1, PT, RZ, UR10, PT ;  /* 0x0000000aff007c0c */ /* 0x001fe4000bf25070 */
[----:B--2---:R-:W-:Y:S02]  /*0c20*/  ISETP.NE.U32.AND P2, PT, RZ, UR4, PT ;  /* 0x00000004ff007c0c */ /* 0x004fe4000bf45070 */
[----:B------:R-:W-:-:S02]  /*0c30*/  ISETP.NE.AND.EX P1, PT, RZ, UR11, PT, P1 ;  /* 0x0000000bff007c0c */ /* 0x000fc4000bf25310 */
[----:B-1----:R-:W-:Y:S02]  /*0c40*/  R2UR UR4, R7 ;  /* 0x00000000070472ca */ /* 0x002fe400000e0000 */
[----:B------:R-:W-:Y:S02]  /*0c50*/  ISETP.GT.U32.OR P1, PT, R2, 0x13, !P1 ;  /* 0x000000130200780c */ /* 0x000fe40004f24470 */
[----:B------:R-:W-:Y:S01]  /*0c60*/  ISETP.NE.U32.AND P4, PT, R6, RZ, PT ;  /* 0x000000ff0600720c */ /* 0x000fe20003f85070 */
[----:B------:R-:W0:Y:S01]  /*0c70*/  @!P0 LDC.64 R10, c[0x0][0x450] ;  /* 0x00011400ff0a8b82 */ /* 0x000e220000000a00 */
[----:B------:R-:W-:Y:S01]  /*0c80*/  ISETP.NE.OR P1, PT, RZ, UR9, P1 ;  /* 0x00000009ff007c0c */ /* 0x000fe20008f25670 */
[----:B---3--:R-:W-:Y:S01]  /*0c90*/  @!P3 IMAD.WIDE R4, R13, 0x2, R4 ;  /* 0x000000020d04b825 */ /* 0x008fe200078e0204 */
[----:B------:R-:W-:-:S04]  /*0ca0*/  ISETP.NE.AND.EX P2, PT, RZ, UR5, PT, P2 ;  /* 0x00000005ff007c0c */ /* 0x000fc8000bf45320 */
[----:B------:R1:W5:Y:S01]  /*0cb0*/  @!P3 LDG.E.128 R24, desc[UR36][R4.64] ;  /* 0x000000240418b981 */ /* 0x000362000c1e1d00 */
[----:B------:R-:W-:-:S04]  /*0cc0*/  ISETP.GT.U32.OR P2, PT, R2, 0x13, !P2 ;  /* 0x000000130200780c */ /* 0x000fc80005744470 */
[----:B------:R-:W-:Y:S01]  /*0cd0*/  VOTEU.ANY UP0, P4 ;  /* 0x0000000000ff7886 */ /* 0x000fe20002000100 */
[----:B------:R-:W-:Y:S01]  /*0ce0*/  UISETP.NE.AND.EX UP0, UPT, UR4, URZ, UPT, UP0 ;  /* 0x000000ff0400728c */ /* 0x000fe2000bf05300 */
[----:B------:R-:W2:Y:S08]  /*0cf0*/  @!P1 LDC.64 R6, c[0x0][0x3a0] ;  /* 0x0000e800ff069b82 */ /* 0x000eb00000000a00 */
[----:B------:R-:W3:Y:S02]  /*0d00*/  @!P2 LDC.64 R8, c[0x0][0x390] ;  /* 0x0000e400ff08ab82 */ /* 0x000ee40000000a00 */
[----:B------:R-:W4:Y:S01]  /*0d10*/  @UP0 LDCU.64 UR4, c[0x0][0x418] ;  /* 0x00008300ff0407ac */ /* 0x000f220008000a00 */
[----:B--2---:R-:W-:-:S05]  /*0d20*/  @!P1 IMAD.WIDE.U32 R6, R3, 0x2, R6 ;  /* 0x0000000203069825 */ /* 0x004fca00078e0006 */
[----:B------:R1:W5:Y:S01]  /*0d30*/  @!P1 LDG.E.128 R28, desc[UR36][R6.64] ;  /* 0x00000024061c9981 */ /* 0x000362000c1e1d00 */
[----:B0---4-:R-:W-:Y:S05]  /*0d40*/  BRA.U UP1, `(.L_x_1026) ;  /* 0x0000000101107547 */ /* 0x011fea000b800000 */
[----:B-----5:R-:W-:Y:S02]  /*0d50*/  HFMA2 R25, R25, 1, 1, R29 ;  /* 0x3c003c0019197831 */ /* 0x020fe4000000001d */
[----:B------:R-:W-:Y:S02]  /*0d60*/  HADD2 R24, R24, R28 ;  /* 0x0000001c18187230 */ /* 0x000fe40000000000 */
[----:B------:R-:W-:Y:S02]  /*0d70*/  HFMA2 R27, R27, 1, 1, R31 ;  /* 0x3c003c001b1b7831 */ /* 0x000fe4000000001f */
[----:B------:R-:W-:-:S07]  /*0d80*/  HADD2 R26, R26, R30 ;  /* 0x0000001e1a1a7230 */ /* 0x000fce0000000000 */
.L_x_1026:
[----:B------:R-:W-:Y:S01]  /*0d90*/  VOTEU.ALL UP2, P0 ;  /* 0x0000000000ff7886 */ /* 0x000fe20000040000 */
[----:B------:R-:W-:Y:S01]  /*0da0*/  PLOP3.LUT P3, PT, PT, PT, UP0, 0x80, 0x8 ;  /* 0x000000000008781c */ /* 0x000fe20003f6f008 */
[----:B------:R-:W-:Y:S01]  /*0db0*/  @UP0 UIMAD.WIDE.U32 UR4, UR7, 0x4, UR4 ;  /* 0x00000004070408a5 */ /* 0x000fe2000f8e0004 */
[----:B------:R-:W-:Y:S02]  /*0dc0*/  CS2R R22, SRZ ;  /* 0x0000000000167805 */ /* 0x000fe4000001ff00 */
[----:B------:R-:W-:Y:S01]  /*0dd0*/  CS2R R20, SRZ ;  /* 0x0000000000147805 */ /* 0x000fe2000001ff00 */
[----:B------:R-:W-:Y:S01]  /*0de0*/  @!UP2 UIMAD UR6, UR38, UR6, URZ ;  /* 0x000000062606a2a4 */ /* 0x000fe2000f8e02ff */
[----:B-1-3--:R-:W-:Y:S01]  /*0df0*/  @!P2 IMAD.WIDE.U32 R4, R3, 0x2, R8 ;  /* 0x000000020304a825 */ /* 0x00afe200078e0008 */
[----:B------:R-:W0:Y:S01]  /*0e00*/  LDC R15, c[0x0][0x400] ;  /* 0x00010000ff0f7b82 */ /* 0x000e220000000800 */
[----:B------:R-:W-:Y:S02]  /*0e10*/  MOV R13, UR5 ;  /* 0x00000005000d7c02 */ /* 0x000fe40008000f00 */
[----:B------:R-:W-:Y:S01]  /*0e20*/  IMAD.U32 R12, RZ, RZ, UR4 ;  /* 0x00000004ff0c7e24 */ /* 0x000fe2000f8e00ff */
[----:B------:R-:W2:Y:S01]  /*0e30*/  @!P2 LDG.E.128 R20, desc[UR36][R4.64] ;  /* 0x000000240414a981 */ /* 0x000ea2000c1e1d00 */
[----:B------:R-:W-:Y:S01]  /*0e40*/  IMAD.U32 R6, RZ, RZ, UR6 ;  /* 0x00000006ff067e24 */ /* 0x000fe2000f8e00ff */
[----:B------:R-:W1:Y:S03]  /*0e50*/  LDCU.U8 UR4, c[0x0][0x404] ;  /* 0x00008080ff0477ac */ /* 0x000e660008000000 */
[----:B------:R-:W-:Y:S01]  /*0e60*/  @!P0 IMAD R7, R6, 0xa0, R3 ;  /* 0x000000a006078824 */ /* 0x000fe200078e0203 */
[----:B------:R-:W3:Y:S03]  /*0e70*/  @P3 LDG.E R12, desc[UR36][R12.64] ;  /* 0x000000240c0c3981 */ /* 0x000ee6000c1e1900 */
[----:B------:R-:W-:-:S05]  /*0e80*/  @!P0 IMAD.WIDE R6, R7, 0x2, R10 ;  /* 0x0000000207068825 */ /* 0x000fca00078e020a */
[----:B------:R-:W4:Y:S01]  /*0e90*/  @!P0 LDG.E.128 R8, desc[UR36][R6.64] ;  /* 0x0000002406088981 */ /* 0x000f22000c1e1d00 */
[----:B-1----:R-:W-:-:S04]  /*0ea0*/  ISETP.NE.AND P1, PT, RZ, UR4, PT ;  /* 0x00000004ff007c0c */ /* 0x002fc8000bf25270 */
[----:B0-----:R-:W-:Y:S01]  /*0eb0*/  ISETP.LT.OR P1, PT, R15, 0x1, P1 ;  /* 0x000000010f00780c */ /* 0x001fe20000f21670 */
        /* <DEDUP_REMOVED lines=27> */
[----:B------:R-:W-:-:S02]  /*1070*/  HADD2.F32 R17, -RZ, R34.H1_H1 ;  /* 0x30000022ff117230 */ /* 0x000fc40000004100 */
[----:B------:R-:W-:Y:S02]  /*1080*/  HADD2.F32 R21, -RZ, R26.H1_H1 ;  /* 0x3000001aff157230 */ /* 0x000fe40000004100 */
[----:B------:R-:W-:Y:S02]  /*1090*/  HADD2.F32 R15, -RZ, R34.H0_H0 ;  /* 0x20000022ff0f7230 */ /* 0x000fe40000004100 */
[----:B------:R-:W-:Y:S02]  /*10a0*/  HADD2.F32 R19, -RZ, R26.H0_H0 ;  /* 0x2000001aff137230 */ /* 0x000fe40000004100 */
[----:B------:R-:W-:Y:S02]  /*10b0*/  HADD2.F32 R23, -RZ, R35.H1_H1 ;  /* 0x30000023ff177230 */ /* 0x000fe40000004100 */
[--C-:B------:R-:W-:Y:S02]  /*10c0*/  HADD2.F32 R37, -RZ, R27.reuse.H1_H1 ;  /* 0x3000001bff257230 */ /* 0x100fe40000004100 */
        /* <DEDUP_REMOVED lines=8> */
[----:B------:R-:W-:Y:S01]  /*1150*/  I2FP.F32.S32 R0, UR4 ;  /* 0x0000000400007c45 */ /* 0x000fe20008201400 */
[----:B------:R-:W-:Y:S01]  /*1160*/  HADD2.F32 R27, -RZ, R27.H0_H0 ;  /* 0x2000001bff1b7230 */ /* 0x000fe20000004100 */
[----:B------:R-:W0:Y:S01]  /*1170*/  MUFU.EX2 R3, -R3 ;  /* 0x8000000300037308 */ /* 0x000e220000000800 */
[----:B------:R-:W-:-:S07]  /*1180*/  HADD2.F32 R35, -RZ, R35.H0_H0 ;  /* 0x20000023ff237230 */ /* 0x000fce0000004100 */
        /* <DEDUP_REMOVED lines=19> */
[C---:B-1----:R-:W-:Y:S01]  /*12c0*/  FMUL.FTZ R0, R4.reuse, R5 ;  /* 0x0000000504007220 */ /* 0x042fe20000410000 */
[----:B------:R-:W-:Y:S01]  /*12d0*/  FMUL.FTZ R7, R4, R6 ;  /* 0x0000000604077220 */ /* 0x000fe20000410000 */
[----:B------:R-:W-:-:S03]  /*12e0*/  HADD2.F32 R25, -RZ, R25.H0_H0 ;  /* 0x20000019ff197230 */ /* 0x000fc60000004100 */
[----:B------:R-:W1:Y:S01]  /*12f0*/  MUFU.COS R8, R14 ;  /* 0x0000000e00087308 */ /* 0x000e620000000000 */
[C---:B---3--:R-:W-:Y:S01]  /*1300*/  FMUL.FTZ R5, R3.reuse, R5 ;  /* 0x0000000503057220 */ /* 0x048fe20000410000 */
[C---:B------:R-:W-:Y:S01]  /*1310*/  FFMA.FTZ R0, R3.reuse, R32, -R0 ;  /* 0x0000002003007223 */ /* 0x040fe20000010800 */
[----:B------:R-:W-:Y:S02]  /*1320*/  FFMA.FTZ R7, R3, R24, -R7 ;  /* 0x0000001803077223 */ /* 0x000fe40000010807 */
[----:B------:R-:W-:-:S03]  /*1330*/  FFMA.FTZ R5, R4, R32, R5 ;  /* 0x0000002004057223 */ /* 0x000fc60000010005 */
[----:B------:R-:W2:Y:S02]  /*1340*/  MUFU.SIN R14, R9 ;  /* 0x00000009000e7308 */ /* 0x000ea40000000400 */
[----:B------:R-:W-:-:S06]  /*1350*/  F2FP.F16.F32.PACK_AB R32, R5, R0 ;  /* 0x000000000520723e */ /* 0x000fcc00000000ff */
[----:B------:R3:W4:Y:S08]  /*1360*/  MUFU.COS R12, R9 ;  /* 0x00000009000c7308 */ /* 0x0007300000000000 */
[----:B------:R-:W5:Y:S01]  /*1370*/  MUFU.SIN R20, R22 ;  /* 0x0000001600147308 */ /* 0x000f620000000400 */
[----:B---3--:R-:W-:Y:S01]  /*1380*/  FMUL.FTZ R9, R3, R6 ;  /* 0x0000000603097220 */ /* 0x008fe20000410000 */
[C---:B0-----:R-:W-:Y:S01]  /*1390*/  FMUL.FTZ R3, R10.reuse, R11 ;  /* 0x0000000b0a037220 */ /* 0x041fe20000410000 */
[----:B------:R-:W-:Y:S01]  /*13a0*/  FMUL.FTZ R6, R10, R13 ;  /* 0x0000000d0a067220 */ /* 0x000fe20000410000 */
[----:B-1----:R-:W-:Y:S01]  /*13b0*/  FMUL.FTZ R11, R8, R11 ;  /* 0x0000000b080b7220 */ /* 0x002fe20000410000 */
[----:B------:R-:W-:Y:S01]  /*13c0*/  FFMA.FTZ R24, R4, R24, R9 ;  /* 0x0000001804187223 */ /* 0x000fe20000010009 */
[C---:B------:R-:W-:Y:S01]  /*13d0*/  FMUL.FTZ R13, R8.reuse, R13 ;  /* 0x0000000d080d7220 */ /* 0x040fe20000410000 */
[C---:B------:R-:W-:Y:S01]  /*13e0*/  FFMA.FTZ R3, R8.reuse, R33, -R3 ;  /* 0x0000002108037223 */ /* 0x040fe20000010803 */
[----:B------:R-:W0:Y:S01]  /*13f0*/  MUFU.COS R18, R22 ;  /* 0x0000001600127308 */ /* 0x000e220000000000 */
        /* <DEDUP_REMOVED lines=11> */
[C---:B------:R-:W-:Y:S01]  /*14b0*/  FFMA.FTZ R34, R14.reuse, R15, R17 ;  /* 0x0000000f0e227223 */ /* 0x040fe20000010011 */
[----:B------:R-:W-:Y:S01]  /*14c0*/  FFMA.FTZ R21, R14, R19, R21 ;  /* 0x000000130e157223 */ /* 0x000fe20000010015 */
[----:B------:R-:W-:-:S02]  /*14d0*/  F2FP.F16.F32.PACK_AB R24, R24, R7 ;  /* 0x000000071818723e */ /* 0x000fc400000000ff */
[----:B------:R-:W-:Y:S01]  /*14e0*/  F2FP.F16.F32.PACK_AB R33, R4, R3 ;  /* 0x000000030421723e */ /* 0x000fe200000000ff */
[C---:B0-----:R-:W-:Y:S01]  /*14f0*/  FMUL.FTZ R23, R18.reuse, R23 ;  /* 0x0000001712177220 */ /* 0x041fe20000410000 */
[C---:B------:R-:W-:Y:S01]  /*1500*/  FMUL.FTZ R37, R18.reuse, R37 ;  /* 0x0000002512257220 */ /* 0x040fe20000410000 */
[C---:B------:R-:W-:Y:S01]  /*1510*/  FFMA.FTZ R12, R18.reuse, R27, -R12 ;  /* 0x0000001b120c7223 */ /* 0x040fe2000001080c */
[-C--:B------:R-:W-:Y:S01]  /*1520*/  FFMA.FTZ R11, R18, R35.reuse, -R11 ;  /* 0x00000023120b7223 */ /* 0x080fe2000001080b */
[C---:B------:R-:W-:Y:S01]  /*1530*/  FFMA.FTZ R10, R20.reuse, R35, R23 ;  /* 0x00000023140a7223 */ /* 0x040fe20000010017 */
[----:B------:R-:W-:Y:S01]  /*1540*/  FFMA.FTZ R27, R20, R27, R37 ;  /* 0x0000001b141b7223 */ /* 0x000fe20000010025 */
[----:B------:R-:W-:Y:S02]  /*1550*/  F2FP.F16.F32.PACK_AB R25, R25, R6 ;  /* 0x000000061919723e */ /* 0x000fe400000000ff */
[----:B------:R-:W-:Y:S02]  /*1560*/  F2FP.F16.F32.PACK_AB R34, R34, R9 ;  /* 0x000000092222723e */ /* 0x000fe400000000ff */
[----:B------:R-:W-:-:S02]  /*1570*/  F2FP.F16.F32.PACK_AB R26, R21, R8 ;  /* 0x00000008151a723e */ /* 0x000fc400000000ff */
[----:B------:R-:W-:Y:S02]  /*1580*/  F2FP.F16.F32.PACK_AB R35, R10, R11 ;  /* 0x0000000b0a23723e */ /* 0x000fe400000000ff */
[----:B------:R-:W-:Y:S01]  /*1590*/  F2FP.F16.F32.PACK_AB R27, R27, R12 ;  /* 0x0000000c1b1b723e */ /* 0x000fe200000000ff */
[----:B------:R-:W-:Y:S06]  /*15a0*/  BRA `(.L_x_1030) ;  /* 0x0000001800347947 */ /* 0x000fec0003800000 */
.L_x_1029:
[----:B------:R-:W-:-:S13]  /*15b0*/  ISETP.GE.AND P0, PT, R0, R15, PT ;  /* 0x0000000f0000720c */ /* 0x000fda0003f06270 */
[----:B------:R-:W-:Y:S05]  /*15c0*/  @P0 BRA `(.L_x_1030) ;  /* 0x00000018002c0947 */ /* 0x000fea0003800000 */
[----:B------:R-:W-:Y:S01]  /*15d0*/  I2FP.F32.U32 R15, R15 ;  /* 0x0000000f000f7245 */ /* 0x000fe20000201000 */
[C---:B------:R-:W-:Y:S01]  /*15e0*/  VIADD R5, R0.reuse, 0x2 ;  /* 0x0000000200057836 */ /* 0x040fe20000000000 */
[----:B------:R-:W-:Y:S01]  /*15f0*/  I2FP.F32.U32 R3, R0 ;  /* 0x0000000000037245 */ /* 0x000fe20000201000 */
[C---:B------:R-:W-:Y:S01]  /*1600*/  VIADD R6, R0.reuse, 0x4 ;  /* 0x0000000400067836 */ /* 0x040fe20000000000 */
[----:B------:R-:W0:Y:S01]  /*1610*/  MUFU.RCP R4, R15 ;  /* 0x0000000f00047308 */ /* 0x000e220000001000 */
[----:B------:R-:W-:Y:S01]  /*1620*/  IADD3 R0, PT, PT, R0, 0x6, RZ ;  /* 0x0000000600007810 */ /* 0x000fe20007ffe0ff */
[----:B------:R-:W-:Y:S01]  /*1630*/  UIADD3 UR4, UPT, UPT, -UR39, UR9, URZ ;  /* 0x0000000927047290 */ /* 0x000fe2000fffe1ff */
[----:B------:R-:W-:Y:S01]  /*1640*/  I2FP.F32.U32 R5, R5 ;  /* 0x0000000500057245 */ /* 0x000fe20000201000 */
[----:B------:R-:W-:Y:S01]  /*1650*/  HADD2.F32 R18, -RZ, R35.H1_H1 ;  /* 0x30000023ff127230 */ /* 0x000fe20000004100 */
[----:B------:R-:W-:Y:S02]  /*1660*/  I2FP.F32.U32 R7, R6 ;  /* 0x0000000600077245 */ /* 0x000fe40000201000 */
[----:B------:R-:W-:-:S02]  /*1670*/  I2FP.F32.U32 R9, R0 ;  /* 0x0000000000097245 */ /* 0x000fc40000201000 */
[----:B------:R-:W-:Y:S01]  /*1680*/  I2FP.F32.S32 R0, UR4 ;  /* 0x0000000400007c45 */ /* 0x000fe20008201400 */
[-C--:B0-----:R-:W-:Y:S01]  /*1690*/  FMUL.FTZ R3, R3, R4.reuse ;  /* 0x0000000403037220 */ /* 0x081fe20000410000 */
[-C--:B------:R-:W-:Y:S01]  /*16a0*/  FMUL.FTZ R5, R5, R4.reuse ;  /* 0x0000000405057220 */ /* 0x080fe20000410000 */
[-C--:B------:R-:W-:Y:S01]  /*16b0*/  FMUL.FTZ R7, R7, R4.reuse ;  /* 0x0000000407077220 */ /* 0x080fe20000410000 */
        /* <DEDUP_REMOVED lines=15> */
[----:B------:R-:W-:Y:S01]  /*17b0*/  FMUL.RZ R10, R9, 0.15915493667125701904 ;  /* 0x3e22f983090a7820 */ /* 0x000fe2000040c000 */
[--C-:B------:R-:W-:Y:S02]  /*17c0*/  HADD2.F32 R9, -RZ, R33.reuse.H1_H1 ;  /* 0x30000021ff097230 */ /* 0x100fe40000004100 */
[----:B------:R1:W2:Y:S01]  /*17d0*/  MUFU.COS R4, R3 ;  /* 0x0000000300047308 */ /* 0x0002a20000000000 */
[----:B0-----:R-:W-:Y:S01]  /*17e0*/  FMUL.FTZ R13, R0, R13 ;  /* 0x0000000d000d7220 */ /* 0x001fe20000410000 */
[--C-:B------:R-:W-:Y:S02]  /*17f0*/  HADD2.F32 R0, -RZ, R32.reuse.H1_H1 ;  /* 0x30000020ff007230 */ /* 0x100fe40000004100 */
[----:B------:R-:W-:Y:S02]  /*1800*/  HADD2.F32 R32, -RZ, R32.H0_H0 ;  /* 0x20000020ff207230 */ /* 0x000fe40000004100 */
[----:B------:R-:W-:Y:S01]  /*1810*/  FMUL.RZ R14, R13, 0.15915493667125701904 ;  /* 0x3e22f9830d0e7820 */ /* 0x000fe2000040c000 */
[----:B------:R-:W-:Y:S01]  /*1820*/  HADD2.F32 R13, -RZ, R34.H1_H1 ;  /* 0x30000022ff0d7230 */ /* 0x000fe20000004100 */
[----:B------:R-:W-:Y:S01]  /*1830*/  MUFU.SIN R8, R6 ;  /* 0x0000000600087308 */ /* 0x000fe20000000400 */
[----:B-1----:R-:W-:Y:S01]  /*1840*/  FMUL.FTZ R3, R5, R0 ;  /* 0x0000000005037220 */ /* 0x002fe20000410000 */
[----:B------:R-:W-:-:S02]  /*1850*/  HADD2.F32 R33, -RZ, R33.H0_H0 ;  /* 0x20000021ff217230 */ /* 0x000fc40000004100 */
[----:B------:R-:W-:-:S04]  /*1860*/  HADD2.F32 R34, -RZ, R34.H0_H0 ;  /* 0x20000022ff227230 */ /* 0x000fc80000004100 */
[----:B------:R-:W0:Y:S01]  /*1870*/  MUFU.SIN R12, R10 ;  /* 0x0000000a000c7308 */ /* 0x000e220000000400 */
[C---:B--2---:R-:W-:Y:S01]  /*1880*/  FMUL.FTZ R0, R4.reuse, R0 ;  /* 0x0000000004007220 */ /* 0x044fe20000410000 */
[----:B------:R-:W-:-:S03]  /*1890*/  FFMA.FTZ R3, R4, R32, -R3 ;  /* 0x0000002004037223 */ /* 0x000fc60000010803 */
[----:B------:R-:W-:-:S03]  /*18a0*/  FFMA.FTZ R32, R5, R32, R0 ;  /* 0x0000002005207223 */ /* 0x000fc60000010000 */
[----:B------:R-:W1:Y:S02]  /*18b0*/  MUFU.SIN R17, R14 ;  /* 0x0000000e00117308 */ /* 0x000e640000000400 */
[----:B------:R-:W-:-:S06]  /*18c0*/  F2FP.F16.F32.PACK_AB R32, R32, R3 ;  /* 0x000000032020723e */ /* 0x000fcc00000000ff */
[----:B------:R2:W3:Y:S01]  /*18d0*/  MUFU.COS R7, R6 ;  /* 0x0000000600077308 */ /* 0x0004e20000000000 */
[----:B0-----:R-:W-:-:S07]  /*18e0*/  FMUL.FTZ R0, R12, R13 ;  /* 0x0000000d0c007220 */ /* 0x001fce0000410000 */
[----:B------:R0:W4:Y:S01]  /*18f0*/  MUFU.COS R11, R10 ;  /* 0x0000000a000b7308 */ /* 0x0001220000000000 */
[----:B--2---:R-:W-:Y:S01]  /*1900*/  FMUL.FTZ R6, R8, R9 ;  /* 0x0000000908067220 */ /* 0x004fe20000410000 */
[----:B-1----:R-:W-:-:S06]  /*1910*/  FMUL.FTZ R4, R17, R18 ;  /* 0x0000001211047220 */ /* 0x002fcc0000410000 */
[----:B------:R-:W1:Y:S01]  /*1920*/  MUFU.COS R15, R14 ;  /* 0x0000000e000f7308 */ /* 0x000e620000000000 */
[----:B0-----:R-:W-:Y:S02]  /*1930*/  HADD2.F32 R10, -RZ, R35.H0_H0 ;  /* 0x20000023ff0a7230 */ /* 0x001fe40000004100 */
[C---:B---3--:R-:W-:Y:S01]  /*1940*/  FMUL.FTZ R9, R7.reuse, R9 ;  /* 0x0000000907097220 */ /* 0x048fe20000410000 */
[----:B------:R-:W-:-:S03]  /*1950*/  FFMA.FTZ R6, R7, R33, -R6 ;  /* 0x0000002107067223 */ /* 0x000fc60000010806 */
[----:B------:R-:W-:Y:S01]  /*1960*/  FFMA.FTZ R33, R8, R33, R9 ;  /* 0x0000002108217223 */ /* 0x000fe20000010009 */
[C---:B----4-:R-:W-:Y:S01]  /*1970*/  FMUL.FTZ R13, R11.reuse, R13 ;  /* 0x0000000d0b0d7220 */ /* 0x050fe20000410000 */
[----:B------:R-:W-:-:S03]  /*1980*/  FFMA.FTZ R0, R11, R34, -R0 ;  /* 0x000000220b007223 */ /* 0x000fc60000010800 */
[----:B------:R-:W-:Y:S01]  /*1990*/  F2FP.F16.F32.PACK_AB R33, R33, R6 ;  /* 0x000000062121723e */ /* 0x000fe200000000ff */
[----:B------:R-:W-:Y:S01]  /*19a0*/  FFMA.FTZ R13, R12, R34, R13 ;  /* 0x000000220c0d7223 */ /* 0x000fe2000001000d */
[C---:B-1----:R-:W-:Y:S01]  /*19b0*/  FMUL.FTZ R18, R15.reuse, R18 ;  /* 0x000000120f127220 */ /* 0x042fe20000410000 */
[----:B------:R-:W-:-:S03]  /*19c0*/  FFMA.FTZ R4, R15, R10, -R4 ;  /* 0x0000000a0f047223 */ /* 0x000fc60000010804 */
[----:B------:R-:W-:Y:S01]  /*19d0*/  F2FP.F16.F32.PACK_AB R34, R13, R0 ;  /* 0x000000000d22723e */ /* 0x000fe200000000ff */
[----:B------:R-:W-:-:S05]  /*19e0*/  FFMA.FTZ R35, R17, R10, R18 ;  /* 0x0000000a11237223 */ /* 0x000fca0000010012 */
[----:B------:R-:W-:Y:S01]  /*19f0*/  F2FP.F16.F32.PACK_AB R35, R35, R4 ;  /* 0x000000042323723e */ /* 0x000fe200000000ff */
[----:B------:R-:W-:Y:S06]  /*1a00*/  BRA `(.L_x_1030) ;  /* 0x00000014001c7947 */ /* 0x000fec0003800000 */
.L_x_1028:
        /* <DEDUP_REMOVED lines=13> */
[----:B0-----:R-:W-:Y:S01]  /*1ae0*/  MOV R4, RZ ;  /* 0x000000ff00047202 */ /* 0x001fe20000000f00 */
[----:B-1----:R-:W-:-:S04]  /*1af0*/  IMAD.MOV R7, RZ, RZ, -R5 ;  /* 0x000000ffff077224 */ /* 0x002fc800078e0a05 */
        /* <DEDUP_REMOVED lines=13> */
[----:B------:R-:W-:Y:S01]  /*1bd0*/  @!P2 IMAD.MOV R18, RZ, RZ, -R18 ;  /* 0x000000ffff12a224 */ /* 0x000fe200078e0a12 */
[----:B------:R-:W-:Y:S02]  /*1be0*/  @!P1 LOP3.LUT R18, RZ, R17, RZ, 0x33, !PT ;  /* 0x00000011ff129212 */ /* 0x000fe400078e33ff */
[----:B------:R-:W-:Y:S02]  /*1bf0*/  ISETP.LT.U32.AND P1, PT, R2, 0x20, !P0 ;  /* 0x000000200200780c */ /* 0x000fe40004721070 */
[----:B------:R-:W-:Y:S02]  /*1c00*/  LOP3.LUT P0, RZ, R17, 0x7, RZ, 0xc0, !PT ;  /* 0x0000000711ff7812 */ /* 0x000fe4000780c0ff */
[----:B------:R-:W-:Y:S02]  /*1c10*/  IADD3 R19, PT, PT, -R18, RZ, RZ ;  /* 0x000000ff12137210 */ /* 0x000fe40007ffe1ff */
[----:B------:R-:W-:-:S03]  /*1c20*/  P2R R22, PR, RZ, 0x2 ;  /* 0x00000002ff167803 */ /* 0x000fc60000000000 */
[----:B------:R-:W-:-:S06]  /*1c30*/  IMAD R19, R17, R19, R0 ;  /* 0x0000001311137224 */ /* 0x000fcc00078e0200 */
[----:B------:R-:W-:Y:S05]  /*1c40*/  @!P0 BRA `(.L_x_1031) ;  /* 0x0000000000408947 */ /* 0x000fea0003800000 */
[----:B------:R-:W-:Y:S01]  /*1c50*/  MOV R0, 0x0 ;  /* 0x0000000000007802 */ /* 0x000fe20000000f00 */
[----:B------:R-:W0:Y:S01]  /*1c60*/  LDCU.64 UR4, c[0x4][0xc8] ;  /* 0x01001900ff0477ac */ /* 0x000e220008000a00 */
[----:B------:R-:W-:Y:S02]  /*1c70*/  HFMA2 R13, -RZ, RZ, 0, 0 ;  /* 0x00000000ff0d7431 */ /* 0x000fe400000001ff */
[----:B------:R-:W-:Y:S01]  /*1c80*/  IMAD.MOV.U32 R8, RZ, RZ, 0x53f ;  /* 0x0000053fff087424 */ /* 0x000fe200078e00ff */
[----:B------:R1:W2:Y:S01]  /*1c90*/  LDC.64 R14, c[0x4][R0] ;  /* 0x01000000000e7b82 */ /* 0x0002a20000000a00 */
[----:B------:R-:W3:Y:S01]  /*1ca0*/  LDCU.64 UR6, c[0x4][0xd0] ;  /* 0x01001a00ff0677ac */ /* 0x000ee20008000a00 */
[----:B------:R-:W-:Y:S01]  /*1cb0*/  IMAD.MOV.U32 R12, RZ, RZ, 0x1 ;  /* 0x00000001ff0c7424 */ /* 0x000fe200078e00ff */
[----:B------:R-:W4:Y:S01]  /*1cc0*/  LDCU.64 UR8, c[0x4][0x98] ;  /* 0x01001300ff0877ac */ /* 0x000f220008000a00 */
[----:B0-----:R-:W-:Y:S02]  /*1cd0*/  IMAD.U32 R4, RZ, RZ, UR4 ;  /* 0x00000004ff047e24 */ /* 0x001fe4000f8e00ff */
[----:B------:R-:W-:Y:S01]  /*1ce0*/  IMAD.U32 R5, RZ, RZ, UR5 ;  /* 0x00000005ff057e24 */ /* 0x000fe2000f8e00ff */
[----:B---3--:R-:W-:Y:S01]  /*1cf0*/  MOV R6, UR6 ;  /* 0x0000000600067c02 */ /* 0x008fe20008000f00 */
[----:B------:R-:W-:-:S02]  /*1d00*/  IMAD.U32 R7, RZ, RZ, UR7 ;  /* 0x00000007ff077e24 */ /* 0x000fc4000f8e00ff */
[----:B----4-:R-:W-:Y:S01]  /*1d10*/  IMAD.U32 R10, RZ, RZ, UR8 ;  /* 0x00000008ff0a7e24 */ /* 0x010fe2000f8e00ff */
[----:B-1----:R-:W-:-:S07]  /*1d20*/  MOV R11, UR9 ;  /* 0x00000009000b7c02 */ /* 0x002fce0008000f00 */
[----:B------:R-:W-:-:S07]  /*1d30*/  LEPC R20, `(.L_x_1031) ;  /* 0x000000001014794e */ /* 0x000fce0000000000 */
[----:B--2---:R-:W-:Y:S05]  /*1d40*/  CALL.ABS.NOINC R14 ;  /* 0x000000000e007343 */ /* 0x004fea0003c00000 */
.L_x_1031:
[----:B------:R-:W0:Y:S01]  /*1d50*/  S2R R3, SR_CgaCtaId ;  /* 0x0000000000037919 */ /* 0x000e220000008800 */
[----:B------:R-:W1:Y:S01]  /*1d60*/  LDC R11, c[0x0][0x400] ;  /* 0x00010000ff0b7b82 */ /* 0x000e620000000800 */
[----:B------:R-:W-:Y:S02]  /*1d70*/  ISETP.NE.AND P6, PT, R22, RZ, PT ;  /* 0x000000ff1600720c */ /* 0x000fe40003fc5270 */
[----:B------:R-:W-:-:S05]  /*1d80*/  MOV R0, 0x400 ;  /* 0x0000040000007802 */ /* 0x000fca0000000f00 */
[----:B------:R-:W-:-:S05]  /*1d90*/  VIADD R0, R0, 0x410 ;  /* 0x0000041000007836 */ /* 0x000fca0000000000 */
[----:B0-----:R-:W-:-:S05]  /*1da0*/  LEA R0, R3, R0, 0x18 ;  /* 0x0000000003007211 */ /* 0x001fca00078ec0ff */
[----:B-1----:R-:W-:Y:S01]  /*1db0*/  IMAD R3, R11, 0x2, R0 ;  /* 0x000000020b037824 */ /* 0x002fe200078e0200 */
[----:B------:R-:W-:Y:S06]  /*1dc0*/  @!P6 BRA `(.L_x_1032) ;  /* 0x00000000001ce947 */ /* 0x000fec0003800000 */
[----:B------:R-:W0:Y:S01]  /*1dd0*/  LDCU UR4, c[0x0][0x40c] ;  /* 0x00008180ff0477ac */ /* 0x000e220008000800 */
[----:B------:R-:W-:-:S05]  /*1de0*/  IMAD R5, R17, R18, R19 ;  /* 0x0000001211057224 */ /* 0x000fca00078e0213 */
[----:B------:R-:W-:-:S05]  /*1df0*/  LEA R4, R5, R0, 0x1 ;  /* 0x0000000005047211 */ /* 0x000fca00078e08ff */
[----:B------:R1:W-:Y:S01]  /*1e00*/  STS.128 [R4], R32 ;  /* 0x0000002004007388 */ /* 0x0003e20000000c00 */
[----:B0-----:R-:W-:-:S13]  /*1e10*/  ISETP.NE.AND P0, PT, RZ, UR4, PT ;  /* 0x00000004ff007c0c */ /* 0x001fda000bf05270 */
[----:B------:R-:W-:-:S05]  /*1e20*/  @!P0 IMAD R5, R5, 0x2, R3 ;  /* 0x0000000205058824 */ /* 0x000fca00078e0203 */
[----:B------:R1:W-:Y:S02]  /*1e30*/  @!P0 STS.128 [R5], R24 ;  /* 0x0000001805008388 */ /* 0x0003e40000000c00 */
.L_x_1032:
        /* <DEDUP_REMOVED lines=28> */
[----:B------:R-:W-:Y:S02]  /*2000*/  BSSY.RECONVERGENT B2, `(.L_x_1037) ;  /* 0x0000070000027945 */ /* 0x000fe40003800200 */
[----:B------:R-:W-:Y:S01]  /*2010*/  IMAD R7, R17, 0x2, R6 ;  /* 0x0000000211077824 */ /* 0x000fe200078e0206 */
[----:B------:R-:W0:Y:S01]  /*2020*/  LDS.64 R20, [R6] ;  /* 0x0000000006147984 */ /* 0x000e220000000a00 */
[----:B------:R-:W-:-:S03]  /*2030*/  LEA.HI R8, R8, R9, RZ, 0x2 ;  /* 0x0000000908087211 */ /* 0x000fc600078f10ff */
[----:B------:R-:W1:Y:S01]  /*2040*/  LDS.64 R22, [R7] ;  /* 0x0000000007167984 */ /* 0x000e620000000a00 */
[----:B------:R-:W-:-:S04]  /*2050*/  SHF.L.U32 R8, R8, 0x1, RZ ;  /* 0x0000000108087819 */ /* 0x000fc800000006ff */
        /* <DEDUP_REMOVED lines=14> */
[C---:B------:R-:W-:Y:S01]  /*2140*/  VIADD R11, R13.reuse, 0x4 ;  /* 0x000000040d0b7836 */ /* 0x040fe20000000000 */
[----:B------:R0:W1:Y:S01]  /*2150*/  MUFU.RCP R12, R9 ;  /* 0x00000009000c7308 */ /* 0x0000620000001000 */
[----:B------:R-:W-:Y:S01]  /*2160*/  VIADD R14, R14, -UR39 ;  /* 0x800000270e0e7c36 */ /* 0x000fe20008000000 */
        /* <DEDUP_REMOVED lines=11> */
[----:B------:R-:W-:Y:S02]  /*2220*/  HADD2.F32 R33, -RZ, R25.H1_H1 ;  /* 0x30000019ff217230 */ /* 0x000fe40000004100 */
        /* <DEDUP_REMOVED lines=63> */
[CC--:B------:R-:W-:Y:S01]  /*2620*/  FMUL.FTZ R24, R44.reuse, R32.reuse ;  /* 0x000000202c187220 */ /* 0x0c0fe20000410000 */
        /* <DEDUP_REMOVED lines=13> */
.L_x_1038:
[----:B------:R-:W-:Y:S05]  /*2700*/  BSYNC.RECONVERGENT B2 ;  /* 0x0000000000027941 */ /* 0x000fea0003800200 */
.L_x_1037:
        /* <DEDUP_REMOVED lines=15> */
[----:B------:R0:W-:Y:S01]  /*2800*/  STS.64 [R7], R10 ;  /* 0x0000000a07007388 */ /* 0x0001e20000000a00 */
[----:B------:R-:W-:Y:S05]  /*2810*/  BRA `(.L_x_1039) ;  /* 0x0000000400207947 */ /* 0x000fea0003800000 */
.L_x_1036:
[----:B------:R-:W-:-:S04]  /*2820*/  SHF.R.S32.HI R6, RZ, 0x1f, R9 ;  /* 0x0000001fff067819 */ /* 0x000fc80000011409 */
[----:B------:R-:W-:-:S04]  /*2830*/  LEA.HI R6, R6, R9, RZ, 0x2 ;  /* 0x0000000906067211 */ /* 0x000fc800078f10ff */
[----:B------:R-:W-:-:S04]  /*2840*/  SHF.L.U32 R6, R6, 0x1, RZ ;  /* 0x0000000106067819 */ /* 0x000fc800000006ff */
[----:B------:R-:W-:-:S04]  /*2850*/  LOP3.LUT R10, R6, 0xfffffff8, RZ, 0xc0, !PT ;  /* 0xfffffff8060a7812 */ /* 0x000fc800078ec0ff */
[----:B------:R-:W-:-:S13]  /*2860*/  ISETP.GE.AND P0, PT, R10, R11, PT ;  /* 0x0000000b0a00720c */ /* 0x000fda0003f06270 */
[----:B------:R-:W-:Y:S05]  /*2870*/  @P0 BRA `(.L_x_1039) ;  /* 0x0000000400080947 */ /* 0x000fea0003800000 */
[----:B------:R-:W-:Y:S01]  /*2880*/  I2FP.F32.S32 R11, R11 ;  /* 0x0000000b000b7245 */ /* 0x000fe20000201400 */
[C---:B------:R-:W-:Y:S01]  /*2890*/  VIADD R7, R10.reuse, 0x2 ;  /* 0x000000020a077836 */ /* 0x040fe20000000000 */
[----:B------:R-:W-:Y:S01]  /*28a0*/  I2FP.F32.S32 R6, R10 ;  /* 0x0000000a00067245 */ /* 0x000fe20000201400 */
[----:B------:R-:W-:Y:S01]  /*28b0*/  HADD2.F32 R36, -RZ, R33.H1_H1 ;  /* 0x30000021ff247230 */ /* 0x000fe20000004100 */
[----:B------:R-:W0:Y:S01]  /*28c0*/  MUFU.RCP R15, R11 ;  /* 0x0000000b000f7308 */ /* 0x000e220000001000 */
[----:B------:R-:W-:Y:S01]  /*28d0*/  IADD3 R9, PT, PT, R10, 0x6, RZ ;  /* 0x000000060a097810 */ /* 0x000fe20007ffe0ff */
[----:B------:R-:W-:Y:S01]  /*28e0*/  HADD2.F32 R23, -RZ, R32.H0_H0 ;  /* 0x20000020ff177230 */ /* 0x000fe20000004100 */
[----:B------:R-:W-:Y:S01]  /*28f0*/  I2FP.F32.S32 R8, R7 ;  /* 0x0000000700087245 */ /* 0x000fe20000201400 */
[--C-:B------:R-:W-:Y:S01]  /*2900*/  HADD2.F32 R37, -RZ, R35.reuse.H1_H1 ;  /* 0x30000023ff257230 */ /* 0x100fe20000004100 */
[----:B------:R-:W-:Y:S01]  /*2910*/  I2FP.F32.S32 R9, R9 ;  /* 0x0000000900097245 */ /* 0x000fe20000201400 */
[----:B------:R-:W-:-:S02]  /*2920*/  HADD2.F32 R38, -RZ, R35.H0_H0 ;  /* 0x20000023ff267230 */ /* 0x000fc40000004100 */
[-C--:B0-----:R-:W-:Y:S01]  /*2930*/  FMUL.FTZ R6, R6, R15.reuse ;  /* 0x0000000f06067220 */ /* 0x081fe20000410000 */
[-C--:B------:R-:W-:Y:S01]  /*2940*/  FMUL.FTZ R8, R8, R15.reuse ;  /* 0x0000000f08087220 */ /* 0x080fe20000410000 */
[-C--:B------:R-:W-:Y:S02]  /*2950*/  FMUL.FTZ R9, R9, R15.reuse ;  /* 0x0000000f09097220 */ /* 0x080fe40000410000 */
[----:B------:R-:W-:Y:S01]  /*2960*/  FMUL.FTZ R7, R6, 13.28771209716796875 ;  /* 0x41549a7806077820 */ /* 0x000fe20000410000 */
[----:B------:R-:W-:Y:S02]  /*2970*/  VIADD R6, R10, 0x4 ;  /* 0x000000040a067836 */ /* 0x000fe40000000000 */
[----:B------:R-:W-:Y:S01]  /*2980*/  FMUL.FTZ R8, R8, 13.28771209716796875 ;  /* 0x41549a7808087820 */ /* 0x000fe20000410000 */
[----:B------:R-:W-:Y:S02]  /*2990*/  FMUL.FTZ R12, R9, 13.28771209716796875 ;  /* 0x41549a78090c7820 */ /* 0x000fe40000410000 */
[----:B------:R-:W-:Y:S01]  /*29a0*/  I2FP.F32.S32 R6, R6 ;  /* 0x0000000600067245 */ /* 0x000fe20000201400 */
[----:B------:R-:W0:Y:S04]  /*29b0*/  MUFU.EX2 R7, -R7 ;  /* 0x8000000700077308 */ /* 0x000e280000000800 */
[----:B------:R-:W-:-:S04]  /*29c0*/  FMUL.FTZ R6, R6, R15 ;  /* 0x0000000f06067220 */ /* 0x000fc80000410000 */
[----:B------:R-:W-:Y:S01]  /*29d0*/  FMUL.FTZ R11, R6, 13.28771209716796875 ;  /* 0x41549a78060b7820 */ /* 0x000fe20000410000 */
[----:B------:R-:W1:Y:S01]  /*29e0*/  MUFU.EX2 R13, -R8 ;  /* 0x80000008000d7308 */ /* 0x000e620000000800 */
[----:B------:R-:W-:-:S07]  /*29f0*/  I2FP.F32.S32 R6, R14 ;  /* 0x0000000e00067245 */ /* 0x000fce0000201400 */
        /* <DEDUP_REMOVED lines=42> */
.L_x_1039:
[----:B------:R-:W-:Y:S05]  /*2ca0*/  BSYNC.RECONVERGENT B1 ;  /* 0x0000000000017941 */ /* 0x000fea0003800200 */
.L_x_1035:
        /* <DEDUP_REMOVED lines=16> */
.L_x_1034:
[----:B------:R-:W-:Y:S05]  /*2db0*/  BSYNC.RECONVERGENT B0 ;  /* 0x0000000000007941 */ /* 0x000fea0003800200 */
.L_x_1033:
[----:B------:R-:W-:Y:S06]  /*2dc0*/  BAR.SYNC.DEFER_BLOCKING 0x0 ;  /* 0x0000000000007b1d */ /* 0x000fec0000010000 */
[----:B------:R-:W-:Y:S04]  /*2dd0*/  BSSY.RECONVERGENT B0, `(.L_x_1040) ;  /* 0x0000009000007945 */ /* 0x000fe80003800200 */
[----:B------:R-:W-:Y:S05]  /*2de0*/  @!P6 BRA `(.L_x_1041) ;  /* 0x00000000001ce947 */ /* 0x000fea0003800000 */
[----:B------:R-:W2:Y:S01]  /*2df0*/  LDCU UR4, c[0x0][0x40c] ;  /* 0x00008180ff0477ac */ /* 0x000ea20008000800 */
[----:B------:R-:W-:-:S04]  /*2e00*/  IMAD R17, R17, R18, R19 ;  /* 0x0000001211117224 */ /* 0x000fc800078e0213 */
[----:B------:R-:W-:-:S05]  /*2e10*/  IMAD R0, R17, 0x2, R0 ;  /* 0x0000000211007824 */ /* 0x000fca00078e0200 */
[----:B-1----:R3:W4:Y:S01]  /*2e20*/  LDS.128 R32, [R0] ;  /* 0x0000000000207984 */ /* 0x0027220000000c00 */
[----:B--2---:R-:W-:-:S13]  /*2e30*/  ISETP.NE.AND P0, PT, RZ, UR4, PT ;  /* 0x00000004ff007c0c */ /* 0x004fda000bf05270 */
[----:B------:R-:W-:-:S05]  /*2e40*/  @!P0 LEA R3, R17, R3, 0x1 ;  /* 0x0000000311038211 */ /* 0x000fca00078e08ff */
[----:B------:R3:W2:Y:S02]  /*2e50*/  @!P0 LDS.128 R24, [R3] ;  /* 0x0000000003188984 */ /* 0x0006a40000000c00 */
.L_x_1041:
[----:B------:R-:W-:Y:S05]  /*2e60*/  BSYNC.RECONVERGENT B0 ;  /* 0x0000000000007941 */ /* 0x000fea0003800200 */
.L_x_1040:
[----:B------:R-:W-:Y:S06]  /*2e70*/  BAR.SYNC.DEFER_BLOCKING 0x0 ;  /* 0x0000000000007b1d */ /* 0x000fec0000010000 */
.L_x_1030:
[----:B------:R-:W-:Y:S05]  /*2e80*/  BSYNC.RECONVERGENT B6 ;  /* 0x0000000000067941 */ /* 0x000fea0003800200 */
.L_x_1027:
[----:B------:R-:W3:Y:S01]  /*2e90*/  LDCU UR4, c[0x0][0x3f4] ;  /* 0x00007e80ff0477ac */ /* 0x000ee20008000800 */
[----:B------:R-:W-:Y:S02]  /*2ea0*/  ISETP.GT.U32.AND P0, PT, R2, 0x1f, PT ;  /* 0x0000001f0200780c */ /* 0x000fe40003f04070 */
[----:B------:R-:W-:Y:S01]  /*2eb0*/  MOV R118, 0xff7fffff ;  /* 0xff7fffff00767802 */ /* 0x000fe20000000f00 */
[----:B---3--:R-:W-:-:S04]  /*2ec0*/  IMAD.U32 R3, RZ, RZ, UR4 ;  /* 0x00000004ff037e24 */ /* 0x008fc8000f8e00ff */
[----:B------:R-:W-:-:S05]  /*2ed0*/  IMAD.MOV R0, RZ, RZ, -R3 ;  /* 0x000000ffff007224 */ /* 0x000fca00078e0a03 */
[----:B------:R-:W-:-:S04]  /*2ee0*/  VIADDMNMX R0, R0, UR44, RZ, !PT ;  /* 0x0000002c00007c46 */ /* 0x000fc8000f8001ff */
[----:B------:R-:W-:Y:S01]  /*2ef0*/  R2UR UR11, R0 ;  /* 0x00000000000b72ca */ /* 0x000fe200000e0000 */
[----:B------:R-:W-:-:S14]  /*2f00*/  @P0 BRA `(.L_x_1042) ;  /* 0x0000000400000947 */ /* 0x000fdc0003800000 */
[----:B------:R-:W3:Y:S01]  /*2f10*/  LDCU UR4, c[0x0][0x40c] ;  /* 0x00008180ff0477ac */ /* 0x000ee20008000800 */
[----:B0-----:R-:W0:Y:S01]  /*2f20*/  S2R R9, SR_CgaCtaId ;  /* 0x0000000000097919 */ /* 0x001e220000008800 */
        /* <DEDUP_REMOVED lines=9> */
[----:B------:R-:W-:-:S05]  /*2fc0*/  @!P1 VIADD R6, R10, 0x210 ;  /* 0x000002100a069836 */ /* 0x000fca0000000000 */
[----:B-1----:R-:W1:Y:S01]  /*2fd0*/  @!P0 LDC.64 R4, c[0x0][0x3b8] ;  /* 0x0000ee00ff048b82 */ /* 0x002e620000000a00 */
[----:B------:R-:W-:-:S05]  /*2fe0*/  @!P0 IMAD R7, R2, R3, UR40 ;  /* 0x0000002802078e24 */ /* 0x000fca000f8e0203 */
[----:B------:R-:W-:Y:S02]  /*2ff0*/  @!P0 SHF.L.U32 R8, R7, 0x3, RZ ;  /* 0x0000000307088819 */ /* 0x000fe400000006ff */
[C---:B0-----:R-:W-:Y:S01]  /*3000*/  LEA R7, R9.reuse, R0, 0x18 ;  /* 0x0000000009077211 */ /* 0x041fe200078ec0ff */
[--C-:B------:R-:W-:Y:S01]  /*3010*/  HADD2.F32 R0, -RZ, R13.reuse.H0_H0 ;  /* 0x2000000dff007230 */ /* 0x100fe20000004100 */
[----:B------:R-:W-:Y:S01]  /*3020*/  @!P1 LEA R9, R9, R6, 0x18 ;  /* 0x0000000609099211 */ /* 0x000fe200078ec0ff */
[----:B------:R-:W-:Y:S02]  /*3030*/  @!P0 IMAD R11, R3, UR41, R8 ;  /* 0x00000029030b8c24 */ /* 0x000fe4000f8e0208 */
[C---:B------:R-:W-:Y:S02]  /*3040*/  IMAD R7, R2.reuse, 0x10, R7 ;  /* 0x0000001002077824 */ /* 0x040fe400078e0207 */
[----:B------:R-:W-:Y:S02]  /*3050*/  @!P1 IMAD R9, R2, 0x10, R9 ;  /* 0x0000001002099824 */ /* 0x000fe400078e0209 */
[----:B------:R-:W-:Y:S01]  /*3060*/  HADD2.F32 R13, -RZ, R13.H1_H1 ;  /* 0x3000000dff0d7230 */ /* 0x000fe20000004100 */
[----:B------:R0:W-:Y:S04]  /*3070*/  STS.128 [R7], R32 ;  /* 0x0000002007007388 */ /* 0x0001e80000000c00 */
[----:B------:R0:W-:Y:S01]  /*3080*/  @!P1 STS.128 [R9], R28 ;  /* 0x0000001c09009388 */ /* 0x0001e20000000c00 */
[----:B------:R-:W-:Y:S01]  /*3090*/  FADD.FTZ R13, R0, R13 ;  /* 0x0000000d000d7221 */ /* 0x000fe20000010000 */
[----:B-1----:R-:W-:-:S05]  /*30a0*/  @!P0 IMAD.WIDE R4, R11, 0x2, R4 ;  /* 0x000000020b048825 */ /* 0x002fca00078e0204 */
        /* <DEDUP_REMOVED lines=11> */
.L_x_1239:
        /* <DEDUP_REMOVED lines=16> */
[----:B------:R-:W2:Y:S03]  /*3260*/  LDCU UR7, c[0x0][0x410] ;  /* 0x00008200ff0777ac */ /* 0x000ea60008000800 */
[----:B------:R-:W3:Y:S01]  /*3270*/  @P0 LDG.E.U16 R4, desc[UR36][R4.64] ;  /* 0x0000002404040981 */ /* 0x000ee2000c1e1500 */
[----:B------:R-:W-:Y:S01]  /*3280*/  R2UR UR5, R10 ;  /* 0x000000000a0572ca */ /* 0x000fe200000e0000 */
[----:B------:R-:W-:-:S12]  /*3290*/  UIADD3 UR4, UPT, UPT, UR44, -UR11, URZ ;  /* 0x8000000b2c047290 */ /* 0x000fd8000fffe0ff */
[----:B------:R-:W-:Y:S01]  /*32a0*/  UIADD3 UR5, UPT, UPT, UR5, 0x410, URZ ;  /* 0x0000041005057890 */ /* 0x000fe2000fffe0ff */
[----:B--2---:R-:W-:-:S03]  /*32b0*/  FMUL.FTZ R118, R14, UR7 ;  /* 0x000000070e767c20 */ /* 0x004fc60008410000 */
[----:B-1----:R-:W-:-:S04]  /*32c0*/  ULEA UR5, UR6, UR5, 0x18 ;  /* 0x0000000506057291 */ /* 0x002fc8000f8ec0ff */
[----:B------:R-:W-:Y:S01]  /*32d0*/  ULEA UR4, UR4, UR5, 0x2 ;  /* 0x0000000504047291 */ /* 0x000fe2000f8e10ff */
[----:B---3--:R-:W-:-:S05]  /*32e0*/  @P0 HADD2.F32 R7, -RZ, R4.H0_H0 ;  /* 0x20000004ff070230 */ /* 0x008fca0000004100 */
[----:B------:R-:W-:-:S05]  /*32f0*/  @P0 FADD.FTZ R118, R118, R7 ;  /* 0x0000000776760221 */ /* 0x000fca0000010000 */
[----:B------:R3:W-:Y:S02]  /*3300*/  STS [UR4+-0x4], R118 ;  /* 0xfffffc76ff007988 */ /* 0x0007e40008000804 */
.L_x_1042:
[----:B------:R-:W-:Y:S05]  /*3310*/  WARPSYNC.ALL ;  /* 0x0000000000007948 */ /* 0x000fea0003800000 */
[----:B------:R-:W5:Y:S08]  /*3320*/  S2UR UR16, SR_CgaCtaId ;  /* 0x00000000001079c3 */ /* 0x000f700000008800 */
[----:B------:R-:W-:Y:S01]  /*3330*/  BAR.SYNC.DEFER_BLOCKING 0x0 ;  /* 0x0000000000007b1d */ /* 0x000fe20000010000 */
[----:B------:R-:W-:Y:S01]  /*3340*/  IMAD.SHL.U32 R0, R2, 0x4, RZ ;  /* 0x0000000402007824 */ /* 0x000fe200078e00ff */
[----:B-1--4-:R-:W-:-:S04]  /*3350*/  SHF.R.U32.HI R34, RZ, 0x2, R2 ;  /* 0x00000002ff227819 */ /* 0x012fc80000011602 */
[----:B------:R-:W-:Y:S01]  /*3360*/  UMOV UR10, 0x400 ;  /* 0x00000400000a7882 */ /* 0x000fe20000000000 */
[----:B------:R-:W1:Y:S01]  /*3370*/  LDCU UR7, c[0x0][0x40c] ;  /* 0x00008180ff0777ac */ /* 0x000e620008000800 */
[----:B------:R-:W-:Y:S01]  /*3380*/  LOP3.LUT R0, R0, 0xc, RZ, 0xc0, !PT ;  /* 0x0000000c00007812 */ /* 0x000fe200078ec0ff */
[----:B------:R-:W-:Y:S01]  /*3390*/  UIADD3 UR4, UPT, UPT, UR10, 0x10, URZ ;  /* 0x000000100a047890 */ /* 0x000fe2000fffe0ff */
[----:B------:R-:W4:Y:S01]  /*33a0*/  LDCU UR6, c[0x0][0x3f0] ;  /* 0x00007e00ff0677ac */ /* 0x000f220008000800 */
[----:B------:R-:W0:Y:S01]  /*33b0*/  LDCU UR18, c[0x0][0x40c] ;  /* 0x00008180ff1277ac */ /* 0x000e220008000800 */
[----:B------:R-:W0:Y:S01]  /*33c0*/  LDCU UR22, c[0x0][0x3f4] ;  /* 0x00007e80ff1677ac */ /* 0x000e220008000800 */
[----:B-----5:R-:W-:Y:S02]  /*33d0*/  ULEA UR4, UR16, UR4, 0x18 ;  /* 0x0000000410047291 */ /* 0x020fe4000f8ec0ff */
[----:B-1----:R-:W-:Y:S01]  /*33e0*/  UISETP.NE.AND UP0, UPT, UR7, URZ, UPT ;  /* 0x000000ff0700728c */ /* 0x002fe2000bf05270 */
[----:B------:R-:W1:Y:S01]  /*33f0*/  LDCU UR19, c[0x0][0x410] ;  /* 0x00008200ff1377ac */ /* 0x000e620008000800 */
[----:B----4-:R-:W-:-:S05]  /*3400*/  UIMAD UR6, UR42, UR6, UR46 ;  /* 0x000000062a0672a4 */ /* 0x010fca000f8e022e */
[----:B------:R-:W4:Y:S01]  /*3410*/  LDS R116, [R0+UR4] ;  /* 0x0000000400747984 */ /* 0x000f220008000800 */
[----:B------:R-:W0:Y:S03]  /*3420*/  LDCU.64 UR8, c[0x0][0x3b8] ;  /* 0x00007700ff0877ac */ /* 0x000e260008000a00 */
[----:B------:R-:W0:Y:S01]  /*3430*/  LDS R117, [R0+UR4+0x10] ;  /* 0x0000100400757984 */ /* 0x000e220008000800 */
[----:B------:R-:W0:Y:S03]  /*3440*/  LDCU.64 UR20, c[0x0][0x438] ;  /* 0x00008700ff1477ac */ /* 0x000e260008000a00 */
[----:B------:R-:W0:Y:S01]  /*3450*/  LDS R115, [R0+UR4+0x20] ;  /* 0x0000200400737984 */ /* 0x000e220008000800 */
[----:B------:R-:W0:Y:S03]  /*3460*/  LDCU.64 UR14, c[0x0][0x448] ;  /* 0x00008900ff0e77ac */ /* 0x000e260008000a00 */
[----:B------:R-:W0:Y:S01]  /*3470*/  LDS R114, [R0+UR4+0x30] ;  /* 0x0000300400727984 */ /* 0x000e220008000800 */
[----:B------:R-:W-:-:S03]  /*3480*/  UIMAD UR6, UR6, 0xa0, URZ ;  /* 0x000000a0060678a4 */ /* 0x000fc6000f8e02ff */
[----:B------:R-:W0:Y:S04]  /*3490*/  LDS R113, [R0+UR4+0x40] ;  /* 0x0000400400717984 */ /* 0x000e280008000800 */
        /* <DEDUP_REMOVED lines=26> */
[----:B------:R5:W0:Y:S01]  /*3640*/  LDS R87, [R0+UR4+0x1f0] ;  /* 0x0001f00400577984 */ /* 0x000a220008000800 */
[----:B------:R-:W-:-:S04]  /*3650*/  UIADD3 UR4, UPT, UPT, UR45, 0x7, -UR11 ;  /* 0x000000072d047890 */ /* 0x000fc8000fffe80b */
[----:B------:R-:W-:Y:S01]  /*3660*/  USHF.R.S32.HI UR5, URZ, 0x1f, UR4 ;  /* 0x0000001fff057899 */ /* 0x000fe20008011404 */
[----:B-----5:R-:W-:-:S03]  /*3670*/  SHF.L.U32 R0, R2, 0x1, RZ ;  /* 0x0000000102007819 */ /* 0x020fc600000006ff */
[----:B------:R-:W-:Y:S01]  /*3680*/  ULEA.HI UR5, UR5, UR4, URZ, 0x3 ;  /* 0x0000000405057291 */ /* 0x000fe2000f8f18ff */
[----:B------:R-:W-:-:S03]  /*3690*/  LOP3.LUT R14, R0, 0x6, RZ, 0xc0, !PT ;  /* 0x00000006000e7812 */ /* 0x000fc600078ec0ff */
[----:B------:R-:W-:-:S06]  /*36a0*/  ULOP3.LUT UR5, UR5, 0xfffffff8, URZ, 0xc0, !UPT ;  /* 0xfffffff805057892 */ /* 0x000fcc000f8ec0ff */
[----:B------:R-:W-:Y:S01]  /*36b0*/  ISETP.GE.AND P0, PT, R34, UR5, PT ;  /* 0x0000000522007c0c */ /* 0x000fe2000bf06270 */
[----:B-1--4-:R-:W-:-:S12]  /*36c0*/  BRA.U UP0, `(.L_x_1044) ;  /* 0x00000001008c7547 */ /* 0x012fd8000b800000 */
[----:B------:R-:W-:-:S04]  /*36d0*/  UIADD3 UR4, UPT, UPT, UR10, 0x210, URZ ;  /* 0x000002100a047890 */ /* 0x000fc8000fffe0ff */
[----:B------:R-:W-:-:S06]  /*36e0*/  ULEA UR4, UR16, UR4, 0x18 ;  /* 0x0000000410047291 */ /* 0x000fcc000f8ec0ff */
[----:B------:R-:W-:-:S05]  /*36f0*/  LEA R11, R14, UR4, 0x1 ;  /* 0x000000040e0b7c11 */ /* 0x000fca000f8e08ff */
[----:B------:R1:W4:Y:S04]  /*3700*/  LDS R84, [R11] ;  /* 0x000000000b547984 */ /* 0x0003280000000800 */
        /* <DEDUP_REMOVED lines=10> */
[----:B------:R1:W1:Y:S04]  /*37b0*/  LDS R75, [R11+0xb0] ;  /* 0x0000b0000b4b7984 */ /* 0x0002680000000800 */
        /* <DEDUP_REMOVED lines=8> */
[----:B0-----:R0:W0:Y:S04]  /*3840*/  LDS R4, [R11+0x140] ;  /* 0x000140000b047984 */ /* 0x0010280000000800 */
        /* <DEDUP_REMOVED lines=10> */
[----:B-1--4-:R0:W0:Y:S02]  /*38f0*/  LDS R21, [R11+0x1f0] ;  /* 0x0001f0000b157984 */ /* 0x0120240000000800 */
.L_x_1044:
[----:B------:R-:W-:Y:S04]  /*3900*/  BSSY B0, `(.L_x_1045) ;  /* 0x0000444000007945 */ /* 0x000fe80003800000 */
[----:B------:R-:W-:Y:S05]  /*3910*/  @P0 BRA `(.L_x_1046) ;  /* 0x0000004400080947 */ /* 0x000fea0003800000 */
[----:B------:R-:W-:Y:S01]  /*3920*/  IABS R22, R3 ;  /* 0x0000000300167213 */ /* 0x000fe20000000000 */
[----:B------:R-:W1:Y:S01]  /*3930*/  LDCU UR4, c[0x0][0x3f8] ;  /* 0x00007f00ff0477ac */ /* 0x000e620008000800 */
[----:B------:R-:W4:Y:S01]  /*3940*/  S2UR UR7, SR_CTAID.Y ;  /* 0x00000000000779c3 */ /* 0x000f220000002600 */
[----:B------:R-:W-:Y:S01]  /*3950*/  VIADD R30, R34, UR11 ;  /* 0x0000000b221e7c36 */ /* 0x000fe20008000000 */
[----:B0-----:R-:W0:Y:S01]  /*3960*/  I2F.RP R11, R22 ;  /* 0x00000016000b7306 */ /* 0x001e220000209400 */
[----:B------:R-:W5:Y:S01]  /*3970*/  LDCU UR17, c[0x0][0x440] ;  /* 0x00008800ff1177ac */ /* 0x000f620008000800 */
[C-C-:B--2---:R-:W-:Y:S02]  /*3980*/  IMAD R26, R3.reuse, UR41, R14.reuse ;  /* 0x00000029031a7c24 */ /* 0x144fe4000f8e020e */
[C---:B------:R-:W-:Y:S01]  /*3990*/  IMAD R27, R3.reuse, UR6, R14 ;  /* 0x00000006031b7c24 */ /* 0x040fe2000f8e020e */
[----:B------:R-:W2:Y:S01]  /*39a0*/  LDCU.64 UR12, c[0x0][0x420] ;  /* 0x00008400ff0c77ac */ /* 0x000ea20008000a00 */
[----:B------:R-:W3:Y:S01]  /*39b0*/  LDC.64 R122, c[0x0][0x450] ;  /* 0x00011400ff7a7b82 */ /* 0x000ee20000000a00 */
[----:B------:R-:W-:Y:S01]  /*39c0*/  IMAD.U32 R31, RZ, RZ, UR5 ;  /* 0x00000005ff1f7e24 */ /* 0x000fe2000f8e00ff */
[----:B------:R-:W-:Y:S01]  /*39d0*/  SHF.R.S32.HI R32, RZ, 0x1f, R26 ;  /* 0x0000001fff207819 */ /* 0x000fe2000001141a */
[----:B------:R-:W-:Y:S01]  /*39e0*/  IMAD R28, R3, 0xa0, RZ ;  /* 0x000000a0031c7824 */ /* 0x000fe200078e02ff */
[----:B------:R-:W-:-:S02]  /*39f0*/  SHF.R.S32.HI R33, RZ, 0x1f, R27 ;  /* 0x0000001fff217819 */ /* 0x000fc4000001141b */
[----:B------:R-:W-:Y:S01]  /*3a00*/  IADD3 R31, PT, PT, R31, UR11, RZ ;  /* 0x0000000b1f1f7c10 */ /* 0x000fe2000fffe0ff */
[----:B0-----:R-:W0:Y:S01]  /*3a10*/  MUFU.RCP R11, R11 ;  /* 0x0000000b000b7308 */ /* 0x001e220000001000 */
[----:B-1----:R-:W-:Y:S01]  /*3a20*/  UIMAD UR4, UR38, UR4, UR46 ;  /* 0x00000004260472a4 */ /* 0x002fe2000f8e022e */
[----:B-----5:R-:W-:Y:S01]  /*3a30*/  MOV R29, UR17 ;  /* 0x00000011001d7c02 */ /* 0x020fe20008000f00 */
[----:B----4-:R-:W-:Y:S01]  /*3a40*/  IMAD R15, R3, UR7, RZ ;  /* 0x00000007030f7c24 */ /* 0x010fe2000f8e02ff */
[----:B------:R-:W-:Y:S01]  /*3a50*/  UIMAD UR7, UR46, UR17, UR45 ;  /* 0x000000112e0772a4 */ /* 0x000fe2000f8e022d */
[----:B--2---:R-:W-:-:S03]  /*3a60*/  ISETP.NE.U32.AND P0, PT, RZ, UR12, PT ;  /* 0x0000000cff007c0c */ /* 0x004fc6000bf05070 */
[----:B------:R-:W-:Y:S02]  /*3a70*/  SHF.R.S32.HI R25, RZ, 0x1f, R15 ;  /* 0x0000001fff197819 */ /* 0x000fe4000001140f */
[--C-:B------:R-:W-:Y:S01]  /*3a80*/  IADD3 R24, P1, P2, R15, UR12, R30.reuse ;  /* 0x0000000c0f187c10 */ /* 0x100fe2000fa3e01e */
[----:B------:R-:W-:Y:S01]  /*3a90*/  IMAD R29, R29, UR7, R30 ;  /* 0x000000071d1d7c24 */ /* 0x000fe2000f8e021e */
[----:B------:R-:W-:Y:S01]  /*3aa0*/  ISETP.NE.AND.EX P0, PT, RZ, UR13, PT, P0 ;  /* 0x0000000dff007c0c */ /* 0x000fe2000bf05300 */
[----:B0-----:R-:W-:Y:S01]  /*3ab0*/  VIADD R12, R11, 0xffffffe ;  /* 0x0ffffffe0b0c7836 */ /* 0x001fe20000000000 */
[----:B------:R-:W-:Y:S01]  /*3ac0*/  MOV R11, UR4 ;  /* 0x00000004000b7c02 */ /* 0x000fe20008000f00 */
[----:B------:R-:W-:Y:S01]  /*3ad0*/  UIADD3 UR4, UPT, UPT, UR10, 0x410, URZ ;  /* 0x000004100a047890 */ /* 0x000fe2000fffe0ff */
[----:B------:R-:W-:Y:S01]  /*3ae0*/  IADD3.X R25, PT, PT, R25, UR13, RZ, P1, P2 ;  /* 0x0000000d19197c10 */ /* 0x000fe20008fe44ff */
[----:B------:R0:W1:Y:S01]  /*3af0*/  F2I.FTZ.U32.TRUNC.NTZ R13, R12 ;  /* 0x0000000c000d7305 */ /* 0x000062000021f000 */
[----:B------:R-:W-:Y:S01]  /*3b00*/  VIADD R30, R30, 0x1 ;  /* 0x000000011e1e7836 */ /* 0x000fe20000000000 */
[----:B------:R-:W-:Y:S01]  /*3b10*/  ULEA UR4, UR16, UR4, 0x18 ;  /* 0x0000000410047291 */ /* 0x000fe2000f8ec0ff */
[----:B------:R-:W-:-:S04]  /*3b20*/  IMAD R11, R11, 0xa0, R14 ;  /* 0x000000a00b0b7824 */ /* 0x000fc800078e020e */
[----:B---3--:R-:W-:Y:S01]  /*3b30*/  IMAD.WIDE R122, R11, 0x2, R122 ;  /* 0x000000020b7a7825 */ /* 0x008fe200078e027a */
[----:B------:R-:W-:-:S03]  /*3b40*/  LEA R34, R34, UR4, 0x2 ;  /* 0x0000000422227c11 */ /* 0x000fc6000f8e10ff */
[----:B0-----:R-:W-:Y:S02]  /*3b50*/  IMAD.MOV.U32 R12, RZ, RZ, RZ ;  /* 0x000000ffff0c7224 */ /* 0x001fe400078e00ff */
[----:B-1----:R-:W-:-:S04]  /*3b60*/  IMAD.MOV R23, RZ, RZ, -R13 ;  /* 0x000000ffff177224 */ /* 0x002fc800078e0a0d */
[----:B------:R-:W-:-:S04]  /*3b70*/  IMAD R23, R23, R22, RZ ;  /* 0x0000001617177224 */ /* 0x000fc800078e02ff */
[----:B------:R-:W-:-:S07]  /*3b80*/  IMAD.HI.U32 R23, R13, R23, R12 ;  /* 0x000000170d177227 */ /* 0x000fce00078e000c */
.L_x_1175:
[----:B------:R-:W2:Y:S01]  /*3b90*/  @P0 LDG.E.U8 R12, desc[UR36][R24.64] ;  /* 0x00000024180c0981 */ /* 0x000ea2000c1e1100 */
[----:B------:R-:W-:Y:S01]  /*3ba0*/  VIADD R35, R30, 0xffffffff ;  /* 0xffffffff1e237836 */ /* 0x000fe20000000000 */
[----:B------:R-:W-:Y:S01]  /*3bb0*/  MOV R36, UR44 ;  /* 0x0000002c00247c02 */ /* 0x000fe20008000f00 */
[----:B------:R-:W-:Y:S01]  /*3bc0*/  IMAD.U32 R3, RZ, RZ, UR22 ;  /* 0x00000016ff037e24 */ /* 0x000fe2000f8e00ff */
[----:B------:R-:W-:Y:S02]  /*3bd0*/  BSSY.RECONVERGENT B1, `(.L_x_1047) ;  /* 0x000002c000017945 */ /* 0x000fe40003800200 */
[----:B------:R-:W-:Y:S01]  /*3be0*/  IABS R124, R35 ;  /* 0x00000023007c7213 */ /* 0x000fe20000000000 */
[----:B------:R-:W-:Y:S01]  /*3bf0*/  VIADD R36, R36, 0xffffffff ;  /* 0xffffffff24247836 */ /* 0x000fe20000000000 */
[----:B0-----:R-:W-:Y:S02]  /*3c00*/  IABS R13, R3 ;  /* 0x00000003000d7213 */ /* 0x001fe40000000000 */
[----:B------:R-:W-:Y:S01]  /*3c10*/  ISETP.GE.AND P3, PT, R35, RZ, PT ;  /* 0x000000ff2300720c */ /* 0x000fe20003f66270 */
[----:B------:R-:W-:Y:S01]  /*3c20*/  IMAD.HI.U32 R11, R23, R124, RZ ;  /* 0x0000007c170b7227 */ /* 0x000fe200078e00ff */
[----:B------:R-:W-:-:S04]  /*3c30*/  ISETP.NE.AND P4, PT, R3, RZ, PT ;  /* 0x000000ff0300720c */ /* 0x000fc80003f85270 */
[----:B------:R-:W-:-:S05]  /*3c40*/  IADD3 R11, PT, PT, -R11, RZ, RZ ;  /* 0x000000ff0b0b7210 */ /* 0x000fca0007ffe1ff */
[----:B------:R-:W-:-:S05]  /*3c50*/  IMAD R124, R13, R11, R124 ;  /* 0x0000000b0d7c7224 */ /* 0x000fca00078e027c */
[----:B------:R-:W-:-:S13]  /*3c60*/  ISETP.GT.U32.AND P1, PT, R22, R124, PT ;  /* 0x0000007c1600720c */ /* 0x000fda0003f24070 */
[----:B------:R-:W-:-:S05]  /*3c70*/  @!P1 IMAD.IADD R124, R124, 0x1, -R13 ;  /* 0x000000017c7c9824 */ /* 0x000fca00078e0a0d */
[----:B------:R-:W-:-:S13]  /*3c80*/  ISETP.GT.U32.AND P1, PT, R22, R124, PT ;  /* 0x0000007c1600720c */ /* 0x000fda0003f24070 */
[----:B------:R-:W-:Y:S01]  /*3c90*/  @!P1 IMAD.IADD R124, R124, 0x1, -R13 ;  /* 0x000000017c7c9824 */ /* 0x000fe200078e0a0d */
[----:B------:R-:W-:-:S03]  /*3ca0*/  ISETP.GE.AND P1, PT, R35, R36, PT ;  /* 0x000000242300720c */ /* 0x000fc60003f26270 */
[----:B------:R-:W-:Y:S01]  /*3cb0*/  @!P3 IMAD.MOV R124, RZ, RZ, -R124 ;  /* 0x000000ffff7cb224 */ /* 0x000fe200078e0a7c */
[----:B------:R-:W-:Y:S02]  /*3cc0*/  @!P4 LOP3.LUT R124, RZ, R3, RZ, 0x33, !PT ;  /* 0x00000003ff7cc212 */ /* 0x000fe400078e33ff */
[----:B--2---:R-:W-:Y:S02]  /*3cd0*/  ISETP.NE.AND P2, PT, R12, RZ, P0 ;  /* 0x000000ff0c00720c */ /* 0x004fe40000745270 */
[----:B------:R-:W-:-:S05]  /*3ce0*/  SHF.L.U32 R12, R124, 0x3, RZ ;  /* 0x000000037c0c7819 */ /* 0x000fca00000006ff */
[----:B------:R-:W-:Y:S06]  /*3cf0*/  @P1 BRA `(.L_x_1048) ;  /* 0x0000000000641947 */ /* 0x000fec0003800000 */
[----:B------:R-:W-:Y:S01]  /*3d00*/  ISETP.GE.AND P1, PT, R12, R28, PT ;  /* 0x0000001c0c00720c */ /* 0x000fe20003f26270 */
[----:B------:R-:W-:Y:S01]  /*3d10*/  BSSY.RECONVERGENT B2, `(.L_x_1049) ;  /* 0x0000008000027945 */ /* 0x000fe20003800200 */
[----:B------:R-:W-:-:S11]  /*3d20*/  IMAD.MOV.U32 R37, RZ, RZ, RZ ;  /* 0x000000ffff257224 */ /* 0x000fd600078e00ff */
[----:B------:R-:W-:Y:S05]  /*3d30*/  @P1 BRA `(.L_x_1050) ;  /* 0x0000000000141947 */ /* 0x000fea0003800000 */
[----:B------:R-:W-:-:S05]  /*3d40*/  IADD3 R11, P3, PT, R27, R12, RZ ;  /* 0x0000000c1b0b7210 */ /* 0x000fca0007f7e0ff */
[----:B------:R-:W-:Y:S01]  /*3d50*/  IMAD.X R13, RZ, RZ, R33, P3 ;  /* 0x000000ffff0d7224 */ /* 0x000fe200018e0621 */
[----:B------:R-:W-:-:S04]  /*3d60*/  LEA R14, P3, R11, UR8, 0x1 ;  /* 0x000000080b0e7c11 */ /* 0x000fc8000f8608ff */
[----:B------:R-:W-:-:S05]  /*3d70*/  LEA.HI.X R15, R11, UR9, R13, 0x1, P3 ;  /* 0x000000090b0f7c11 */ /* 0x000fca00098f0c0d */
[----:B------:R0:W5:Y:S04]  /*3d80*/  LDG.E R37, desc[UR36][R14.64] ;  /* 0x000000240e257981 */ /* 0x000168000c1e1900 */
.L_x_1050:
[----:B------:R-:W-:Y:S05]  /*3d90*/  BSYNC.RECONVERGENT B2 ;  /* 0x0000000000027941 */ /* 0x000fea0003800200 */
.L_x_1049:
[----:B------:R-:W-:-:S09]  /*3da0*/  UISETP.NE.AND UP0, UPT, UR18, URZ, UPT ;  /* 0x000000ff1200728c */ /* 0x000fd2000bf05270 */
[----:B------:R-:W-:Y:S05]  /*3db0*/  BRA.U UP0, `(.L_x_1048) ;  /* 0x0000000100347547 */ /* 0x000fea000b800000 */
[----:B0-----:R-:W0:Y:S01]  /*3dc0*/  @!P1 LDC.64 R14, c[0x0][0x3b8] ;  /* 0x0000ee00ff0e9b82 */ /* 0x001e220000000a00 */
[----:B------:R-:W-:-:S13]  /*3dd0*/  ISETP.NE.AND P3, PT, R16, RZ, PT ;  /* 0x000000ff1000720c */ /* 0x000fda0003f65270 */
[----:B------:R-:W-:Y:S01]  /*3de0*/  VOTEU.ANY UP0, P3 ;  /* 0x0000000000ff7886 */ /* 0x000fe20001800100 */
[----:B------:R-:W-:Y:S02]  /*3df0*/  PLOP3.LUT P5, PT, PT, PT, UP0, 0x80, 0x8 ;  /* 0x000000000008781c */ /* 0x000fe40003faf008 */
[----:B------:R-:W-:-:S04]  /*3e00*/  @!P1 IADD3 R11, P3, PT, R26, R12, RZ ;  /* 0x0000000c1a0b9210 */ /* 0x000fc80007f7e0ff */
[----:B------:R-:W-:Y:S02]  /*3e10*/  @!P1 IADD3.X R13, PT, PT, RZ, R32, RZ, P3, !PT ;  /* 0x00000020ff0d9210 */ /* 0x000fe40001ffe4ff */
[----:B0-----:R-:W-:-:S04]  /*3e20*/  @!P1 LEA R14, P4, R11, R14, 0x1 ;  /* 0x0000000e0b0e9211 */ /* 0x001fc800078808ff */
[----:B------:R-:W-:Y:S02]  /*3e30*/  @!P1 LEA.HI.X R15, R11, R15, R13, 0x1, P4 ;  /* 0x0000000f0b0f9211 */ /* 0x000fe400020f0c0d */
[----:B------:R-:W2:Y:S01]  /*3e40*/  @P5 LDG.E R11, desc[UR36][R122.64] ;  /* 0x000000247a0b5981 */ /* 0x000ea2000c1e1900 */
[----:B------:R-:W-:Y:S01]  /*3e50*/  PLOP3.LUT P3, PT, PT, PT, UP0, 0x80, 0x8 ;  /* 0x000000000008781c */ /* 0x000fe20003f6f008 */
[----:B-----5:R-:W-:-:S12]  /*3e60*/  HFMA2 R37, R37, 1, 1, R84 ;  /* 0x3c003c0025257831 */ /* 0x020fd80000000054 */
[----:B--2---:R-:W-:-:S05]  /*3e70*/  @P3 HMUL2 R37, R37, R11 ;  /* 0x0000000b25253232 */ /* 0x004fca0000000000 */
[----:B------:R1:W-:Y:S02]  /*3e80*/  @!P1 STG.E desc[UR36][R14.64], R37 ;  /* 0x000000250e009986 */ /* 0x0003e4000c101924 */
.L_x_1048:
[----:B------:R-:W-:Y:S05]  /*3e90*/  BSYNC.RECONVERGENT B1 ;  /* 0x0000000000017941 */ /* 0x000fea0003800200 */
.L_x_1047:
[----:B------:R-:W-:Y:S01]  /*3ea0*/  ISETP.GE.AND P1, PT, R35, R36, PT ;  /* 0x000000242300720c */ /* 0x000fe20003f26270 */
[----:B------:R-:W-:Y:S01]  /*3eb0*/  BSSY.RECONVERGENT B1, `(.L_x_1051) ;  /* 0x0000038000017945 */ /* 0x000fe20003800200 */
[----:B------:R-:W-:-:S11]  /*3ec0*/  IMAD.IADD R124, R124, 0x1, R3 ;  /* 0x000000017c7c7824 */ /* 0x000fd600078e0203 */
[----:B------:R-:W-:Y:S05]  /*3ed0*/  @P1 BRA `(.L_x_1052) ;  /* 0x0000000000d41947 */ /* 0x000fea0003800000 */
[----:B------:R-:W-:Y:S01]  /*3ee0*/  IMAD.SHL.U32 R121, R124, 0x8, RZ ;  /* 0x000000087c797824 */ /* 0x000fe200078e00ff */
[----:B------:R-:W-:Y:S01]  /*3ef0*/  BSSY.RECONVERGENT B2, `(.L_x_1053) ;  /* 0x0000009000027945 */ /* 0x000fe20003800200 */
[----:B------:R-:W-:-:S03]  /*3f00*/  MOV R38, RZ ;  /* 0x000000ff00267202 */ /* 0x000fc60000000f00 */
[----:B------:R-:W-:-:S13]  /*3f10*/  ISETP.GE.AND P3, PT, R121, R28, PT ;  /* 0x0000001c7900720c */ /* 0x000fda0003f66270 */
[----:B------:R-:W-:Y:S05]  /*3f20*/  @P3 BRA `(.L_x_1054) ;  /* 0x0000000000143947 */ /* 0x000fea0003800000 */
[----:B------:R-:W-:-:S04]  /*3f30*/  IADD3 R11, P4, PT, R27, R121, RZ ;  /* 0x000000791b0b7210 */ /* 0x000fc80007f9e0ff */
[----:B------:R-:W-:Y:S02]  /*3f40*/  LEA.HI.X.SX32 R38, R121, R33, 0x1, P4 ;  /* 0x0000002179267211 */ /* 0x000fe400020f0eff */
[----:B01----:R-:W-:-:S04]  /*3f50*/  LEA R14, P4, R11, UR8, 0x1 ;  /* 0x000000080b0e7c11 */ /* 0x003fc8000f8808ff */
[----:B------:R-:W-:-:S05]  /*3f60*/  LEA.HI.X R15, R11, UR9, R38, 0x1, P4 ;  /* 0x000000090b0f7c11 */ /* 0x000fca000a0f0c26 */
[----:B------:R2:W5:Y:S04]  /*3f70*/  LDG.E R38, desc[UR36][R14.64] ;  /* 0x000000240e267981 */ /* 0x000568000c1e1900 */
.L_x_1054:
[----:B------:R-:W-:Y:S05]  /*3f80*/  BSYNC.RECONVERGENT B2 ;  /* 0x0000000000027941 */ /* 0x000fea0003800200 */
.L_x_1053:
[----:B------:R-:W-:-:S09]  /*3f90*/  UISETP.NE.AND UP0, UPT, UR18, URZ, UPT ;  /* 0x000000ff1200728c */ /* 0x000fd2000bf05270 */
[----:B------:R-:W-:Y:S05]  /*3fa0*/  BRA.U UP0, `(.L_x_1055) ;  /* 0x0000000100347547 */ /* 0x000fea000b800000 */
[----:B------:R-:W-:Y:S01]  /*3fb0*/  ISETP.NE.AND P4, PT, R16, RZ, PT ;  /* 0x000000ff1000720c */ /* 0x000fe20003f85270 */
[----:B012---:R-:W0:-:S12]  /*3fc0*/  @!P3 LDC.64 R14, c[0x0][0x3b8] ;  /* 0x0000ee00ff0ebb82 */ /* 0x007e180000000a00 */
[----:B------:R-:W-:Y:S01]  /*3fd0*/  VOTEU.ANY UP0, P4 ;  /* 0x0000000000ff7886 */ /* 0x000fe20002000100 */
[----:B------:R-:W-:-:S13]  /*3fe0*/  PLOP3.LUT P4, PT, PT, PT, UP0, 0x80, 0x8 ;  /* 0x000000000008781c */ /* 0x000fda0003f8f008 */
[----:B------:R-:W2:Y:S01]  /*3ff0*/  @P4 LDG.E R11, desc[UR36][R122.64+0x10] ;  /* 0x000010247a0b4981 */ /* 0x000ea2000c1e1900 */
[----:B------:R-:W-:Y:S01]  /*4000*/  @!P3 IADD3 R13, P4, PT, R26, R121, RZ ;  /* 0x000000791a0db210 */ /* 0x000fe20007f9e0ff */
[----:B-----5:R-:W-:-:S03]  /*4010*/  HADD2 R38, R38, R85 ;  /* 0x0000005526267230 */ /* 0x020fc60000000000 */
[----:B------:R-:W-:Y:S02]  /*4020*/  @!P3 LEA.HI.X.SX32 R120, R121, R32, 0x1, P4 ;  /* 0x000000207978b211 */ /* 0x000fe400020f0eff */
[----:B0-----:R-:W-:-:S04]  /*4030*/  @!P3 LEA R14, P4, R13, R14, 0x1 ;  /* 0x0000000e0d0eb211 */ /* 0x001fc800078808ff */
[----:B------:R-:W-:Y:S02]  /*4040*/  @!P3 LEA.HI.X R15, R13, R15, R120, 0x1, P4 ;  /* 0x0000000f0d0fb211 */ /* 0x000fe400020f0c78 */
[----:B------:R-:W-:-:S13]  /*4050*/  PLOP3.LUT P4, PT, PT, PT, UP0, 0x80, 0x8 ;  /* 0x000000000008781c */ /* 0x000fda0003f8f008 */
[----:B--2---:R-:W-:-:S05]  /*4060*/  @P4 HFMA2 R38, R38, R11, -RZ ;  /* 0x0000000b26264231 */ /* 0x004fca00001000ff */
[----:B------:R3:W-:Y:S02]  /*4070*/  @!P3 STG.E desc[UR36][R14.64], R38 ;  /* 0x000000260e00b986 */ /* 0x0007e4000c101924 */
.L_x_1055:
[----:B------:R-:W-:Y:S01]  /*4080*/  IMAD R13, R3, 0x10, R12 ;  /* 0x00000010030d7824 */ /* 0x000fe200078e020c */
[----:B------:R-:W-:Y:S01]  /*4090*/  BSSY.RECONVERGENT B2, `(.L_x_1056) ;  /* 0x0000009000027945 */ /* 0x000fe20003800200 */
[----:B------:R-:W-:-:S03]  /*40a0*/  IMAD.MOV.U32 R120, RZ, RZ, RZ ;  /* 0x000000ffff787224 */ /* 0x000fc600078e00ff */
[----:B------:R-:W-:-:S13]  /*40b0*/  ISETP.GE.AND P3, PT, R13, R28, PT ;  /* 0x0000001c0d00720c */ /* 0x000fda0003f66270 */
[----:B------:R-:W-:Y:S05]  /*40c0*/  @P3 BRA `(.L_x_1057) ;  /* 0x0000000000143947 */ /* 0x000fea0003800000 */
[----:B------:R-:W-:-:S04]  /*40d0*/  IADD3 R11, P3, PT, R27, R13, RZ ;  /* 0x0000000d1b0b7210 */ /* 0x000fc80007f7e0ff */
[----:B0123--:R-:W-:Y:S02]  /*40e0*/  LEA.HI.X.SX32 R14, R13, R33, 0x1, P3 ;  /* 0x000000210d0e7211 */ /* 0x00ffe400018f0eff */
[----:B------:R-:W-:-:S04]  /*40f0*/  LEA R120, P3, R11, UR8, 0x1 ;  /* 0x000000080b787c11 */ /* 0x000fc8000f8608ff */
[----:B------:R-:W-:-:S05]  /*4100*/  LEA.HI.X R121, R11, UR9, R14, 0x1, P3 ;  /* 0x000000090b797c11 */ /* 0x000fca00098f0c0e */
[----:B------:R4:W5:Y:S04]  /*4110*/  LDG.E R120, desc[UR36][R120.64] ;  /* 0x0000002478787981 */ /* 0x000968000c1e1900 */
.L_x_1057:
[----:B------:R-:W-:Y:S05]  /*4120*/  BSYNC.RECONVERGENT B2 ;  /* 0x0000000000027941 */ /* 0x000fea0003800200 */
.L_x_1056:
[----:B------:R-:W-:-:S09]  /*4130*/  UISETP.NE.AND UP0, UPT, UR18, URZ, UPT ;  /* 0x000000ff1200728c */ /* 0x000fd2000bf05270 */
[----:B------:R-:W-:Y:S05]  /*4140*/  BRA.U UP0, `(.L_x_1052) ;  /* 0x0000000100387547 */ /* 0x000fea000b800000 */
[----:B------:R-:W-:-:S13]  /*4150*/  ISETP.NE.AND P3, PT, R16, RZ, PT ;  /* 0x000000ff1000720c */ /* 0x000fda0003f65270 */
[----:B------:R-:W-:Y:S01]  /*4160*/  VOTEU.ANY UP0, P3 ;  /* 0x0000000000ff7886 */ /* 0x000fe20001800100 */
[----:B------:R-:W-:Y:S02]  /*4170*/  ISETP.GE.AND P3, PT, R13, R28, PT ;  /* 0x0000001c0d00720c */ /* 0x000fe40003f66270 */
[----:B------:R-:W-:-:S11]  /*4180*/  PLOP3.LUT P4, PT, PT, PT, UP0, 0x80, 0x8 ;  /* 0x000000000008781c */ /* 0x000fd60003f8f008 */
[----:B0123--:R-:W0:Y:S01]  /*4190*/  @!P3 LDC.64 R14, c[0x0][0x3b8] ;  /* 0x0000ee00ff0ebb82 */ /* 0x00fe220000000a00 */
[----:B------:R-:W-:-:S04]  /*41a0*/  @!P3 IADD3 R11, P5, PT, R26, R13, RZ ;  /* 0x0000000d1a0bb210 */ /* 0x000fc80007fbe0ff */
[----:B------:R-:W-:Y:S02]  /*41b0*/  @!P3 LEA.HI.X.SX32 R13, R13, R32, 0x1, P5 ;  /* 0x000000200d0db211 */ /* 0x000fe400028f0eff */
[----:B0-----:R-:W-:-:S04]  /*41c0*/  @!P3 LEA R14, P5, R11, R14, 0x1 ;  /* 0x0000000e0b0eb211 */ /* 0x001fc800078a08ff */
[----:B------:R-:W-:Y:S02]  /*41d0*/  @!P3 LEA.HI.X R15, R11, R15, R13, 0x1, P5 ;  /* 0x0000000f0b0fb211 */ /* 0x000fe400028f0c0d */
[----:B------:R-:W2:Y:S01]  /*41e0*/  @P4 LDG.E R11, desc[UR36][R122.64+0x20] ;  /* 0x000020247a0b4981 */ /* 0x000ea2000c1e1900 */
[----:B------:R-:W-:Y:S01]  /*41f0*/  PLOP3.LUT P4, PT, PT, PT, UP0, 0x80, 0x8 ;  /* 0x000000000008781c */ /* 0x000fe20003f8f008 */
[----:B-----5:R-:W-:-:S12]  /*4200*/  HADD2 R120, R120, R83 ;  /* 0x0000005378787230 */ /* 0x020fd80000000000 */
[----:B--2---:R-:W-:-:S05]  /*4210*/  @P4 HMUL2 R120, R120, R11 ;  /* 0x0000000b78784232 */ /* 0x004fca0000000000 */
[----:B------:R0:W-:Y:S02]  /*4220*/  @!P3 STG.E desc[UR36][R14.64], R120 ;  /* 0x000000780e00b986 */ /* 0x0001e4000c101924 */
.L_x_1052:
[----:B------:R-:W-:Y:S05]  /*4230*/  BSYNC.RECONVERGENT B1 ;  /* 0x0000000000017941 */ /* 0x000fea0003800200 */
.L_x_1051:
[----:B------:R-:W-:Y:S04]  /*4240*/  BSSY.RECONVERGENT B1, `(.L_x_1058) ;  /* 0x000003a000017945 */ /* 0x000fe80003800200 */
[----:B------:R-:W-:Y:S05]  /*4250*/  @P1 BRA `(.L_x_1059) ;  /* 0x0000000000e01947 */ /* 0x000fea0003800000 */
[----:B------:R-:W-:Y:S01]  /*4260*/  LEA R13, R3, R124, 0x1 ;  /* 0x0000007c030d7211 */ /* 0x000fe200078e08ff */
[----:B------:R-:W-:Y:S01]  /*4270*/  BSSY.RECONVERGENT B2, `(.L_x_1060) ;  /* 0x000000a000027945 */ /* 0x000fe20003800200 */
[----:B------:R-:W-:-:S03]  /*4280*/  IMAD.MOV.U32 R39, RZ, RZ, RZ ;  /* 0x000000ffff277224 */ /* 0x000fc600078e00ff */
[----:B------:R-:W-:-:S05]  /*4290*/  IMAD.SHL.U32 R13, R13, 0x8, RZ ;  /* 0x000000080d0d7824 */ /* 0x000fca00078e00ff */
[----:B------:R-:W-:-:S13]  /*42a0*/  ISETP.GE.AND P3, PT, R13, R28, PT ;  /* 0x0000001c0d00720c */ /* 0x000fda0003f66270 */
[----:B------:R-:W-:Y:S05]  /*42b0*/  @P3 BRA `(.L_x_1061) ;  /* 0x0000000000143947 */ /* 0x000fea0003800000 */
[----:B------:R-:W-:-:S04]  /*42c0*/  IADD3 R11, P3, PT, R27, R13, RZ ;  /* 0x0000000d1b0b7210 */ /* 0x000fc80007f7e0ff */
[----:B0123--:R-:W-:Y:S02]  /*42d0*/  LEA.HI.X.SX32 R15, R13, R33, 0x1, P3 ;  /* 0x000000210d0f7211 */ /* 0x00ffe400018f0eff */
[----:B------:R-:W-:-:S04]  /*42e0*/  LEA R14, P3, R11, UR8, 0x1 ;  /* 0x000000080b0e7c11 */ /* 0x000fc8000f8608ff */
[----:B------:R-:W-:-:S05]  /*42f0*/  LEA.HI.X R15, R11, UR9, R15, 0x1, P3 ;  /* 0x000000090b0f7c11 */ /* 0x000fca00098f0c0f */
[----:B------:R0:W5:Y:S04]  /*4300*/  LDG.E R39, desc[UR36][R14.64] ;  /* 0x000000240e277981 */ /* 0x000168000c1e1900 */
.L_x_1061:
[----:B------:R-:W-:Y:S05]  /*4310*/  BSYNC.RECONVERGENT B2 ;  /* 0x0000000000027941 */ /* 0x000fea0003800200 */
.L_x_1060:
        /* <DEDUP_REMOVED lines=13> */
[----:B-----5:R-:W-:-:S12]  /*43f0*/  HFMA2 R39, R39, 1, 1, R82 ;  /* 0x3c003c0027277831 */ /* 0x020fd80000000052 */
[----:B--2---:R-:W-:-:S05]  /*4400*/  @P4 HMUL2 R39, R39, R11 ;  /* 0x0000000b27274232 */ /* 0x004fca0000000000 */
[----:B------:R0:W-:Y:S02]  /*4410*/  @!P3 STG.E desc[UR36][R14.64], R39 ;  /* 0x000000270e00b986 */ /* 0x0001e4000c101924 */
.L_x_1062:
[----:B------:R-:W-:Y:S05]  /*4420*/  @P1 BRA `(.L_x_1059) ;  /* 0x00000000006c1947 */ /* 0x000fea0003800000 */
[----:B------:R-:W-:Y:S01]  /*4430*/  LEA R13, R3, R12, 0x5 ;  /* 0x0000000c030d7211 */ /* 0x000fe200078e28ff */
[----:B------:R-:W-:Y:S01]  /*4440*/  BSSY.RECONVERGENT B2, `(.L_x_1063) ;  /* 0x0000009000027945 */ /* 0x000fe20003800200 */
[----:B------:R-:W-:Y:S02]  /*4450*/  IMAD.MOV.U32 R40, RZ, RZ, RZ ;  /* 0x000000ffff287224 */ /* 0x000fe400078e00ff */
[----:B------:R-:W-:-:S13]  /*4460*/  ISETP.GE.AND P3, PT, R13, R28, PT ;  /* 0x0000001c0d00720c */ /* 0x000fda0003f66270 */
[----:B------:R-:W-:Y:S05]  /*4470*/  @P3 BRA `(.L_x_1064) ;  /* 0x0000000000143947 */ /* 0x000fea0003800000 */
[----:B------:R-:W-:-:S04]  /*4480*/  IADD3 R11, P3, PT, R27, R13, RZ ;  /* 0x0000000d1b0b7210 */ /* 0x000fc80007f7e0ff */
[----:B------:R-:W-:Y:S02]  /*4490*/  LEA.HI.X.SX32 R40, R13, R33, 0x1, P3 ;  /* 0x000000210d287211 */ /* 0x000fe400018f0eff */
[----:B0123--:R-:W-:-:S04]  /*44a0*/  LEA R14, P3, R11, UR8, 0x1 ;  /* 0x000000080b0e7c11 */ /* 0x00ffc8000f8608ff */
[----:B------:R-:W-:-:S05]  /*44b0*/  LEA.HI.X R15, R11, UR9, R40, 0x1, P3 ;  /* 0x000000090b0f7c11 */ /* 0x000fca00098f0c28 */
[----:B------:R0:W5:Y:S04]  /*44c0*/  LDG.E R40, desc[UR36][R14.64] ;  /* 0x000000240e287981 */ /* 0x000168000c1e1900 */
.L_x_1064:
[----:B------:R-:W-:Y:S05]  /*44d0*/  BSYNC.RECONVERGENT B2 ;  /* 0x0000000000027941 */ /* 0x000fea0003800200 */
.L_x_1063:
        /* <DEDUP_REMOVED lines=14> */
[----:B--2---:R-:W-:-:S05]  /*45c0*/  @P4 HFMA2 R40, R40, R11, -RZ ;  /* 0x0000000b28284231 */ /* 0x004fca00001000ff */
[----:B------:R0:W-:Y:S02]  /*45d0*/  @!P3 STG.E desc[UR36][R14.64], R40 ;  /* 0x000000280e00b986 */ /* 0x0001e4000c101924 */
.L_x_1059:
[----:B------:R-:W-:Y:S05]  /*45e0*/  BSYNC.RECONVERGENT B1 ;  /* 0x0000000000017941 */ /* 0x000fea0003800200 */
.L_x_1058:
        /* <DEDUP_REMOVED lines=8> */
[----:B------:R-:W-:-:S04]  /*4670*/  IADD3 R11, P4, PT, R27, R13, RZ ;  /* 0x0000000d1b0b7210 */ /* 0x000fc80007f9e0ff */
[----:B0123--:R-:W-:Y:S02]  /*4680*/  LEA.HI.X.SX32 R15, R13, R33, 0x1, P4 ;  /* 0x000000210d0f7211 */ /* 0x00ffe400020f0eff */
[----:B------:R-:W-:-:S04]  /*4690*/  LEA R14, P4, R11, UR8, 0x1 ;  /* 0x000000080b0e7c11 */ /* 0x000fc8000f8808ff */
[----:B------:R-:W-:-:S05]  /*46a0*/  LEA.HI.X R15, R11, UR9, R15, 0x1, P4 ;  /* 0x000000090b0f7c11 */ /* 0x000fca000a0f0c0f */
[----:B------:R0:W5:Y:S04]  /*46b0*/  LDG.E R41, desc[UR36][R14.64] ;  /* 0x000000240e297981 */ /* 0x000168000c1e1900 */
.L_x_1068:
[----:B------:R-:W-:Y:S05]  /*46c0*/  BSYNC.RECONVERGENT B2 ;  /* 0x0000000000027941 */ /* 0x000fea0003800200 */
.L_x_1067:
[----:B------:R-:W-:-:S09]  /*46d0*/  UISETP.NE.AND UP0, UPT, UR18, URZ, UPT ;  /* 0x000000ff1200728c */ /* 0x000fd2000bf05270 */
[----:B------:R-:W-:Y:S05]  /*46e0*/  BRA.U UP0, `(.L_x_1066) ;  /* 0x0000000100347547 */ /* 0x000fea000b800000 */
[----:B0123--:R-:W0:Y:S01]  /*46f0*/  @!P3 LDC.64 R14, c[0x0][0x3b8] ;  /* 0x0000ee00ff0ebb82 */ /* 0x00fe220000000a00 */
[----:B------:R-:W-:Y:S02]  /*4700*/  ISETP.NE.AND P4, PT, R16, RZ, PT ;  /* 0x000000ff1000720c */ /* 0x000fe40003f85270 */
[----:B------:R-:W-:-:S04]  /*4710*/  @!P3 IADD3 R11, P5, PT, R26, R13, RZ ;  /* 0x0000000d1a0bb210 */ /* 0x000fc80007fbe0ff */
[----:B------:R-:W-:-:S07]  /*4720*/  @!P3 LEA.HI.X.SX32 R13, R13, R32, 0x1, P5 ;  /* 0x000000200d0db211 */ /* 0x000fce00028f0eff */
[----:B------:R-:W-:Y:S01]  /*4730*/  VOTEU.ANY UP0, P4 ;  /* 0x0000000000ff7886 */ /* 0x000fe20002000100 */
[----:B------:R-:W-:Y:S02]  /*4740*/  PLOP3.LUT P4, PT, PT, PT, UP0, 0x80, 0x8 ;  /* 0x000000000008781c */ /* 0x000fe40003f8f008 */
[----:B0-----:R-:W-:-:S04]  /*4750*/  @!P3 LEA R14, P5, R11, R14, 0x1 ;  /* 0x0000000e0b0eb211 */ /* 0x001fc800078a08ff */
[----:B------:R-:W-:-:S07]  /*4760*/  @!P3 LEA.HI.X R15, R11, R15, R13, 0x1, P5 ;  /* 0x0000000f0b0fb211 */ /* 0x000fce00028f0c0d */
[----:B------:R-:W2:Y:S01]  /*4770*/  @P4 LDG.E R11, desc[UR36][R122.64+0x50] ;  /* 0x000050247a0b4981 */ /* 0x000ea2000c1e1900 */
[----:B------:R-:W-:Y:S01]  /*4780*/  PLOP3.LUT P4, PT, PT, PT, UP0, 0x80, 0x8 ;  /* 0x000000000008781c */ /* 0x000fe20003f8f008 */
[----:B-----5:R-:W-:-:S12]  /*4790*/  HADD2 R41, R41, R80 ;  /* 0x0000005029297230 */ /* 0x020fd80000000000 */
[----:B--2---:R-:W-:-:S05]  /*47a0*/  @P4 HMUL2 R41, R41, R11 ;  /* 0x0000000b29294232 */ /* 0x004fca0000000000 */
[----:B------:R0:W-:Y:S02]  /*47b0*/  @!P3 STG.E desc[UR36][R14.64], R41 ;  /* 0x000000290e00b986 */ /* 0x0001e4000c101924 */
.L_x_1066:
[----:B------:R-:W-:Y:S05]  /*47c0*/  BSYNC.RECONVERGENT B1 ;  /* 0x0000000000017941 */ /* 0x000fea0003800200 */
.L_x_1065:
        /* <DEDUP_REMOVED lines=13> */
.L_x_1072:
[----:B------:R-:W-:Y:S05]  /*48a0*/  BSYNC.RECONVERGENT B2 ;  /* 0x0000000000027941 */ /* 0x000fea0003800200 */
.L_x_1071:
        /* <DEDUP_REMOVED lines=12> */
[----:B-----5:R-:W-:-:S12]  /*4970*/  HFMA2 R42, R42, 1, 1, R79 ;  /* 0x3c003c002a2a7831 */ /* 0x020fd8000000004f */
[----:B--2---:R-:W-:-:S05]  /*4980*/  @P4 HMUL2 R42, R42, R11 ;  /* 0x0000000b2a2a4232 */ /* 0x004fca0000000000 */
[----:B------:R0:W-:Y:S02]  /*4990*/  @!P3 STG.E desc[UR36][R14.64], R42 ;  /* 0x0000002a0e00b986 */ /* 0x0001e4000c101924 */
.L_x_1070:
[----:B------:R-:W-:Y:S05]  /*49a0*/  BSYNC.RECONVERGENT B1 ;  /* 0x0000000000017941 */ /* 0x000fea0003800200 */
.L_x_1069:
        /* <DEDUP_REMOVED lines=13> */
.L_x_1076:
[----:B------:R-:W-:Y:S05]  /*4a80*/  BSYNC.RECONVERGENT B2 ;  /* 0x0000000000027941 */ /* 0x000fea0003800200 */
.L_x_1075:
[----:B------:R-:W-:-:S09]  /*4a90*/  UISETP.NE.AND UP0, UPT, UR18, URZ, UPT ;  /* 0x000000ff1200728c */ /* 0x000fd2000bf05270 */
[----:B------:R-:W-:Y:S05]  /*4aa0*/  BRA.U UP0, `(.L_x_1077) ;  /* 0x0000000100347547 */ /* 0x000fea000b800000 */
[----:B------:R-:W-:Y:S01]  /*4ab0*/  ISETP.NE.AND P4, PT, R16, RZ, PT ;  /* 0x000000ff1000720c */ /* 0x000fe20003f85270 */
[----:B0123--:R-:W0:-:S12]  /*4ac0*/  @!P3 LDC.64 R14, c[0x0][0x3b8] ;  /* 0x0000ee00ff0ebb82 */ /* 0x00fe180000000a00 */
        /* <DEDUP_REMOVED lines=11> */
.L_x_1077:
[----:B------:R-:W-:Y:S01]  /*4b80*/  IMAD R13, R3, 0x40, R12 ;  /* 0x00000040030d7824 */ /* 0x000fe200078e020c */
[----:B------:R-:W-:Y:S01]  /*4b90*/  BSSY.RECONVERGENT B2, `(.L_x_1078) ;  /* 0x0000009000027945 */ /* 0x000fe20003800200 */
[----:B------:R-:W-:-:S03]  /*4ba0*/  MOV R119, RZ ;  /* 0x000000ff00777202 */ /* 0x000fc60000000f00 */
[----:B------:R-:W-:-:S13]  /*4bb0*/  ISETP.GE.AND P3, PT, R13, R28, PT ;  /* 0x0000001c0d00720c */ /* 0x000fda0003f66270 */
[----:B------:R-:W-:Y:S05]  /*4bc0*/  @P3 BRA `(.L_x_1079) ;  /* 0x0000000000143947 */ /* 0x000fea0003800000 */
[----:B------:R-:W-:-:S04]  /*4bd0*/  IADD3 R11, P3, PT, R27, R13, RZ ;  /* 0x0000000d1b0b7210 */ /* 0x000fc80007f7e0ff */
[----:B0123--:R-:W-:Y:S02]  /*4be0*/  LEA.HI.X.SX32 R15, R13, R33, 0x1, P3 ;  /* 0x000000210d0f7211 */ /* 0x00ffe400018f0eff */
[----:B------:R-:W-:-:S04]  /*4bf0*/  LEA R14, P3, R11, UR8, 0x1 ;  /* 0x000000080b0e7c11 */ /* 0x000fc8000f8608ff */
[----:B------:R-:W-:-:S05]  /*4c00*/  LEA.HI.X R15, R11, UR9, R15, 0x1, P3 ;  /* 0x000000090b0f7c11 */ /* 0x000fca00098f0c0f */
[----:B------:R0:W5:Y:S04]  /*4c10*/  LDG.E R119, desc[UR36][R14.64] ;  /* 0x000000240e777981 */ /* 0x000168000c1e1900 */
.L_x_1079:
[----:B------:R-:W-:Y:S05]  /*4c20*/  BSYNC.RECONVERGENT B2 ;  /* 0x0000000000027941 */ /* 0x000fea0003800200 */
.L_x_1078:
        /* <DEDUP_REMOVED lines=16> */
.L_x_1074:
[----:B------:R-:W-:Y:S05]  /*4d30*/  BSYNC.RECONVERGENT B1 ;  /* 0x0000000000017941 */ /* 0x000fea0003800200 */
.L_x_1073:
[----:B------:R-:W-:Y:S01]  /*4d40*/  BSSY.RECONVERGENT B1, `(.L_x_1080) ;  /* 0x000001d000017945 */ /* 0x000fe20003800200 */
[----:B------:R-:W-:-:S03]  /*4d50*/  IMAD R124, R3, 0x2, R124 ;  /* 0x00000002037c7824 */ /* 0x000fc600078e027c */
        /* <DEDUP_REMOVED lines=8> */
[----:B0123--:R-:W-:-:S04]  /*4de0*/  LEA R14, P4, R11, UR8, 0x1 ;  /* 0x000000080b0e7c11 */ /* 0x00ffc8000f8808ff */
[----:B------:R-:W-:-:S05]  /*4df0*/  LEA.HI.X R15, R11, UR9, R44, 0x1, P4 ;  /* 0x000000090b0f7c11 */ /* 0x000fca000a0f0c2c */
[----:B------:R0:W5:Y:S04]  /*4e00*/  LDG.E R44, desc[UR36][R14.64] ;  /* 0x000000240e2c7981 */ /* 0x000168000c1e1900 */
.L_x_1083:
[----:B------:R-:W-:Y:S05]  /*4e10*/  BSYNC.RECONVERGENT B2 ;  /* 0x0000000000027941 */ /* 0x000fea0003800200 */
.L_x_1082:
        /* <DEDUP_REMOVED lines=15> */
.L_x_1081:
[----:B------:R-:W-:Y:S05]  /*4f10*/  BSYNC.RECONVERGENT B1 ;  /* 0x0000000000017941 */ /* 0x000fea0003800200 */
.L_x_1080:
[----:B------:R-:W-:Y:S01]  /*4f20*/  BSSY.RECONVERGENT B1, `(.L_x_1084) ;  /* 0x000001d000017945 */ /* 0x000fe20003800200 */
[----:B------:R-:W-:-:S03]  /*4f30*/  IMAD.IADD R124, R124, 0x1, R3 ;  /* 0x000000017c7c7824 */ /* 0x000fc600078e0203 */
[----:B------:R-:W-:Y:S05]  /*4f40*/  @P1 BRA `(.L_x_1085) ;  /* 0x0000000000681947 */ /* 0x000fea0003800000 */
[----:B------:R-:W-:Y:S01]  /*4f50*/  IMAD.SHL.U32 R13, R124, 0x8, RZ ;  /* 0x000000087c0d7824 */ /* 0x000fe200078e00ff */
        /* <DEDUP_REMOVED lines=9> */
.L_x_1087:
[----:B------:R-:W-:Y:S05]  /*4ff0*/  BSYNC.RECONVERGENT B2 ;  /* 0x0000000000027941 */ /* 0x000fea0003800200 */
.L_x_1086:
        /* <DEDUP_REMOVED lines=13> */
[----:B--2---:R-:W-:-:S05]  /*50d0*/  @P4 HFMA2 R45, R45, R11, -RZ ;  /* 0x0000000b2d2d4231 */ /* 0x004fca00001000ff */
[----:B------:R0:W-:Y:S02]  /*50e0*/  @!P3 STG.E desc[UR36][R14.64], R45 ;  /* 0x0000002d0e00b986 */ /* 0x0001e4000c101924 */
.L_x_1085:
[----:B------:R-:W-:Y:S05]  /*50f0*/  BSYNC.RECONVERGENT B1 ;  /* 0x0000000000017941 */ /* 0x000fea0003800200 */
.L_x_1084:
        /* <DEDUP_REMOVED lines=13> */
.L_x_1091:
[----:B------:R-:W-:Y:S05]  /*51d0*/  BSYNC.RECONVERGENT B2 ;  /* 0x0000000000027941 */ /* 0x000fea0003800200 */
.L_x_1090:
        /* <DEDUP_REMOVED lines=15> */
.L_x_1089:
[----:B------:R-:W-:Y:S05]  /*52d0*/  BSYNC.RECONVERGENT B1 ;  /* 0x0000000000017941 */ /* 0x000fea0003800200 */
.L_x_1088:
[----:B------:R-:W-:Y:S01]  /*52e0*/  BSSY.RECONVERGENT B1, `(.L_x_1092) ;  /* 0x000001d000017945 */ /* 0x000fe20003800200 */
[----:B------:R-:W-:-:S03]  /*52f0*/  IMAD.IADD R124, R124, 0x1, R3 ;  /* 0x000000017c7c7824 */ /* 0x000fc600078e0203 */
[----:B------:R-:W-:Y:S05]  /*5300*/  @P1 BRA `(.L_x_1093) ;  /* 0x0000000000681947 */ /* 0x000fea0003800000 */
[----:B------:R-:W-:Y:S01]  /*5310*/  IMAD.SHL.U32 R13, R124, 0x8, RZ ;  /* 0x000000087c0d7824 */ /* 0x000fe200078e00ff */
[----:B------:R-:W-:Y:S01]  /*5320*/  BSSY.RECONVERGENT B2, `(.L_x_1094) ;  /* 0x0000009000027945 */ /* 0x000fe20003800200 */
[----:B------:R-:W-:-:S03]  /*5330*/  HFMA2 R47, -RZ, RZ, 0, 0 ;  /* 0x00000000ff2f7431 */ /* 0x000fc600000001ff */
[----:B------:R-:W-:-:S13]  /*5340*/  ISETP.GE.AND P3, PT, R13, R28, PT ;  /* 0x0000001c0d00720c */ /* 0x000fda0003f66270 */
[----:B------:R-:W-:Y:S05]  /*5350*/  @P3 BRA `(.L_x_1095) ;  /* 0x0000000000143947 */ /* 0x000fea0003800000 */
[----:B------:R-:W-:-:S04]  /*5360*/  IADD3 R11, P4, PT, R27, R13, RZ ;  /* 0x0000000d1b0b7210 */ /* 0x000fc80007f9e0ff */
[----:B0123--:R-:W-:Y:S02]  /*5370*/  LEA.HI.X.SX32 R15, R13, R33, 0x1, P4 ;  /* 0x000000210d0f7211 */ /* 0x00ffe400020f0eff */
[----:B------:R-:W-:-:S04]  /*5380*/  LEA R14, P4, R11, UR8, 0x1 ;  /* 0x000000080b0e7c11 */ /* 0x000fc8000f8808ff */
[----:B------:R-:W-:-:S05]  /*5390*/  LEA.HI.X R15, R11, UR9, R15, 0x1, P4 ;  /* 0x000000090b0f7c11 */ /* 0x000fca000a0f0c0f */
[----:B------:R0:W5:Y:S04]  /*53a0*/  LDG.E R47, desc[UR36][R14.64] ;  /* 0x000000240e2f7981 */ /* 0x000168000c1e1900 */
.L_x_1095:
[----:B------:R-:W-:Y:S05]  /*53b0*/  BSYNC.RECONVERGENT B2 ;  /* 0x0000000000027941 */ /* 0x000fea0003800200 */
.L_x_1094:
        /* <DEDUP_REMOVED lines=15> */
.L_x_1093:
[----:B------:R-:W-:Y:S05]  /*54b0*/  BSYNC.RECONVERGENT B1 ;  /* 0x0000000000017941 */ /* 0x000fea0003800200 */
.L_x_1092:
        /* <DEDUP_REMOVED lines=13> */
.L_x_1099:
[----:B------:R-:W-:Y:S05]  /*5590*/  BSYNC.RECONVERGENT B2 ;  /* 0x0000000000027941 */ /* 0x000fea0003800200 */
.L_x_1098:
        /* <DEDUP_REMOVED lines=15> */
.L_x_1097:
[----:B------:R-:W-:Y:S05]  /*5690*/  BSYNC.RECONVERGENT B1 ;  /* 0x0000000000017941 */ /* 0x000fea0003800200 */
.L_x_1096:
        /* <DEDUP_REMOVED lines=13> */
.L_x_1103:
[----:B------:R-:W-:Y:S05]  /*5770*/  BSYNC.RECONVERGENT B2 ;  /* 0x0000000000027941 */ /* 0x000fea0003800200 */
.L_x_1102:
        /* <DEDUP_REMOVED lines=15> */
.L_x_1101:
[----:B------:R-:W-:Y:S05]  /*5870*/  BSYNC.RECONVERGENT B1 ;  /* 0x0000000000017941 */ /* 0x000fea0003800200 */
.L_x_1100:
        /* <DEDUP_REMOVED lines=13> */
.L_x_1107:
[----:B------:R-:W-:Y:S05]  /*5950*/  BSYNC.RECONVERGENT B2 ;  /* 0x0000000000027941 */ /* 0x000fea0003800200 */
.L_x_1106:
        /* <DEDUP_REMOVED lines=15> */
.L_x_1105:
[----:B------:R-:W-:Y:S05]  /*5a50*/  BSYNC.RECONVERGENT B1 ;  /* 0x0000000000017941 */ /* 0x000fea0003800200 */
.L_x_1104:
[----:B------:R-:W-:Y:S01]  /*5a60*/  BSSY.RECONVERGENT B1, `(.L_x_1108) ;  /* 0x000001c000017945 */ /* 0x000fe20003800200 */
[----:B----4-:R-:W-:-:S03]  /*5a70*/  IMAD R121, R3, 0x80, R12 ;  /* 0x0000008003797824 */ /* 0x010fc600078e020c */
[----:B------:R-:W-:Y:S05]  /*5a80*/  @P1 BRA `(.L_x_1109) ;  /* 0x0000000000641947 */ /* 0x000fea0003800000 */
[----:B------:R-:W-:Y:S01]  /*5a90*/  ISETP.GE.AND P3, PT, R121, R28, PT ;  /* 0x0000001c7900720c */ /* 0x000fe20003f66270 */
[----:B------:R-:W-:Y:S01]  /*5aa0*/  BSSY.RECONVERGENT B2, `(.L_x_1110) ;  /* 0x0000008000027945 */ /* 0x000fe20003800200 */
[----:B------:R-:W-:-:S11]  /*5ab0*/  IMAD.MOV.U32 R51, RZ, RZ, RZ ;  /* 0x000000ffff337224 */ /* 0x000fd600078e00ff */
[----:B------:R-:W-:Y:S05]  /*5ac0*/  @P3 BRA `(.L_x_1111) ;  /* 0x0000000000143947 */ /* 0x000fea0003800000 */
[----:B------:R-:W-:-:S04]  /*5ad0*/  IADD3 R11, P4, PT, R27, R121, RZ ;  /* 0x000000791b0b7210 */ /* 0x000fc80007f9e0ff */
[----:B0123--:R-:W-:Y:S02]  /*5ae0*/  LEA.HI.X.SX32 R14, R121, R33, 0x1, P4 ;  /* 0x00000021790e7211 */ /* 0x00ffe400020f0eff */
[----:B------:R-:W-:-:S04]  /*5af0*/  LEA R12, P4, R11, UR8, 0x1 ;  /* 0x000000080b0c7c11 */ /* 0x000fc8000f8808ff */
[----:B------:R-:W-:-:S05]  /*5b00*/  LEA.HI.X R13, R11, UR9, R14, 0x1, P4 ;  /* 0x000000090b0d7c11 */ /* 0x000fca000a0f0c0e */
[----:B------:R4:W5:Y:S04]  /*5b10*/  LDG.E R51, desc[UR36][R12.64] ;  /* 0x000000240c337981 */ /* 0x000968000c1e1900 */
.L_x_1111:
[----:B------:R-:W-:Y:S05]  /*5b20*/  BSYNC.RECONVERGENT B2 ;  /* 0x0000000000027941 */ /* 0x000fea0003800200 */
.L_x_1110:
[----:B------:R-:W-:-:S09]  /*5b30*/  UISETP.NE.AND UP0, UPT, UR18, URZ, UPT ;  /* 0x000000ff1200728c */ /* 0x000fd2000bf05270 */
[----:B------:R-:W-:Y:S05]  /*5b40*/  BRA.U UP0, `(.L_x_1109) ;  /* 0x0000000100347547 */ /* 0x000fea000b800000 */
[----:B------:R-:W-:Y:S01]  /*5b50*/  ISETP.NE.AND P4, PT, R16, RZ, PT ;  /* 0x000000ff1000720c */ /* 0x000fe20003f85270 */
[----:B0123--:R-:W0:-:S12]  /*5b60*/  @!P3 LDC.64 R14, c[0x0][0x3b8] ;  /* 0x0000ee00ff0ebb82 */ /* 0x00fe180000000a00 */
[----:B------:R-:W-:Y:S01]  /*5b70*/  VOTEU.ANY UP0, P4 ;  /* 0x0000000000ff7886 */ /* 0x000fe20002000100 */
[----:B------:R-:W-:-:S13]  /*5b80*/  PLOP3.LUT P4, PT, PT, PT, UP0, 0x80, 0x8 ;  /* 0x000000000008781c */ /* 0x000fda0003f8f008 */
[----:B----4-:R-:W2:Y:S01]  /*5b90*/  @P4 LDG.E R12, desc[UR36][R122.64+0x100] ;  /* 0x000100247a0c4981 */ /* 0x010ea2000c1e1900 */
[----:B------:R-:W-:Y:S01]  /*5ba0*/  @!P3 IADD3 R11, P4, PT, R26, R121, RZ ;  /* 0x000000791a0bb210 */ /* 0x000fe20007f9e0ff */
[----:B-----5:R-:W-:-:S03]  /*5bb0*/  HFMA2 R51, R51, 1, 1, R68 ;  /* 0x3c003c0033337831 */ /* 0x020fc60000000044 */
[----:B------:R-:W-:Y:S02]  /*5bc0*/  @!P3 LEA.HI.X.SX32 R121, R121, R32, 0x1, P4 ;  /* 0x000000207979b211 */ /* 0x000fe400020f0eff */
[----:B0-----:R-:W-:-:S04]  /*5bd0*/  @!P3 LEA R14, P4, R11, R14, 0x1 ;  /* 0x0000000e0b0eb211 */ /* 0x001fc800078808ff */
[----:B------:R-:W-:Y:S02]  /*5be0*/  @!P3 LEA.HI.X R15, R11, R15, R121, 0x1, P4 ;  /* 0x0000000f0b0fb211 */ /* 0x000fe400020f0c79 */
[----:B------:R-:W-:-:S13]  /*5bf0*/  PLOP3.LUT P4, PT, PT, PT, UP0, 0x80, 0x8 ;  /* 0x000000000008781c */ /* 0x000fda0003f8f008 */
[----:B--2---:R-:W-:-:S05]  /*5c00*/  @P4 HMUL2 R51, R51, R12 ;  /* 0x0000000c33334232 */ /* 0x004fca0000000000 */
[----:B------:R0:W-:Y:S02]  /*5c10*/  @!P3 STG.E desc[UR36][R14.64], R51 ;  /* 0x000000330e00b986 */ /* 0x0001e4000c101924 */
.L_x_1109:
[----:B------:R-:W-:Y:S05]  /*5c20*/  BSYNC.RECONVERGENT B1 ;  /* 0x0000000000017941 */ /* 0x000fea0003800200 */
.L_x_1108:
[----:B------:R-:W-:Y:S01]  /*5c30*/  BSSY.RECONVERGENT B1, `(.L_x_1112) ;  /* 0x000001d000017945 */ /* 0x000fe20003800200 */
[----:B------:R-:W-:-:S03]  /*5c40*/  LEA R124, R3, R124, 0x1 ;  /* 0x0000007c037c7211 */ /* 0x000fc600078e08ff */
[----:B------:R-:W-:Y:S05]  /*5c50*/  @P1 BRA `(.L_x_1113) ;  /* 0x0000000000681947 */ /* 0x000fea0003800000 */
[----:B------:R-:W-:Y:S01]  /*5c60*/  IMAD.SHL.U32 R121, R124, 0x8, RZ ;  /* 0x000000087c797824 */ /* 0x000fe200078e00ff */
[----:B------:R-:W-:Y:S01]  /*5c70*/  BSSY.RECONVERGENT B2, `(.L_x_1114) ;  /* 0x0000009000027945 */ /* 0x000fe20003800200 */
[----:B------:R-:W-:-:S03]  /*5c80*/  IMAD.MOV.U32 R52, RZ, RZ, RZ ;  /* 0x000000ffff347224 */ /* 0x000fc600078e00ff */
[----:B------:R-:W-:-:S13]  /*5c90*/  ISETP.GE.AND P3, PT, R121, R28, PT ;  /* 0x0000001c7900720c */ /* 0x000fda0003f66270 */
[----:B------:R-:W-:Y:S05]  /*5ca0*/  @P3 BRA `(.L_x_1115) ;  /* 0x0000000000143947 */ /* 0x000fea0003800000 */
[----:B------:R-:W-:-:S04]  /*5cb0*/  IADD3 R11, P4, PT, R27, R121, RZ ;  /* 0x000000791b0b7210 */ /* 0x000fc80007f9e0ff */
[----:B0123--:R-:W-:Y:S02]  /*5cc0*/  LEA.HI.X.SX32 R14, R121, R33, 0x1, P4 ;  /* 0x00000021790e7211 */ /* 0x00ffe400020f0eff */
[----:B----4-:R-:W-:-:S04]  /*5cd0*/  LEA R12, P4, R11, UR8, 0x1 ;  /* 0x000000080b0c7c11 */ /* 0x010fc8000f8808ff */
[----:B------:R-:W-:-:S05]  /*5ce0*/  LEA.HI.X R13, R11, UR9, R14, 0x1, P4 ;  /* 0x000000090b0d7c11 */ /* 0x000fca000a0f0c0e */
[----:B------:R0:W5:Y:S04]  /*5cf0*/  LDG.E R52, desc[UR36][R12.64] ;  /* 0x000000240c347981 */ /* 0x000168000c1e1900 */
.L_x_1115:
[----:B------:R-:W-:Y:S05]  /*5d00*/  BSYNC.RECONVERGENT B2 ;  /* 0x0000000000027941 */ /* 0x000fea0003800200 */
.L_x_1114:
[----:B------:R-:W-:-:S09]  /*5d10*/  UISETP.NE.AND UP0, UPT, UR18, URZ, UPT ;  /* 0x000000ff1200728c */ /* 0x000fd2000bf05270 */
[----:B------:R-:W-:Y:S05]  /*5d20*/  BRA.U UP0, `(.L_x_1113) ;  /* 0x0000000100347547 */ /* 0x000fea000b800000 */
[----:B------:R-:W-:Y:S01]  /*5d30*/  ISETP.NE.AND P4, PT, R16, RZ, PT ;  /* 0x000000ff1000720c */ /* 0x000fe20003f85270 */
[----:B0123--:R-:W0:-:S12]  /*5d40*/  @!P3 LDC.64 R14, c[0x0][0x3b8] ;  /* 0x0000ee00ff0ebb82 */ /* 0x00fe180000000a00 */
[----:B------:R-:W-:Y:S01]  /*5d50*/  VOTEU.ANY UP0, P4 ;  /* 0x0000000000ff7886 */ /* 0x000fe20002000100 */
[----:B------:R-:W-:-:S13]  /*5d60*/  PLOP3.LUT P4, PT, PT, PT, UP0, 0x80, 0x8 ;  /* 0x000000000008781c */ /* 0x000fda0003f8f008 */
[----:B------:R-:W2:Y:S01]  /*5d70*/  @P4 LDG.E R11, desc[UR36][R122.64+0x110] ;  /* 0x000110247a0b4981 */ /* 0x000ea2000c1e1900 */
[----:B----4-:R-:W-:Y:S01]  /*5d80*/  @!P3 IADD3 R12, P4, PT, R26, R121, RZ ;  /* 0x000000791a0cb210 */ /* 0x010fe20007f9e0ff */
[----:B-----5:R-:W-:-:S03]  /*5d90*/  HADD2 R52, R52, R69 ;  /* 0x0000004534347230 */ /* 0x020fc60000000000 */
[----:B------:R-:W-:Y:S02]  /*5da0*/  @!P3 LEA.HI.X.SX32 R121, R121, R32, 0x1, P4 ;  /* 0x000000207979b211 */ /* 0x000fe400020f0eff */
[----:B0-----:R-:W-:-:S04]  /*5db0*/  @!P3 LEA R14, P4, R12, R14, 0x1 ;  /* 0x0000000e0c0eb211 */ /* 0x001fc800078808ff */
[----:B------:R-:W-:Y:S02]  /*5dc0*/  @!P3 LEA.HI.X R15, R12, R15, R121, 0x1, P4 ;  /* 0x0000000f0c0fb211 */ /* 0x000fe400020f0c79 */
[----:B------:R-:W-:-:S13]  /*5dd0*/  PLOP3.LUT P4, PT, PT, PT, UP0, 0x80, 0x8 ;  /* 0x000000000008781c */ /* 0x000fda0003f8f008 */
[----:B--2---:R-:W-:-:S05]  /*5de0*/  @P4 HFMA2 R52, R52, R11, -RZ ;  /* 0x0000000b34344231 */ /* 0x004fca00001000ff */
[----:B------:R0:W-:Y:S02]  /*5df0*/  @!P3 STG.E desc[UR36][R14.64], R52 ;  /* 0x000000340e00b986 */ /* 0x0001e4000c101924 */
.L_x_1113:
[----:B------:R-:W-:Y:S05]  /*5e00*/  BSYNC.RECONVERGENT B1 ;  /* 0x0000000000017941 */ /* 0x000fea0003800200 */
.L_x_1112:
[----:B------:R-:W-:Y:S01]  /*5e10*/  BSSY.RECONVERGENT B1, `(.L_x_1116) ;  /* 0x000001d000017945 */ /* 0x000fe20003800200 */
[----:B------:R-:W-:-:S03]  /*5e20*/  IADD3 R124, PT, PT, R124, R3, RZ ;  /* 0x000000037c7c7210 */ /* 0x000fc60007ffe0ff */
        /* <DEDUP_REMOVED lines=11> */
.L_x_1119:
[----:B------:R-:W-:Y:S05]  /*5ee0*/  BSYNC.RECONVERGENT B2 ;  /* 0x0000000000027941 */ /* 0x000fea0003800200 */
.L_x_1118:
        /* <DEDUP_REMOVED lines=8> */
[----:B-----5:R-:W-:-:S03]  /*5f70*/  HADD2 R53, R53, R66 ;  /* 0x0000004235357230 */ /* 0x020fc60000000000 */
[----:B------:R-:W-:Y:S02]  /*5f80*/  @!P3 LEA.HI.X.SX32 R121, R121, R32, 0x1, P4 ;  /* 0x000000207979b211 */ /* 0x000fe400020f0eff */
[----:B0-----:R-:W-:-:S04]  /*5f90*/  @!P3 LEA R14, P4, R11, R14, 0x1 ;  /* 0x0000000e0b0eb211 */ /* 0x001fc800078808ff */
[----:B------:R-:W-:Y:S02]  /*5fa0*/  @!P3 LEA.HI.X R15, R11, R15, R121, 0x1, P4 ;  /* 0x0000000f0b0fb211 */ /* 0x000fe400020f0c79 */
[----:B------:R-:W-:-:S13]  /*5fb0*/  PLOP3.LUT P4, PT, PT, PT, UP0, 0x80, 0x8 ;  /* 0x000000000008781c */ /* 0x000fda0003f8f008 */
[----:B--2---:R-:W-:-:S05]  /*5fc0*/  @P4 HMUL2 R53, R53, R12 ;  /* 0x0000000c35354232 */ /* 0x004fca0000000000 */
[----:B------:R0:W-:Y:S02]  /*5fd0*/  @!P3 STG.E desc[UR36][R14.64], R53 ;  /* 0x000000350e00b986 */ /* 0x0001e4000c101924 */
.L_x_1117:
[----:B------:R-:W-:Y:S05]  /*5fe0*/  BSYNC.RECONVERGENT B1 ;  /* 0x0000000000017941 */ /* 0x000fea0003800200 */
.L_x_1116:
        /* <DEDUP_REMOVED lines=13> */
.L_x_1123:
[----:B------:R-:W-:Y:S05]  /*60c0*/  BSYNC.RECONVERGENT B2 ;  /* 0x0000000000027941 */ /* 0x000fea0003800200 */
.L_x_1122:
        /* <DEDUP_REMOVED lines=15> */
.L_x_1121:
[----:B------:R-:W-:Y:S05]  /*61c0*/  BSYNC.RECONVERGENT B1 ;  /* 0x0000000000017941 */ /* 0x000fea0003800200 */
.L_x_1120:
        /* <DEDUP_REMOVED lines=13> */
.L_x_1127:
[----:B------:R-:W-:Y:S05]  /*62a0*/  BSYNC.RECONVERGENT B2 ;  /* 0x0000000000027941 */ /* 0x000fea0003800200 */
.L_x_1126:
        /* <DEDUP_REMOVED lines=15> */
.L_x_1125:
[----:B------:R-:W-:Y:S05]  /*63a0*/  BSYNC.RECONVERGENT B1 ;  /* 0x0000000000017941 */ /* 0x000fea0003800200 */
.L_x_1124:
        /* <DEDUP_REMOVED lines=13> */
.L_x_1131:
[----:B------:R-:W-:Y:S05]  /*6480*/  BSYNC.RECONVERGENT B2 ;  /* 0x0000000000027941 */ /* 0x000fea0003800200 */
.L_x_1130:
        /* <DEDUP_REMOVED lines=13> */
[----:B--2---:R-:W-:-:S05]  /*6560*/  @P4 HMUL2 R54, R54, R11 ;  /* 0x0000000b36364232 */ /* 0x004fca0000000000 */
[----:B------:R0:W-:Y:S02]  /*6570*/  @!P3 STG.E desc[UR36][R14.64], R54 ;  /* 0x000000360e00b986 */ /* 0x0001e4000c101924 */
.L_x_1129:
[----:B------:R-:W-:Y:S05]  /*6580*/  BSYNC.RECONVERGENT B1 ;  /* 0x0000000000017941 */ /* 0x000fea0003800200 */
.L_x_1128:
        /* <DEDUP_REMOVED lines=13> */
.L_x_1135:
[----:B------:R-:W-:Y:S05]  /*6660*/  BSYNC.RECONVERGENT B2 ;  /* 0x0000000000027941 */ /* 0x000fea0003800200 */
.L_x_1134:
        /* <DEDUP_REMOVED lines=15> */
.L_x_1133:
[----:B------:R-:W-:Y:S05]  /*6760*/  BSYNC.RECONVERGENT B1 ;  /* 0x0000000000017941 */ /* 0x000fea0003800200 */
.L_x_1132:
        /* <DEDUP_REMOVED lines=13> */
.L_x_1139:
[----:B------:R-:W-:Y:S05]  /*6840*/  BSYNC.RECONVERGENT B2 ;  /* 0x0000000000027941 */ /* 0x000fea0003800200 */
.L_x_1138:
        /* <DEDUP_REMOVED lines=15> */
.L_x_1137:
[----:B------:R-:W-:Y:S05]  /*6940*/  BSYNC.RECONVERGENT B1 ;  /* 0x0000000000017941 */ /* 0x000fea0003800200 */
.L_x_1136:
        /* <DEDUP_REMOVED lines=13> */
.L_x_1143:
[----:B------:R-:W-:Y:S05]  /*6a20*/  BSYNC.RECONVERGENT B2 ;  /* 0x0000000000027941 */ /* 0x000fea0003800200 */
.L_x_1142:
        /* <DEDUP_REMOVED lines=15> */
.L_x_1141:
[----:B------:R-:W-:Y:S05]  /*6b20*/  BSYNC.RECONVERGENT B1 ;  /* 0x0000000000017941 */ /* 0x000fea0003800200 */
.L_x_1140:
        /* <DEDUP_REMOVED lines=13> */
.L_x_1147:
[----:B------:R-:W-:Y:S05]  /*6c00*/  BSYNC.RECONVERGENT B2 ;  /* 0x0000000000027941 */ /* 0x000fea0003800200 */
.L_x_1146:
        /* <DEDUP_REMOVED lines=8> */
[----:B-----5:R-:W-:-:S03]  /*6c90*/  HFMA2 R58, R58, 1, 1, R9 ;  /* 0x3c003c003a3a7831 */ /* 0x020fc60000000009 */
[----:B------:R-:W-:Y:S02]  /*6ca0*/  @!P3 LEA.HI.X.SX32 R121, R121, R32, 0x1, P4 ;  /* 0x000000207979b211 */ /* 0x000fe400020f0eff */
[----:B0-----:R-:W-:-:S04]  /*6cb0*/  @!P3 LEA R14, P4, R12, R14, 0x1 ;  /* 0x0000000e0c0eb211 */ /* 0x001fc800078808ff */
[----:B------:R-:W-:Y:S02]  /*6cc0*/  @!P3 LEA.HI.X R15, R12, R15, R121, 0x1, P4 ;  /* 0x0000000f0c0fb211 */ /* 0x000fe400020f0c79 */
[----:B------:R-:W-:-:S13]  /*6cd0*/  PLOP3.LUT P4, PT, PT, PT, UP0, 0x80, 0x8 ;  /* 0x000000000008781c */ /* 0x000fda0003f8f008 */
[----:B--2---:R-:W-:-:S05]  /*6ce0*/  @P4 HMUL2 R58, R58, R11 ;  /* 0x0000000b3a3a4232 */ /* 0x004fca0000000000 */
[----:B------:R0:W-:Y:S02]  /*6cf0*/  @!P3 STG.E desc[UR36][R14.64], R58 ;  /* 0x0000003a0e00b986 */ /* 0x0001e4000c101924 */
.L_x_1145:
[----:B------:R-:W-:Y:S05]  /*6d00*/  BSYNC.RECONVERGENT B1 ;  /* 0x0000000000017941 */ /* 0x000fea0003800200 */
.L_x_1144:
        /* <DEDUP_REMOVED lines=13> */
.L_x_1151:
[----:B------:R-:W-:Y:S05]  /*6de0*/  BSYNC.RECONVERGENT B2 ;  /* 0x0000000000027941 */ /* 0x000fea0003800200 */
.L_x_1150:
        /* <DEDUP_REMOVED lines=15> */
.L_x_1149:
[----:B------:R-:W-:Y:S05]  /*6ee0*/  BSYNC.RECONVERGENT B1 ;  /* 0x0000000000017941 */ /* 0x000fea0003800200 */
.L_x_1148:
        /* <DEDUP_REMOVED lines=13> */
.L_x_1155:
[----:B------:R-:W-:Y:S05]  /*6fc0*/  BSYNC.RECONVERGENT B2 ;  /* 0x0000000000027941 */ /* 0x000fea0003800200 */
.L_x_1154:
        /* <DEDUP_REMOVED lines=15> */
.L_x_1153:
[----:B------:R-:W-:Y:S05]  /*70c0*/  BSYNC.RECONVERGENT B1 ;  /* 0x0000000000017941 */ /* 0x000fea0003800200 */
.L_x_1152:
        /* <DEDUP_REMOVED lines=13> */
.L_x_1159:
[----:B------:R-:W-:Y:S05]  /*71a0*/  BSYNC.RECONVERGENT B2 ;  /* 0x0000000000027941 */ /* 0x000fea0003800200 */
.L_x_1158:
        /* <DEDUP_REMOVED lines=15> */
.L_x_1157:
[----:B------:R-:W-:Y:S05]  /*72a0*/  BSYNC.RECONVERGENT B1 ;  /* 0x0000000000017941 */ /* 0x000fea0003800200 */
.L_x_1156:
        /* <DEDUP_REMOVED lines=13> */
.L_x_1163:
[----:B------:R-:W-:Y:S05]  /*7380*/  BSYNC.RECONVERGENT B2 ;  /* 0x0000000000027941 */ /* 0x000fea0003800200 */
.L_x_1162:
        /* <DEDUP_REMOVED lines=15> */
.L_x_1161:
[----:B------:R-:W-:Y:S05]  /*7480*/  BSYNC.RECONVERGENT B1 ;  /* 0x0000000000017941 */ /* 0x000fea0003800200 */
.L_x_1160:
        /* <DEDUP_REMOVED lines=13> */
.L_x_1167:
[----:B------:R-:W-:Y:S05]  /*7560*/  BSYNC.RECONVERGENT B2 ;  /* 0x0000000000027941 */ /* 0x000fea0003800200 */
.L_x_1166:
        /* <DEDUP_REMOVED lines=15> */
.L_x_1165:
[----:B------:R-:W-:Y:S05]  /*7660*/  BSYNC.RECONVERGENT B1 ;  /* 0x0000000000017941 */ /* 0x000fea0003800200 */
.L_x_1164:
[----:B------:R-:W-:Y:S04]  /*7670*/  BSSY.RECONVERGENT B1, `(.L_x_1168) ;  /* 0x000001d000017945 */ /* 0x000fe80003800200 */
[----:B------:R-:W-:Y:S05]  /*7680*/  @P1 BRA `(.L_x_1169) ;  /* 0x00000000006c1947 */ /* 0x000fea0003800000 */
[----:B------:R-:W-:Y:S01]  /*7690*/  IADD3 R11, PT, PT, R124, R3, RZ ;  /* 0x000000037c0b7210 */ /* 0x000fe20007ffe0ff */
[----:B------:R-:W-:Y:S01]  /*76a0*/  BSSY.RECONVERGENT B2, `(.L_x_1170) ;  /* 0x000000a000027945 */ /* 0x000fe20003800200 */
[----:B------:R-:W-:-:S03]  /*76b0*/  IMAD.MOV.U32 R62, RZ, RZ, RZ ;  /* 0x000000ffff3e7224 */ /* 0x000fc600078e00ff */
[----:B------:R-:W-:-:S05]  /*76c0*/  IMAD.SHL.U32 R11, R11, 0x8, RZ ;  /* 0x000000080b0b7824 */ /* 0x000fca00078e00ff */
[----:B------:R-:W-:-:S13]  /*76d0*/  ISETP.GE.AND P1, PT, R11, R28, PT ;  /* 0x0000001c0b00720c */ /* 0x000fda0003f26270 */
[----:B------:R-:W-:Y:S05]  /*76e0*/  @P1 BRA `(.L_x_1171) ;  /* 0x0000000000141947 */ /* 0x000fea0003800000 */
[----:B0---4-:R-:W-:-:S04]  /*76f0*/  IADD3 R13, P3, PT, R27, R11, RZ ;  /* 0x0000000b1b0d7210 */ /* 0x011fc80007f7e0ff */
[----:B-123--:R-:W-:Y:S02]  /*7700*/  LEA.HI.X.SX32 R14, R11, R33, 0x1, P3 ;  /* 0x000000210b0e7211 */ /* 0x00efe400018f0eff */
[----:B------:R-:W-:-:S04]  /*7710*/  LEA R12, P3, R13, UR8, 0x1 ;  /* 0x000000080d0c7c11 */ /* 0x000fc8000f8608ff */
[----:B------:R-:W-:-:S05]  /*7720*/  LEA.HI.X R13, R13, UR9, R14, 0x1, P3 ;  /* 0x000000090d0d7c11 */ /* 0x000fca00098f0c0e */
[----:B------:R0:W5:Y:S04]  /*7730*/  LDG.E R62, desc[UR36][R12.64] ;  /* 0x000000240c3e7981 */ /* 0x000168000c1e1900 */
.L_x_1171:
[----:B------:R-:W-:Y:S05]  /*7740*/  BSYNC.RECONVERGENT B2 ;  /* 0x0000000000027941 */ /* 0x000fea0003800200 */
.L_x_1170:
[----:B------:R-:W-:-:S09]  /*7750*/  UISETP.NE.AND UP0, UPT, UR18, URZ, UPT ;  /* 0x000000ff1200728c */ /* 0x000fd2000bf05270 */
[----:B------:R-:W-:Y:S05]  /*7760*/  BRA.U UP0, `(.L_x_1169) ;  /* 0x0000000100347547 */ /* 0x000fea000b800000 */
[----:B------:R-:W-:Y:S01]  /*7770*/  ISETP.NE.AND P3, PT, R16, RZ, PT ;  /* 0x000000ff1000720c */ /* 0x000fe20003f65270 */
[----:B0123--:R-:W0:-:S12]  /*7780*/  @!P1 LDC.64 R14, c[0x0][0x3b8] ;  /* 0x0000ee00ff0e9b82 */ /* 0x00fe180000000a00 */
[----:B------:R-:W-:Y:S01]  /*7790*/  VOTEU.ANY UP0, P3 ;  /* 0x0000000000ff7886 */ /* 0x000fe20001800100 */
[----:B------:R-:W-:-:S13]  /*77a0*/  PLOP3.LUT P3, PT, PT, PT, UP0, 0x80, 0x8 ;  /* 0x000000000008781c */ /* 0x000fda0003f6f008 */
[----:B----4-:R-:W2:Y:S01]  /*77b0*/  @P3 LDG.E R13, desc[UR36][R122.64+0x1f0] ;  /* 0x0001f0247a0d3981 */ /* 0x010ea2000c1e1900 */
[----:B------:R-:W-:Y:S01]  /*77c0*/  PLOP3.LUT P4, PT, PT, PT, UP0, 0x80, 0x8 ;  /* 0x000000000008781c */ /* 0x000fe20003f8f008 */
[----:B-----5:R-:W-:Y:S01]  /*77d0*/  HFMA2 R62, R62, 1, 1, R21 ;  /* 0x3c003c003e3e7831 */ /* 0x020fe20000000015 */
[----:B------:R-:W-:-:S04]  /*77e0*/  @!P1 IADD3 R12, P3, PT, R26, R11, RZ ;  /* 0x0000000b1a0c9210 */ /* 0x000fc80007f7e0ff */
[----:B------:R-:W-:Y:S02]  /*77f0*/  @!P1 LEA.HI.X.SX32 R11, R11, R32, 0x1, P3 ;  /* 0x000000200b0b9211 */ /* 0x000fe400018f0eff */
[----:B0-----:R-:W-:-:S04]  /*7800*/  @!P1 LEA R14, P3, R12, R14, 0x1 ;  /* 0x0000000e0c0e9211 */ /* 0x001fc800078608ff */
[----:B------:R-:W-:Y:S01]  /*7810*/  @!P1 LEA.HI.X R15, R12, R15, R11, 0x1, P3 ;  /* 0x0000000f0c0f9211 */ /* 0x000fe200018f0c0b */
[----:B--2---:R-:W-:-:S05]  /*7820*/  @P4 HMUL2 R62, R62, R13 ;  /* 0x0000000d3e3e4232 */ /* 0x004fca0000000000 */
[----:B------:R0:W-:Y:S03]  /*7830*/  @!P1 STG.E desc[UR36][R14.64], R62 ;  /* 0x0000003e0e009986 */ /* 0x0001e6000c101924 */
.L_x_1169:
[----:B------:R-:W-:Y:S05]  /*7840*/  BSYNC.RECONVERGENT B1 ;  /* 0x0000000000017941 */ /* 0x000fea0003800200 */
.L_x_1168:
        /* <DEDUP_REMOVED lines=33> */
[----:B------:R-:W-:-:S05]  /*7a60*/  HFMA2 R11, R87, R62, R11 ;  /* 0x0000003e570b7231 */ /* 0x000fca000000000b */
[--C-:B0---4-:R-:W-:Y:S02]  /*7a70*/  HADD2.F32 R13, -RZ, R11.reuse.H0_H0 ;  /* 0x2000000bff0d7230 */ /* 0x111fe40000004100 */
[----:B------:R-:W-:-:S05]  /*7a80*/  HADD2.F32 R12, -RZ, R11.H1_H1 ;  /* 0x3000000bff0c7230 */ /* 0x000fca0000004100 */
[----:B------:R-:W-:Y:S01]  /*7a90*/  FADD.FTZ R13, R13, R12 ;  /* 0x0000000c0d0d7221 */ /* 0x000fe20000010000 */
[----:B------:R-:W-:Y:S06]  /*7aa0*/  BRA.DIV UR4, `(.L_x_1172) ;  /* 0x0000005204987947 */ /* 0x000fec000b800000 */
[----:B-123--:R-:W0:Y:S02]  /*7ab0*/  SHFL.BFLY PT, R14, R13, 0x2, 0x1f ;  /* 0x0c401f000d0e7f89 */ /* 0x00ee2400000e0000 */
[----:B0-----:R-:W-:-:S05]  /*7ac0*/  FADD.FTZ R13, R13, R14 ;  /* 0x0000000e0d0d7221 */ /* 0x001fca0000010000 */
[----:B------:R0:W1:Y:S02]  /*7ad0*/  SHFL.BFLY PT, R14, R13, 0x1, 0x1f ;  /* 0x0c201f000d0e7f89 */ /* 0x00006400000e0000 */
.L_x_1243:
[----:B------:R-:W-:Y:S01]  /*7ae0*/  ISETP.GE.OR P1, PT, R35, R36, P1 ;  /* 0x000000242300720c */ /* 0x000fe20000f26670 */
[----:B-1----:R-:W-:Y:S01]  /*7af0*/  FADD.FTZ R11, R13, R14 ;  /* 0x0000000e0d0b7221 */ /* 0x002fe20000010000 */
[----:B------:R-:W-:Y:S03]  /*7b00*/  BSSY.RECONVERGENT B1, `(.L_x_1173) ;  /* 0x000001b000017945 */ /* 0x000fe60003800200 */
[----:B------:R-:W-:-:S08]  /*7b10*/  FMUL.FTZ R11, R11, UR19 ;  /* 0x000000130b0b7c20 */ /* 0x000fd00008410000 */
[----:B------:R-:W-:Y:S05]  /*7b20*/  @P1 BRA `(.L_x_1174) ;  /* 0x0000000000601947 */ /* 0x000fea0003800000 */
[----:B------:R-:W-:-:S04]  /*7b30*/  ISETP.NE.U32.AND P1, PT, RZ, UR20, PT ;  /* 0x00000014ff007c0c */ /* 0x000fc8000bf25070 */
[----:B------:R-:W-:Y:S02]  /*7b40*/  ISETP.NE.AND.EX P3, PT, RZ, UR21, PT, P1 ;  /* 0x00000015ff007c0c */ /* 0x000fe4000bf65310 */
[----:B------:R-:W-:-:S04]  /*7b50*/  ISETP.NE.U32.AND P1, PT, RZ, UR14, PT ;  /* 0x0000000eff007c0c */ /* 0x000fc8000bf25070 */
[----:B------:R-:W-:-:S07]  /*7b60*/  ISETP.NE.AND.EX P1, PT, RZ, UR15, PT, P1 ;  /* 0x0000000fff007c0c */ /* 0x000fce000bf25310 */
[----:B0-----:R-:W0:Y:S06]  /*7b70*/  @P3 LDC.64 R12, c[0x0][0x438] ;  /* 0x00010e00ff0c3b82 */ /* 0x001e2c0000000a00 */
[----:B------:R-:W1:Y:S02]  /*7b80*/  @P1 S2R R121, SR_CTAID.X ;  /* 0x0000000000791919 */ /* 0x000e640000002500 */
[----:B------:R-:W2:Y:S08]  /*7b90*/  @P1 LDC R36, c[0x0][0x408] ;  /* 0x00010200ff241b82 */ /* 0x000eb00000000800 */
[----:B------:R-:W2:Y:S01]  /*7ba0*/  @P1 LDC R125, c[0x0][0x430] ;  /* 0x00010c00ff7d1b82 */ /* 0x000ea20000000800 */
[----:B0-----:R-:W-:-:S07]  /*7bb0*/  @P3 IMAD.WIDE R14, R29, 0x2, R12 ;  /* 0x000000021d0e3825 */ /* 0x001fce00078e020c */
[----:B------:R-:W1:Y:S01]  /*7bc0*/  @P1 LDC.64 R12, c[0x0][0x448] ;  /* 0x00011200ff0c1b82 */ /* 0x000e620000000a00 */
[----:B------:R-:W3:Y:S01]  /*7bd0*/  @P3 LDG.E.U16 R14, desc[UR36][R14.64] ;  /* 0x000000240e0e3981 */ /* 0x000ee2000c1e1500 */
[----:B--2---:R-:W-:Y:S01]  /*7be0*/  @P1 IADD3 R36, PT, PT, R36, R125, RZ ;  /* 0x0000007d24241210 */ /* 0x004fe20007ffe0ff */
[----:B-1----:R-:W-:-:S06]  /*7bf0*/  @P1 IMAD.WIDE.U32 R12, R121, 0x2, R12 ;  /* 0x00000002790c1825 */ /* 0x002fcc00078e000c */
[----:B------:R-:W2:Y:S01]  /*7c00*/  @P1 LDG.E.U16 R12, desc[UR36][R12.64] ;  /* 0x000000240c0c1981 */ /* 0x000ea2000c1e1500 */
[----:B------:R-:W-:-:S04]  /*7c10*/  @P1 ISETP.GE.AND P4, PT, R35, R36, PT ;  /* 0x000000242300120c */ /* 0x000fc80003f86270 */
[----:B------:R-:W-:-:S04]  /*7c20*/  @P1 SEL R35, RZ, UR39, P4 ;  /* 0x00000027ff231c07 */ /* 0x000fc8000a000000 */
[----:B------:R-:W-:Y:S01]  /*7c30*/  @P1 IADD3 R35, PT, PT, R30, -UR44, R35 ;  /* 0x8000002c1e231c10 */ /* 0x000fe2000fffe023 */
[----:B---3--:R-:W-:-:S03]  /*7c40*/  @P3 HADD2.F32 R36, -RZ, R14.H0_H0 ;  /* 0x2000000eff243230 */ /* 0x008fc60000004100 */
[----:B------:R-:W-:Y:S02]  /*7c50*/  @P1 I2FP.F32.S32 R14, R35 ;  /* 0x00000023000e1245 */ /* 0x000fe40000201400 */
[----:B------:R-:W-:Y:S01]  /*7c60*/  @P3 FADD.FTZ R11, R11, R36 ;  /* 0x000000240b0b3221 */ /* 0x000fe20000010000 */
[----:B--2---:R-:W-:-:S05]  /*7c70*/  @P1 HADD2.F32 R15, -RZ, R12.H0_H0 ;  /* 0x2000000cff0f1230 */ /* 0x004fca0000004100 */
[----:B------:R-:W-:-:S05]  /*7c80*/  @P1 FFMA.FTZ R11, R14, R15, R11 ;  /* 0x0000000f0e0b1223 */ /* 0x000fca000001000b */
[----:B------:R1:W-:Y:S01]  /*7c90*/  STS [R34], R11 ;  /* 0x0000000b22007388 */ /* 0x0003e20000000800 */
[----:B------:R-:W-:-:S07]  /*7ca0*/  @!P2 FMNMX.FTZ R118, R118, R11, !PT ;  /* 0x0000000b7676a209 */ /* 0x000fce0007810000 */
.L_x_1174:
[----:B------:R-:W-:Y:S05]  /*7cb0*/  BSYNC.RECONVERGENT B1 ;  /* 0x0000000000017941 */ /* 0x000fea0003800200 */
.L_x_1173:
[----:B------:R-:W-:Y:S01]  /*7cc0*/  VIADD R12, R30, 0xf ;  /* 0x0000000f1e0c7836 */ /* 0x000fe20000000000 */
[----:B------:R-:W-:Y:S01]  /*7cd0*/  IADD3 R24, P2, PT, R24, 0x10, RZ ;  /* 0x0000001018187810 */ /* 0x000fe20007f5e0ff */
[----:B------:R-:W-:Y:S01]  /*7ce0*/  VIADD R30, R30, 0x10 ;  /* 0x000000101e1e7836 */ /* 0x000fe20000000000 */
[----:B-1----:R-:W-:Y:S01]  /*7cf0*/  IADD3 R34, PT, PT, R34, 0x40, RZ ;  /* 0x0000004022227810 */ /* 0x002fe20007ffe0ff */
[----:B------:R-:W-:Y:S01]  /*7d00*/  VIADD R29, R29, 0x10 ;  /* 0x000000101d1d7836 */ /* 0x000fe20000000000 */
[----:B------:R-:W-:Y:S01]  /*7d10*/  ISETP.GE.AND P1, PT, R12, R31, PT ;  /* 0x0000001f0c00720c */ /* 0x000fe20003f26270 */
[----:B------:R-:W-:-:S12]  /*7d20*/  IMAD.X R25, RZ, RZ, R25, P2 ;  /* 0x000000ffff197224 */ /* 0x000fd800010e0619 */
[----:B------:R-:W-:Y:S05]  /*7d30*/  @!P1 BRA `(.L_x_1175) ;  /* 0xffffffbc00949947 */ /* 0x000fea000383ffff */
.L_x_1046:
[----:B0-----:R-:W-:Y:S05]  /*7d40*/  BSYNC B0 ;  /* 0x0000000000007941 */ /* 0x001fea0003800000 */
.L_x_1045:
[----:B------:R-:W-:-:S03]  /*7d50*/  UMOV UR4, 0xffffffff ;  /* 0xffffffff00047882 */ /* 0x000fc60000000000 */
[----:B------:R-:W-:Y:S05]  /*7d60*/  BRA.DIV UR4, `(.L_x_1176) ;  /* 0x0000005204287947 */ /* 0x000fea000b800000 */
[----:B------:R-:W0:Y:S02]  /*7d70*/  SHFL.BFLY PT, R14, R118, 0x10, 0x1f ;  /* 0x0e001f00760e7f89 */ /* 0x000e2400000e0000 */
[----:B0-----:R-:W-:-:S05]  /*7d80*/  FMNMX.FTZ R13, R14, R118, !PT ;  /* 0x000000760e0d7209 */ /* 0x001fca0007810000 */
[----:B------:R-:W0:Y:S02]  /*7d90*/  SHFL.BFLY PT, R14, R13, 0x8, 0x1f ;  /* 0x0d001f000d0e7f89 */ /* 0x000e2400000e0000 */
[----:B0-----:R-:W-:-:S05]  /*7da0*/  FMNMX.FTZ R0, R13, R14, !PT ;  /* 0x0000000e0d007209 */ /* 0x001fca0007810000 */
[----:B------:R0:W1:Y:S02]  /*7db0*/  SHFL.BFLY PT, R14, R0, 0x4, 0x1f ;  /* 0x0c801f00000e7f89 */ /* 0x00006400000e0000 */
.L_x_1248:
[----:B------:R-:W4:Y:S01]  /*7dc0*/  S2R R13, SR_CgaCtaId ;  /* 0x00000000000d7919 */ /* 0x000f220000008800 */
[----:B------:R-:W-:Y:S01]  /*7dd0*/  LOP3.LUT P0, R7, R2, 0x1f, RZ, 0xc0, !PT ;  /* 0x0000001f02077812 */ /* 0x000fe2000780c0ff */
[----:B------:R-:W-:Y:S05]  /*7de0*/  WARPSYNC.ALL ;  /* 0x0000000000007948 */ /* 0x000fea0003800000 */
[----:B------:R-:W-:Y:S02]  /*7df0*/  MOV R12, 0x400 ;  /* 0x00000400000c7802 */ /* 0x000fe40000000f00 */
[----:B-1----:R-:W-:Y:S02]  /*7e00*/  FMNMX.FTZ R5, R0, R14, !PT ;  /* 0x0000000e00057209 */ /* 0x002fe40007810000 */
[----:B----4-:R-:W-:-:S04]  /*7e10*/  LEA R4, R13, R12, 0x18 ;  /* 0x0000000c0d047211 */ /* 0x010fc800078ec0ff */
[----:B0-----:R-:W-:-:S05]  /*7e20*/  @!P0 LEA.HI R0, R2, R4, RZ, 0x1d ;  /* 0x0000000402008211 */ /* 0x001fca00078fe8ff */
[----:B------:R0:W-:Y:S01]  /*7e30*/  @!P0 STS [R0], R5 ;  /* 0x0000000500008388 */ /* 0x0001e20000000800 */
[----:B------:R-:W-:Y:S01]  /*7e40*/  BAR.SYNC.DEFER_BLOCKING 0x0 ;  /* 0x0000000000007b1d */ /* 0x000fe20000010000 */
[C---:B------:R-:W-:Y:S01]  /*7e50*/  ISETP.GT.U32.AND P0, PT, R7.reuse, 0x1, PT ;  /* 0x000000010700780c */ /* 0x040fe20003f04070 */
[----:B------:R-:W-:Y:S01]  /*7e60*/  IMAD.MOV.U32 R9, RZ, RZ, -0x800001 ;  /* 0xff7fffffff097424 */ /* 0x000fe200078e00ff */
[----:B0-----:R-:W-:Y:S01]  /*7e70*/  LEA R0, R7, R4, 0x2 ;  /* 0x0000000407007211 */ /* 0x001fe200078e10ff */
[----:B------:R-:W-:Y:S02]  /*7e80*/  VIADD R5, R2, UR11 ;  /* 0x0000000b02057c36 */ /* 0x000fe40008000000 */
[----:B------:R-:W-:Y:S01]  /*7e90*/  HFMA2 R8, -RZ, RZ, 0, 0 ;  /* 0x00000000ff087431 */ /* 0x000fe200000001ff */
[----:B------:R-:W-:Y:S07]  /*7ea0*/  BSSY.RECONVERGENT B0, `(.L_x_1177) ;  /* 0x0000150000007945 */ /* 0x000fee0003800200 */
[----:B------:R-:W0:Y:S01]  /*7eb0*/  @!P0 LDS R9, [R0] ;  /* 0x0000000000098984 */ /* 0x000e220000000800 */
[----:B------:R-:W-:-:S03]  /*7ec0*/  ISETP.GE.AND P0, PT, R5, UR44, PT ;  /* 0x0000002c05007c0c */ /* 0x000fc6000bf06270 */
[----:B0-----:R-:W0:Y:S02]  /*7ed0*/  SHFL.BFLY PT, R6, R9, 0x1, 0x1f ;  /* 0x0c201f0009067f89 */ /* 0x001e2400000e0000 */
[----:B0-----:R-:W-:-:S06]  /*7ee0*/  FMNMX.FTZ R6, R6, R9, !PT ;  /* 0x0000000906067209 */ /* 0x001fcc0007810000 */
[----:B------:R-:W0:Y:S02]  /*7ef0*/  SHFL.IDX PT, R6, R6, RZ, 0x1f ;  /* 0x00001fff06067589 */ /* 0x000e2400000e0000 */
[----:B------:R-:W-:Y:S05]  /*7f00*/  @P0 BRA `(.L_x_1178) ;  /* 0x0000001400240947 */ /* 0x000fea0003800000 */
[----:B------:R-:W1:Y:S02]  /*7f10*/  LDC.64 R10, c[0x0][0x420] ;  /* 0x00010800ff0a7b82 */ /* 0x000e640000000a00 */
[----:B-1----:R-:W-:-:S04]  /*7f20*/  ISETP.NE.U32.AND P0, PT, R10, RZ, PT ;  /* 0x000000ff0a00720c */ /* 0x002fc80003f05070 */
[----:B------:R-:W-:-:S13]  /*7f30*/  ISETP.NE.AND.EX P0, PT, R11, RZ, PT, P0 ;  /* 0x000000ff0b00720c */ /* 0x000fda0003f05300 */
[----:B------:R-:W-:Y:S05]  /*7f40*/  @P0 BRA `(.L_x_1179) ;  /* 0x0000000c00940947 */ /* 0x000fea0003800000 */
[----:B------:R-:W-:Y:S01]  /*7f50*/  IMAD.MOV.U32 R10, RZ, RZ, 0x40 ;  /* 0x00000040ff0a7424 */ /* 0x000fe200078e00ff */
[----:B------:R-:W-:Y:S01]  /*7f60*/  LOP3.LUT R8, RZ, R2, RZ, 0x33, !PT ;  /* 0x00000002ff087212 */ /* 0x000fe200078e33ff */
[----:B------:R-:W-:Y:S01]  /*7f70*/  BSSY.RECONVERGENT B1, `(.L_x_1180) ;  /* 0x000001c000017945 */ /* 0x000fe20003800200 */
[----:B------:R-:W-:Y:S02]  /*7f80*/  MOV R9, R5 ;  /* 0x0000000500097202 */ /* 0x000fe40000000f00 */
[----:B------:R-:W-:-:S04]  /*7f90*/  VIADDMNMX R3, R5, R10, UR44, !PT ;  /* 0x0000002c05037e46 */ /* 0x000fc8000f80010a */
[----:B------:R-:W-:-:S04]  /*7fa0*/  IADD3 R3, PT, PT, R3, -UR11, R8 ;  /* 0x8000000b03037c10 */ /* 0x000fc8000fffe008 */
[C---:B------:R-:W-:Y:S02]  /*7fb0*/  LOP3.LUT R8, R3.reuse, 0xc0, RZ, 0xc0, !PT ;  /* 0x000000c003087812 */ /* 0x040fe400078ec0ff */
[----:B------:R-:W-:Y:S02]  /*7fc0*/  ISETP.GE.U32.AND P1, PT, R3, 0xc0, PT ;  /* 0x000000c00300780c */ /* 0x000fe40003f26070 */
[----:B------:R-:W-:Y:S01]  /*7fd0*/  ISETP.NE.AND P0, PT, R8, 0xc0, PT ;  /* 0x000000c00800780c */ /* 0x000fe20003f05270 */
[----:B------:R-:W-:-:S12]  /*7fe0*/  IMAD.MOV.U32 R8, RZ, RZ, RZ ;  /* 0x000000ffff087224 */ /* 0x000fd800078e00ff */
[----:B------:R-:W-:Y:S05]  /*7ff0*/  @!P0 BRA `(.L_x_1181) ;  /* 0x00000000004c8947 */ /* 0x000fea0003800000 */
[----:B------:R-:W-:Y:S01]  /*8000*/  VIADD R8, R12, 0x410 ;  /* 0x000004100c087836 */ /* 0x000fe20000000000 */
[----:B------:R-:W-:Y:S02]  /*8010*/  LEA.HI R3, R3, 0x1, RZ, 0x1a ;  /* 0x0000000103037811 */ /* 0x000fe400078fd0ff */
[----:B------:R-:W-:Y:S02]  /*8020*/  MOV R9, R5 ;  /* 0x0000000500097202 */ /* 0x000fe40000000f00 */
[----:B------:R-:W-:Y:S01]  /*8030*/  LEA R11, R13, R8, 0x18 ;  /* 0x000000080d0b7211 */ /* 0x000fe200078ec0ff */
[----:B------:R-:W-:Y:S01]  /*8040*/  IMAD.MOV.U32 R8, RZ, RZ, RZ ;  /* 0x000000ffff087224 */ /* 0x000fe200078e00ff */
[----:B------:R-:W-:-:S03]  /*8050*/  LOP3.LUT R3, R3, 0x3, RZ, 0xc0, !PT ;  /* 0x0000000303037812 */ /* 0x000fc600078ec0ff */
[----:B------:R-:W-:Y:S02]  /*8060*/  IMAD R10, R2, 0x4, R11 ;  /* 0x00000004020a7824 */ /* 0x000fe400078e020b */
[----:B------:R-:W-:-:S07]  /*8070*/  IMAD.MOV R3, RZ, RZ, -R3 ;  /* 0x000000ffff037224 */ /* 0x000fce00078e0a03 */
.L_x_1182:
[----:B------:R-:W0:Y:S01]  /*8080*/  LDS R11, [R10] ;  /* 0x000000000a0b7984 */ /* 0x000e220000000800 */
[----:B------:R-:W-:Y:S01]  /*8090*/  IADD3 R3, PT, PT, R3, 0x1, RZ ;  /* 0x0000000103037810 */ /* 0x000fe20007ffe0ff */
[----:B------:R-:W-:-:S03]  /*80a0*/  VIADD R9, R9, 0x40 ;  /* 0x0000004009097836 */ /* 0x000fc60000000000 */
        /* <DEDUP_REMOVED lines=8> */
.L_x_1181:
[----:B------:R-:W-:Y:S05]  /*8130*/  BSYNC.RECONVERGENT B1 ;  /* 0x0000000000017941 */ /* 0x000fea0003800200 */
.L_x_1180:
        /* <DEDUP_REMOVED lines=12> */
[----:B------:R-:W-:-:S03]  /*8200*/  PLOP3.LUT P0, PT, PT, PT, PT, 0x8, 0x80 ;  /* 0x000000000080781c */ /* 0x000fc60003f0e170 */
[----:B------:R-:W-:-:S10]  /*8210*/  VIADD R10, R10, 0xfffffd00 ;  /* 0xfffffd000a0a7836 */ /* 0x000fd40000000000 */
.L_x_1185:
[----:B------:R-:W0:Y:S01]  /*8220*/  LDS R11, [R3+-0x200] ;  /* 0xfffe0000030b7984 */ /* 0x000e220000000800 */
[----:B------:R-:W-:-:S03]  /*8230*/  IADD3 R9, PT, PT, R9, 0x400, RZ ;  /* 0x0000040009097810 */ /* 0x000fc60007ffe0ff */
[----:B------:R-:W1:Y:S01]  /*8240*/  LDS R13, [R3+-0x100] ;  /* 0xffff0000030d7984 */ /* 0x000e620000000800 */
[----:B------:R-:W-:-:S03]  /*8250*/  ISETP.GE.AND P1, PT, R9, R10, PT ;  /* 0x0000000a0900720c */ /* 0x000fc60003f26270 */
[----:B------:R-:W4:Y:S04]  /*8260*/  LDS R15, [R3] ;  /* 0x00000000030f7984 */ /* 0x000f280000000800 */
[----:B------:R-:W5:Y:S04]  /*8270*/  LDS R17, [R3+0x100] ;  /* 0x0001000003117984 */ /* 0x000f680000000800 */
[----:B------:R-:W3:Y:S04]  /*8280*/  LDS R19, [R3+0x200] ;  /* 0x0002000003137984 */ /* 0x000ee80000000800 */
[----:B------:R-:W3:Y:S04]  /*8290*/  LDS R21, [R3+0x300] ;  /* 0x0003000003157984 */ /* 0x000ee80000000800 */
[----:B------:R-:W3:Y:S04]  /*82a0*/  LDS R23, [R3+0x400] ;  /* 0x0004000003177984 */ /* 0x000ee80000000800 */
[----:B--2---:R-:W2:Y:S04]  /*82b0*/  LDS R25, [R3+0x500] ;  /* 0x0005000003197984 */ /* 0x004ea80000000800 */
[----:B------:R-:W2:Y:S04]  /*82c0*/  LDS R27, [R3+0x600] ;  /* 0x00060000031b7984 */ /* 0x000ea80000000800 */
[----:B------:R-:W2:Y:S01]  /*82d0*/  LDS R29, [R3+0x700] ;  /* 0x00070000031d7984 */ /* 0x000ea20000000800 */
[----:B0-----:R-:W-:-:S03]  /*82e0*/  FADD.FTZ R11, -R6, R11 ;  /* 0x0000000b060b7221 */ /* 0x001fc60000010100 */
[----:B------:R-:W0:Y:S01]  /*82f0*/  LDS R31, [R3+0x800] ;  /* 0x00080000031f7984 */ /* 0x000e220000000800 */
[----:B------:R-:W-:Y:S01]  /*8300*/  FMUL.FTZ R11, R11, 1.4426950216293334961 ;  /* 0x3fb8aa3b0b0b7820 */ /* 0x000fe20000410000 */
[C---:B-1----:R-:W-:Y:S02]  /*8310*/  FADD.FTZ R13, -R6.reuse, R13 ;  /* 0x0000000d060d7221 */ /* 0x042fe40000010100 */
[----:B------:R-:W1:Y:S01]  /*8320*/  LDS R33, [R3+0x900] ;  /* 0x0009000003217984 */ /* 0x000e620000000800 */
[C---:B----4-:R-:W-:Y:S01]  /*8330*/  FADD.FTZ R15, -R6.reuse, R15 ;  /* 0x0000000f060f7221 */ /* 0x050fe20000010100 */
[----:B------:R-:W-:Y:S02]  /*8340*/  FMUL.FTZ R13, R13, 1.4426950216293334961 ;  /* 0x3fb8aa3b0d0d7820 */ /* 0x000fe40000410000 */
[----:B------:R-:W4:Y:S01]  /*8350*/  LDS R35, [R3+0xa00] ;  /* 0x000a000003237984 */ /* 0x000f220000000800 */
[----:B------:R-:W2:Y:S01]  /*8360*/  MUFU.EX2 R11, R11 ;  /* 0x0000000b000b7308 */ /* 0x000ea20000000800 */
[----:B------:R-:W-:Y:S01]  /*8370*/  FMUL.FTZ R15, R15, 1.4426950216293334961 ;  /* 0x3fb8aa3b0f0f7820 */ /* 0x000fe20000410000 */
[C---:B-----5:R-:W-:Y:S01]  /*8380*/  FADD.FTZ R17, -R6.reuse, R17 ;  /* 0x0000001106117221 */ /* 0x060fe20000010100 */
[----:B------:R-:W5:Y:S01]  /*8390*/  LDS R37, [R3+0xb00] ;  /* 0x000b000003257984 */ /* 0x000f620000000800 */
[----:B---3--:R-:W-:-:S02]  /*83a0*/  FADD.FTZ R19, -R6, R19 ;  /* 0x0000001306137221 */ /* 0x008fc40000010100 */
[----:B------:R-:W-:Y:S01]  /*83b0*/  FMUL.FTZ R17, R17, 1.4426950216293334961 ;  /* 0x3fb8aa3b11117820 */ /* 0x000fe20000410000 */
[----:B------:R-:W3:Y:S01]  /*83c0*/  LDS R39, [R3+0xc00] ;  /* 0x000c000003277984 */ /* 0x000ee20000000800 */
[----:B------:R-:W0:Y:S01]  /*83d0*/  MUFU.EX2 R13, R13 ;  /* 0x0000000d000d7308 */ /* 0x000e220000000800 */
[----:B------:R-:W-:Y:S01]  /*83e0*/  FMUL.FTZ R19, R19, 1.4426950216293334961 ;  /* 0x3fb8aa3b13137820 */ /* 0x000fe20000410000 */
[C---:B------:R-:W-:Y:S01]  /*83f0*/  FADD.FTZ R21, -R6.reuse, R21 ;  /* 0x0000001506157221 */ /* 0x040fe20000010100 */
[----:B------:R-:W3:Y:S01]  /*8400*/  LDS R41, [R3+0xd00] ;  /* 0x000d000003297984 */ /* 0x000ee20000000800 */
[C---:B------:R-:W-:Y:S02]  /*8410*/  FADD.FTZ R23, -R6.reuse, R23 ;  /* 0x0000001706177221 */ /* 0x040fe40000010100 */
[----:B------:R-:W-:Y:S02]  /*8420*/  FMUL.FTZ R21, R21, 1.4426950216293334961 ;  /* 0x3fb8aa3b15157820 */ /* 0x000fe40000410000 */
[----:B------:R-:W1:Y:S01]  /*8430*/  MUFU.EX2 R15, R15 ;  /* 0x0000000f000f7308 */ /* 0x000e620000000800 */
[----:B--2---:R-:W-:Y:S01]  /*8440*/  FADD.FTZ R8, R11, R8 ;  /* 0x000000080b087221 */ /* 0x004fe20000010000 */
        /* <DEDUP_REMOVED lines=10> */
[----:B------:R-:W-:Y:S02]  /*84f0*/  FADD.FTZ R31, -R6, R31 ;  /* 0x0000001f061f7221 */ /* 0x000fe40000010100 */
[----:B------:R-:W-:Y:S01]  /*8500*/  FMUL.FTZ R29, R29, 1.4426950216293334961 ;  /* 0x3fb8aa3b1d1d7820 */ /* 0x000fe20000410000 */
[----:B------:R-:W0:Y:S01]  /*8510*/  MUFU.EX2 R19, R19 ;  /* 0x0000001300137308 */ /* 0x000e220000000800 */
[----:B-1----:R-:W-:Y:S01]  /*8520*/  FADD.FTZ R8, R8, R15 ;  /* 0x0000000f08087221 */ /* 0x002fe20000010000 */
[----:B------:R-:W-:Y:S01]  /*8530*/  FMUL.FTZ R31, R31, 1.4426950216293334961 ;  /* 0x3fb8aa3b1f1f7820 */ /* 0x000fe20000410000 */
[----:B------:R-:W-:Y:S01]  /*8540*/  FADD.FTZ R33, -R6, R33 ;  /* 0x0000002106217221 */ /* 0x000fe20000010100 */
[----:B------:R-:W-:Y:S03]  /*8550*/  STS [R3], R15 ;  /* 0x0000000f03007388 */ /* 0x000fe60000000800 */
[----:B------:R-:W-:Y:S01]  /*8560*/  FMUL.FTZ R33, R33, 1.4426950216293334961 ;  /* 0x3fb8aa3b21217820 */ /* 0x000fe20000410000 */
[----:B------:R-:W1:Y:S01]  /*8570*/  MUFU.EX2 R21, R21 ;  /* 0x0000001500157308 */ /* 0x000e620000000800 */
[----:B--2---:R-:W-:Y:S01]  /*8580*/  FADD.FTZ R8, R8, R17 ;  /* 0x0000001108087221 */ /* 0x004fe20000010000 */
[C---:B----4-:R-:W-:Y:S01]  /*8590*/  FADD.FTZ R35, -R6.reuse, R35 ;  /* 0x0000002306237221 */ /* 0x050fe20000010100 */
[----:B-----5:R-:W-:Y:S01]  /*85a0*/  FADD.FTZ R37, -R6, R37 ;  /* 0x0000002506257221 */ /* 0x020fe20000010100 */
[----:B------:R-:W-:Y:S02]  /*85b0*/  STS [R3+0x100], R17 ;  /* 0x0001001103007388 */ /* 0x000fe40000000800 */
[----:B------:R-:W-:Y:S01]  /*85c0*/  FMUL.FTZ R35, R35, 1.4426950216293334961 ;  /* 0x3fb8aa3b23237820 */ /* 0x000fe20000410000 */
[----:B------:R-:W-:Y:S01]  /*85d0*/  FMUL.FTZ R37, R37, 1.4426950216293334961 ;  /* 0x3fb8aa3b25257820 */ /* 0x000fe20000410000 */
[----:B------:R-:W2:Y:S01]  /*85e0*/  MUFU.EX2 R23, R23 ;  /* 0x0000001700177308 */ /* 0x000ea20000000800 */
[----:B0-----:R-:W-:Y:S01]  /*85f0*/  FADD.FTZ R8, R8, R19 ;  /* 0x0000001308087221 */ /* 0x001fe20000010000 */
[C---:B---3--:R-:W-:Y:S01]  /*8600*/  FADD.FTZ R39, -R6.reuse, R39 ;  /* 0x0000002706277221 */ /* 0x048fe20000010100 */
[----:B------:R-:W-:Y:S01]  /*8610*/  FADD.FTZ R41, -R6, R41 ;  /* 0x0000002906297221 */ /* 0x000fe20000010100 */
        /* <DEDUP_REMOVED lines=34> */
[----:B0-----:R-:W-:Y:S01]  /*8840*/  VIADD R3, R3, 0x1000 ;  /* 0x0000100003037836 */ /* 0x001fe20000000000 */
[----:B------:R-:W-:Y:S06]  /*8850*/  @!P1 BRA `(.L_x_1185) ;  /* 0xfffffff800709947 */ /* 0x000fec000383ffff */
.L_x_1184:
[----:B------:R-:W-:Y:S05]  /*8860*/  BSYNC.RECONVERGENT B1 ;  /* 0x0000000000017941 */ /* 0x000fea0003800200 */
.L_x_1183:
[----:B------:R-:W-:Y:S01]  /*8870*/  IADD3 R10, PT, PT, -R9, UR44, RZ ;  /* 0x0000002c090a7c10 */ /* 0x000fe2000fffe1ff */
[----:B------:R-:W-:Y:S03]  /*8880*/  BSSY.RECONVERGENT B1, `(.L_x_1186) ;  /* 0x0000036000017945 */ /* 0x000fe60003800200 */
[----:B------:R-:W-:-:S13]  /*8890*/  ISETP.GT.AND P1, PT, R10, 0x100, PT ;  /* 0x000001000a00780c */ /* 0x000fda0003f24270 */
[----:B------:R-:W-:Y:S05]  /*88a0*/  @!P1 BRA `(.L_x_1187) ;  /* 0x0000000000cc9947 */ /* 0x000fea0003800000 */
[----:B------:R-:W0:Y:S01]  /*88b0*/  LDS R11, [R3+-0x200] ;  /* 0xfffe0000030b7984 */ /* 0x000e220000000800 */
[----:B------:R-:W-:Y:S01]  /*88c0*/  PLOP3.LUT P0, PT, PT, PT, PT, 0x8, 0x80 ;  /* 0x000000000080781c */ /* 0x000fe20003f0e170 */
[----:B------:R-:W-:Y:S02]  /*88d0*/  VIADD R9, R9, 0x200 ;  /* 0x0000020009097836 */ /* 0x000fe40000000000 */
[----:B------:R-:W1:Y:S04]  /*88e0*/  LDS R13, [R3+-0x100] ;  /* 0xffff0000030d7984 */ /* 0x000e680000000800 */
[----:B------:R-:W4:Y:S04]  /*88f0*/  LDS R15, [R3] ;  /* 0x00000000030f7984 */ /* 0x000f280000000800 */
[----:B------:R-:W5:Y:S04]  /*8900*/  LDS R17, [R3+0x100] ;  /* 0x0001000003117984 */ /* 0x000f680000000800 */
[----:B------:R-:W3:Y:S04]  /*8910*/  LDS R19, [R3+0x200] ;  /* 0x0002000003137984 */ /* 0x000ee80000000800 */
[----:B------:R-:W3:Y:S04]  /*8920*/  LDS R21, [R3+0x300] ;  /* 0x0003000003157984 */ /* 0x000ee80000000800 */
[----:B------:R-:W3:Y:S04]  /*8930*/  LDS R23, [R3+0x400] ;  /* 0x0004000003177984 */ /* 0x000ee80000000800 */
[----:B--2---:R-:W2:Y:S01]  /*8940*/  LDS R25, [R3+0x500] ;  /* 0x0005000003197984 */ /* 0x004ea20000000800 */
[----:B0-----:R-:W-:-:S04]  /*8950*/  FADD.FTZ R11, -R6, R11 ;  /* 0x0000000b060b7221 */ /* 0x001fc80000010100 */
[----:B------:R-:W-:Y:S01]  /*8960*/  FMUL.FTZ R11, R11, 1.4426950216293334961 ;  /* 0x3fb8aa3b0b0b7820 */ /* 0x000fe20000410000 */
[C---:B-1----:R-:W-:Y:S01]  /*8970*/  FADD.FTZ R13, -R6.reuse, R13 ;  /* 0x0000000d060d7221 */ /* 0x042fe20000010100 */
[----:B----4-:R-:W-:-:S03]  /*8980*/  FADD.FTZ R15, -R6, R15 ;  /* 0x0000000f060f7221 */ /* 0x010fc60000010100 */
[----:B------:R-:W-:Y:S01]  /*8990*/  FMUL.FTZ R13, R13, 1.4426950216293334961 ;  /* 0x3fb8aa3b0d0d7820 */ /* 0x000fe20000410000 */
[----:B------:R-:W0:Y:S01]  /*89a0*/  MUFU.EX2 R11, R11 ;  /* 0x0000000b000b7308 */ /* 0x000e220000000800 */
[----:B------:R-:W-:Y:S01]  /*89b0*/  FMUL.FTZ R15, R15, 1.4426950216293334961 ;  /* 0x3fb8aa3b0f0f7820 */ /* 0x000fe20000410000 */
[C---:B-----5:R-:W-:Y:S01]  /*89c0*/  FADD.FTZ R17, -R6.reuse, R17 ;  /* 0x0000001106117221 */ /* 0x060fe20000010100 */
[----:B---3--:R-:W-:-:S03]  /*89d0*/  FADD.FTZ R19, -R6, R19 ;  /* 0x0000001306137221 */ /* 0x008fc60000010100 */
[----:B------:R-:W-:Y:S02]  /*89e0*/  FMUL.FTZ R17, R17, 1.4426950216293334961 ;  /* 0x3fb8aa3b11117820 */ /* 0x000fe40000410000 */
[----:B------:R-:W1:Y:S01]  /*89f0*/  MUFU.EX2 R13, R13 ;  /* 0x0000000d000d7308 */ /* 0x000e620000000800 */
[----:B------:R-:W-:Y:S01]  /*8a00*/  FMUL.FTZ R19, R19, 1.4426950216293334961 ;  /* 0x3fb8aa3b13137820 */ /* 0x000fe20000410000 */
[C---:B------:R-:W-:Y:S01]  /*8a10*/  FADD.FTZ R21, -R6.reuse, R21 ;  /* 0x0000001506157221 */ /* 0x040fe20000010100 */
[----:B------:R-:W-:-:S03]  /*8a20*/  FADD.FTZ R23, -R6, R23 ;  /* 0x0000001706177221 */ /* 0x000fc60000010100 */
[----:B------:R-:W-:Y:S02]  /*8a30*/  FMUL.FTZ R21, R21, 1.4426950216293334961 ;  /* 0x3fb8aa3b15157820 */ /* 0x000fe40000410000 */
[----:B------:R-:W3:Y:S01]  /*8a40*/  MUFU.EX2 R15, R15 ;  /* 0x0000000f000f7308 */ /* 0x000ee20000000800 */
[----:B0-----:R-:W-:Y:S01]  /*8a50*/  FADD.FTZ R8, R8, R11 ;  /* 0x0000000b08087221 */ /* 0x001fe20000010000 */
[----:B--2---:R-:W-:Y:S01]  /*8a60*/  FADD.FTZ R25, -R6, R25 ;  /* 0x0000001906197221 */ /* 0x004fe20000010100 */
[----:B------:R-:W-:Y:S01]  /*8a70*/  FMUL.FTZ R23, R23, 1.4426950216293334961 ;  /* 0x3fb8aa3b17177820 */ /* 0x000fe20000410000 */
[----:B------:R-:W-:Y:S02]  /*8a80*/  STS [R3+-0x200], R11 ;  /* 0xfffe000b03007388 */ /* 0x000fe40000000800 */
[----:B------:R-:W-:Y:S02]  /*8a90*/  FMUL.FTZ R25, R25, 1.4426950216293334961 ;  /* 0x3fb8aa3b19197820 */ /* 0x000fe40000410000 */
[----:B------:R-:W0:Y:S01]  /*8aa0*/  MUFU.EX2 R17, R17 ;  /* 0x0000001100117308 */ /* 0x000e220000000800 */
[----:B-1----:R-:W-:Y:S01]  /*8ab0*/  FADD.FTZ R8, R8, R13 ;  /* 0x0000000d08087221 */ /* 0x002fe20000010000 */
        /* <DEDUP_REMOVED lines=18> */
.L_x_1187:
[----:B------:R-:W-:Y:S05]  /*8be0*/  BSYNC.RECONVERGENT B1 ;  /* 0x0000000000017941 */ /* 0x000fea0003800200 */
.L_x_1186:
[----:B------:R-:W-:-:S13]  /*8bf0*/  ISETP.LT.OR P0, PT, R9, UR44, P0 ;  /* 0x0000002c09007c0c */ /* 0x000fda0008701670 */
[----:B------:R-:W-:Y:S05]  /*8c00*/  @!P0 BRA `(.L_x_1178) ;  /* 0x0000000400e48947 */ /* 0x000fea0003800000 */
[----:B------:R-:W0:Y:S04]  /*8c10*/  LDS R9, [R3+-0x200] ;  /* 0xfffe000003097984 */ /* 0x000e280000000800 */
[----:B------:R-:W1:Y:S04]  /*8c20*/  LDS R11, [R3+-0x100] ;  /* 0xffff0000030b7984 */ /* 0x000e680000000800 */
[----:B------:R-:W4:Y:S04]  /*8c30*/  LDS R13, [R3] ;  /* 0x00000000030d7984 */ /* 0x000f280000000800 */
[----:B------:R-:W5:Y:S01]  /*8c40*/  LDS R15, [R3+0x100] ;  /* 0x00010000030f7984 */ /* 0x000f620000000800 */
[C---:B0-----:R-:W-:Y:S01]  /*8c50*/  FADD.FTZ R9, -R6.reuse, R9 ;  /* 0x0000000906097221 */ /* 0x041fe20000010100 */
[----:B-1----:R-:W-:-:S03]  /*8c60*/  FADD.FTZ R11, -R6, R11 ;  /* 0x0000000b060b7221 */ /* 0x002fc60000010100 */
[----:B------:R-:W-:Y:S01]  /*8c70*/  FMUL.FTZ R9, R9, 1.4426950216293334961 ;  /* 0x3fb8aa3b09097820 */ /* 0x000fe20000410000 */
[----:B----4-:R-:W-:Y:S01]  /*8c80*/  FADD.FTZ R13, -R6, R13 ;  /* 0x0000000d060d7221 */ /* 0x010fe20000010100 */
[----:B------:R-:W-:-:S04]  /*8c90*/  FMUL.FTZ R11, R11, 1.4426950216293334961 ;  /* 0x3fb8aa3b0b0b7820 */ /* 0x000fc80000410000 */
[----:B------:R-:W0:Y:S01]  /*8ca0*/  MUFU.EX2 R9, R9 ;  /* 0x0000000900097308 */ /* 0x000e220000000800 */
[----:B-----5:R-:W-:Y:S01]  /*8cb0*/  FADD.FTZ R15, -R6, R15 ;  /* 0x0000000f060f7221 */ /* 0x020fe20000010100 */
[----:B------:R-:W-:-:S03]  /*8cc0*/  FMUL.FTZ R13, R13, 1.4426950216293334961 ;  /* 0x3fb8aa3b0d0d7820 */ /* 0x000fc60000410000 */
[----:B------:R-:W-:-:S03]  /*8cd0*/  FMUL.FTZ R15, R15, 1.4426950216293334961 ;  /* 0x3fb8aa3b0f0f7820 */ /* 0x000fc60000410000 */
[----:B------:R-:W1:Y:S08]  /*8ce0*/  MUFU.EX2 R11, R11 ;  /* 0x0000000b000b7308 */ /* 0x000e700000000800 */
[----:B------:R-:W4:Y:S01]  /*8cf0*/  MUFU.EX2 R13, R13 ;  /* 0x0000000d000d7308 */ /* 0x000f220000000800 */
[----:B0-----:R0:W-:Y:S01]  /*8d00*/  STS [R3+-0x200], R9 ;  /* 0xfffe000903007388 */ /* 0x0011e20000000800 */
[----:B------:R-:W-:-:S06]  /*8d10*/  FADD.FTZ R8, R8, R9 ;  /* 0x0000000908087221 */ /* 0x000fcc0000010000 */
[----:B------:R-:W5:Y:S01]  /*8d20*/  MUFU.EX2 R15, R15 ;  /* 0x0000000f000f7308 */ /* 0x000f620000000800 */
[----:B-1----:R0:W-:Y:S01]  /*8d30*/  STS [R3+-0x100], R11 ;  /* 0xffff000b03007388 */ /* 0x0021e20000000800 */
[----:B------:R-:W-:-:S03]  /*8d40*/  FADD.FTZ R8, R8, R11 ;  /* 0x0000000b08087221 */ /* 0x000fc60000010000 */
[----:B----4-:R0:W-:Y:S01]  /*8d50*/  STS [R3], R13 ;  /* 0x0000000d03007388 */ /* 0x0101e20000000800 */
[----:B------:R-:W-:-:S03]  /*8d60*/  FADD.FTZ R8, R8, R13 ;  /* 0x0000000d08087221 */ /* 0x000fc60000010000 */
[----:B-----5:R0:W-:Y:S01]  /*8d70*/  STS [R3+0x100], R15 ;  /* 0x0001000f03007388 */ /* 0x0201e20000000800 */
[----:B------:R-:W-:Y:S01]  /*8d80*/  FADD.FTZ R8, R8, R15 ;  /* 0x0000000f08087221 */ /* 0x000fe20000010000 */
[----:B------:R-:W-:Y:S06]  /*8d90*/  BRA `(.L_x_1178) ;  /* 0x0000000400807947 */ /* 0x000fec0003800000 */
.L_x_1179:
[----:B------:R-:W-:Y:S01]  /*8da0*/  IMAD.MOV.U32 R8, RZ, RZ, 0x40 ;  /* 0x00000040ff087424 */ /* 0x000fe200078e00ff */
[----:B------:R-:W1:Y:S01]  /*8db0*/  S2UR UR4, SR_CTAID.Y ;  /* 0x00000000000479c3 */ /* 0x000e620000002600 */
[----:B------:R-:W-:Y:S01]  /*8dc0*/  LOP3.LUT R9, RZ, R2, RZ, 0x33, !PT ;  /* 0x00000002ff097212 */ /* 0x000fe200078e33ff */
[----:B------:R-:W-:Y:S02]  /*8dd0*/  BSSY.RECONVERGENT B1, `(.L_x_1188) ;  /* 0x0000025000017945 */ /* 0x000fe40003800200 */
[----:B------:R-:W-:-:S04]  /*8de0*/  VIADDMNMX R8, R5, R8, UR44, !PT ;  /* 0x0000002c05087e46 */ /* 0x000fc8000f800108 */
[----:B------:R-:W-:-:S04]  /*8df0*/  IADD3 R9, PT, PT, R8, -UR11, R9 ;  /* 0x8000000b08097c10 */ /* 0x000fc8000fffe009 */
[C---:B------:R-:W-:Y:S02]  /*8e00*/  LOP3.LUT R8, R9.reuse, 0xc0, RZ, 0xc0, !PT ;  /* 0x000000c009087812 */ /* 0x040fe400078ec0ff */
[----:B------:R-:W-:Y:S02]  /*8e10*/  ISETP.GE.U32.AND P0, PT, R9, 0xc0, PT ;  /* 0x000000c00900780c */ /* 0x000fe40003f06070 */
[----:B------:R-:W-:Y:S01]  /*8e20*/  ISETP.NE.AND P1, PT, R8, 0xc0, PT ;  /* 0x000000c00800780c */ /* 0x000fe20003f25270 */
[----:B------:R-:W-:Y:S02]  /*8e30*/  IMAD.MOV.U32 R8, RZ, RZ, RZ ;  /* 0x000000ffff087224 */ /* 0x000fe400078e00ff */
[----:B-1----:R-:W-:Y:S01]  /*8e40*/  IMAD R18, R3, UR4, RZ ;  /* 0x0000000403127c24 */ /* 0x002fe2000f8e02ff */
[----:B------:R-:W-:-:S04]  /*8e50*/  MOV R3, R5 ;  /* 0x0000000500037202 */ /* 0x000fc80000000f00 */
[----:B------:R-:W-:-:S05]  /*8e60*/  SHF.R.S32.HI R20, RZ, 0x1f, R18 ;  /* 0x0000001fff147819 */ /* 0x000fca0000011412 */
[----:B------:R-:W-:Y:S05]  /*8e70*/  @!P1 BRA `(.L_x_1189) ;  /* 0x0000000000689947 */ /* 0x000fea0003800000 */
[----:B------:R-:W-:Y:S01]  /*8e80*/  VIADD R12, R12, 0x410 ;  /* 0x000004100c0c7836 */ /* 0x000fe20000000000 */
[----:B------:R-:W-:Y:S01]  /*8e90*/  LEA.HI R3, R9, 0x1, RZ, 0x1a ;  /* 0x0000000109037811 */ /* 0x000fe200078fd0ff */
[----:B------:R-:W-:Y:S01]  /*8ea0*/  IMAD.MOV.U32 R8, RZ, RZ, RZ ;  /* 0x000000ffff087224 */ /* 0x000fe200078e00ff */
[----:B------:R-:W-:Y:S02]  /*8eb0*/  IADD3 R10, P1, P2, R18, R10, R5 ;  /* 0x0000000a120a7210 */ /* 0x000fe40007a3e005 */
[----:B------:R-:W-:Y:S02]  /*8ec0*/  LEA R13, R13, R12, 0x18 ;  /* 0x0000000c0d0d7211 */ /* 0x000fe400078ec0ff */
[----:B------:R-:W-:Y:S02]  /*8ed0*/  LOP3.LUT R9, R3, 0x3, RZ, 0xc0, !PT ;  /* 0x0000000303097812 */ /* 0x000fe400078ec0ff */
[----:B------:R-:W-:Y:S01]  /*8ee0*/  IADD3.X R11, PT, PT, R20, R11, RZ, P1, P2 ;  /* 0x0000000b140b7210 */ /* 0x000fe20000fe44ff */
[----:B------:R-:W-:Y:S01]  /*8ef0*/  IMAD R12, R2, 0x4, R13 ;  /* 0x00000004020c7824 */ /* 0x000fe200078e020d */
[----:B------:R-:W-:Y:S01]  /*8f00*/  MOV R3, R5 ;  /* 0x0000000500037202 */ /* 0x000fe20000000f00 */
[----:B------:R-:W-:-:S07]  /*8f10*/  IMAD.MOV R9, RZ, RZ, -R9 ;  /* 0x000000ffff097224 */ /* 0x000fce00078e0a09 */
.L_x_1190:
[----:B------:R1:W4:Y:S01]  /*8f20*/  LDG.E.U8 R13, desc[UR36][R10.64] ;  /* 0x000000240a0d7981 */ /* 0x000322000c1e1100 */
[----:B------:R-:W-:Y:S02]  /*8f30*/  VIADD R9, R9, 0x1 ;  /* 0x0000000109097836 */ /* 0x000fe40000000000 */
[----:B------:R-:W-:Y:S01]  /*8f40*/  VIADD R3, R3, 0x40 ;  /* 0x0000004003037836 */ /* 0x000fe20000000000 */
[----:B-1----:R-:W-:-:S04]  /*8f50*/  IADD3 R10, P2, PT, R10, 0x40, RZ ;  /* 0x000000400a0a7810 */ /* 0x002fc80007f5e0ff */
[----:B------:R-:W-:Y:S02]  /*8f60*/  IADD3.X R11, PT, PT, RZ, R11, RZ, P2, !PT ;  /* 0x0000000bff0b7210 */ /* 0x000fe400017fe4ff */
[----:B----4-:R-:W-:-:S13]  /*8f70*/  ISETP.NE.AND P1, PT, R13, RZ, PT ;  /* 0x000000ff0d00720c */ /* 0x010fda0003f25270 */
[----:B------:R-:W0:Y:S02]  /*8f80*/  @!P1 LDS R13, [R12] ;  /* 0x000000000c0d9984 */ /* 0x000e240000000800 */
[----:B0-----:R-:W-:Y:S01]  /*8f90*/  @!P1 FADD.FTZ R14, -R6, R13 ;  /* 0x0000000d060e9221 */ /* 0x001fe20000010100 */
[----:B------:R-:W-:-:S03]  /*8fa0*/  HFMA2 R13, -RZ, RZ, 0, 0 ;  /* 0x00000000ff0d7431 */ /* 0x000fc600000001ff */
[----:B------:R-:W-:-:S04]  /*8fb0*/  @!P1 FMUL.FTZ R14, R14, 1.4426950216293334961 ;  /* 0x3fb8aa3b0e0e9820 */ /* 0x000fc80000410000 */
[----:B------:R-:W0:Y:S01]  /*8fc0*/  @!P1 MUFU.EX2 R13, R14 ;  /* 0x0000000e000d9308 */ /* 0x000e220000000800 */
[----:B------:R-:W-:Y:S01]  /*8fd0*/  ISETP.NE.AND P1, PT, R9, RZ, PT ;  /* 0x000000ff0900720c */ /* 0x000fe20003f25270 */
[----:B0-----:R0:W-:Y:S01]  /*8fe0*/  STS [R12], R13 ;  /* 0x0000000d0c007388 */ /* 0x0011e20000000800 */
[----:B------:R-:W-:Y:S01]  /*8ff0*/  FADD.FTZ R8, R13, R8 ;  /* 0x000000080d087221 */ /* 0x000fe20000010000 */
[----:B0-----:R-:W-:-:S10]  /*9000*/  VIADD R12, R12, 0x100 ;  /* 0x000001000c0c7836 */ /* 0x001fd40000000000 */
[----:B------:R-:W-:Y:S05]  /*9010*/  @P1 BRA `(.L_x_1190) ;  /* 0xfffffffc00c01947 */ /* 0x000fea000383ffff */
.L_x_1189:
[----:B------:R-:W-:Y:S05]  /*9020*/  BSYNC.RECONVERGENT B1 ;  /* 0x0000000000017941 */ /* 0x000fea0003800200 */
.L_x_1188:
[----:B------:R-:W-:Y:S05]  /*9030*/  @!P0 BRA `(.L_x_1178) ;  /* 0x0000000000d88947 */ /* 0x000fea0003800000 */
[----:B------:R-:W1:Y:S01]  /*9040*/  S2R R12, SR_CgaCtaId ;  /* 0x00000000000c7919 */ /* 0x000e620000008800 */
[----:B------:R-:W4:Y:S01]  /*9050*/  LDCU.64 UR8, c[0x0][0x420] ;  /* 0x00008400ff0877ac */ /* 0x000f220008000a00 */
[----:B------:R-:W-:Y:S01]  /*9060*/  MOV R9, 0x400 ;  /* 0x0000040000097802 */ /* 0x000fe20000000f00 */
[----:B------:R-:W-:-:S04]  /*9070*/  USHF.L.U32 UR4, UR11, 0x2, URZ ;  /* 0x000000020b047899 */ /* 0x000fc800080006ff */
[----:B------:R-:W-:Y:S02]  /*9080*/  VIADD R11, R9, 0x410 ;  /* 0x00000410090b7836 */ /* 0x000fe40000000000 */
[----:B------:R-:W-:Y:S02]  /*9090*/  LEA R9, R3, -UR4, 0x2 ;  /* 0x8000000403097c11 */ /* 0x000fe4000f8e10ff */
[----:B----4-:R-:W-:-:S04]  /*90a0*/  IADD3 R10, P0, P1, R18, UR8, R3 ;  /* 0x00000008120a7c10 */ /* 0x010fc8000f91e003 */
[----:B------:R-:W-:Y:S02]  /*90b0*/  IADD3 R10, P2, PT, R10, 0x80, RZ ;  /* 0x000000800a0a7810 */ /* 0x000fe40007f5e0ff */
[----:B-1----:R-:W-:Y:S02]  /*90c0*/  LEA R12, R12, R11, 0x18 ;  /* 0x0000000b0c0c7211 */ /* 0x002fe400078ec0ff */
[----:B------:R-:W-:Y:S02]  /*90d0*/  IADD3.X R11, PT, PT, R20, UR9, RZ, P0, P1 ;  /* 0x00000009140b7c10 */ /* 0x000fe400087e24ff */
[----:B------:R-:W-:Y:S02]  /*90e0*/  IADD3 R9, PT, PT, R9, 0x200, R12 ;  /* 0x0000020009097810 */ /* 0x000fe40007ffe00c */
[----:B------:R-:W-:-:S07]  /*90f0*/  IADD3.X R11, PT, PT, RZ, R11, RZ, P2, !PT ;  /* 0x0000000bff0b7210 */ /* 0x000fce00017fe4ff */
.L_x_1191:
[----:B------:R-:W4:Y:S04]  /*9100*/  LDG.E.U8 R13, desc[UR36][R10.64+-0x80] ;  /* 0xffff80240a0d7981 */ /* 0x000f28000c1e1100 */
[----:B------:R-:W5:Y:S04]  /*9110*/  LDG.E.U8 R12, desc[UR36][R10.64+-0x40] ;  /* 0xffffc0240a0c7981 */ /* 0x000f68000c1e1100 */
[----:B------:R-:W2:Y:S04]  /*9120*/  LDG.E.U8 R14, desc[UR36][R10.64] ;  /* 0x000000240a0e7981 */ /* 0x000ea8000c1e1100 */
[----:B------:R-:W3:Y:S01]  /*9130*/  LDG.E.U8 R17, desc[UR36][R10.64+0x40] ;  /* 0x000040240a117981 */ /* 0x000ee2000c1e1100 */
[----:B------:R-:W-:Y:S01]  /*9140*/  MOV R18, RZ ;  /* 0x000000ff00127202 */ /* 0x000fe20000000f00 */
[----:B------:R-:W-:-:S02]  /*9150*/  IMAD.MOV.U32 R20, RZ, RZ, RZ ;  /* 0x000000ffff147224 */ /* 0x000fc400078e00ff */
[----:B------:R-:W-:Y:S01]  /*9160*/  VIADD R3, R3, 0x100 ;  /* 0x0000010003037836 */ /* 0x000fe20000000000 */
[----:B----4-:R-:W-:Y:S02]  /*9170*/  ISETP.NE.AND P0, PT, R13, RZ, PT ;  /* 0x000000ff0d00720c */ /* 0x010fe40003f05270 */
[----:B-----5:R-:W-:Y:S01]  /*9180*/  ISETP.NE.AND P1, PT, R12, RZ, PT ;  /* 0x000000ff0c00720c */ /* 0x020fe20003f25270 */
[----:B------:R-:W-:Y:S01]  /*9190*/  IMAD.MOV.U32 R12, RZ, RZ, RZ ;  /* 0x000000ffff0c7224 */ /* 0x000fe200078e00ff */
[----:B--2---:R-:W-:Y:S01]  /*91a0*/  ISETP.NE.AND P2, PT, R14, RZ, PT ;  /* 0x000000ff0e00720c */ /* 0x004fe20003f45270 */
[----:B------:R-:W-:Y:S01]  /*91b0*/  IMAD.MOV.U32 R14, RZ, RZ, RZ ;  /* 0x000000ffff0e7224 */ /* 0x000fe200078e00ff */
[----:B---3--:R-:W-:-:S07]  /*91c0*/  ISETP.NE.AND P3, PT, R17, RZ, PT ;  /* 0x000000ff1100720c */ /* 0x008fce0003f65270 */
[----:B------:R-:W0:Y:S04]  /*91d0*/  @!P0 LDS R13, [R9+-0x200] ;  /* 0xfffe0000090d8984 */ /* 0x000e280000000800 */
[----:B------:R-:W1:Y:S04]  /*91e0*/  @!P1 LDS R15, [R9+-0x100] ;  /* 0xffff0000090f9984 */ /* 0x000e680000000800 */
[----:B------:R-:W2:Y:S04]  /*91f0*/  @!P2 LDS R17, [R9] ;  /* 0x000000000911a984 */ /* 0x000ea80000000800 */
[----:B------:R-:W3:Y:S01]  /*9200*/  @!P3 LDS R19, [R9+0x100] ;  /* 0x000100000913b984 */ /* 0x000ee20000000800 */
[----:B0-----:R-:W-:-:S04]  /*9210*/  @!P0 FADD.FTZ R13, -R6, R13 ;  /* 0x0000000d060d8221 */ /* 0x001fc80000010100 */
[----:B------:R-:W-:Y:S01]  /*9220*/  @!P0 FMUL.FTZ R13, R13, 1.4426950216293334961 ;  /* 0x3fb8aa3b0d0d8820 */ /* 0x000fe20000410000 */
[----:B-1----:R-:W-:-:S03]  /*9230*/  @!P1 FADD.FTZ R15, -R6, R15 ;  /* 0x0000000f060f9221 */ /* 0x002fc60000010100 */
[----:B------:R-:W0:Y:S01]  /*9240*/  @!P0 MUFU.EX2 R12, R13 ;  /* 0x0000000d000c8308 */ /* 0x000e220000000800 */
[----:B------:R-:W-:Y:S01]  /*9250*/  @!P1 FMUL.FTZ R15, R15, 1.4426950216293334961 ;  /* 0x3fb8aa3b0f0f9820 */ /* 0x000fe20000410000 */
[C---:B--2---:R-:W-:Y:S01]  /*9260*/  @!P2 FADD.FTZ R17, -R6.reuse, R17 ;  /* 0x000000110611a221 */ /* 0x044fe20000010100 */
[----:B------:R-:W-:Y:S01]  /*9270*/  ISETP.GE.AND P0, PT, R3, UR44, PT ;  /* 0x0000002c03007c0c */ /* 0x000fe2000bf06270 */
[----:B---3--:R-:W-:Y:S02]  /*9280*/  @!P3 FADD.FTZ R19, -R6, R19 ;  /* 0x000000130613b221 */ /* 0x008fe40000010100 */
[----:B------:R-:W-:Y:S02]  /*9290*/  @!P2 FMUL.FTZ R17, R17, 1.4426950216293334961 ;  /* 0x3fb8aa3b1111a820 */ /* 0x000fe40000410000 */
        /* <DEDUP_REMOVED lines=16> */
.L_x_1178:
[----:B------:R-:W-:Y:S05]  /*93a0*/  BSYNC.RECONVERGENT B0 ;  /* 0x0000000000007941 */ /* 0x000fea0003800200 */
.L_x_1177:
[----:B0-----:R-:W0:Y:S01]  /*93b0*/  SHFL.BFLY PT, R3, R8, 0x10, 0x1f ;  /* 0x0e001f0008037f89 */ /* 0x001e2200000e0000 */
[C---:B------:R-:W-:Y:S01]  /*93c0*/  ISETP.NE.AND P0, PT, R7.reuse, RZ, PT ;  /* 0x000000ff0700720c */ /* 0x040fe20003f05270 */
[----:B------:R-:W1:Y:S01]  /*93d0*/  LDCU UR4, c[0x0][0x3f4] ;  /* 0x00007e80ff0477ac */ /* 0x000e620008000800 */
[----:B------:R-:W-:Y:S01]  /*93e0*/  SHF.R.U32.HI R33, RZ, 0x5, R2 ;  /* 0x00000005ff217819 */ /* 0x000fe20000011602 */
[----:B------:R-:W4:Y:S01]  /*93f0*/  S2UR UR13, SR_CTAID.X ;  /* 0x00000000000d79c3 */ /* 0x000f220000002500 */
[----:B------:R-:W-:Y:S01]  /*9400*/  ISETP.GT.U32.AND P1, PT, R7, 0x1, PT ;  /* 0x000000010700780c */ /* 0x000fe20003f24070 */
[----:B------:R-:W5:Y:S08]  /*9410*/  LDCU.U8 UR12, c[0x0][0x48c] ;  /* 0x00009180ff0c77ac */ /* 0x000f700008000000 */
[----:B------:R-:W-:Y:S01]  /*9420*/  @!P0 IMAD R4, R33, 0x4, R4 ;  /* 0x0000000421048824 */ /* 0x000fe200078e0204 */
[----:B-1----:R-:W-:Y:S01]  /*9430*/  UIADD3 UR4, UPT, UPT, UR4, 0x4, URZ ;  /* 0x0000000404047890 */ /* 0x002fe2000fffe0ff */
        /* <DEDUP_REMOVED lines=21> */
[----:B0-----:R-:W-:-:S06]  /*9590*/  FADD.FTZ R6, R6, R11 ;  /* 0x0000000b06067221 */ /* 0x001fcc0000010000 */
[----:B------:R-:W0:Y:S02]  /*95a0*/  SHFL.IDX PT, R6, R6, RZ, 0x1f ;  /* 0x00001fff06067589 */ /* 0x000e2400000e0000 */
[----:B0-----:R-:W-:-:S04]  /*95b0*/  FADD.FTZ R3, R6, 9.9999999747524270788e-07 ;  /* 0x358637bd06037421 */ /* 0x001fc80000010000 */
[----:B------:R0:W1:Y:S01]  /*95c0*/  MUFU.RCP R13, R3 ;  /* 0x00000003000d7308 */ /* 0x0000620000001000 */
[----:B----4-:R-:W-:Y:S05]  /*95d0*/  @!P0 BRA `(.L_x_1192) ;  /* 0x0000000000248947 */ /* 0x010fea0003800000 */
[----:B------:R-:W4:Y:S01]  /*95e0*/  S2UR UR5, SR_CTAID.Y ;  /* 0x00000000000579c3 */ /* 0x000f220000002600 */
[----:B------:R-:W4:Y:S01]  /*95f0*/  LDCU UR8, c[0x0][0x3f8] ;  /* 0x00007f00ff0877ac */ /* 0x000f220008000800 */
[----:B------:R-:W5:Y:S01]  /*9600*/  LDCU UR4, c[0x0][0x488] ;  /* 0x00009100ff0477ac */ /* 0x000f620008000800 */
[----:B------:R-:W5:Y:S01]  /*9610*/  LDCU UR9, c[0x0][0x40c] ;  /* 0x00008180ff0977ac */ /* 0x000f620008000800 */
[----:B------:R-:W2:Y:S01]  /*9620*/  LDCU UR10, c[0x0][0x3f4] ;  /* 0x00007e80ff0a77ac */ /* 0x000ea20008000800 */
[----:B----4-:R-:W-:-:S04]  /*9630*/  UIMAD UR5, UR5, UR8, UR13 ;  /* 0x00000008050572a4 */ /* 0x010fc8000f8e020d */
[----:B-----5:R-:W-:-:S04]  /*9640*/  UIMAD UR4, UR5, UR4, UR9 ;  /* 0x00000004050472a4 */ /* 0x020fc8000f8e0209 */
[----:B--2---:R-:W-:-:S04]  /*9650*/  UIMAD UR4, UR4, UR10, URZ ;  /* 0x0000000a040472a4 */ /* 0x004fc8000f8e02ff */
[----:B------:R-:W-:-:S12]  /*9660*/  USHF.R.S32.HI UR5, URZ, 0x1f, UR4 ;  /* 0x0000001fff057899 */ /* 0x000fd80008011404 */
.L_x_1192:
[----:B------:R-:W-:Y:S04]  /*9670*/  BSSY.RECONVERGENT B0, `(.L_x_1193) ;  /* 0x0000064000007945 */ /* 0x000fe80003800200 */
[----:B------:R-:W-:Y:S05]  /*9680*/  @P1 BRA `(.L_x_1194) ;  /* 0x0000000400881947 */ /* 0x000fea0003800000 */
[----:B------:R-:W-:Y:S01]  /*9690*/  HFMA2 R0, -RZ, RZ, 0, 3.814697265625e-06 ;  /* 0x00000040ff007431 */ /* 0x000fe200000001ff */
        /* <DEDUP_REMOVED lines=9> */
[----:B------:R-:W4:Y:S01]  /*9730*/  LDCU.64 UR14, c[0x0][0x480] ;  /* 0x00009000ff0e77ac */ /* 0x000f220008000a00 */
[----:B------:R-:W-:Y:S02]  /*9740*/  LEA.HI R0, R0, 0x1, RZ, 0x1a ;  /* 0x0000000100007811 */ /* 0x000fe400078fd0ff */
[----:B------:R-:W-:Y:S01]  /*9750*/  IADD3 R9, P2, PT, R5, UR4, RZ ;  /* 0x0000000405097c10 */ /* 0x000fe2000ff5e0ff */
[----:B------:R-:W-:Y:S02]  /*9760*/  UMOV UR8, 0x400 ;  /* 0x0000040000087882 */ /* 0x000fe40000000000 */
[C---:B------:R-:W-:Y:S01]  /*9770*/  IMAD.SHL.U32 R3, R0.reuse, 0x40, RZ ;  /* 0x0000004000037824 */ /* 0x040fe200078e00ff */
[----:B------:R-:W-:Y:S01]  /*9780*/  UIADD3 UR8, UPT, UPT, UR8, 0x410, URZ ;  /* 0x0000041008087890 */ /* 0x000fe2000fffe0ff */
[----:B------:R-:W-:Y:S01]  /*9790*/  LOP3.LUT R0, R0, 0x3, RZ, 0xc0, !PT ;  /* 0x0000000300007812 */ /* 0x000fe200078ec0ff */
[----:B------:R-:W-:-:S02]  /*97a0*/  IMAD.X R6, RZ, RZ, UR5, P2 ;  /* 0x00000005ff067e24 */ /* 0x000fc400090e06ff */
[----:B------:R-:W-:Y:S02]  /*97b0*/  LOP3.LUT R4, R3, 0xc0, RZ, 0xc0, !PT ;  /* 0x000000c003047812 */ /* 0x000fe400078ec0ff */
[----:B------:R-:W-:Y:S02]  /*97c0*/  LEA R3, R2, UR7, 0x1 ;  /* 0x0000000702037c11 */ /* 0x000fe4000f8e08ff */
[----:B------:R-:W-:Y:S01]  /*97d0*/  IADD3 R5, PT, PT, R5, R4, RZ ;  /* 0x0000000405057210 */ /* 0x000fe20007ffe0ff */
[----:B------:R-:W-:Y:S01]  /*97e0*/  IMAD.MOV R4, RZ, RZ, -R0 ;  /* 0x000000ffff047224 */ /* 0x000fe200078e0a00 */
[----:B----4-:R-:W-:-:S04]  /*97f0*/  LEA R8, P2, R9, UR14, 0x2 ;  /* 0x0000000e09087c11 */ /* 0x010fc8000f8410ff */
[----:B------:R-:W-:Y:S01]  /*9800*/  LEA.HI.X R9, R9, UR15, R6, 0x2, P2 ;  /* 0x0000000f09097c11 */ /* 0x000fe200090f1406 */
[----:B0-----:R-:W-:-:S06]  /*9810*/  ULEA UR8, UR9, UR8, 0x18 ;  /* 0x0000000809087291 */ /* 0x001fcc000f8ec0ff */
[----:B------:R-:W-:Y:S01]  /*9820*/  VIADD R3, R3, UR8 ;  /* 0x0000000803037c36 */ /* 0x000fe20008000000 */
[----:B------:R-:W-:-:S07]  /*9830*/  LEA R0, R2, UR8, 0x2 ;  /* 0x0000000802007c11 */ /* 0x000fce000f8e10ff */
.L_x_1197:
[----:B----4-:R0:W1:Y:S01]  /*9840*/  LDS R6, [R0] ;  /* 0x0000000000067984 */ /* 0x0100620000000800 */
[----:B------:R-:W-:Y:S01]  /*9850*/  @P0 IMAD.MOV.U32 R7, RZ, RZ, R9 ;  /* 0x000000ffff070224 */ /* 0x000fe200078e0009 */
[----:B------:R-:W-:-:S04]  /*9860*/  IADD3 R4, PT, PT, R4, 0x1, RZ ;  /* 0x0000000104047810 */ /* 0x000fc80007ffe0ff */
[----:B------:R-:W-:Y:S01]  /*9870*/  ISETP.NE.AND P3, PT, R4, RZ, PT ;  /* 0x000000ff0400720c */ /* 0x000fe20003f65270 */
[----:B0-----:R-:W-:Y:S02]  /*9880*/  VIADD R0, R0, 0x100 ;  /* 0x0000010000007836 */ /* 0x001fe40000000000 */
[----:B-1----:R-:W-:-:S05]  /*9890*/  FMUL.FTZ R11, R6, R13 ;  /* 0x0000000d060b7220 */ /* 0x002fca0000410000 */
[----:B------:R-:W-:-:S04]  /*98a0*/  F2FP.F16.F32.PACK_AB R6, RZ, R11 ;  /* 0x0000000bff06723e */ /* 0x000fc800000000ff */
[----:B------:R-:W-:Y:S02]  /*98b0*/  PRMT R10, R6, 0x7610, R10 ;  /* 0x00007610060a7816 */ /* 0x000fe4000000000a */
[----:B------:R-:W-:Y:S02]  /*98c0*/  @P0 MOV R6, R8 ;  /* 0x0000000800060202 */ /* 0x000fe40000000f00 */
[----:B------:R-:W-:Y:S01]  /*98d0*/  IADD3 R8, P2, PT, R8, 0x100, RZ ;  /* 0x0000010008087810 */ /* 0x000fe20007f5e0ff */
[----:B------:R0:W-:Y:S03]  /*98e0*/  STS.U16 [R3], R10 ;  /* 0x0000000a03007388 */ /* 0x0001e60000000400 */
[----:B------:R-:W-:Y:S01]  /*98f0*/  IADD3.X R9, PT, PT, RZ, R9, RZ, P2, !PT ;  /* 0x00000009ff097210 */ /* 0x000fe200017fe4ff */
[----:B------:R4:W-:Y:S01]  /*9900*/  @P0 STG.E desc[UR36][R6.64], R11 ;  /* 0x0000000b06000986 */ /* 0x0009e2000c101924 */
[----:B0-----:R-:W-:Y:S01]  /*9910*/  VIADD R3, R3, 0x80 ;  /* 0x0000008003037836 */ /* 0x001fe20000000000 */
[----:B------:R-:W-:Y:S06]  /*9920*/  @P3 BRA `(.L_x_1197) ;  /* 0xfffffffc00c43947 */ /* 0x000fec000383ffff */
.L_x_1196:
[----:B------:R-:W-:Y:S05]  /*9930*/  BSYNC.RECONVERGENT B1 ;  /* 0x0000000000017941 */ /* 0x000fea0003800200 */
.L_x_1195:
[----:B------:R-:W-:Y:S05]  /*9940*/  @!P1 BRA `(.L_x_1194) ;  /* 0x0000000000d89947 */ /* 0x000fea0003800000 */
[----:B----4-:R-:W0:Y:S01]  /*9950*/  S2R R7, SR_CgaCtaId ;  /* 0x0000000000077919 */ /* 0x010e220000008800 */
[----:B------:R-:W4:Y:S01]  /*9960*/  LDCU.64 UR14, c[0x0][0x480] ;  /* 0x00009000ff0e77ac */ /* 0x000f220008000a00 */
        /* <DEDUP_REMOVED lines=11> */
[----:B----4-:R-:W-:Y:S02]  /*9a20*/  LEA R8, P3, R6, UR14, 0x2 ;  /* 0x0000000e06087c11 */ /* 0x010fe4000f8610ff */
[----:B0-----:R-:W-:Y:S02]  /*9a30*/  LEA R4, R7, R4, 0x18 ;  /* 0x0000000407047211 */ /* 0x001fe400078ec0ff */
[----:B------:R-:W-:Y:S02]  /*9a40*/  IADD3.X R7, PT, PT, RZ, UR5, RZ, P2, !PT ;  /* 0x00000005ff077c10 */ /* 0x000fe400097fe4ff */
[----:B------:R-:W-:-:S02]  /*9a50*/  IADD3 R8, P2, PT, R8, 0x200, RZ ;  /* 0x0000020008087810 */ /* 0x000fc40007f5e0ff */
[----:B------:R-:W-:Y:S02]  /*9a60*/  LEA.HI.X R7, R6, UR15, R7, 0x2, P3 ;  /* 0x0000000f06077c11 */ /* 0x000fe400098f1407 */
[--C-:B------:R-:W-:Y:S02]  /*9a70*/  IADD3 R0, PT, PT, R0, 0x200, R4.reuse ;  /* 0x0000020000007810 */ /* 0x100fe40007ffe004 */
[----:B------:R-:W-:Y:S01]  /*9a80*/  IADD3 R3, PT, PT, R3, 0x100, R4 ;  /* 0x0000010003037810 */ /* 0x000fe20007ffe004 */
[----:B------:R-:W-:-:S07]  /*9a90*/  IMAD.X R9, RZ, RZ, R7, P2 ;  /* 0x000000ffff097224 */ /* 0x000fce00010e0607 */
.L_x_1198:
[----:B------:R-:W1:Y:S01]  /*9aa0*/  LDS R4, [R0+-0x200] ;  /* 0xfffe000000047984 */ /* 0x000e620000000800 */
[----:B------:R-:W-:-:S04]  /*9ab0*/  IADD3 R5, PT, PT, R5, 0x100, RZ ;  /* 0x0000010005057810 */ /* 0x000fc80007ffe0ff */
[----:B------:R-:W-:Y:S01]  /*9ac0*/  ISETP.GE.AND P2, PT, R5, UR44, PT ;  /* 0x0000002c05007c0c */ /* 0x000fe2000bf46270 */
[----:B-1----:R-:W-:-:S05]  /*9ad0*/  FMUL.FTZ R11, R4, R13 ;  /* 0x0000000d040b7220 */ /* 0x002fca0000410000 */
        /* <DEDUP_REMOVED lines=29> */
.L_x_1194:
[----:B------:R-:W-:Y:S05]  /*9cb0*/  BSYNC.RECONVERGENT B0 ;  /* 0x0000000000007941 */ /* 0x000fea0003800200 */
.L_x_1193:
[----:B------:R-:W5:Y:S01]  /*9cc0*/  S2R R35, SR_CgaCtaId ;  /* 0x0000000000237919 */ /* 0x000f620000008800 */
[----:B------:R-:W-:Y:S01]  /*9cd0*/  UIADD3 UR14, UPT, UPT, UR44, -0x1, URZ ;  /* 0xffffffff2c0e7890 */ /* 0x000fe2000fffe0ff */
[----:B------:R-:W1:Y:S01]  /*9ce0*/  S2UR UR5, SR_CTAID.Y ;  /* 0x00000000000579c3 */ /* 0x000e620000002600 */
[----:B------:R-:W2:Y:S01]  /*9cf0*/  LDCU UR15, c[0x0][0x40c] ;  /* 0x00008180ff0f77ac */ /* 0x000ea20008000800 */
[----:B------:R-:W-:Y:S01]  /*9d00*/  MOV R8, 0x400 ;  /* 0x0000040000087802 */ /* 0x000fe20000000f00 */
[----:B------:R-:W-:Y:S01]  /*9d10*/  BSSY.RECONVERGENT B0, `(.L_x_1199) ;  /* 0x0000024000007945 */ /* 0x000fe20003800200 */
[C---:B------:R-:W-:Y:S01]  /*9d20*/  SHF.L.U32 R0, R2.reuse, 0x4, RZ ;  /* 0x0000000402007819 */ /* 0x040fe200000006ff */
[----:B------:R-:W-:Y:S01]  /*9d30*/  ULEA.HI UR4, UR14, UR14, URZ, 0x1 ;  /* 0x0000000e0e047291 */ /* 0x000fe2000f8f08ff */
[----:B0-----:R-:W-:Y:S01]  /*9d40*/  SHF.L.U32 R3, R2, 0x3, RZ ;  /* 0x0000000302037819 */ /* 0x001fe200000006ff */
[----:B------:R-:W1:Y:S01]  /*9d50*/  LDCU UR10, c[0x0][0x3f8] ;  /* 0x00007f00ff0a77ac */ /* 0x000e620008000800 */
[----:B------:R-:W-:Y:S01]  /*9d60*/  VIADD R4, R8, 0x210 ;  /* 0x0000021008047836 */ /* 0x000fe20000000000 */
[----:B------:R-:W-:-:S02]  /*9d70*/  LOP3.LUT R0, R0, 0x1f0, RZ, 0xc0, !PT ;  /* 0x000001f000007812 */ /* 0x000fc400078ec0ff */
[----:B----4-:R-:W-:Y:S01]  /*9d80*/  CS2R R6, SRZ ;  /* 0x0000000000067805 */ /* 0x010fe2000001ff00 */
[----:B------:R-:W-:Y:S01]  /*9d90*/  ULOP3.LUT UR4, UR4, 0xfffffffe, URZ, 0xc0, !UPT ;  /* 0xfffffffe04047892 */ /* 0x000fe2000f8ec0ff */
[----:B------:R-:W0:Y:S03]  /*9da0*/  LDCU UR12, c[0x0][0x3f4] ;  /* 0x00007e80ff0c77ac */ /* 0x000e260008000800 */
[----:B------:R-:W-:-:S06]  /*9db0*/  UIADD3 UR4, UPT, UPT, UR14, -UR4, URZ ;  /* 0x800000040e047290 */ /* 0x000fcc000fffe0ff */
[----:B------:R-:W-:Y:S01]  /*9dc0*/  ISETP.NE.AND P0, PT, R33, UR4, PT ;  /* 0x0000000421007c0c */ /* 0x000fe2000bf05270 */
[----:B-1----:R-:W-:-:S03]  /*9dd0*/  UIMAD UR5, UR5, UR10, UR13 ;  /* 0x0000000a050572a4 */ /* 0x002fc6000f8e020d */
[----:B--2---:R-:W-:Y:S02]  /*9de0*/  ISETP.NE.OR P0, PT, RZ, UR15, P0 ;  /* 0x0000000fff007c0c */ /* 0x004fe40008705670 */
[----:B-----5:R-:W-:Y:S01]  /*9df0*/  LEA R5, R35, R4, 0x18 ;  /* 0x0000000423057211 */ /* 0x020fe200078ec0ff */
[----:B0-----:R-:W-:-:S04]  /*9e00*/  IMAD.U32 R9, RZ, RZ, UR12 ;  /* 0x0000000cff097e24 */ /* 0x001fc8000f8e00ff */
[----:B------:R-:W-:Y:S01]  /*9e10*/  IMAD.IADD R34, R5, 0x1, R0 ;  /* 0x0000000105227824 */ /* 0x000fe200078e0200 */
[----:B------:R-:W-:Y:S02]  /*9e20*/  LOP3.LUT R0, R3, 0xf8, RZ, 0xc0, !PT ;  /* 0x000000f803007812 */ /* 0x000fe400078ec0ff */
[----:B------:R-:W-:Y:S02]  /*9e30*/  CS2R R4, SRZ ;  /* 0x0000000000047805 */ /* 0x000fe4000001ff00 */
[----:B------:R-:W-:Y:S02]  /*9e40*/  MOV R3, UR5 ;  /* 0x0000000500037c02 */ /* 0x000fe40008000f00 */
[----:B------:R-:W-:Y:S01]  /*9e50*/  ISETP.GT.U32.OR P0, PT, R0, 0x9f, P0 ;  /* 0x0000009f0000780c */ /* 0x000fe20000704470 */
[----:B------:R-:W-:Y:S02]  /*9e60*/  IMAD R13, R9, UR6, R0 ;  /* 0x00000006090d7c24 */ /* 0x000fe4000f8e0200 */
[----:B------:R-:W-:-:S04]  /*9e70*/  IMAD R3, R3, 0xa0, RZ ;  /* 0x000000a003037824 */ /* 0x000fc800078e02ff */
[----:B------:R-:W-:-:S06]  /*9e80*/  IMAD R11, R3, UR12, R0 ;  /* 0x0000000c030b7c24 */ /* 0x000fcc000f8e0200 */
        /* <DEDUP_REMOVED lines=11> */
.L_x_1201:
[----:B-----5:R0:W-:Y:S02]  /*9f40*/  STS.128 [R34], R4 ;  /* 0x0000000422007388 */ /* 0x0201e40000000c00 */
.L_x_1200:
[----:B------:R-:W-:Y:S05]  /*9f50*/  BSYNC.RECONVERGENT B0 ;  /* 0x0000000000007941 */ /* 0x000fea0003800200 */
.L_x_1199:
        /* <DEDUP_REMOVED lines=30> */
[----:B------:R-:W-:Y:S01]  /*a140*/  MOV R17, RZ ;  /* 0x000000ff00117202 */ /* 0x000fe20000000f00 */
[----:B------:R-:W-:Y:S01]  /*a150*/  IMAD.U32 R9, RZ, RZ, UR6 ;  /* 0x00000006ff097e24 */ /* 0x000fe2000f8e00ff */
[----:B------:R-:W-:-:S02]  /*a160*/  LOP3.LUT R8, R42, 0x6, RZ, 0xc0, !PT ;  /* 0x000000062a087812 */ /* 0x000fc400078ec0ff */
[----:B------:R-:W-:Y:S02]  /*a170*/  CS2R R22, SRZ ;  /* 0x0000000000167805 */ /* 0x000fe4000001ff00 */
[----:B------:R-:W-:Y:S01]  /*a180*/  CS2R R24, SRZ ;  /* 0x0000000000187805 */ /* 0x000fe2000001ff00 */
[----:B------:R-:W-:Y:S01]  /*a190*/  IMAD R9, R9, 0xa0, R0 ;  /* 0x000000a009097824 */ /* 0x000fe200078e0200 */
[----:B------:R-:W-:Y:S02]  /*a1a0*/  ISETP.NE.AND P0, PT, R8, 0x6, PT ;  /* 0x000000060800780c */ /* 0x000fe40003f05270 */
[----:B------:R-:W-:Y:S01]  /*a1b0*/  CS2R R26, SRZ ;  /* 0x00000000001a7805 */ /* 0x000fe2000001ff00 */
[----:B--2---:R-:W-:-:S10]  /*a1c0*/  IMAD.WIDE R38, R9, 0x2, R38 ;  /* 0x0000000209267825 */ /* 0x004fd400078e0226 */
[----:B------:R-:W-:Y:S05]  /*a1d0*/  @!P0 BRA `(.L_x_1207) ;  /* 0x0000000400108947 */ /* 0x000fea0003800000 */
[----:B------:R-:W2:Y:S01]  /*a1e0*/  LDCU.64 UR8, c[0x0][0x3c0] ;  /* 0x00007800ff0877ac */ /* 0x000ea20008000a00 */
[----:B------:R-:W-:Y:S01]  /*a1f0*/  IMAD R8, R37, 0xa0, RZ ;  /* 0x000000a025087824 */ /* 0x000fe200078e02ff */
[----:B------:R-:W-:Y:S01]  /*a200*/  MOV R41, R37 ;  /* 0x0000002500297202 */ /* 0x000fe20000000f00 */
[----:B------:R-:W-:Y:S02]  /*a210*/  IMAD.MOV.U32 R36, RZ, RZ, RZ ;  /* 0x000000ffff247224 */ /* 0x000fe400078e00ff */
[----:B------:R-:W-:-:S04]  /*a220*/  IMAD.WIDE.U32 R8, R8, 0x2, RZ ;  /* 0x0000000208087825 */ /* 0x000fc800078e00ff */
[----:B------:R-:W-:-:S04]  /*a230*/  IMAD.WIDE R10, R11, 0x2, R8 ;  /* 0x000000020b0a7825 */ /* 0x000fc800078e0208 */
[----:B------:R-:W-:Y:S01]  /*a240*/  IMAD.WIDE R8, R13, 0x2, R8 ;  /* 0x000000020d087825 */ /* 0x000fe200078e0208 */
[----:B--2---:R-:W-:Y:S02]  /*a250*/  IADD3 R48, P0, PT, R10, UR8, RZ ;  /* 0x000000080a307c10 */ /* 0x004fe4000ff1e0ff */
[----:B------:R-:W-:Y:S02]  /*a260*/  LEA.HI R10, R42, 0x1, RZ, 0x1f ;  /* 0x000000012a0a7811 */ /* 0x000fe400078ff8ff */
[----:B------:R-:W-:Y:S02]  /*a270*/  IADD3 R46, P1, PT, R8, UR8, RZ ;  /* 0x00000008082e7c10 */ /* 0x000fe4000ff3e0ff */
[----:B------:R-:W-:Y:S02]  /*a280*/  LEA R8, R33, UR7, 0x1 ;  /* 0x0000000721087c11 */ /* 0x000fe4000f8e08ff */
[----:B------:R-:W-:Y:S02]  /*a290*/  LOP3.LUT R10, R10, 0x3, RZ, 0xc0, !PT ;  /* 0x000000030a0a7812 */ /* 0x000fe400078ec0ff */
[----:B------:R-:W-:Y:S01]  /*a2a0*/  IADD3.X R49, PT, PT, R11, UR9, RZ, P0, !PT ;  /* 0x000000090b317c10 */ /* 0x000fe200087fe4ff */
[----:B------:R-:W-:Y:S01]  /*a2b0*/  IMAD.IADD R43, R35, 0x1, R8 ;  /* 0x00000001232b7824 */ /* 0x000fe200078e0208 */
[----:B------:R-:W-:-:S02]  /*a2c0*/  IADD3.X R47, PT, PT, R9, UR9, RZ, P1, !PT ;  /* 0x00000009092f7c10 */ /* 0x000fc40008ffe4ff */
[----:B------:R-:W-:-:S07]  /*a2d0*/  IADD3 R44, PT, PT, -R10, RZ, RZ ;  /* 0x000000ff0a2c7210 */ /* 0x000fce0007ffe1ff */
.L_x_1209:
[----:B------:R-:W-:Y:S01]  /*a2e0*/  IMAD.MOV.U32 R8, RZ, RZ, R46 ;  /* 0x000000ffff087224 */ /* 0x000fe200078e002e */
[----:B------:R-:W-:Y:S01]  /*a2f0*/  MOV R9, R47 ;  /* 0x0000002f00097202 */ /* 0x000fe20000000f00 */
[----:B------:R-:W2:Y:S05]  /*a300*/  LDS.U16 R12, [R43] ;  /* 0x000000002b0c7984 */ /* 0x000eaa0000000400 */
[----:B------:R-:W5:Y:S01]  /*a310*/  LDG.E.128 R8, desc[UR36][R8.64] ;  /* 0x0000002408087981 */ /* 0x000f62000c1e1d00 */
[----:B------:R-:W-:Y:S01]  /*a320*/  UISETP.NE.AND UP0, UPT, UR15, URZ, UPT ;  /* 0x000000ff0f00728c */ /* 0x000fe2000bf05270 */
[----:B--2---:R-:W-:-:S08]  /*a330*/  HADD2.F32 R45, -RZ, R12.H0_H0 ;  /* 0x2000000cff2d7230 */ /* 0x004fd00000004100 */
[----:B------:R-:W-:Y:S05]  /*a340*/  BRA.U UP0, `(.L_x_1208) ;  /* 0x0000000100507547 */ /* 0x000fea000b800000 */
[----:B------:R-:W-:Y:S01]  /*a350*/  ISETP.NE.AND P0, PT, R16, RZ, PT ;  /* 0x000000ff1000720c */ /* 0x000fe20003f05270 */
[----:B------:R-:W2:-:S12]  /*a360*/  LDS.128 R28, [R34] ;  /* 0x00000000221c7984 */ /* 0x000e980000000c00 */
[----:B------:R-:W-:Y:S01]  /*a370*/  VOTEU.ANY UP0, P0 ;  /* 0x0000000000ff7886 */ /* 0x000fe20000000100 */
[----:B------:R-:W-:-:S13]  /*a380*/  PLOP3.LUT P0, PT, PT, PT, UP0, 0x80, 0x8 ;  /* 0x000000000008781c */ /* 0x000fda0003f0f008 */
[----:B------:R-:W4:Y:S01]  /*a390*/  @P0 LDG.E.128 R12, desc[UR36][R38.64] ;  /* 0x00000024260c0981 */ /* 0x000f22000c1e1d00 */
[----:B------:R-:W-:Y:S02]  /*a3a0*/  PLOP3.LUT P1, PT, PT, PT, UP0, 0x80, 0x8 ;  /* 0x000000000008781c */ /* 0x000fe40003f2f008 */
[----:B------:R-:W-:Y:S02]  /*a3b0*/  PLOP3.LUT P3, PT, PT, PT, UP0, 0x80, 0x8 ;  /* 0x000000000008781c */ /* 0x000fe40003f6f008 */
[----:B------:R-:W-:Y:S02]  /*a3c0*/  PLOP3.LUT P0, PT, PT, PT, UP0, 0x80, 0x8 ;  /* 0x000000000008781c */ /* 0x000fe40003f0f008 */
[----:B------:R-:W-:Y:S01]  /*a3d0*/  PLOP3.LUT P2, PT, PT, PT, UP0, 0x80, 0x8 ;  /* 0x000000000008781c */ /* 0x000fe20003f4f008 */
[----:B--2--5:R-:W-:Y:S02]  /*a3e0*/  HFMA2 R8, R8, 1, 1, R28 ;  /* 0x3c003c0008087831 */ /* 0x024fe4000000001c */
[----:B------:R-:W-:-:S02]  /*a3f0*/  HADD2 R9, R9, R29 ;  /* 0x0000001d09097230 */ /* 0x000fc40000000000 */
[----:B------:R-:W-:Y:S02]  /*a400*/  HFMA2 R10, R10, 1, 1, R30 ;  /* 0x3c003c000a0a7831 */ /* 0x000fe4000000001e */
[----:B------:R-:W-:Y:S02]  /*a410*/  HADD2 R11, R11, R31 ;  /* 0x0000001f0b0b7230 */ /* 0x000fe40000000000 */
[----:B----4-:R-:W-:Y:S02]  /*a420*/  @P1 HFMA2 R9, R9, R13, -RZ ;  /* 0x0000000d09091231 */ /* 0x010fe400001000ff */
[----:B------:R-:W-:Y:S02]  /*a430*/  @P0 HMUL2 R8, R8, R12 ;  /* 0x0000000c08080232 */ /* 0x000fe40000000000 */
[----:B------:R-:W-:Y:S02]  /*a440*/  @P3 HFMA2 R11, R11, R15, -RZ ;  /* 0x0000000f0b0b3231 */ /* 0x000fe400001000ff */
[----:B------:R-:W-:-:S02]  /*a450*/  @P2 HMUL2 R10, R10, R14 ;  /* 0x0000000e0a0a2232 */ /* 0x000fc40000000000 */
[----:B------:R-:W-:Y:S01]  /*a460*/  IMAD.MOV.U32 R12, RZ, RZ, R48 ;  /* 0x000000ffff0c7224 */ /* 0x000fe200078e0030 */
[----:B------:R-:W-:-:S05]  /*a470*/  MOV R13, R49 ;  /* 0x00000031000d7202 */ /* 0x000fca0000000f00 */
[----:B------:R2:W-:Y:S02]  /*a480*/  STG.E.128 desc[UR36][R12.64], R8 ;  /* 0x000000080c007986 */ /* 0x0005e4000c101d24 */
.L_x_1208:
        /* <DEDUP_REMOVED lines=25> */
.L_x_1207:
[----:B-1----:R-:W-:Y:S05]  /*a620*/  BSYNC.RECONVERGENT B2 ;  /* 0x0000000000027941 */ /* 0x002fea0003800200 */
.L_x_1206:
[----:B------:R-:W-:-:S13]  /*a630*/  ISETP.GE.U32.AND P0, PT, R42, 0x6, PT ;  /* 0x000000062a00780c */ /* 0x000fda0003f06070 */
[----:B------:R-:W-:Y:S05]  /*a640*/  @!P0 BRA `(.L_x_1205) ;  /* 0x0000000800b48947 */ /* 0x000fea0003800000 */
[----:B------:R-:W1:Y:S02]  /*a650*/  LDCU UR5, c[0x0][0x40c] ;  /* 0x00008180ff0577ac */ /* 0x000e640008000800 */
[----:B-1----:R-:W-:-:S06]  /*a660*/  UISETP.NE.AND UP0, UPT, UR5, URZ, UPT ;  /* 0x000000ff0500728c */ /* 0x002fcc000bf05270 */
[----:B------:R-:W-:-:S13]  /*a670*/  PLOP3.LUT P0, PT, PT, PT, UP0, 0x80, 0x8 ;  /* 0x000000000008781c */ /* 0x000fda0003f0f008 */
.L_x_1215:
[----:B------:R-:W-:Y:S01]  /*a680*/  IMAD R43, R41, 0xa0, RZ ;  /* 0x000000a0292b7824 */ /* 0x000fe200078e02ff */
[----:B------:R-:W-:-:S03]  /*a690*/  ISETP.NE.AND P5, PT, R16, RZ, PT ;  /* 0x000000ff1000720c */ /* 0x000fc60003fa5270 */
[----:B------:R-:W-:-:S06]  /*a6a0*/  IMAD.WIDE.U32 R8, R43, 0x2, R20 ;  /* 0x000000022b087825 */ /* 0x000fcc00078e0014 */
[----:B------:R-:W5:Y:S01]  /*a6b0*/  LDG.E.128 R8, desc[UR36][R8.64] ;  /* 0x0000002408087981 */ /* 0x000f62000c1e1d00 */
[----:B------:R-:W-:Y:S04]  /*a6c0*/  BSSY.RECONVERGENT B2, `(.L_x_1210) ;  /* 0x0000014000027945 */ /* 0x000fe80003800200 */
[----:B------:R-:W-:Y:S05]  /*a6d0*/  @P0 BRA `(.L_x_1211) ;  /* 0x0000000000480947 */ /* 0x000fea0003800000 */
[----:B------:R-:W-:Y:S01]  /*a6e0*/  VOTEU.ANY UP0, P5 ;  /* 0x0000000000ff7886 */ /* 0x000fe20002800100 */
[----:B------:R-:W-:Y:S01]  /*a6f0*/  PLOP3.LUT P0, PT, PT, PT, UP0, 0x80, 0x8 ;  /* 0x000000000008781c */ /* 0x000fe20003f0f008 */
[----:B------:R-:W1:-:S12]  /*a700*/  LDS.128 R12, [R34] ;  /* 0x00000000220c7984 */ /* 0x000e580000000c00 */
        /* <DEDUP_REMOVED lines=15> */
.L_x_1211:
[----:B------:R-:W-:Y:S05]  /*a800*/  BSYNC.RECONVERGENT B2 ;  /* 0x0000000000027941 */ /* 0x000fea0003800200 */
.L_x_1210:
[C---:B------:R-:W-:Y:S01]  /*a810*/  IADD3 R51, PT, PT, R43.reuse, 0x140, RZ ;  /* 0x000001402b337810 */ /* 0x040fe20007ffe0ff */
[----:B------:R-:W-:Y:S01]  /*a820*/  UISETP.NE.AND UP0, UPT, UR12, URZ, UPT ;  /* 0x000000ff0c00728c */ /* 0x000fe2000bf05270 */
[C---:B------:R-:W-:Y:S01]  /*a830*/  VIADD R55, R43.reuse, 0x280 ;  /* 0x000002802b377836 */ /* 0x040fe20000000000 */
[----:B------:R-:W-:Y:S02]  /*a840*/  IADD3 R43, PT, PT, R43, 0x3c0, RZ ;  /* 0x000003c02b2b7810 */ /* 0x000fe40007ffe0ff */
[--C-:B-1----:R-:W-:Y:S02]  /*a850*/  IMAD.WIDE.U32 R12, R51, 0x2, R20.reuse ;  /* 0x00000002330c7825 */ /* 0x102fe400078e0014 */
[----:B------:R-:W-:Y:S02]  /*a860*/  PLOP3.LUT P0, PT, PT, PT, UP0, 0x80, 0x8 ;  /* 0x000000000008781c */ /* 0x000fe40003f0f008 */
[--C-:B------:R-:W-:Y:S02]  /*a870*/  IMAD.WIDE.U32 R48, R55, 0x2, R20.reuse ;  /* 0x0000000237307825 */ /* 0x100fe400078e0014 */
[----:B------:R-:W5:Y:S02]  /*a880*/  LDG.E.128 R12, desc[UR36][R12.64] ;  /* 0x000000240c0c7981 */ /* 0x000f64000c1e1d00 */
[----:B------:R-:W-:-:S07]  /*a890*/  IMAD.WIDE.U32 R52, R43, 0x2, R20 ;  /* 0x000000022b347825 */ /* 0x000fce00078e0014 */
        /* <DEDUP_REMOVED lines=16> */
[----:B------:R-:W-:-:S02]  /*a9a0*/  @P3 HMUL2 R14, R14, R30 ;  /* 0x0000001e0e0e3232 */ /* 0x000fc40000000000 */
[----:B------:R-:W-:-:S05]  /*a9b0*/  IMAD.WIDE.U32 R28, R51, 0x2, R18 ;  /* 0x00000002331c7825 */ /* 0x000fca00078e0012 */
[----:B------:R1:W-:Y:S02]  /*a9c0*/  STG.E.128 desc[UR36][R28.64], R12 ;  /* 0x0000000c1c007986 */ /* 0x0003e4000c101d24 */
.L_x_1212:
[----:B-1----:R1:W5:Y:S01]  /*a9d0*/  LDG.E.128 R28, desc[UR36][R48.64] ;  /* 0x00000024301c7981 */ /* 0x002362000c1e1d00 */
        /* <DEDUP_REMOVED lines=19> */
.L_x_1213:
[----:B-1----:R-:W-:Y:S01]  /*ab10*/  VIADD R49, R41, -UR11 ;  /* 0x8000000b29317c36 */ /* 0x002fe20008000000 */
[----:B--2---:R1:W5:Y:S02]  /*ab20*/  LDG.E.128 R44, desc[UR36][R52.64] ;  /* 0x00000024342c7981 */ /* 0x004364000c1e1d00 */
[--C-:B-----5:R-:W-:Y:S02]  /*ab30*/  HADD2.F32 R51, -RZ, R9.reuse.H0_H0 ;  /* 0x20000009ff337230 */ /* 0x120fe40000004100 */
[----:B------:R-:W-:Y:S01]  /*ab40*/  HADD2.F32 R48, -RZ, R9.H1_H1 ;  /* 0x30000009ff307230 */ /* 0x000fe20000004100 */
[----:B------:R-:W-:Y:S01]  /*ab50*/  LEA R56, R49, R32, 0x1 ;  /* 0x0000002031387211 */ /* 0x000fe200078e08ff */
[--C-:B------:R-:W-:Y:S02]  /*ab60*/  HADD2.F32 R9, -RZ, R10.reuse.H0_H0 ;  /* 0x2000000aff097230 */ /* 0x100fe40000004100 */
[----:B------:R-:W-:Y:S02]  /*ab70*/  HADD2.F32 R10, -RZ, R10.H1_H1 ;  /* 0x3000000aff0a7230 */ /* 0x000fe40000004100 */
[----:B------:R-:W2:Y:S01]  /*ab80*/  LDS.U16 R42, [R56] ;  /* 0x00000000382a7984 */ /* 0x000ea20000000400 */
[----:B------:R-:W-:-:S02]  /*ab90*/  HADD2.F32 R50, -RZ, R11.H1_H1 ;  /* 0x3000000bff327230 */ /* 0x000fc40000004100 */
[----:B-1----:R-:W-:Y:S01]  /*aba0*/  HADD2.F32 R53, -RZ, R11.H0_H0 ;  /* 0x2000000bff357230 */ /* 0x002fe20000004100 */
[----:B------:R-:W1:Y:S01]  /*abb0*/  LDS.U16 R54, [R56+0x4] ;  /* 0x0000040038367984 */ /* 0x000e620000000400 */
[----:B------:R-:W-:-:S03]  /*abc0*/  HADD2.F32 R11, -RZ, R12.H1_H1 ;  /* 0x3000000cff0b7230 */ /* 0x000fc60000004100 */
[----:B------:R-:W4:Y:S01]  /*abd0*/  LDS.U16 R55, [R56+0x8] ;  /* 0x0000080038377984 */ /* 0x000f220000000400 */
[----:B--2---:R-:W-:Y:S02]  /*abe0*/  HADD2.F32 R49, -RZ, R42.H0_H0 ;  /* 0x2000002aff317230 */ /* 0x004fe40000004100 */
[--C-:B------:R-:W-:Y:S02]  /*abf0*/  HADD2.F32 R42, -RZ, R8.reuse.H0_H0 ;  /* 0x20000008ff2a7230 */ /* 0x100fe40000004100 */
[----:B------:R-:W-:Y:S02]  /*ac00*/  HADD2.F32 R8, -RZ, R8.H1_H1 ;  /* 0x30000008ff087230 */ /* 0x000fe40000004100 */
[C---:B------:R-:W-:Y:S01]  /*ac10*/  FFMA.FTZ R48, R49.reuse, R48, R23 ;  /* 0x0000003031307223 */ /* 0x040fe20000010017 */
[C---:B------:R-:W-:Y:S01]  /*ac20*/  FFMA.FTZ R10, R49.reuse, R10, R25 ;  /* 0x0000000a310a7223 */ /* 0x040fe20000010019 */
[----:B-1----:R-:W-:Y:S02]  /*ac30*/  HADD2.F32 R54, -RZ, R54.H0_H0 ;  /* 0x20000036ff367230 */ /* 0x002fe40000004100 */
[C---:B------:R-:W-:Y:S01]  /*ac40*/  FFMA.FTZ R50, R49.reuse, R50, R27 ;  /* 0x0000003231327223 */ /* 0x040fe2000001001b */
[----:B------:R-:W-:Y:S01]  /*ac50*/  FFMA.FTZ R8, R49, R8, R17 ;  /* 0x0000000831087223 */ /* 0x000fe20000010011 */
[----:B------:R-:W-:-:S02]  /*ac60*/  HADD2.F32 R17, -RZ, R13.H0_H0 ;  /* 0x2000000dff117230 */ /* 0x000fc40000004100 */
[C---:B------:R-:W-:Y:S01]  /*ac70*/  FFMA.FTZ R22, R49.reuse, R51, R22 ;  /* 0x0000003331167223 */ /* 0x040fe20000010016 */
[--C-:B------:R-:W-:Y:S02]  /*ac80*/  HADD2.F32 R23, -RZ, R14.reuse.H0_H0 ;  /* 0x2000000eff177230 */ /* 0x100fe40000004100 */
[C---:B------:R-:W-:Y:S01]  /*ac90*/  FFMA.FTZ R24, R49.reuse, R9, R24 ;  /* 0x0000000931187223 */ /* 0x040fe20000010018 */
[----:B------:R-:W-:Y:S02]  /*aca0*/  HADD2.F32 R25, -RZ, R14.H1_H1 ;  /* 0x3000000eff197230 */ /* 0x000fe40000004100 */
        /* <DEDUP_REMOVED lines=9> */
[C---:B------:R-:W-:Y:S01]  /*ad40*/  FFMA.FTZ R25, R54.reuse, R25, R10 ;  /* 0x0000001936197223 */ /* 0x040fe2000001000a */
[----:B------:R-:W-:Y:S02]  /*ad50*/  HADD2.F32 R8, -RZ, R28.H0_H0 ;  /* 0x2000001cff087230 */ /* 0x000fe40000004100 */
[----:B------:R-:W-:Y:S01]  /*ad60*/  FFMA.FTZ R36, R54, R9, R57 ;  /* 0x0000000936247223 */ /* 0x000fe20000010039 */
[----:B------:R-:W-:-:S02]  /*ad70*/  HADD2.F32 R14, -RZ, R30.H0_H0 ;  /* 0x2000001eff0e7230 */ /* 0x000fc40000004100 */
[C---:B------:R-:W-:Y:S01]  /*ad80*/  FFMA.FTZ R13, R54.reuse, R13, R48 ;  /* 0x0000000d360d7223 */ /* 0x040fe20000010030 */
[----:B----4-:R-:W-:Y:S02]  /*ad90*/  HADD2.F32 R55, -RZ, R55.H0_H0 ;  /* 0x20000037ff377230 */ /* 0x010fe40000004100 */
[C---:B------:R-:W-:Y:S01]  /*ada0*/  FFMA.FTZ R27, R54.reuse, R27, R26 ;  /* 0x0000001b361b7223 */ /* 0x040fe2000001001a */
[----:B------:R-:W-:Y:S02]  /*adb0*/  HADD2.F32 R28, -RZ, R28.H1_H1 ;  /* 0x3000001cff1c7230 */ /* 0x000fe40000004100 */
[----:B------:R-:W-:Y:S01]  /*adc0*/  FFMA.FTZ R15, R54, R15, R50 ;  /* 0x0000000f360f7223 */ /* 0x000fe20000010032 */
        /* <DEDUP_REMOVED lines=32> */
.L_x_1214:
[----:B-1----:R-:W1:Y:S01]  /*afd0*/  LDS.U16 R8, [R56+0xc] ;  /* 0x00000c0038087984 */ /* 0x002e620000000400 */
[----:B------:R-:W-:Y:S02]  /*afe0*/  VIADD R41, R41, 0x8 ;  /* 0x0000000829297836 */ /* 0x000fe40000000000 */
[--C-:B------:R-:W-:Y:S02]  /*aff0*/  HADD2.F32 R11, -RZ, R45.reuse.H0_H0 ;  /* 0x2000002dff0b7230 */ /* 0x100fe40000004100 */
[--C-:B------:R-:W-:Y:S01]  /*b000*/  HADD2.F32 R9, -RZ, R44.reuse.H0_H0 ;  /* 0x2000002cff097230 */ /* 0x100fe20000004100 */
[----:B------:R-:W-:Y:S01]  /*b010*/  ISETP.GE.AND P1, PT, R41, R40, PT ;  /* 0x000000282900720c */ /* 0x000fe20003f26270 */
[----:B------:R-:W-:Y:S02]  /*b020*/  HADD2.F32 R17, -RZ, R44.H1_H1 ;  /* 0x3000002cff117230 */ /* 0x000fe40000004100 */
[----:B------:R-:W-:Y:S02]  /*b030*/  HADD2.F32 R23, -RZ, R45.H1_H1 ;  /* 0x3000002dff177230 */ /* 0x000fe40000004100 */
[----:B------:R-:W-:-:S02]  /*b040*/  HADD2.F32 R13, -RZ, R46.H0_H0 ;  /* 0x2000002eff0d7230 */ /* 0x000fc40000004100 */
[----:B------:R-:W-:Y:S02]  /*b050*/  HADD2.F32 R25, -RZ, R46.H1_H1 ;  /* 0x3000002eff197230 */ /* 0x000fe40000004100 */
[--C-:B------:R-:W-:Y:S02]  /*b060*/  HADD2.F32 R15, -RZ, R47.reuse.H0_H0 ;  /* 0x2000002fff0f7230 */ /* 0x100fe40000004100 */
[----:B------:R-:W-:Y:S02]  /*b070*/  HADD2.F32 R27, -RZ, R47.H1_H1 ;  /* 0x3000002fff1b7230 */ /* 0x000fe40000004100 */
[----:B-1----:R-:W-:-:S05]  /*b080*/  HADD2.F32 R8, -RZ, R8.H0_H0 ;  /* 0x20000008ff087230 */ /* 0x002fca0000004100 */
        /* <DEDUP_REMOVED lines=9> */
.L_x_1205:
[----:B-1----:R-:W-:Y:S05]  /*b120*/  BSYNC.RECONVERGENT B1 ;  /* 0x0000000000017941 */ /* 0x002fea0003800200 */
.L_x_1204:
        /* <DEDUP_REMOVED lines=9> */
[----:B------:R-:W-:Y:S02]  /*b1c0*/  IADD3 R29, PT, PT, -R33, UR6, R8 ;  /* 0x00000006211d7c10 */ /* 0x000fe4000fffe108 */
[----:B------:R-:W-:Y:S02]  /*b1d0*/  MOV R8, R37 ;  /* 0x0000002500087202 */ /* 0x000fe40000000f00 */
[----:B------:R-:W-:Y:S01]  /*b1e0*/  LOP3.LUT P0, RZ, R29, 0x2, RZ, 0xc0, !PT ;  /* 0x000000021dff7812 */ /* 0x000fe2000780c0ff */
[----:B-1----:R-:W-:-:S06]  /*b1f0*/  UIMAD UR5, UR38, UR5, UR13 ;  /* 0x00000005260572a4 */ /* 0x002fcc000f8e020d */
[----:B------:R-:W-:-:S04]  /*b200*/  IMAD.U32 R9, RZ, RZ, UR5 ;  /* 0x00000005ff097e24 */ /* 0x000fc8000f8e00ff */
[----:B------:R-:W-:-:S04]  /*b210*/  IMAD R9, R9, 0xa0, R0 ;  /* 0x000000a009097824 */ /* 0x000fc800078e0200 */
        /* <DEDUP_REMOVED lines=30> */
[----:B------:R-:W-:-:S06]  /*b400*/  IMAD.WIDE.U32 R8, R9, 0x2, R20 ;  /* 0x0000000209087825 */ /* 0x000fcc00078e0014 */
[----:B------:R-:W5:Y:S01]  /*b410*/  LDG.E.128 R8, desc[UR36][R8.64] ;  /* 0x0000002408087981 */ /* 0x000f62000c1e1d00 */
[----:B------:R-:W-:Y:S01]  /*b420*/  LEA R14, R33, R32, 0x1 ;  /* 0x00000020210e7211 */ /* 0x000fe200078e08ff */
[----:B-1----:R-:W-:-:S05]  /*b430*/  UISETP.NE.AND UP0, UPT, UR5, URZ, UPT ;  /* 0x000000ff0500728c */ /* 0x002fca000bf05270 */
[----:B------:R-:W1:Y:S02]  /*b440*/  LDS.U16 R14, [R14] ;  /* 0x000000000e0e7984 */ /* 0x000e640000000400 */
[----:B-1----:R-:W-:Y:S02]  /*b450*/  HADD2.F32 R31, -RZ, R14.H0_H0 ;  /* 0x2000000eff1f7230 */ /* 0x002fe40000004100 */
[----:B------:R-:W-:Y:S05]  /*b460*/  BRA.U UP0, `(.L_x_1220) ;  /* 0x0000000100507547 */ /* 0x000fea000b800000 */
        /* <DEDUP_REMOVED lines=20> */
.L_x_1220:
[--C-:B-1---5:R-:W-:Y:S02]  /*b5b0*/  HADD2.F32 R14, -RZ, R8.reuse.H0_H0 ;  /* 0x20000008ff0e7230 */ /* 0x122fe40000004100 */
[--C-:B------:R-:W-:Y:S02]  /*b5c0*/  HADD2.F32 R15, -RZ, R9.reuse.H0_H0 ;  /* 0x20000009ff0f7230 */ /* 0x100fe40000004100 */
[----:B------:R-:W-:Y:S02]  /*b5d0*/  HADD2.F32 R30, -RZ, R9.H1_H1 ;  /* 0x30000009ff1e7230 */ /* 0x000fe40000004100 */
[C---:B------:R-:W-:Y:S01]  /*b5e0*/  FFMA.FTZ R36, R31.reuse, R14, R36 ;  /* 0x0000000e1f247223 */ /* 0x040fe20000010024 */
[----:B------:R-:W-:Y:S02]  /*b5f0*/  HADD2.F32 R8, -RZ, R8.H1_H1 ;  /* 0x30000008ff087230 */ /* 0x000fe40000004100 */
[----:B------:R-:W-:Y:S01]  /*b600*/  FFMA.FTZ R22, R31, R15, R22 ;  /* 0x0000000f1f167223 */ /* 0x000fe20000010016 */
[----:B------:R-:W-:-:S02]  /*b610*/  HADD2.F32 R9, -RZ, R10.H0_H0 ;  /* 0x2000000aff097230 */ /* 0x000fc40000004100 */
[C---:B------:R-:W-:Y:S01]  /*b620*/  FFMA.FTZ R23, R31.reuse, R30, R23 ;  /* 0x0000001e1f177223 */ /* 0x040fe20000010017 */
[----:B------:R-:W-:Y:S02]  /*b630*/  HADD2.F32 R10, -RZ, R10.H1_H1 ;  /* 0x3000000aff0a7230 */ /* 0x000fe40000004100 */
[C---:B------:R-:W-:Y:S01]  /*b640*/  FFMA.FTZ R17, R31.reuse, R8, R17 ;  /* 0x000000081f117223 */ /* 0x040fe20000010011 */
[--C-:B------:R-:W-:Y:S02]  /*b650*/  HADD2.F32 R37, -RZ, R11.reuse.H0_H0 ;  /* 0x2000000bff257230 */ /* 0x100fe40000004100 */
[C---:B------:R-:W-:Y:S01]  /*b660*/  FFMA.FTZ R24, R31.reuse, R9, R24 ;  /* 0x000000091f187223 */ /* 0x040fe20000010018 */
[----:B------:R-:W-:Y:S02]  /*b670*/  HADD2.F32 R38, -RZ, R11.H1_H1 ;  /* 0x3000000bff267230 */ /* 0x000fe40000004100 */
[----:B------:R-:W-:Y:S01]  /*b680*/  FFMA.FTZ R25, R31, R10, R25 ;  /* 0x0000000a1f197223 */ /* 0x000fe20000010019 */
[----:B------:R-:W-:-:S02]  /*b690*/  IMAD.MOV.U32 R8, RZ, RZ, R28 ;  /* 0x000000ffff087224 */ /* 0x000fc400078e001c */
[C---:B------:R-:W-:Y:S01]  /*b6a0*/  FFMA.FTZ R26, R31.reuse, R37, R26 ;  /* 0x000000251f1a7223 */ /* 0x040fe2000001001a */
[----:B------:R-:W-:-:S07]  /*b6b0*/  FFMA.FTZ R27, R31, R38, R27 ;  /* 0x000000261f1b7223 */ /* 0x000fce000001001b */
.L_x_1219:
[----:B------:R-:W-:Y:S05]  /*b6c0*/  BSYNC.RECONVERGENT B2 ;  /* 0x0000000000027941 */ /* 0x000fea0003800200 */
.L_x_1218:
[----:B------:R-:W-:-:S13]  /*b6d0*/  ISETP.GE.U32.AND P0, PT, R29, 0x2, PT ;  /* 0x000000021d00780c */ /* 0x000fda0003f06070 */
[----:B------:R-:W-:Y:S05]  /*b6e0*/  @!P0 BRA `(.L_x_1217) ;  /* 0x0000000800648947 */ /* 0x000fea0003800000 */
[C---:B------:R-:W-:Y:S01]  /*b6f0*/  LEA R9, R8.reuse, UR7, 0x1 ;  /* 0x0000000708097c11 */ /* 0x040fe2000f8e08ff */
[C---:B------:R-:W-:Y:S01]  /*b700*/  VIADD R28, R8.reuse, 0x2 ;  /* 0x00000002081c7836 */ /* 0x040fe20000000000 */
[----:B------:R-:W-:Y:S01]  /*b710*/  MOV R10, UR11 ;  /* 0x0000000b000a7c02 */ /* 0x000fe20008000f00 */
[----:B------:R-:W-:-:S04]  /*b720*/  IMAD R29, R8, 0xa0, RZ ;  /* 0x000000a0081d7824 */ /* 0x000fc800078e02ff */
[----:B------:R-:W-:-:S05]  /*b730*/  IMAD R10, R10, -0x2, R9 ;  /* 0xfffffffe0a0a7824 */ /* 0x000fca00078e0209 */
[----:B------:R-:W-:-:S07]  /*b740*/  IADD3 R35, PT, PT, R10, 0x4, R35 ;  /* 0x000000040a237810 */ /* 0x000fce0007ffe023 */
.L_x_1227:
        /* <DEDUP_REMOVED lines=13> */
[----:B------:R-:W2:Y:S04]  /*b820*/  LDS.U16 R14, [R35+-0x4] ;  /* 0xfffffc00230e7984 */ /* 0x000ea80000000400 */
[----:B------:R-:W4:Y:S02]  /*b830*/  F2I.FTZ.U32.TRUNC.NTZ R9, R15 ;  /* 0x0000000f00097305 */ /* 0x000f24000021f000 */
[----:B----4-:R-:W-:-:S05]  /*b840*/  IADD3 R8, PT, PT, RZ, -R9, RZ ;  /* 0x80000009ff087210 */ /* 0x010fca0007ffe0ff */
        /* <DEDUP_REMOVED lines=14> */
[----:B------:R-:W-:-:S06]  /*b930*/  IMAD.WIDE.U32 R8, R9, 0x2, R20 ;  /* 0x0000000209087825 */ /* 0x000fcc00078e0014 */
[----:B------:R-:W5:Y:S01]  /*b940*/  LDG.E.128 R8, desc[UR36][R8.64] ;  /* 0x0000002408087981 */ /* 0x000f62000c1e1d00 */
[----:B-1----:R-:W-:Y:S01]  /*b950*/  UISETP.NE.AND UP0, UPT, UR5, URZ, UPT ;  /* 0x000000ff0500728c */ /* 0x002fe2000bf05270 */
[----:B--2---:R-:W-:-:S08]  /*b960*/  HADD2.F32 R31, -RZ, R14.H0_H0 ;  /* 0x2000000eff1f7230 */ /* 0x004fd00000004100 */
[----:B------:R-:W-:Y:S05]  /*b970*/  BRA.U UP0, `(.L_x_1223) ;  /* 0x00000001004c7547 */ /* 0x000fea000b800000 */
        /* <DEDUP_REMOVED lines=19> */
.L_x_1223:
        /* <DEDUP_REMOVED lines=16> */
.L_x_1222:
[----:B------:R-:W-:Y:S05]  /*bbb0*/  BSYNC.RECONVERGENT B2 ;  /* 0x0000000000027941 */ /* 0x000fea0003800200 */
.L_x_1221:
        /* <DEDUP_REMOVED lines=11> */
[----:B------:R2:W4:Y:S02]  /*bc70*/  F2I.FTZ.U32.TRUNC.NTZ R9, R14 ;  /* 0x0000000e00097305 */ /* 0x000524000021f000 */
[----:B--2---:R-:W2:Y:S01]  /*bc80*/  LDS.U16 R14, [R35] ;  /* 0x00000000230e7984 */ /* 0x004ea20000000400 */
        /* <DEDUP_REMOVED lines=40> */
.L_x_1226:
        /* <DEDUP_REMOVED lines=16> */
.L_x_1225:
[----:B------:R-:W-:Y:S05]  /*c010*/  BSYNC.RECONVERGENT B2 ;  /* 0x0000000000027941 */ /* 0x000fea0003800200 */
.L_x_1224:
[C---:B------:R-:W-:Y:S01]  /*c020*/  IADD3 R8, PT, PT, R28.reuse, 0x2, RZ ;  /* 0x000000021c087810 */ /* 0x040fe20007ffe0ff */
[----:B------:R-:W-:Y:S01]  /*c030*/  VIADD R28, R28, 0x4 ;  /* 0x000000041c1c7836 */ /* 0x000fe20000000000 */
[----:B------:R-:W-:Y:S01]  /*c040*/  IADD3 R29, PT, PT, R29, 0x280, RZ ;  /* 0x000002801d1d7810 */ /* 0x000fe20007ffe0ff */
[----:B------:R-:W-:Y:S01]  /*c050*/  VIADD R35, R35, 0x8 ;  /* 0x0000000823237836 */ /* 0x000fe20000000000 */
[----:B------:R-:W-:-:S13]  /*c060*/  ISETP.GE.AND P0, PT, R8, UR14, PT ;  /* 0x0000000e08007c0c */ /* 0x000fda000bf06270 */
[----:B------:R-:W-:Y:S05]  /*c070*/  @!P0 BRA `(.L_x_1227) ;  /* 0xfffffff400b48947 */ /* 0x000fea000383ffff */
.L_x_1217:
[----:B------:R-:W-:Y:S05]  /*c080*/  BSYNC.RECONVERGENT B1 ;  /* 0x0000000000017941 */ /* 0x000fea0003800200 */
.L_x_1216:
[----:B------:R-:W-:-:S13]  /*c090*/  ISETP.NE.AND P0, PT, R33, UR4, PT ;  /* 0x0000000421007c0c */ /* 0x000fda000bf05270 */
[----:B------:R-:W-:Y:S05]  /*c0a0*/  @P0 BRA `(.L_x_1203) ;  /* 0x0000000000d40947 */ /* 0x000fea0003800000 */
[----:B------:R-:W-:Y:S02]  /*c0b0*/  UMOV UR5, 0xa0 ;  /* 0x000000a000057882 */ /* 0x000fe40000000000 */
[----:B------:R-:W-:-:S06]  /*c0c0*/  UIMAD UR5, UR44, UR5, -0xa0 ;  /* 0xffffff602c0574a4 */ /* 0x000fcc000f8e0205 */
[----:B------:R-:W-:-:S05]  /*c0d0*/  MOV R9, UR5 ;  /* 0x0000000500097c02 */ /* 0x000fca0008000f00 */
[----:B------:R-:W-:-:S06]  /*c0e0*/  IMAD.WIDE R8, R9, 0x2, R18 ;  /* 0x0000000209087825 */ /* 0x000fcc00078e0212 */
[----:B------:R-:W5:Y:S01]  /*c0f0*/  LDG.E.128 R8, desc[UR36][R8.64] ;  /* 0x0000002408087981 */ /* 0x000f62000c1e1d00 */
[----:B------:R-:W-:-:S06]  /*c100*/  UIADD3 UR5, UPT, UPT, UR44, -UR11, URZ ;  /* 0x8000000b2c057290 */ /* 0x000fcc000fffe0ff */
[----:B------:R-:W-:-:S05]  /*c110*/  IMAD.U32 R13, RZ, RZ, UR5 ;  /* 0x00000005ff0d7e24 */ /* 0x000fca000f8e00ff */
[----:B------:R-:W-:Y:S01]  /*c120*/  LEA R32, R13, R32, 0x1 ;  /* 0x000000200d207211 */ /* 0x000fe200078e08ff */
[----:B------:R-:W1:Y:S05]  /*c130*/  LDCU UR5, c[0x0][0x40c] ;  /* 0x00008180ff0577ac */ /* 0x000e6a0008000800 */
[----:B------:R-:W2:Y:S01]  /*c140*/  LDS.U16 R32, [R32+-0x2] ;  /* 0xfffffe0020207984 */ /* 0x000ea20000000400 */
[----:B-1----:R-:W-:Y:S01]  /*c150*/  UISETP.NE.AND UP0, UPT, UR5, URZ, UPT ;  /* 0x000000ff0500728c */ /* 0x002fe2000bf05270 */
[----:B--2---:R-:W-:-:S08]  /*c160*/  HADD2.F32 R21, -RZ, R32.H0_H0 ;  /* 0x20000020ff157230 */ /* 0x004fd00000004100 */
[----:B------:R-:W-:Y:S05]  /*c170*/  BRA.U UP0, `(.L_x_1228) ;  /* 0x0000000100607547 */ /* 0x000fea000b800000 */
[----:B------:R-:W1:Y:S02]  /*c180*/  LDCU.64 UR8, c[0x0][0x460] ;  /* 0x00008c00ff0877ac */ /* 0x000e640008000a00 */
[----:B-1----:R-:W-:-:S04]  /*c190*/  ISETP.NE.U32.AND P0, PT, RZ, UR8, PT ;  /* 0x00000008ff007c0c */ /* 0x002fc8000bf05070 */
[----:B------:R-:W-:-:S13]  /*c1a0*/  ISETP.NE.AND.EX P0, PT, RZ, UR9, PT, P0 ;  /* 0x00000009ff007c0c */ /* 0x000fda000bf05300 */
[----:B------:R-:W-:Y:S01]  /*c1b0*/  VOTEU.ANY UP0, P0 ;  /* 0x0000000000ff7886 */ /* 0x000fe20000000100 */
[----:B------:R-:W-:-:S04]  /*c1c0*/  PLOP3.LUT P0, PT, PT, PT, UP0, 0x80, 0x8 ;  /* 0x000000000008781c */ /* 0x000fc80003f0f008 */
[----:B------:R-:W1:Y:S09]  /*c1d0*/  @UP0 LDCU UR5, c[0x0][0x3f8] ;  /* 0x00007f00ff0507ac */ /* 0x000e720008000800 */
[----:B------:R-:W2:Y:S01]  /*c1e0*/  @P0 LDC.64 R12, c[0x0][0x458] ;  /* 0x00011600ff0c0b82 */ /* 0x000ea20000000a00 */
[----:B-1----:R-:W-:-:S06]  /*c1f0*/  @UP0 UIMAD UR5, UR38, UR5, UR13 ;  /* 0x00000005260502a4 */ /* 0x002fcc000f8e020d */
[----:B------:R-:W-:-:S04]  /*c200*/  IMAD.U32 R15, RZ, RZ, UR5 ;  /* 0x00000005ff0f7e24 */ /* 0x000fc8000f8e00ff */
[----:B------:R-:W-:-:S04]  /*c210*/  @P0 IMAD R15, R15, 0xa0, R0 ;  /* 0x000000a00f0f0824 */ /* 0x000fc800078e0200 */
[----:B--2---:R-:W-:-:S06]  /*c220*/  @P0 IMAD.WIDE R12, R15, 0x2, R12 ;  /* 0x000000020f0c0825 */ /* 0x004fcc00078e020c */
        /* <DEDUP_REMOVED lines=13> */
.L_x_1228:
[----:B0----5:R-:W-:Y:S02]  /*c300*/  HADD2.F32 R4, -RZ, R8.H0_H0 ;  /* 0x20000008ff047230 */ /* 0x021fe40000004100 */
[--C-:B------:R-:W-:Y:S02]  /*c310*/  HADD2.F32 R5, -RZ, R9.reuse.H0_H0 ;  /* 0x20000009ff057230 */ /* 0x100fe40000004100 */
[----:B------:R-:W-:Y:S02]  /*c320*/  HADD2.F32 R6, -RZ, R9.H1_H1 ;  /* 0x30000009ff067230 */ /* 0x000fe40000004100 */
[C---:B------:R-:W-:Y:S01]  /*c330*/  FFMA.FTZ R36, R21.reuse, R4, R36 ;  /* 0x0000000415247223 */ /* 0x040fe20000010024 */
[----:B------:R-:W-:Y:S02]  /*c340*/  HADD2.F32 R7, -RZ, R10.H0_H0 ;  /* 0x2000000aff077230 */ /* 0x000fe40000004100 */
[----:B------:R-:W-:Y:S01]  /*c350*/  FFMA.FTZ R22, R21, R5, R22 ;  /* 0x0000000515167223 */ /* 0x000fe20000010016 */
[----:B-1----:R-:W-:-:S02]  /*c360*/  HADD2.F32 R8, -RZ, R8.H1_H1 ;  /* 0x30000008ff087230 */ /* 0x002fc40000004100 */
        /* <DEDUP_REMOVED lines=9> */
.L_x_1203:
[----:B-1----:R-:W-:Y:S05]  /*c400*/  BSYNC.RECONVERGENT B0 ;  /* 0x0000000000007941 */ /* 0x002fea0003800200 */
.L_x_1202:
[----:B------:R-:W-:Y:S01]  /*c410*/  BAR.SYNC.DEFER_BLOCKING 0x0 ;  /* 0x0000000000007b1d */ /* 0x000fe20000010000 */
[----:B------:R-:W-:-:S13]  /*c420*/  ISETP.GT.U32.AND P0, PT, R0, 0x9f, PT ;  /* 0x0000009f0000780c */ /* 0x000fda0003f04070 */
[----:B------:R-:W-:Y:S05]  /*c430*/  @P0 EXIT ;  /* 0x000000000000094d */ /* 0x000fea0003800000 */
[----:B------:R-:W1:Y:S01]  /*c440*/  S2UR UR5, SR_CgaCtaId ;  /* 0x00000000000579c3 */ /* 0x000e620000008800 */
[C---:B0-----:R-:W-:Y:S01]  /*c450*/  LOP3.LUT R4, R2.reuse, 0x3e0, RZ, 0xc0, !PT ;  /* 0x000003e002047812 */ /* 0x041fe200078ec0ff */
[----:B------:R-:W-:Y:S01]  /*c460*/  UMOV UR4, 0x400 ;  /* 0x0000040000047882 */ /* 0x000fe20000000000 */
[----:B------:R-:W-:Y:S01]  /*c470*/  ISETP.GT.U32.AND P1, PT, R2, 0x1f, PT ;  /* 0x0000001f0200780c */ /* 0x000fe20003f24070 */
[----:B------:R-:W-:Y:S01]  /*c480*/  UIADD3 UR4, UPT, UPT, UR4, 0x410, URZ ;  /* 0x0000041004047890 */ /* 0x000fe2000fffe0ff */
[----:B------:R-:W-:Y:S01]  /*c490*/  ISETP.NE.AND P0, PT, R4, 0x20, PT ;  /* 0x000000200400780c */ /* 0x000fe20003f05270 */
[----:B------:R-:W-:Y:S02]  /*c4a0*/  BSSY.RECONVERGENT B0, `(.L_x_1229) ;  /* 0x0000009000007945 */ /* 0x000fe40003800200 */
        /* <DEDUP_REMOVED lines=8> */
.L_x_1230:
[----:B------:R-:W-:Y:S05]  /*c530*/  BSYNC.RECONVERGENT B0 ;  /* 0x0000000000007941 */ /* 0x000fea0003800200 */
.L_x_1229:
        /* <DEDUP_REMOVED lines=20> */
.L_x_1232:
[----:B------:R-:W-:Y:S05]  /*c680*/  BSYNC.RECONVERGENT B0 ;  /* 0x0000000000007941 */ /* 0x000fea0003800200 */
.L_x_1231:
[----:B------:R-:W-:Y:S06]  /*c690*/  BAR.SYNC.DEFER_BLOCKING 0x0 ;  /* 0x0000000000007b1d */ /* 0x000fec0000010000 */
[----:B------:R-:W-:Y:S05]  /*c6a0*/  @P1 EXIT ;  /* 0x000000000000194d */ /* 0x000fea0003800000 */
[----:B------:R-:W1:Y:S02]  /*c6b0*/  LDCU UR4, c[0x0][0x478] ;  /* 0x00008f00ff0477ac */ /* 0x000e640008000800 */
[----:B-1----:R-:W-:-:S09]  /*c6c0*/  UISETP.NE.AND UP0, UPT, UR4, 0x2, UPT ;  /* 0x000000020400788c */ /* 0x002fd2000bf05270 */
[----:B------:R-:W-:Y:S05]  /*c6d0*/  BRA.U UP0, `(.L_x_1233) ;  /* 0x0000000100e07547 */ /* 0x000fea000b800000 */
[----:B0-----:R-:W0:Y:S01]  /*c6e0*/  LDC.64 R4, c[0x0][0x470] ;  /* 0x00011c00ff047b82 */ /* 0x001e220000000a00 */
[----:B------:R-:W-:Y:S01]  /*c6f0*/  IADD3 R9, PT, PT, R3, R0, RZ ;  /* 0x0000000003097210 */ /* 0x000fe20007ffe0ff */
[----:B------:R-:W1:Y:S01]  /*c700*/  LDCU.64 UR4, c[0x0][0x380] ;  /* 0x00007000ff0477ac */ /* 0x000e620008000a00 */
[----:B0-----:R-:W2:Y:S02]  /*c710*/  LDG.E R4, desc[UR36][R4.64] ;  /* 0x0000002404047981 */ /* 0x001ea4000c1e1900 */
[----:B-1----:R-:W-:-:S04]  /*c720*/  IADD3 R8, P0, PT, R9, UR4, RZ ;  /* 0x0000000409087c10 */ /* 0x002fc8000ff1e0ff */
[----:B------:R-:W-:Y:S01]  /*c730*/  LEA.HI.X.SX32 R9, R9, UR5, 0x1, P0 ;  /* 0x0000000509097c11 */ /* 0x000fe200080f0eff */
[C---:B--2---:R-:W-:Y:S01]  /*c740*/  FMUL.FTZ R26, R4.reuse, R26 ;  /* 0x0000001a041a7220 */ /* 0x044fe20000410000 */
        /* <DEDUP_REMOVED lines=14> */
[----:B------:R-:W-:Y:S01]  /*c830*/  IMAD.U32 R5, R2, 0x10000, RZ ;  /* 0x0001000002057824 */ /* 0x000fe200078e00ff */
[----:B------:R-:W-:-:S04]  /*c840*/  PRMT R0, R25, 0x7710, RZ ;  /* 0x0000771019007816 */ /* 0x000fc800000000ff */
[----:B------:R-:W-:Y:S02]  /*c850*/  LOP3.LUT R5, R5, 0xff0000, RZ, 0xc0, !PT ;  /* 0x00ff000005057812 */ /* 0x000fe400078ec0ff */
[----:B------:R-:W2:Y:S01]  /*c860*/  F2I.S8.NTZ R22, R22 ;  /* 0x0000001600167305 */ /* 0x000ea20000202100 */
[----:B0-----:R-:W-:Y:S01]  /*c870*/  PRMT R6, R27, 0x8880, RZ ;  /* 0x000088801b067816 */ /* 0x001fe200000000ff */
[----:B------:R-:W-:-:S03]  /*c880*/  IMAD.SHL.U32 R0, R0, 0x100, RZ ;  /* 0x0000010000007824 */ /* 0x000fc600078e00ff */
[----:B------:R-:W-:Y:S02]  /*c890*/  PRMT R2, R6, 0x7710, RZ ;  /* 0x0000771006027816 */ /* 0x000fe400000000ff */
[----:B-1----:R-:W-:Y:S01]  /*c8a0*/  PRMT R17, R17, 0x8880, RZ ;  /* 0x0000888011117816 */ /* 0x002fe200000000ff */
[----:B------:R-:W0:Y:S01]  /*c8b0*/  F2I.S8.NTZ R23, R23 ;  /* 0x0000001700177305 */ /* 0x000e220000202100 */
[----:B------:R-:W-:-:S04]  /*c8c0*/  PRMT R13, R5, 0x4210, R2 ;  /* 0x00004210050d7816 */ /* 0x000fc80000000002 */
[----:B------:R-:W-:Y:S02]  /*c8d0*/  LOP3.LUT R13, R13, 0xff00, R0, 0xf8, !PT ;  /* 0x0000ff000d0d7812 */ /* 0x000fe400078ef800 */
[----:B--2---:R-:W-:Y:S01]  /*c8e0*/  PRMT R2, R22, 0x8880, RZ ;  /* 0x0000888016027816 */ /* 0x004fe200000000ff */
[----:B------:R-:W1:Y:S01]  /*c8f0*/  F2I.S8.NTZ R24, R24 ;  /* 0x0000001800187305 */ /* 0x000e620000202100 */
[----:B------:R-:W-:Y:S02]  /*c900*/  PRMT R0, R17, 0x7710, RZ ;  /* 0x0000771011007816 */ /* 0x000fe400000000ff */
[----:B------:R-:W-:Y:S02]  /*c910*/  PRMT R2, R2, 0x7710, RZ ;  /* 0x0000771002027816 */ /* 0x000fe400000000ff */
[----:B------:R-:W-:Y:S02]  /*c920*/  LOP3.LUT R6, R0, 0xff, RZ, 0xc0, !PT ;  /* 0x000000ff00067812 */ /* 0x000fe400078ec0ff */
[----:B0-----:R-:W-:Y:S01]  /*c930*/  PRMT R3, R23, 0x8880, RZ ;  /* 0x0000888017037816 */ /* 0x001fe200000000ff */
[----:B------:R-:W0:Y:S01]  /*c940*/  F2I.S8.NTZ R4, R4 ;  /* 0x0000000400047305 */ /* 0x000e220000202100 */
[----:B------:R-:W-:Y:S01]  /*c950*/  LOP3.LUT R5, R2, 0xff, RZ, 0xc0, !PT ;  /* 0x000000ff02057812 */ /* 0x000fe200078ec0ff */
[----:B------:R-:W-:Y:S01]  /*c960*/  IMAD.WIDE.U32 R6, R6, 0x100, RZ ;  /* 0x0000010006067825 */ /* 0x000fe200078e00ff */
[----:B------:R-:W-:-:S02]  /*c970*/  PRMT R3, R3, 0x7710, RZ ;  /* 0x0000771003037816 */ /* 0x000fc400000000ff */
[----:B-1----:R-:W-:Y:S02]  /*c980*/  PRMT R24, R24, 0x8880, RZ ;  /* 0x0000888018187816 */ /* 0x002fe400000000ff */
[----:B------:R-:W-:Y:S02]  /*c990*/  LOP3.LUT R3, R3, 0xff, RZ, 0xc0, !PT ;  /* 0x000000ff03037812 */ /* 0x000fe400078ec0ff */
[----:B------:R-:W-:-:S03]  /*c9a0*/  PRMT R0, R24, 0x7710, RZ ;  /* 0x0000771018007816 */ /* 0x000fc600000000ff */
[----:B------:R-:W-:Y:S01]  /*c9b0*/  IMAD.WIDE.U32 R2, R3, 0x1000000, RZ ;  /* 0x0100000003027825 */ /* 0x000fe200078e00ff */
[----:B0-----:R-:W-:Y:S02]  /*c9c0*/  PRMT R10, R4, 0x8880, RZ ;  /* 0x00008880040a7816 */ /* 0x001fe400000000ff */
[----:B------:R-:W-:Y:S01]  /*c9d0*/  LOP3.LUT R13, R13, 0xff, R0, 0xf8, !PT ;  /* 0x000000ff0d0d7812 */ /* 0x000fe200078ef800 */
[----:B------:R-:W-:Y:S01]  /*c9e0*/  IMAD.WIDE.U32 R4, R5, 0x10000, RZ ;  /* 0x0001000005047825 */ /* 0x000fe200078e00ff */
[----:B------:R-:W-:Y:S02]  /*c9f0*/  PRMT R0, R10, 0x7710, RZ ;  /* 0x000077100a007816 */ /* 0x000fe400000000ff */
[----:B------:R-:W-:Y:S02]  /*ca00*/  LOP3.LUT R11, R6, R2, R4, 0xfe, !PT ;  /* 0x00000002060b7212 */ /* 0x000fe400078efe04 */
[----:B------:R-:W-:Y:S02]  /*ca10*/  LOP3.LUT R3, R5, R13, R3, 0xfe, !PT ;  /* 0x0000000d05037212 */ /* 0x000fe400078efe03 */
[----:B------:R-:W-:-:S02]  /*ca20*/  LOP3.LUT R2, R11, 0xff, R0, 0xf8, !PT ;  /* 0x000000ff0b027812 */ /* 0x000fc400078ef800 */
[----:B------:R-:W-:-:S05]  /*ca30*/  LOP3.LUT R3, R3, R7, RZ, 0xfc, !PT ;  /* 0x0000000703037212 */ /* 0x000fca00078efcff */
[----:B------:R-:W-:Y:S01]  /*ca40*/  STG.E.64 desc[UR36][R8.64], R2 ;  /* 0x0000000208007986 */ /* 0x000fe2000c101b24 */
[----:B------:R-:W-:Y:S05]  /*ca50*/  EXIT ;  /* 0x000000000000794d */ /* 0x000fea0003800000 */
.L_x_1233:
[----:B0-----:R-:W0:Y:S01]  /*ca60*/  LDC.64 R4, c[0x0][0x380] ;  /* 0x0000e000ff047b82 */ /* 0x001e220000000a00 */
[----:B------:R-:W-:Y:S02]  /*ca70*/  IADD3 R3, PT, PT, R3, R0, RZ ;  /* 0x0000000003037210 */ /* 0x000fe40007ffe0ff */
[----:B------:R-:W-:Y:S02]  /*ca80*/  F2FP.F16.F32.PACK_AB R17, R17, R36 ;  /* 0x000000241111723e */ /* 0x000fe400000000ff */
[----:B------:R-:W-:Y:S02]  /*ca90*/  F2FP.F16.F32.PACK_AB R23, R23, R22 ;  /* 0x000000161717723e */ /* 0x000fe400000000ff */
[----:B------:R-:W-:Y:S02]  /*caa0*/  F2FP.F16.F32.PACK_AB R25, R25, R24 ;  /* 0x000000181919723e */ /* 0x000fe400000000ff */
[----:B------:R-:W-:Y:S01]  /*cab0*/  F2FP.F16.F32.PACK_AB R27, R27, R26 ;  /* 0x0000001a1b1b723e */ /* 0x000fe200000000ff */
[----:B0-----:R-:W-:-:S05]  /*cac0*/  IMAD.WIDE R2, R3, 0x2, R4 ;  /* 0x0000000203027825 */ /* 0x001fca00078e0204 */
[----:B------:R-:W-:Y:S04]  /*cad0*/  STG.E desc[UR36][R2.64], R17 ;  /* 0x0000001102007986 */ /* 0x000fe8000c101924 */
[----:B------:R-:W-:Y:S04]  /*cae0*/  STG.E desc[UR36][R2.64+0x4], R23 ;  /* 0x0000041702007986 */ /* 0x000fe8000c101924 */
[----:B------:R-:W-:Y:S04]  /*caf0*/  STG.E desc[UR36][R2.64+0x8], R25 ;  /* 0x0000081902007986 */ /* 0x000fe8000c101924 */
[----:B------:R-:W-:Y:S01]  /*cb00*/  STG.E desc[UR36][R2.64+0xc], R27 ;  /* 0x00000c1b02007986 */ /* 0x000fe2000c101924 */
[----:B------:R-:W-:Y:S05]  /*cb10*/  EXIT ;  /* 0x000000000000794d */ /* 0x000fea0003800000 */
.L_x_1043:
[----:B------:R-:W-:Y:S01]  /*cb20*/  IMAD.MOV.U32 R12, RZ, RZ, 0x10 ;  /* 0x00000010ff0c7424 */ /* 0x000fe200078e00ff */
[----:B------:R-:W-:Y:S01]  /*cb30*/  MOV R11, 0x1f ;  /* 0x0000001f000b7802 */ /* 0x000fe20000000f00 */
[----:B------:R-:W-:-:S07]  /*cb40*/  IMAD.MOV.U32 R15, RZ, RZ, -0x1 ;  /* 0xffffffffff0f7424 */ /* 0x000fce00078e00ff */
[----:B0-----:R-:W-:Y:S05]  /*cb50*/  WARPSYNC.COLLECTIVE R15, `(.L_x_1234) ;  /* 0x000000000f087348 */ /* 0x001fea0003c00000 */
[----:B------:R1:W2:Y:S02]  /*cb60*/  SHFL.BFLY P6, R14, R13, R12, R11 ;  /* 0x0c00000c0d0e7389 */ /* 0x0002a400000c000b */
[----:B012---:R-:W-:Y:S05]  /*cb70*/  ENDCOLLECTIVE ;  /* 0x000000000000791b */ /* 0x007fea0003800000 */
.L_x_1234:
[----:B------:R-:W-:Y:S02]  /*cb80*/  IMAD.MOV.U32 R12, RZ, RZ, 0x8 ;  /* 0x00000008ff0c7424 */ /* 0x000fe400078e00ff */
[----:B------:R-:W-:-:S05]  /*cb90*/  FADD.FTZ R0, R13, R14 ;  /* 0x0000000e0d007221 */ /* 0x000fca0000010000 */
[----:B------:R-:W-:-:S07]  /*cba0*/  MOV R13, R0 ;  /* 0x00000000000d7202 */ /* 0x000fce0000000f00 */
[----:B------:R-:W-:Y:S05]  /*cbb0*/  WARPSYNC.COLLECTIVE R15, `(.L_x_1235) ;  /* 0x000000000f087348 */ /* 0x000fea0003c00000 */
[----:B------:R0:W1:Y:S02]  /*cbc0*/  SHFL.BFLY P6, R14, R13, R12, R11 ;  /* 0x0c00000c0d0e7389 */ /* 0x00006400000c000b */
[----:B01----:R-:W-:Y:S05]  /*cbd0*/  ENDCOLLECTIVE ;  /* 0x000000000000791b */ /* 0x003fea0003800000 */
.L_x_1235:
[----:B------:R-:W-:Y:S02]  /*cbe0*/  IMAD.MOV.U32 R12, RZ, RZ, 0x4 ;  /* 0x00000004ff0c7424 */ /* 0x000fe400078e00ff */
[----:B------:R-:W-:-:S05]  /*cbf0*/  FADD.FTZ R4, R0, R14 ;  /* 0x0000000e00047221 */ /* 0x000fca0000010000 */
[----:B------:R-:W-:-:S07]  /*cc00*/  MOV R13, R4 ;  /* 0x00000004000d7202 */ /* 0x000fce0000000f00 */
[----:B------:R-:W-:Y:S05]  /*cc10*/  WARPSYNC.COLLECTIVE R15, `(.L_x_1236) ;  /* 0x000000000f087348 */ /* 0x000fea0003c00000 */
[----:B------:R0:W1:Y:S02]  /*cc20*/  SHFL.BFLY P6, R14, R13, R12, R11 ;  /* 0x0c00000c0d0e7389 */ /* 0x00006400000c000b */
[----:B01----:R-:W-:Y:S05]  /*cc30*/  ENDCOLLECTIVE ;  /* 0x000000000000791b */ /* 0x003fea0003800000 */
.L_x_1236:
[----:B------:R-:W-:Y:S02]  /*cc40*/  IMAD.MOV.U32 R12, RZ, RZ, 0x2 ;  /* 0x00000002ff0c7424 */ /* 0x000fe400078e00ff */
[----:B------:R-:W-:-:S05]  /*cc50*/  FADD.FTZ R5, R4, R14 ;  /* 0x0000000e04057221 */ /* 0x000fca0000010000 */
[----:B------:R-:W-:-:S07]  /*cc60*/  MOV R13, R5 ;  /* 0x00000005000d7202 */ /* 0x000fce0000000f00 */
[----:B------:R-:W-:Y:S05]  /*cc70*/  WARPSYNC.COLLECTIVE R15, `(.L_x_1237) ;  /* 0x000000000f087348 */ /* 0x000fea0003c00000 */
[----:B------:R0:W1:Y:S02]  /*cc80*/  SHFL.BFLY P6, R14, R13, R12, R11 ;  /* 0x0c00000c0d0e7389 */ /* 0x00006400000c000b */
[----:B01----:R-:W-:Y:S05]  /*cc90*/  ENDCOLLECTIVE ;  /* 0x000000000000791b */ /* 0x003fea0003800000 */
.L_x_1237:
[----:B------:R-:W-:Y:S02]  /*cca0*/  IMAD.MOV.U32 R12, RZ, RZ, 0x1 ;  /* 0x00000001ff0c7424 */ /* 0x000fe400078e00ff */
[----:B------:R-:W-:-:S05]  /*ccb0*/  FADD.FTZ R6, R5, R14 ;  /* 0x0000000e05067221 */ /* 0x000fca0000010000 */
[----:B------:R-:W-:-:S07]  /*ccc0*/  MOV R13, R6 ;  /* 0x00000006000d7202 */ /* 0x000fce0000000f00 */
[----:B------:R-:W-:Y:S05]  /*ccd0*/  WARPSYNC.COLLECTIVE R15, `(.L_x_1238) ;  /* 0x000000000f087348 */ /* 0x000fea0003c00000 */
[----:B------:R0:W1:Y:S02]  /*cce0*/  SHFL.BFLY P6, R14, R13, R12, R11 ;  /* 0x0c00000c0d0e7389 */ /* 0x00006400000c000b */
[----:B01----:R-:W-:Y:S05]  /*ccf0*/  ENDCOLLECTIVE ;  /* 0x000000000000791b */ /* 0x003fea0003800000 */
.L_x_1238:
[----:B------:R-:W-:Y:S05]  /*cd00*/  BRA `(.L_x_1239) ;  /* 0xffffff6400147947 */ /* 0x000fea000383ffff */
.L_x_1172:
[----:B------:R-:W-:Y:S01]  /*cd10*/  BSSY B1, `(.L_x_1240) ;  /* 0x0000007000017945 */ /* 0x000fe20003800000 */
[----:B------:R-:W-:Y:S01]  /*cd20*/  MOV R12, 0x2 ;  /* 0x00000002000c7802 */ /* 0x000fe20000000f00 */
[----:B------:R-:W-:Y:S01]  /*cd30*/  IMAD.MOV.U32 R11, RZ, RZ, 0x1f ;  /* 0x0000001fff0b7424 */ /* 0x000fe200078e00ff */
[----:B-123--:R-:W-:-:S07]  /*cd40*/  MOV R15, 0xffffffff ;  /* 0xffffffff000f7802 */ /* 0x00efce0000000f00 */
[----:B------:R-:W-:Y:S05]  /*cd50*/  WARPSYNC.COLLECTIVE R15, `(.L_x_1241) ;  /* 0x000000000f087348 */ /* 0x000fea0003c00000 */
[----:B------:R0:W1:Y:S02]  /*cd60*/  SHFL.BFLY P6, R14, R13, R12, R11 ;  /* 0x0c00000c0d0e7389 */ /* 0x00006400000c000b */
[----:B01----:R-:W-:Y:S05]  /*cd70*/  ENDCOLLECTIVE ;  /* 0x000000000000791b */ /* 0x003fea0003800000 */
.L_x_1241:
[----:B------:R-:W-:Y:S05]  /*cd80*/  BSYNC B1 ;  /* 0x0000000000017941 */ /* 0x000fea0003800000 */
.L_x_1240:
[----:B------:R-:W-:Y:S02]  /*cd90*/  HFMA2 R11, -RZ, RZ, 0, 1.847743988037109375e-06 ;  /* 0x0000001fff0b7431 */ /* 0x000fe400000001ff */
[----:B------:R-:W-:Y:S01]  /*cda0*/  FADD.FTZ R13, R13, R14 ;  /* 0x0000000e0d0d7221 */ /* 0x000fe20000010000 */
[----:B------:R-:W-:Y:S02]  /*cdb0*/  IMAD.MOV.U32 R12, RZ, RZ, 0x1 ;  /* 0x00000001ff0c7424 */ /* 0x000fe400078e00ff */
[----:B------:R-:W-:-:S07]  /*cdc0*/  IMAD.MOV.U32 R15, RZ, RZ, -0x1 ;  /* 0xffffffffff0f7424 */ /* 0x000fce00078e00ff */
[----:B------:R-:W-:Y:S05]  /*cdd0*/  WARPSYNC.COLLECTIVE R15, `(.L_x_1242) ;  /* 0x000000000f087348 */ /* 0x000fea0003c00000 */
[----:B------:R0:W1:Y:S02]  /*cde0*/  SHFL.BFLY P6, R14, R13, R12, R11 ;  /* 0x0c00000c0d0e7389 */ /* 0x00006400000c000b */
[----:B01----:R-:W-:Y:S05]  /*cdf0*/  ENDCOLLECTIVE ;  /* 0x000000000000791b */ /* 0x003fea0003800000 */
.L_x_1242:
[----:B------:R-:W-:Y:S05]  /*ce00*/  BRA `(.L_x_1243) ;  /* 0xffffffac00347947 */ /* 0x000fea000383ffff */
.L_x_1176:
[----:B------:R-:W-:Y:S01]  /*ce10*/  HFMA2 R11, -RZ, RZ, 0, 1.847743988037109375e-06 ;  /* 0x0000001fff0b7431 */ /* 0x000fe200000001ff */
[----:B------:R-:W-:Y:S01]  /*ce20*/  BSSY B0, `(.L_x_1244) ;  /* 0x0000007000007945 */ /* 0x000fe20003800000 */
[----:B------:R-:W-:Y:S01]  /*ce30*/  MOV R13, R118 ;  /* 0x00000076000d7202 */ /* 0x000fe20000000f00 */
[----:B------:R-:W-:Y:S02]  /*ce40*/  IMAD.MOV.U32 R12, RZ, RZ, 0x10 ;  /* 0x00000010ff0c7424 */ /* 0x000fe400078e00ff */
[----:B------:R-:W-:-:S07]  /*ce50*/  IMAD.MOV.U32 R15, RZ, RZ, -0x1 ;  /* 0xffffffffff0f7424 */ /* 0x000fce00078e00ff */
[----:B--23--:R-:W-:Y:S05]  /*ce60*/  WARPSYNC.COLLECTIVE R15, `(.L_x_1245) ;  /* 0x000000000f087348 */ /* 0x00cfea0003c00000 */
[----:B------:R0:W1:Y:S02]  /*ce70*/  SHFL.BFLY P6, R14, R13, R12, R11 ;  /* 0x0c00000c0d0e7389 */ /* 0x00006400000c000b */
[----:B0123--:R-:W-:Y:S05]  /*ce80*/  ENDCOLLECTIVE ;  /* 0x000000000000791b */ /* 0x00ffea0003800000 */
.L_x_1245:
[----:B------:R-:W-:Y:S05]  /*ce90*/  BSYNC B0 ;  /* 0x0000000000007941 */ /* 0x000fea0003800000 */
.L_x_1244:
[----:B------:R-:W-:Y:S01]  /*cea0*/  FMNMX.FTZ R13, R14, R118, !PT ;  /* 0x000000760e0d7209 */ /* 0x000fe20007810000 */
[----:B------:R-:W-:Y:S01]  /*ceb0*/  IMAD.MOV.U32 R11, RZ, RZ, 0x1f ;  /* 0x0000001fff0b7424 */ /* 0x000fe200078e00ff */
[----:B------:R-:W-:Y:S02]  /*cec0*/  MOV R12, 0x8 ;  /* 0x00000008000c7802 */ /* 0x000fe40000000f00 */
[----:B------:R-:W-:-:S07]  /*ced0*/  MOV R15, 0xffffffff ;  /* 0xffffffff000f7802 */ /* 0x000fce0000000f00 */
[----:B------:R-:W-:Y:S05]  /*cee0*/  WARPSYNC.COLLECTIVE R15, `(.L_x_1246) ;  /* 0x000000000f087348 */ /* 0x000fea0003c00000 */
[----:B------:R0:W1:Y:S02]  /*cef0*/  SHFL.BFLY P6, R14, R13, R12, R11 ;  /* 0x0c00000c0d0e7389 */ /* 0x00006400000c000b */
[----:B01----:R-:W-:Y:S05]  /*cf00*/  ENDCOLLECTIVE ;  /* 0x000000000000791b */ /* 0x003fea0003800000 */
.L_x_1246:
[----:B------:R-:W-:Y:S01]  /*cf10*/  HFMA2 R12, -RZ, RZ, 0, 2.384185791015625e-07 ;  /* 0x00000004ff0c7431 */ /* 0x000fe200000001ff */
[----:B------:R-:W-:-:S05]  /*cf20*/  FMNMX.FTZ R0, R13, R14, !PT ;  /* 0x0000000e0d007209 */ /* 0x000fca0007810000 */
[----:B------:R-:W-:-:S07]  /*cf30*/  IMAD.MOV.U32 R13, RZ, RZ, R0 ;  /* 0x000000ffff0d7224 */ /* 0x000fce00078e0000 */
[----:B------:R-:W-:Y:S05]  /*cf40*/  WARPSYNC.COLLECTIVE R15, `(.L_x_1247) ;  /* 0x000000000f087348 */ /* 0x000fea0003c00000 */
[----:B------:R0:W1:Y:S02]  /*cf50*/  SHFL.BFLY P6, R14, R13, R12, R11 ;  /* 0x0c00000c0d0e7389 */ /* 0x00006400000c000b */
[----:B01----:R-:W-:Y:S05]  /*cf60*/  ENDCOLLECTIVE ;  /* 0x000000000000791b */ /* 0x003fea0003800000 */
.L_x_1247:
[----:B------:R-:W-:Y:S05]  /*cf70*/  BRA `(.L_x_1248) ;  /* 0xffffffac00907947 */ /* 0x000fea000383ffff */
.L_x_1249:
        /* <DEDUP_REMOVED lines=16> */
.L_x_5594:


//--------------------- .text._ZN4mmha33masked_multihead_attention_kernelIfLi160ELi256ELi1ELi64ELi256ELb1ELb1EEEv26Multihead_attention_paramsIT_XT5_EE --------------------------
	.section	.text._ZN4mmha33masked_multihead_attention_kernelIfLi160ELi256ELi1ELi64ELi256ELb1ELb1EEEv26Multihead_attention_paramsIT_XT5_EE,"ax",@progbits
	.align	128
        .global         _ZN4mmha33masked_multihead_attention_kernelIfLi160ELi256ELi1ELi64ELi256ELb1ELb1EEEv26Multihead_attention_paramsIT_XT5_EE
        .type           _ZN4mmha33masked_multihead_attention_kernelIfLi160ELi256ELi1ELi64ELi256ELb1ELb1EEEv26Multihead_attention_paramsIT_XT5_EE,@function
        .size           _ZN4mmha33masked_multihead_attention_kernelIfLi160ELi256ELi1ELi64ELi256ELb1ELb1EEEv26Multihead_attention_paramsIT_XT5_EE,(.L_x_5595 - _ZN4mmha33masked_multihead_attention_kernelIfLi160ELi256ELi1ELi64ELi256ELb1ELb1EEEv26Multihead_attention_paramsIT_XT5_EE)
        .other          _ZN4mmha33masked_multihead_attention_kernelIfLi160ELi256ELi1ELi64ELi256ELb1ELb1EEEv26Multihead_attention_paramsIT_XT5_EE,@"STO_CUDA_ENTRY STV_DEFAULT"
_ZN4mmha33masked_multihead_attention_kernelIfLi160ELi256ELi1ELi64ELi256ELb1ELb1EEEv26Multihead_attention_paramsIT_XT5_EE:
.text._ZN4mmha33masked_multihead_attention_kernelIfLi160ELi256ELi1ELi64ELi256ELb1ELb1EEEv26Multihead_attention_paramsIT_XT5_EE:
        /* <DEDUP_REMOVED lines=13> */
.L_x_1250:
[----:B------:R-:W1:Y:S01]  /*00d0*/  LDCU UR7, c[0x0][0x3f0] ;  /* 0x00007e00ff0777ac */ /* 0x000e620008000800 */
[----:B------:R-:W2:Y:S01]  /*00e0*/  LDC.64 R2, c[0x0][0x498] ;  /* 0x00012600ff027b82 */ /* 0x000ea20000000a00 */
[----:B------:R-:W3:Y:S07]  /*00f0*/  LDCU UR11, c[0x0][0x3f4] ;  /* 0x00007e80ff0b77ac */ /* 0x000eee0008000800 */
[----:B------:R-:W4:Y:S01]  /*0100*/  LDC R14, c[0x0][0x40c] ;  /* 0x00010300ff0e7b82 */ /* 0x000f220000000800 */
[----:B------:R-:W3:Y:S07]  /*0110*/  S2R R22, SR_TID.X ;  /* 0x0000000000167919 */ /* 0x000eee0000002100 */
[----:B------:R-:W-:Y:S01]  /*0120*/  S2UR UR43, SR_CTAID.X ;  /* 0x00000000002b79c3 */ /* 0x000fe20000002500 */
[----:B-1----:R-:W-:-:S05]  /*0130*/  IMAD.U32 R0, RZ, RZ, UR7 ;  /* 0x00000007ff007e24 */ /* 0x002fca000f8e00ff */
[----:B------:R-:W-:Y:S01]  /*0140*/  IABS R7, R0 ;  /* 0x0000000000077213 */ /* 0x000fe20000000000 */
[----:B--2---:R-:W-:Y:S01]  /*0150*/  IMAD.WIDE.U32 R2, R17, 0x4, R2 ;  /* 0x0000000411027825 */ /* 0x004fe200078e0002 */
[----:B------:R-:W1:Y:S02]  /*0160*/  LDC.64 R18, c[0x0][0x418] ;  /* 0x00010600ff127b82 */ /* 0x000e640000000a00 */
[----:B------:R-:W2:Y:S08]  /*0170*/  I2F.RP R0, R7 ;  /* 0x0000000700007306 */ /* 0x000eb00000209400 */
[----:B--2---:R-:W2:Y:S02]  /*0180*/  MUFU.RCP R0, R0 ;  /* 0x0000000000007308 */ /* 0x004ea40000001000 */
[----:B--2---:R-:W-:Y:S01]  /*0190*/  VIADD R4, R0, 0xffffffe ;  /* 0x0ffffffe00047836 */ /* 0x004fe20000000000 */
[----:B------:R-:W-:-:S05]  /*01a0*/  IABS R0, R17 ;  /* 0x0000001100007213 */ /* 0x000fca0000000000 */
[----:B------:R2:W0:Y:S02]  /*01b0*/  F2I.FTZ.U32.TRUNC.NTZ R5, R4 ;  /* 0x0000000400057305 */ /* 0x000424000021f000 */
[----:B--2---:R-:W-:Y:S02]  /*01c0*/  HFMA2 R4, -RZ, RZ, 0, 0 ;  /* 0x00000000ff047431 */ /* 0x004fe400000001ff */
[----:B0-----:R-:W-:-:S04]  /*01d0*/  IMAD.MOV R6, RZ, RZ, -R5 ;  /* 0x000000ffff067224 */ /* 0x001fc800078e0a05 */
[----:B------:R-:W-:Y:S02]  /*01e0*/  IMAD R9, R6, R7, RZ ;  /* 0x0000000706097224 */ /* 0x000fe400078e02ff */
[----:B------:R0:W2:Y:S02]  /*01f0*/  LDG.E R6, desc[UR36][R2.64] ;  /* 0x0000002402067981 */ /* 0x0000a4000c1e1900 */
[----:B------:R-:W-:Y:S02]  /*0200*/  IMAD.HI.U32 R5, R5, R9, R4 ;  /* 0x0000000905057227 */ /* 0x000fe400078e0004 */
[----:B------:R-:W3:Y:S04]  /*0210*/  LDC.64 R8, c[0x0][0x460] ;  /* 0x00011800ff087b82 */ /* 0x000ee80000000a00 */
[----:B------:R-:W-:-:S05]  /*0220*/  IMAD.HI.U32 R5, R5, R0, RZ ;  /* 0x0000000005057227 */ /* 0x000fca00078e00ff */
[----:B------:R-:W-:-:S13]  /*0230*/  R2UR UR6, R5 ;  /* 0x00000000050672ca */ /* 0x000fda00000e0000 */
[----:B------:R-:W-:-:S04]  /*0240*/  IMAD R4, RZ, RZ, -UR6 ;  /* 0x80000006ff047e24 */ /* 0x000fc8000f8e02ff */
[----:B------:R-:W-:-:S05]  /*0250*/  IMAD R0, R7, R4, R0 ;  /* 0x0000000407007224 */ /* 0x000fca00078e0200 */
[----:B------:R-:W-:Y:S01]  /*0260*/  ISETP.GT.U32.AND P0, PT, R7, R0, PT ;  /* 0x000000000700720c */ /* 0x000fe20003f04070 */
[----:B------:R-:W-:-:S12]  /*0270*/  IMAD.U32 R4, RZ, RZ, UR6 ;  /* 0x00000006ff047e24 */ /* 0x000fd8000f8e00ff */
[----:B------:R-:W-:Y:S02]  /*0280*/  @!P0 VIADD R4, R4, 0x1 ;  /* 0x0000000104048836 */ /* 0x000fe40000000000 */
[----:B------:R-:W-:-:S03]  /*0290*/  @!P0 IMAD.IADD R0, R0, 0x1, -R7 ;  /* 0x0000000100008824 */ /* 0x000fc600078e0a07 */
[----:B------:R-:W-:Y:S02]  /*02a0*/  @!P0 R2UR UR6, R4 ;  /* 0x00000000040682ca */ /* 0x000fe400000e0000 */
[----:B---3--:R-:W-:-:S04]  /*02b0*/  ISETP.NE.U32.AND P0, PT, R8, RZ, PT ;  /* 0x000000ff0800720c */ /* 0x008fc80003f05070 */
[----:B------:R-:W-:Y:S02]  /*02c0*/  ISETP.NE.AND.EX P0, PT, R9, RZ, PT, P0 ;  /* 0x000000ff0900720c */ /* 0x000fe40003f05300 */
[----:B------:R-:W-:Y:S02]  /*02d0*/  ISETP.GE.U32.AND P1, PT, R0, R7, PT ;  /* 0x000000070000720c */ /* 0x000fe40003f26070 */
[----:B----4-:R-:W-:-:S03]  /*02e0*/  ISETP.EQ.AND P2, PT, R14, RZ, P0 ;  /* 0x000000ff0e00720c */ /* 0x010fc60000742270 */
[----:B------:R-:W-:Y:S02]  /*02f0*/  IMAD.U32 R0, RZ, RZ, UR6 ;  /* 0x00000006ff007e24 */ /* 0x000fe4000f8e00ff */
[----:B------:R-:W-:-:S06]  /*0300*/  IMAD.U32 R15, RZ, RZ, UR11 ;  /* 0x0000000bff0f7e24 */ /* 0x000fcc000f8e00ff */
[----:B------:R-:W-:Y:S02]  /*0310*/  @P1 IADD3 R0, PT, PT, R0, 0x1, RZ ;  /* 0x0000000100001810 */ /* 0x000fe40007ffe0ff */
[----:B------:R-:W-:Y:S01]  /*0320*/  VOTEU.ANY UP2, P2 ;  /* 0x0000000000ff7886 */ /* 0x000fe20001040100 */
[----:B------:R-:W-:Y:S01]  /*0330*/  UP2UR UR8, UPR, URZ, 0x4 ;  /* 0x00000004ff087883 */ /* 0x000fe20008000000 */
[----:B------:R-:W-:Y:S02]  /*0340*/  @P1 R2UR UR6, R0 ;  /* 0x00000000000612ca */ /* 0x000fe400000e0000 */
[----:B0-----:R-:W-:Y:S01]  /*0350*/  LOP3.LUT R3, R17, UR7, RZ, 0x3c, !PT ;  /* 0x0000000711037c12 */ /* 0x001fe2000f8e3cff */
[----:B------:R-:W0:Y:S02]  /*0360*/  @UP2 LDCU.64 UR4, c[0x0][0x460] ;  /* 0x00008c00ff0427ac */ /* 0x000e240008000a00 */
[----:B------:R-:W-:Y:S01]  /*0370*/  IMAD.U32 R0, RZ, RZ, UR8 ;  /* 0x00000008ff007e24 */ /* 0x000fe2000f8e00ff */
[----:B------:R-:W-:-:S04]  /*0380*/  IABS R0, R15 ;  /* 0x0000000f00007213 */ /* 0x000fc80000000000 */
[----:B------:R-:W-:-:S13]  /*0390*/  R2UR UR10, R0 ;  /* 0x00000000000a72ca */ /* 0x000fda00000e0000 */
[----:B------:R-:W3:Y:S01]  /*03a0*/  I2F.RP R0, UR10 ;  /* 0x0000000a00007d06 */ /* 0x000ee20008209400 */
[----:B------:R-:W-:-:S07]  /*03b0*/  ISETP.GE.AND P0, PT, R3, RZ, PT ;  /* 0x000000ff0300720c */ /* 0x000fce0003f06270 */
[----:B---3--:R-:W3:Y:S01]  /*03c0*/  MUFU.RCP R0, R0 ;  /* 0x0000000000007308 */ /* 0x008ee20000001000 */
[----:B------:R-:W-:-:S05]  /*03d0*/  UISETP.NE.AND UP0, UPT, UR7, URZ, UPT ;  /* 0x000000ff0700728c */ /* 0x000fca000bf05270 */
[----:B------:R-:W-:Y:S01]  /*03e0*/  VOTEU.ANY UP1, P0 ;  /* 0x0000000000ff7886 */ /* 0x000fe20000020100 */
[----:B------:R-:W-:-:S04]  /*03f0*/  UMOV UR42, UR6 ;  /* 0x00000006002a7c82 */ /* 0x000fc80008000000 */
[----:B------:R-:W-:Y:S01]  /*0400*/  @!UP1 UIADD3 UR42, UPT, UPT, -UR42, URZ, URZ ;  /* 0x000000ff2a2a9290 */ /* 0x000fe2000fffe1ff */
[----:B---3--:R-:W-:Y:S01]  /*0410*/  VIADD R3, R0, 0xffffffe ;  /* 0x0ffffffe00037836 */ /* 0x008fe20000000000 */
[----:B------:R-:W-:-:S05]  /*0420*/  @!UP0 ULOP3.LUT UR42, URZ, UR7, URZ, 0x33, !UPT ;  /* 0x00000007ff2a8292 */ /* 0x000fca000f8e33ff */
[----:B------:R-:W3:Y:S01]  /*0430*/  F2I.FTZ.U32.TRUNC.NTZ R3, R3 ;  /* 0x0000000300037305 */ /* 0x000ee2000021f000 */
[----:B0-----:R-:W-:Y:S01]  /*0440*/  @UP2 UIMAD.WIDE UR4, UR42, 0x4, UR4 ;  /* 0x000000042a0428a5 */ /* 0x001fe2000f8e0204 */
[----:B------:R-:W-:-:S05]  /*0450*/  PLOP3.LUT P0, PT, PT, PT, UP2, 0x80, 0x8 ;  /* 0x000000000008781c */ /* 0x000fca0003f0f028 */
[----:B------:R-:W-:Y:S02]  /*0460*/  IMAD.U32 R5, RZ, RZ, UR5 ;  /* 0x00000005ff057e24 */ /* 0x000fe4000f8e00ff */
[----:B------:R-:W-:Y:S01]  /*0470*/  IMAD.U32 R4, RZ, RZ, UR4 ;  /* 0x00000004ff047e24 */ /* 0x000fe2000f8e00ff */
[----:B---3--:R-:W-:-:S05]  /*0480*/  R2UR UR5, R3 ;  /* 0x00000000030572ca */ /* 0x008fca00000e0000 */
[----:B------:R0:W5:Y:S01]  /*0490*/  @P0 LDG.E R10, desc[UR36][R4.64] ;  /* 0x00000024040a0981 */ /* 0x000162000c1e1900 */
[----:B------:R-:W-:-:S07]  /*04a0*/  UMOV UR4, URZ ;  /* 0x000000ff00047c82 */ /* 0x000fce0008000000 */
[----:B------:R-:W-:-:S04]  /*04b0*/  UIADD3 UR6, UPT, UPT, URZ, -UR5, URZ ;  /* 0x80000005ff067290 */ /* 0x000fc8000fffe0ff */
[----:B------:R-:W-:-:S04]  /*04c0*/  UIMAD UR6, UR6, UR10, URZ ;  /* 0x0000000a060672a4 */ /* 0x000fc8000f8e02ff */
[----:B------:R-:W-:Y:S01]  /*04d0*/  UIMAD.WIDE.U32 UR4, UR5, UR6, UR4 ;  /* 0x00000006050472a5 */ /* 0x000fe2000f8e0004 */
[----:B------:R-:W3:Y:S01]  /*04e0*/  S2UR UR8, SR_CTAID.Y ;  /* 0x00000000000879c3 */ /* 0x000ee20000002600 */
[C---:B------:R-:W-:Y:S01]  /*04f0*/  ISETP.GT.U32.AND P4, PT, R22.reuse, 0x27, PT ;  /* 0x000000271600780c */ /* 0x040fe20003f84070 */
[----:B------:R-:W-:Y:S01]  /*0500*/  UMOV UR39, URZ ;  /* 0x000000ff00277c82 */ /* 0x000fe20008000000 */
[----:B------:R-:W-:Y:S01]  /*0510*/  BSSY.RECONVERGENT B0, `(.L_x_1251) ;  /* 0x0000034000007945 */ /* 0x000fe20003800200 */
[----:B------:R-:W-:Y:S02]  /*0520*/  P2R R2, PR, RZ, 0x4 ;  /* 0x00000004ff027803 */ /* 0x000fe40000000000 */
[----:B------:R-:W-:Y:S02]  /*0530*/  CS2R R30, SRZ ;  /* 0x00000000001e7805 */ /* 0x000fe4000001ff00 */
[----:B------:R-:W-:Y:S02]  /*0540*/  CS2R R28, SRZ ;  /* 0x00000000001c7805 */ /* 0x000fe4000001ff00 */
[----:B------:R-:W-:-:S02]  /*0550*/  SHF.L.U32 R0, R22, 0x2, RZ ;  /* 0x0000000216007819 */ /* 0x000fc400000006ff */
[----:B--2---:R-:W-:-:S13]  /*0560*/  R2UR UR41, R6 ;  /* 0x00000000062972ca */ /* 0x004fda00000e0000 */
[----:B------:R-:W-:-:S06]  /*0570*/  UIADD3 UR40, UPT, UPT, UR41, -0x1, URZ ;  /* 0xffffffff29287890 */ /* 0x000fcc000fffe0ff */
[----:B0-----:R-:W-:-:S04]  /*0580*/  IABS R4, UR40 ;  /* 0x0000002800047c13 */ /* 0x001fc80008000000 */
[----:B------:R-:W-:-:S13]  /*0590*/  R2UR UR7, R4 ;  /* 0x00000000040772ca */ /* 0x000fda00000e0000 */
[----:B------:R-:W-:-:S04]  /*05a0*/  UIMAD.WIDE.U32 UR4, UR5, UR7, URZ ;  /* 0x00000007050472a5 */ /* 0x000fc8000f8e00ff */
[----:B------:R-:W-:-:S04]  /*05b0*/  UIADD3 UR6, UPT, UPT, -UR5, URZ, URZ ;  /* 0x000000ff05067290 */ /* 0x000fc8000fffe1ff */
[----:B------:R-:W-:Y:S02]  /*05c0*/  UIMAD UR6, UR10, UR6, UR7 ;  /* 0x000000060a0672a4 */ /* 0x000fe4000f8e0207 */
[----:B------:R-:W-:Y:S02]  /*05d0*/  UISETP.GE.AND UP3, UPT, UR40, URZ, UPT ;  /* 0x000000ff2800728c */ /* 0x000fe4000bf66270 */
[----:B------:R-:W-:Y:S01]  /*05e0*/  UISETP.GT.U32.AND UP0, UPT, UR10, UR6, UPT ;  /* 0x000000060a00728c */ /* 0x000fe2000bf04070 */
[----:B------:R-:W0:Y:S01]  /*05f0*/  LDCU UR5, c[0x0][0x3e8] ;  /* 0x00007d00ff0577ac */ /* 0x000e220008000800 */
[----:B------:R-:W3:Y:S09]  /*0600*/  LDCU UR7, c[0x0][0x3f8] ;  /* 0x00007f00ff0777ac */ /* 0x000ef20008000800 */
[----:B------:R-:W-:-:S04]  /*0610*/  @!UP0 UIADD3 UR6, UPT, UPT, UR6, -UR10, URZ ;  /* 0x8000000a06068290 */ /* 0x000fc8000fffe0ff */
[----:B------:R-:W-:Y:S02]  /*0620*/  UISETP.GT.U32.AND UP2, UPT, UR10, UR6, UPT ;  /* 0x000000060a00728c */ /* 0x000fe4000bf44070 */
[----:B------:R-:W-:-:S09]  /*0630*/  UISETP.NE.AND UP0, UPT, UR11, URZ, UPT ;  /* 0x000000ff0b00728c */ /* 0x000fd2000bf05270 */
[----:B------:R-:W-:-:S07]  /*0640*/  @!UP2 UIADD3 UR6, UPT, UPT, UR6, -UR10, URZ ;  /* 0x8000000a0606a290 */ /* 0x000fce000fffe0ff */
[----:B------:R-:W-:Y:S02]  /*0650*/  UMOV UR12, UR6 ;  /* 0x00000006000c7c82 */ /* 0x000fe40008000000 */
[----:B------:R-:W-:Y:S02]  /*0660*/  @!UP3 UIADD3 UR12, UPT, UPT, -UR12, URZ, URZ ;  /* 0x000000ff0c0cb290 */ /* 0x000fe4000fffe1ff */
[----:B------:R-:W-:-:S06]  /*0670*/  @!UP0 ULOP3.LUT UR12, URZ, UR11, URZ, 0x33, !UPT ;  /* 0x0000000bff0c8292 */ /* 0x000fcc000f8e33ff */
[----:B------:R-:W-:Y:S01]  /*0680*/  IMAD.U32 R40, RZ, RZ, UR12 ;  /* 0x0000000cff287e24 */ /* 0x000fe2000f8e00ff */
[----:B0-----:R-:W-:-:S04]  /*0690*/  UISETP.NE.AND UP1, UPT, UR5, URZ, UPT ;  /* 0x000000ff0500728c */ /* 0x001fc8000bf25270 */
[----:B------:R0:W-:Y:S01]  /*06a0*/  STL [R1+0x78c], R40 ;  /* 0x00078c2801007387 */ /* 0x0001e20000100800 */
[----:B---3--:R-:W-:Y:S02]  /*06b0*/  UIMAD UR4, UR8, UR7, UR43 ;  /* 0x00000007080472a4 */ /* 0x008fe4000f8e022b */
[----:B------:R-:W-:-:S04]  /*06c0*/  UIMAD UR42, UR42, UR7, URZ ;  /* 0x000000072a2a72a4 */ /* 0x000fc8000f8e02ff */
[----:B------:R-:W-:Y:S02]  /*06d0*/  @UP1 UIMAD UR5, UR8, UR5, URZ ;  /* 0x00000005080512a4 */ /* 0x000fe4000f8e02ff */
[----:B------:R-:W-:Y:S02]  /*06e0*/  @!UP1 UIMAD UR9, UR4, 0xa0, URZ ;  /* 0x000000a0040998a4 */ /* 0x000fe4000f8e02ff */
[----:B------:R-:W-:Y:S01]  /*06f0*/  @UP1 UIMAD UR9, UR43, 0xa0, UR5 ;  /* 0x000000a02b0918a4 */ /* 0x000fe2000f8e0205 */
[----:B01----:R-:W-:Y:S11]  /*0700*/  @P4 BRA `(.L_x_1252) ;  /* 0x0000000000504947 */ /* 0x003ff60003800000 */
[----:B------:R-:W0:Y:S01]  /*0710*/  LDC R3, c[0x0][0x478] ;  /* 0x00011e00ff037b82 */ /* 0x000e220000000800 */
[----:B------:R-:W-:Y:S01]  /*0720*/  VIADD R13, R0, UR9 ;  /* 0x00000009000d7c36 */ /* 0x000fe20008000000 */
[----:B0-----:R-:W-:-:S13]  /*0730*/  ISETP.NE.AND P0, PT, R3, 0x2, PT ;  /* 0x000000020300780c */ /* 0x001fda0003f05270 */
[----:B------:R-:W0:Y:S08]  /*0740*/  @!P0 LDC.64 R8, c[0x0][0x388] ;  /* 0x0000e200ff088b82 */ /* 0x000e300000000a00 */
[----:B------:R-:W1:Y:S08]  /*0750*/  @!P0 LDC.64 R4, c[0x0][0x468] ;  /* 0x00011a00ff048b82 */ /* 0x000e700000000a00 */
[----:B------:R-:W2:Y:S01]  /*0760*/  @P0 LDC.64 R6, c[0x0][0x388] ;  /* 0x0000e200ff060b82 */ /* 0x000ea20000000a00 */
[----:B0-----:R-:W-:-:S04]  /*0770*/  @!P0 IADD3 R8, P1, PT, R13, R8, RZ ;  /* 0x000000080d088210 */ /* 0x001fc80007f3e0ff */
[C---:B------:R-:W-:Y:S01]  /*0780*/  @!P0 LEA.HI.X.SX32 R9, R13.reuse, R9, 0x1, P1 ;  /* 0x000000090d098211 */ /* 0x040fe200008f0eff */
[----:B-1----:R-:W3:Y:S04]  /*0790*/  @!P0 LDG.E R4, desc[UR36][R4.64] ;  /* 0x0000002404048981 */ /* 0x002ee8000c1e1900 */
[----:B------:R-:W4:Y:S01]  /*07a0*/  @!P0 LDG.E R8, desc[UR36][R8.64] ;  /* 0x0000002408088981 */ /* 0x000f22000c1e1900 */
[----:B--2---:R-:W-:Y:S01]  /*07b0*/  @P0 IMAD.WIDE R6, R13, 0x4, R6 ;  /* 0x000000040d060825 */ /* 0x004fe200078e0206 */
[----:B----4-:R-:W3:Y:S08]  /*07c0*/  @!P0 I2F.S8 R3, R8 ;  /* 0x0000000800038306 */ /* 0x010ef00000001400 */
[----:B------:R-:W0:Y:S08]  /*07d0*/  @!P0 I2F.S8 R29, R8.B1 ;  /* 0x10000008001d8306 */ /* 0x000e300000001400 */
[----:B------:R-:W1:Y:S08]  /*07e0*/  @!P0 I2F.S8 R11, R8.B2 ;  /* 0x20000008000b8306 */ /* 0x000e700000001400 */
[----:B------:R-:W2:Y:S01]  /*07f0*/  @!P0 I2F.S8 R31, R8.B3 ;  /* 0x30000008001f8306 */ /* 0x000ea20000001400 */
[C---:B---3--:R-:W-:Y:S01]  /*0800*/  @!P0 FMUL.FTZ R28, R4.reuse, R3 ;  /* 0x00000003041c8220 */ /* 0x048fe20000410000 */
[C---:B0-----:R-:W-:Y:S01]  /*0810*/  @!P0 FMUL.FTZ R29, R4.reuse, R29 ;  /* 0x0000001d041d8220 */ /* 0x041fe20000410000 */
[C---:B-1----:R-:W-:Y:S01]  /*0820*/  @!P0 FMUL.FTZ R30, R4.reuse, R11 ;  /* 0x0000000b041e8220 */ /* 0x042fe20000410000 */
[----:B--2---:R-:W-:-:S06]  /*0830*/  @!P0 FMUL.FTZ R31, R4, R31 ;  /* 0x0000001f041f8220 */ /* 0x004fcc0000410000 */
[----:B------:R0:W5:Y:S02]  /*0840*/  @P0 LDG.E.128 R28, desc[UR36][R6.64] ;  /* 0x00000024061c0981 */ /* 0x000164000c1e1d00 */
.L_x_1252:
[----:B------:R-:W-:Y:S05]  /*0850*/  BSYNC.RECONVERGENT B0 ;  /* 0x0000000000007941 */ /* 0x000fea0003800200 */
.L_x_1251:
[----:B------:R-:W1:Y:S01]  /*0860*/  LDCU.64 UR10, c[0x0][0x3a0] ;  /* 0x00007400ff0a77ac */ /* 0x000e620008000a00 */
[----:B------:R-:W-:Y:S01]  /*0870*/  ISETP.NE.U32.AND P0, PT, R18, RZ, PT ;  /* 0x000000ff1200720c */ /* 0x000fe20003f05070 */
[----:B------:R-:W2:Y:S01]  /*0880*/  @!P4 LDC.64 R4, c[0x0][0x3b8] ;  /* 0x0000ee00ff04cb82 */ /* 0x000ea20000000a00 */
[----:B------:R-:W-:Y:S01]  /*0890*/  @!P4 IMAD R3, R22, R15, UR40 ;  /* 0x000000281603ce24 */ /* 0x000fe2000f8e020f */
[----:B------:R-:W3:Y:S01]  /*08a0*/  LDCU.64 UR8, c[0x0][0x390] ;  /* 0x00007200ff0877ac */ /* 0x000ee20008000a00 */
[----:B------:R-:W-:Y:S02]  /*08b0*/  ISETP.NE.AND.EX P0, PT, R19, RZ, PT, P0 ;  /* 0x000000ff1300720c */ /* 0x000fe40003f05300 */
[----:B------:R-:W-:Y:S01]  /*08c0*/  CS2R R34, SRZ ;  /* 0x0000000000227805 */ /* 0x000fe2000001ff00 */
[----:B------:R-:W4:Y:S01]  /*08d0*/  S2R R19, SR_CTAID.X ;  /* 0x0000000000137919 */ /* 0x000f220000002500 */
[----:B------:R-:W-:Y:S01]  /*08e0*/  VOTEU.ANY UP0, P2 ;  /* 0x0000000000ff7886 */ /* 0x000fe20001000100 */
[----:B------:R-:W-:Y:S01]  /*08f0*/  PLOP3.LUT P5, PT, PT, PT, UP0, 0x80, 0x8 ;  /* 0x000000000008781c */ /* 0x000fe20003faf008 */
[----:B------:R-:W-:Y:S01]  /*0900*/  UIMAD UR44, UR4, 0xa0, URZ ;  /* 0x000000a0042c78a4 */ /* 0x000fe2000f8e02ff */
[----:B------:R-:W-:Y:S01]  /*0910*/  PLOP3.LUT P2, PT, PT, PT, UP0, 0x40, 0x4 ;  /* 0x000000000004781c */ /* 0x000fe20003f4e808 */
[----:B------:R-:W-:Y:S01]  /*0920*/  @!P4 IMAD.SHL.U32 R3, R3, 0x4, RZ ;  /* 0x000000040303c824 */ /* 0x000fe200078e00ff */
[----:B------:R-:W-:-:S02]  /*0930*/  CS2R R32, SRZ ;  /* 0x0000000000207805 */ /* 0x000fc4000001ff00 */
[C---:B------:R-:W-:Y:S01]  /*0940*/  ISETP.GT.U32.OR P2, PT, R22.reuse, 0x3f, P2 ;  /* 0x0000003f1600780c */ /* 0x040fe20001744470 */
[----:B------:R-:W-:Y:S01]  /*0950*/  @!P4 IMAD R15, R15, UR44, R3 ;  /* 0x0000002c0f0fcc24 */ /* 0x000fe2000f8e0203 */
[----:B-1----:R-:W-:Y:S01]  /*0960*/  ISETP.NE.U32.AND P3, PT, RZ, UR10, PT ;  /* 0x0000000aff007c0c */ /* 0x002fe2000bf65070 */
[----:B------:R-:W1:Y:S03]  /*0970*/  @P0 LDC.64 R12, c[0x0][0x418] ;  /* 0x00010600ff0c0b82 */ /* 0x000e660000000a00 */
[----:B------:R-:W-:Y:S02]  /*0980*/  ISETP.NE.AND.EX P3, PT, RZ, UR11, PT, P3 ;  /* 0x0000000bff007c0c */ /* 0x000fe4000bf65330 */
[----:B---3--:R-:W-:Y:S02]  /*0990*/  ISETP.NE.U32.AND P1, PT, RZ, UR8, PT ;  /* 0x00000008ff007c0c */ /* 0x008fe4000bf25070 */
[----:B------:R-:W-:Y:S01]  /*09a0*/  ISETP.GT.U32.OR P3, PT, R22, 0x27, !P3 ;  /* 0x000000271600780c */ /* 0x000fe20005f64470 */
[----:B--2---:R-:W-:Y:S01]  /*09b0*/  @!P4 IMAD.WIDE R4, R15, 0x4, R4 ;  /* 0x000000040f04c825 */ /* 0x004fe200078e0204 */
[----:B------:R-:W-:Y:S01]  /*09c0*/  ISETP.NE.AND.EX P1, PT, RZ, UR9, PT, P1 ;  /* 0x00000009ff007c0c */ /* 0x000fe2000bf25310 */
[----:B------:R-:W-:Y:S01]  /*09d0*/  VOTEU.ALL UP0, P2 ;  /* 0x0000000000ff7886 */ /* 0x000fe20001000000 */
[----:B------:R-:W-:-:S02]  /*09e0*/  ISETP.NE.OR P3, PT, R14, RZ, P3 ;  /* 0x000000ff0e00720c */ /* 0x000fc40001f65670 */
[----:B------:R-:W-:Y:S02]  /*09f0*/  ISETP.GT.U32.OR P1, PT, R22, 0x27, !P1 ;  /* 0x000000271600780c */ /* 0x000fe40004f24470 */
[----:B-----5:R-:W-:Y:S02]  /*0a00*/  @P5 R2UR UR39, R10 ;  /* 0x000000000a2752ca */ /* 0x020fe400000e0000 */
[----:B------:R-:W2:Y:S01]  /*0a10*/  @!P2 LDC.64 R10, c[0x0][0x450] ;  /* 0x00011400ff0aab82 */ /* 0x000ea20000000a00 */
[----:B----4-:R-:W-:Y:S01]  /*0a20*/  IMAD R3, R19, 0xa0, R0 ;  /* 0x000000a013037824 */ /* 0x010fe200078e0200 */
[----:B------:R-:W-:Y:S02]  /*0a30*/  CS2R R26, SRZ ;  /* 0x00000000001a7805 */ /* 0x000fe4000001ff00 */
[----:B------:R-:W-:Y:S01]  /*0a40*/  CS2R R24, SRZ ;  /* 0x0000000000187805 */ /* 0x000fe2000001ff00 */
[----:B-1----:R-:W-:-:S03]  /*0a50*/  @P0 IMAD.WIDE.U32 R12, R17, 0x4, R12 ;  /* 0x00000004110c0825 */ /* 0x002fc600078e000c */
[----:B------:R-:W1:Y:S03]  /*0a60*/  @!P3 LDC.64 R8, c[0x0][0x3a0] ;  /* 0x0000e800ff08bb82 */ /* 0x000e660000000a00 */
[----:B------:R-:W-:-:S05]  /*0a70*/  @!UP0 UIMAD UR4, UR39, UR7, URZ ;  /* 0x00000007270482a4 */ /* 0x000fca000f8e02ff */
[----:B0-----:R-:W0:Y:S01]  /*0a80*/  @!P1 LDC.64 R6, c[0x0][0x390] ;  /* 0x0000e400ff069b82 */ /* 0x001e220000000a00 */
[----:B------:R-:W-:Y:S01]  /*0a90*/  IMAD.U32 R16, RZ, RZ, UR4 ;  /* 0x00000004ff107e24 */ /* 0x000fe2000f8e00ff */
[----:B------:R-:W-:Y:S01]  /*0aa0*/  CS2R R18, SRZ ;  /* 0x0000000000127805 */ /* 0x000fe2000001ff00 */
[----:B------:R-:W3:Y:S02]  /*0ab0*/  @!P4 LDG.E.128 R24, desc[UR36][R4.64] ;  /* 0x000000240418c981 */ /* 0x000ee4000c1e1d00 */
[----:B------:R-:W-:Y:S01]  /*0ac0*/  @!P2 IMAD R15, R16, 0xa0, R3 ;  /* 0x000000a0100fa824 */ /* 0x000fe200078e0203 */
[----:B------:R-:W-:Y:S01]  /*0ad0*/  CS2R R16, SRZ ;  /* 0x0000000000107805 */ /* 0x000fe2000001ff00 */
[----:B------:R-:W4:Y:S01]  /*0ae0*/  @P0 LDG.E R12, desc[UR36][R12.64] ;  /* 0x000000240c0c0981 */ /* 0x000f22000c1e1900 */
[----:B------:R-:W0:Y:S01]  /*0af0*/  LDCU.U8 UR4, c[0x0][0x404] ;  /* 0x00008080ff0477ac */ /* 0x000e220008000000 */
[----:B--2---:R-:W-:-:S05]  /*0b00*/  @!P2 IMAD.WIDE R10, R15, 0x4, R10 ;  /* 0x000000040f0aa825 */ /* 0x004fca00078e020a */
[----:B------:R-:W2:Y:S01]  /*0b10*/  @!P2 LDG.E.128 R36, desc[UR36][R10.64] ;  /* 0x000000240a24a981 */ /* 0x000ea2000c1e1d00 */
[----:B-1----:R-:W-:-:S05]  /*0b20*/  @!P3 IMAD.WIDE.U32 R8, R3, 0x4, R8 ;  /* 0x000000040308b825 */ /* 0x002fca00078e0008 */
[----:B------:R-:W3:Y:S01]  /*0b30*/  @!P3 LDG.E.128 R16, desc[UR36][R8.64] ;  /* 0x000000240810b981 */ /* 0x000ee2000c1e1d00 */
[----:B0-----:R-:W-:-:S05]  /*0b40*/  @!P1 IMAD.WIDE.U32 R6, R3, 0x4, R6 ;  /* 0x0000000403069825 */ /* 0x001fca00078e0006 */
[----:B------:R0:W2:Y:S02]  /*0b50*/  @!P1 LDG.E.128 R32, desc[UR36][R6.64] ;  /* 0x0000002406209981 */ /* 0x0000a4000c1e1d00 */
[----:B0-----:R-:W0:Y:S01]  /*0b60*/  LDC R7, c[0x0][0x400] ;  /* 0x00010000ff077b82 */ /* 0x001e220000000800 */
[----:B------:R-:W-:Y:S02]  /*0b70*/  ISETP.NE.AND P1, PT, RZ, UR4, PT ;  /* 0x00000004ff007c0c */ /* 0x000fe4000bf25270 */
[----:B------:R-:W-:Y:S01]  /*0b80*/  ISETP.NE.AND P3, PT, R14, RZ, PT ;  /* 0x000000ff0e00720c */ /* 0x000fe20003f65270 */
[----:B------:R-:W-:Y:S01]  /*0b90*/  UMOV UR38, URZ ;  /* 0x000000ff00267c82 */ /* 0x000fe20008000000 */
[----:B------:R-:W-:Y:S01]  /*0ba0*/  BSSY.RECONVERGENT B6, `(.L_x_1253) ;  /* 0x000011f000067945 */ /* 0x000fe20003800200 */
[----:B0-----:R-:W-:Y:S02]  /*0bb0*/  ISETP.LT.OR P1, PT, R7, 0x1, P1 ;  /* 0x000000010700780c */ /* 0x001fe40000f21670 */
[----:B----4-:R-:W-:-:S08]  /*0bc0*/  @P0 R2UR UR38, R12 ;  /* 0x000000000c2602ca */ /* 0x010fd000000e0000 */
[----:B---3--:R-:W-:Y:S01]  /*0bd0*/  @!P3 FADD.FTZ R24, R24, R16 ;  /* 0x000000101818b221 */ /* 0x008fe20000010000 */
[----:B------:R-:W-:Y:S01]  /*0be0*/  @!P3 FADD.FTZ R25, R25, R17 ;  /* 0x000000111919b221 */ /* 0x000fe20000010000 */
[----:B------:R-:W-:Y:S01]  /*0bf0*/  @!P3 FADD.FTZ R26, R26, R18 ;  /* 0x000000121a1ab221 */ /* 0x000fe20000010000 */
[----:B------:R-:W-:Y:S01]  /*0c00*/  @!P3 FADD.FTZ R27, R27, R19 ;  /* 0x000000131b1bb221 */ /* 0x000fe20000010000 */
[----:B--2---:R-:W-:Y:S01]  /*0c10*/  @!P2 FMUL.FTZ R24, R24, R36 ;  /* 0x000000241818a220 */ /* 0x004fe20000410000 */
[----:B------:R-:W-:Y:S01]  /*0c20*/  @!P2 FMUL.FTZ R25, R25, R37 ;  /* 0x000000251919a220 */ /* 0x000fe20000410000 */
[----:B------:R-:W-:Y:S01]  /*0c30*/  @!P2 FMUL.FTZ R26, R26, R38 ;  /* 0x000000261a1aa220 */ /* 0x000fe20000410000 */
[----:B------:R-:W-:Y:S01]  /*0c40*/  @!P2 FMUL.FTZ R27, R27, R39 ;  /* 0x000000271b1ba220 */ /* 0x000fe20000410000 */
[----:B------:R-:W-:Y:S01]  /*0c50*/  FADD.FTZ R28, R32, R28 ;  /* 0x0000001c201c7221 */ /* 0x000fe20000010000 */
[----:B------:R-:W-:Y:S01]  /*0c60*/  FADD.FTZ R29, R33, R29 ;  /* 0x0000001d211d7221 */ /* 0x000fe20000010000 */
[----:B------:R-:W-:Y:S01]  /*0c70*/  FADD.FTZ R30, R34, R30 ;  /* 0x0000001e221e7221 */ /* 0x000fe20000010000 */
[----:B------:R-:W-:Y:S01]  /*0c80*/  FADD.FTZ R31, R35, R31 ;  /* 0x0000001f231f7221 */ /* 0x000fe20000010000 */
[----:B------:R-:W-:Y:S06]  /*0c90*/  @P1 BRA `(.L_x_1254) ;  /* 0x00000004002c1947 */ /* 0x000fec0003800000 */
[----:B------:R-:W-:Y:S05]  /*0ca0*/  @P3 BRA `(.L_x_1255) ;  /* 0x0000000000a83947 */ /* 0x000fea0003800000 */
[----:B------:R-:W-:-:S13]  /*0cb0*/  ISETP.GE.AND P0, PT, R0, R7, PT ;  /* 0x000000070000720c */ /* 0x000fda0003f06270 */
[----:B------:R-:W-:Y:S05]  /*0cc0*/  @P0 BRA `(.L_x_1256) ;  /* 0x0000001000300947 */ /* 0x000fea0003800000 */
[----:B------:R-:W-:Y:S01]  /*0cd0*/  I2FP.F32.U32 R3, R7 ;  /* 0x0000000700037245 */ /* 0x000fe20000201000 */
[----:B------:R-:W-:Y:S01]  /*0ce0*/  VIADD R4, R0, 0x2 ;  /* 0x0000000200047836 */ /* 0x000fe20000000000 */
[----:B------:R-:W-:-:S04]  /*0cf0*/  I2FP.F32.U32 R0, R0 ;  /* 0x0000000000007245 */ /* 0x000fc80000201000 */
[----:B------:R-:W0:Y:S01]  /*0d00*/  MUFU.RCP R3, R3 ;  /* 0x0000000300037308 */ /* 0x000e220000001000 */
[----:B------:R-:W-:-:S05]  /*0d10*/  I2FP.F32.U32 R4, R4 ;  /* 0x0000000400047245 */ /* 0x000fca0000201000 */
[-C--:B0-----:R-:W-:Y:S01]  /*0d20*/  FMUL.FTZ R4, R4, R3.reuse ;  /* 0x0000000304047220 */ /* 0x081fe20000410000 */
[----:B------:R-:W-:-:S03]  /*0d30*/  FMUL.FTZ R0, R0, R3 ;  /* 0x0000000300007220 */ /* 0x000fc60000410000 */
[----:B------:R-:W-:Y:S01]  /*0d40*/  FMUL.FTZ R5, R4, 13.28771209716796875 ;  /* 0x41549a7804057820 */ /* 0x000fe20000410000 */
[----:B------:R-:W-:Y:S01]  /*0d50*/  FMUL.FTZ R4, R0, 13.28771209716796875 ;  /* 0x41549a7800047820 */ /* 0x000fe20000410000 */
[----:B------:R-:W-:-:S03]  /*0d60*/  IADD3 R0, PT, PT, R14, -UR38, RZ ;  /* 0x800000260e007c10 */ /* 0x000fc6000fffe0ff */
[----:B------:R-:W-:Y:S01]  /*0d70*/  MUFU.EX2 R7, -R4 ;  /* 0x8000000400077308 */ /* 0x000fe20000000800 */
[----:B------:R-:W-:-:S07]  /*0d80*/  I2FP.F32.S32 R0, R0 ;  /* 0x0000000000007245 */ /* 0x000fce0000201400 */
[----:B------:R-:W0:Y:S02]  /*0d90*/  MUFU.EX2 R5, -R5 ;  /* 0x8000000500057308 */ /* 0x000e240000000800 */
[C---:B0-----:R-:W-:Y:S01]  /*0da0*/  FMUL.FTZ R3, R0.reuse, R5 ;  /* 0x0000000500037220 */ /* 0x041fe20000410000 */
[----:B------:R-:W-:-:S03]  /*0db0*/  FMUL.FTZ R0, R0, R7 ;  /* 0x0000000700007220 */ /* 0x000fc60000410000 */
[----:B------:R-:W-:Y:S01]  /*0dc0*/  FMUL.RZ R13, R3, 0.15915493667125701904 ;  /* 0x3e22f983030d7820 */ /* 0x000fe2000040c000 */
[----:B------:R-:W-:-:S03]  /*0dd0*/  FMUL.RZ R11, R0, 0.15915493667125701904 ;  /* 0x3e22f983000b7820 */ /* 0x000fc6000040c000 */
[----:B------:R-:W0:Y:S08]  /*0de0*/  MUFU.SIN R6, R13 ;  /* 0x0000000d00067308 */ /* 0x000e300000000400 */
[----:B------:R-:W1:Y:S08]  /*0df0*/  MUFU.COS R8, R13 ;  /* 0x0000000d00087308 */ /* 0x000e700000000000 */
[----:B------:R-:W2:Y:S01]  /*0e00*/  MUFU.SIN R3, R11 ;  /* 0x0000000b00037308 */ /* 0x000ea20000000400 */
[-C--:B0-----:R-:W-:Y:S01]  /*0e10*/  FMUL.FTZ R5, R31, R6.reuse ;  /* 0x000000061f057220 */ /* 0x081fe20000410000 */
[-C--:B------:R-:W-:Y:S01]  /*0e20*/  FMUL.FTZ R7, R27, R6.reuse ;  /* 0x000000061b077220 */ /* 0x080fe20000410000 */
[-C--:B------:R-:W-:Y:S01]  /*0e30*/  FMUL.FTZ R12, R26, R6.reuse ;  /* 0x000000061a0c7220 */ /* 0x080fe20000410000 */
[----:B------:R-:W-:-:S04]  /*0e40*/  FMUL.FTZ R10, R30, R6 ;  /* 0x000000061e0a7220 */ /* 0x000fc80000410000 */
[----:B------:R-:W0:Y:S01]  /*0e50*/  MUFU.COS R0, R11 ;  /* 0x0000000b00007308 */ /* 0x000e220000000000 */
[-C--:B-1----:R-:W-:Y:S01]  /*0e60*/  FFMA.FTZ R9, R30, R8.reuse, -R5 ;  /* 0x000000081e097223 */ /* 0x082fe20000010805 */
[-C--:B------:R-:W-:Y:S01]  /*0e70*/  FFMA.FTZ R26, R26, R8.reuse, -R7 ;  /* 0x000000081a1a7223 */ /* 0x080fe20000010807 */
[-C--:B------:R-:W-:Y:S01]  /*0e80*/  FFMA.FTZ R31, R31, R8.reuse, R10 ;  /* 0x000000081f1f7223 */ /* 0x080fe2000001000a */
[----:B------:R-:W-:Y:S01]  /*0e90*/  FFMA.FTZ R27, R27, R8, R12 ;  /* 0x000000081b1b7223 */ /* 0x000fe2000001000c */
[----:B------:R-:W-:Y:S02]  /*0ea0*/  IMAD.MOV.U32 R30, RZ, RZ, R9 ;  /* 0x000000ffff1e7224 */ /* 0x000fe400078e0009 */
[-C--:B--2---:R-:W-:Y:S01]  /*0eb0*/  FMUL.FTZ R5, R29, R3.reuse ;  /* 0x000000031d057220 */ /* 0x084fe20000410000 */
[-C--:B------:R-:W-:Y:S01]  /*0ec0*/  FMUL.FTZ R7, R25, R3.reuse ;  /* 0x0000000319077220 */ /* 0x080fe20000410000 */
[-C--:B------:R-:W-:Y:S01]  /*0ed0*/  FMUL.FTZ R4, R28, R3.reuse ;  /* 0x000000031c047220 */ /* 0x080fe20000410000 */
[----:B------:R-:W-:Y:S01]  /*0ee0*/  FMUL.FTZ R6, R24, R3 ;  /* 0x0000000318067220 */ /* 0x000fe20000410000 */
[-C--:B0-----:R-:W-:Y:S01]  /*0ef0*/  FFMA.FTZ R5, R28, R0.reuse, -R5 ;  /* 0x000000001c057223 */ /* 0x081fe20000010805 */
[-C--:B------:R-:W-:Y:S01]  /*0f00*/  FFMA.FTZ R24, R24, R0.reuse, -R7 ;  /* 0x0000000018187223 */ /* 0x080fe20000010807 */
[-C--:B------:R-:W-:Y:S01]  /*0f10*/  FFMA.FTZ R29, R29, R0.reuse, R4 ;  /* 0x000000001d1d7223 */ /* 0x080fe20000010004 */
[----:B------:R-:W-:Y:S01]  /*0f20*/  FFMA.FTZ R25, R25, R0, R6 ;  /* 0x0000000019197223 */ /* 0x000fe20000010006 */
[----:B------:R-:W-:Y:S01]  /*0f30*/  IMAD.MOV.U32 R28, RZ, RZ, R5 ;  /* 0x000000ffff1c7224 */ /* 0x000fe200078e0005 */
[----:B------:R-:W-:Y:S06]  /*0f40*/  BRA `(.L_x_1256) ;  /* 0x0000000c00907947 */ /* 0x000fec0003800000 */
.L_x_1255:
[----:B------:R-:W-:-:S13]  /*0f50*/  ISETP.GE.AND P0, PT, R0, R7, PT ;  /* 0x000000070000720c */ /* 0x000fda0003f06270 */
[----:B------:R-:W-:Y:S05]  /*0f60*/  @P0 BRA `(.L_x_1256) ;  /* 0x0000000c00880947 */ /* 0x000fea0003800000 */
[----:B------:R-:W-:Y:S01]  /*0f70*/  I2FP.F32.U32 R7, R7 ;  /* 0x0000000700077245 */ /* 0x000fe20000201000 */
[----:B------:R-:W-:Y:S01]  /*0f80*/  VIADD R3, R0, 0x2 ;  /* 0x0000000200037836 */ /* 0x000fe20000000000 */
[----:B------:R-:W-:Y:S01]  /*0f90*/  I2FP.F32.U32 R0, R0 ;  /* 0x0000000000007245 */ /* 0x000fe20000201000 */
[----:B------:R-:W-:-:S03]  /*0fa0*/  VIADD R14, R14, -UR38 ;  /* 0x800000260e0e7c36 */ /* 0x000fc60008000000 */
[----:B------:R-:W0:Y:S01]  /*0fb0*/  MUFU.RCP R7, R7 ;  /* 0x0000000700077308 */ /* 0x000e220000001000 */
[----:B------:R-:W-:Y:S02]  /*0fc0*/  I2FP.F32.U32 R4, R3 ;  /* 0x0000000300047245 */ /* 0x000fe40000201000 */
[----:B------:R-:W-:-:S03]  /*0fd0*/  I2FP.F32.S32 R14, R14 ;  /* 0x0000000e000e7245 */ /* 0x000fc60000201400 */
[-C--:B0-----:R-:W-:Y:S01]  /*0fe0*/  FMUL.FTZ R4, R4, R7.reuse ;  /* 0x0000000704047220 */ /* 0x081fe20000410000 */
[----:B------:R-:W-:-:S03]  /*0ff0*/  FMUL.FTZ R0, R0, R7 ;  /* 0x0000000700007220 */ /* 0x000fc60000410000 */
[----:B------:R-:W-:Y:S01]  /*1000*/  FMUL.FTZ R4, R4, 13.28771209716796875 ;  /* 0x41549a7804047820 */ /* 0x000fe20000410000 */
[----:B------:R-:W-:-:S03]  /*1010*/  FMUL.FTZ R0, R0, 13.28771209716796875 ;  /* 0x41549a7800007820 */ /* 0x000fc60000410000 */
[----:B------:R-:W0:Y:S08]  /*1020*/  MUFU.EX2 R5, -R4 ;  /* 0x8000000400057308 */ /* 0x000e300000000800 */
[----:B------:R-:W1:Y:S01]  /*1030*/  MUFU.EX2 R3, -R0 ;  /* 0x8000000000037308 */ /* 0x000e620000000800 */
[----:B0-----:R-:W-:-:S04]  /*1040*/  FMUL.FTZ R5, R14, R5 ;  /* 0x000000050e057220 */ /* 0x001fc80000410000 */
[----:B------:R-:W-:Y:S01]  /*1050*/  FMUL.RZ R6, R5, 0.15915493667125701904 ;  /* 0x3e22f98305067820 */ /* 0x000fe2000040c000 */
[----:B-1----:R-:W-:-:S03]  /*1060*/  FMUL.FTZ R3, R14, R3 ;  /* 0x000000030e037220 */ /* 0x002fc60000410000 */
[----:B------:R-:W0:Y:S01]  /*1070*/  MUFU.SIN R9, R6 ;  /* 0x0000000600097308 */ /* 0x000e220000000400 */
[----:B------:R-:W-:-:S07]  /*1080*/  FMUL.RZ R3, R3, 0.15915493667125701904 ;  /* 0x3e22f98303037820 */ /* 0x000fce000040c000 */
[----:B------:R-:W1:Y:S08]  /*1090*/  MUFU.SIN R5, R3 ;  /* 0x0000000300057308 */ /* 0x000e700000000400 */
[----:B------:R-:W2:Y:S01]  /*10a0*/  MUFU.COS R8, R6 ;  /* 0x0000000600087308 */ /* 0x000ea20000000000 */
[-C--:B0-----:R-:W-:Y:S01]  /*10b0*/  FMUL.FTZ R11, R31, R9.reuse ;  /* 0x000000091f0b7220 */ /* 0x081fe20000410000 */
[----:B------:R-:W-:-:S06]  /*10c0*/  FMUL.FTZ R10, R30, R9 ;  /* 0x000000091e0a7220 */ /* 0x000fcc0000410000 */
[----:B------:R-:W0:Y:S01]  /*10d0*/  MUFU.COS R4, R3 ;  /* 0x0000000300047308 */ /* 0x000e220000000000 */
[-C--:B-1----:R-:W-:Y:S01]  /*10e0*/  FMUL.FTZ R7, R29, R5.reuse ;  /* 0x000000051d077220 */ /* 0x082fe20000410000 */
[----:B------:R-:W-:Y:S01]  /*10f0*/  FMUL.FTZ R0, R28, R5 ;  /* 0x000000051c007220 */ /* 0x000fe20000410000 */
[-C--:B--2---:R-:W-:Y:S01]  /*1100*/  FFMA.FTZ R30, R30, R8.reuse, -R11 ;  /* 0x000000081e1e7223 */ /* 0x084fe2000001080b */
[----:B------:R-:W-:Y:S01]  /*1110*/  FFMA.FTZ R31, R31, R8, R10 ;  /* 0x000000081f1f7223 */ /* 0x000fe2000001000a */
[-C--:B0-----:R-:W-:Y:S01]  /*1120*/  FFMA.FTZ R28, R28, R4.reuse, -R7 ;  /* 0x000000041c1c7223 */ /* 0x081fe20000010807 */
[----:B------:R-:W-:Y:S01]  /*1130*/  FFMA.FTZ R29, R29, R4, R0 ;  /* 0x000000041d1d7223 */ /* 0x000fe20000010000 */
[----:B------:R-:W-:Y:S06]  /*1140*/  BRA `(.L_x_1256) ;  /* 0x0000000c00107947 */ /* 0x000fec0003800000 */
.L_x_1254:
        /* <DEDUP_REMOVED lines=20> */
[----:B------:R-:W-:Y:S02]  /*1290*/  @!P1 IMAD.IADD R3, R3, 0x1, -R6 ;  /* 0x0000000103039824 */ /* 0x000fe400078e0a06 */
[----:B------:R-:W-:Y:S01]  /*12a0*/  @!P1 VIADD R5, R5, 0x1 ;  /* 0x0000000105059836 */ /* 0x000fe20000000000 */
[----:B------:R-:W-:Y:S02]  /*12b0*/  ISETP.NE.AND P1, PT, R23, RZ, PT ;  /* 0x000000ff1700720c */ /* 0x000fe40003f25270 */
[----:B------:R-:W-:Y:S02]  /*12c0*/  ISETP.GE.U32.AND P0, PT, R3, R6, PT ;  /* 0x000000060300720c */ /* 0x000fe40003f06070 */
[----:B------:R-:W-:-:S04]  /*12d0*/  LOP3.LUT R3, R0, R23, RZ, 0x3c, !PT ;  /* 0x0000001700037212 */ /* 0x000fc800078e3cff */
[----:B------:R-:W-:-:S07]  /*12e0*/  ISETP.GE.AND P2, PT, R3, RZ, PT ;  /* 0x000000ff0300720c */ /* 0x000fce0003f46270 */
[----:B------:R-:W-:Y:S01]  /*12f0*/  @P0 VIADD R5, R5, 0x1 ;  /* 0x0000000105050836 */ /* 0x000fe20000000000 */
[----:B------:R-:W-:-:S04]  /*1300*/  ISETP.GE.AND P0, PT, R0, R7, PT ;  /* 0x000000070000720c */ /* 0x000fc80003f06270 */
[----:B------:R-:W-:-:S05]  /*1310*/  MOV R32, R5 ;  /* 0x0000000500207202 */ /* 0x000fca0000000f00 */
[----:B------:R-:W-:Y:S01]  /*1320*/  @!P2 IMAD.MOV R32, RZ, RZ, -R32 ;  /* 0x000000ffff20a224 */ /* 0x000fe200078e0a20 */
        /* <DEDUP_REMOVED lines=9> */
[----:B------:R-:W-:Y:S02]  /*13c0*/  IMAD.MOV.U32 R8, RZ, RZ, 0x53f ;  /* 0x0000053fff087424 */ /* 0x000fe400078e00ff */
[----:B------:R1:W2:Y:S01]  /*13d0*/  LDC.64 R14, c[0x4][R0] ;  /* 0x01000000000e7b82 */ /* 0x0002a20000000a00 */
[----:B------:R-:W3:Y:S01]  /*13e0*/  LDCU.64 UR6, c[0x4][0xd0] ;  /* 0x01001a00ff0677ac */ /* 0x000ee20008000a00 */
[----:B------:R-:W-:Y:S02]  /*13f0*/  IMAD.MOV.U32 R12, RZ, RZ, 0x1 ;  /* 0x00000001ff0c7424 */ /* 0x000fe400078e00ff */
[----:B------:R-:W-:Y:S01]  /*1400*/  IMAD.MOV.U32 R13, RZ, RZ, RZ ;  /* 0x000000ffff0d7224 */ /* 0x000fe200078e00ff */
[----:B------:R-:W4:Y:S01]  /*1410*/  LDCU.64 UR8, c[0x4][0x90] ;  /* 0x01001200ff0877ac */ /* 0x000f220008000a00 */
[----:B0-----:R-:W-:-:S02]  /*1420*/  IMAD.U32 R4, RZ, RZ, UR4 ;  /* 0x00000004ff047e24 */ /* 0x001fc4000f8e00ff */
[----:B------:R-:W-:Y:S02]  /*1430*/  IMAD.U32 R5, RZ, RZ, UR5 ;  /* 0x00000005ff057e24 */ /* 0x000fe4000f8e00ff */
[----:B---3--:R-:W-:Y:S01]  /*1440*/  IMAD.U32 R6, RZ, RZ, UR6 ;  /* 0x00000006ff067e24 */ /* 0x008fe2000f8e00ff */
[----:B------:R-:W-:Y:S01]  /*1450*/  MOV R7, UR7 ;  /* 0x0000000700077c02 */ /* 0x000fe20008000f00 */
[----:B----4-:R-:W-:Y:S02]  /*1460*/  IMAD.U32 R10, RZ, RZ, UR8 ;  /* 0x00000008ff0a7e24 */ /* 0x010fe4000f8e00ff */
[----:B-1----:R-:W-:-:S07]  /*1470*/  IMAD.U32 R11, RZ, RZ, UR9 ;  /* 0x00000009ff0b7e24 */ /* 0x002fce000f8e00ff */
[----:B------:R-:W-:-:S07]  /*1480*/  LEPC R20, `(.L_x_1257) ;  /* 0x000000001014794e */ /* 0x000fce0000000000 */
[----:B--2---:R-:W-:Y:S05]  /*1490*/  CALL.ABS.NOINC R14 ;  /* 0x000000000e007343 */ /* 0x004fea0003c00000 */
.L_x_1257:
[----:B------:R-:W0:Y:S01]  /*14a0*/  S2R R3, SR_CgaCtaId ;  /* 0x0000000000037919 */ /* 0x000e220000008800 */
[----:B------:R-:W1:Y:S01]  /*14b0*/  LDC R9, c[0x0][0x400] ;  /* 0x00010000ff097b82 */ /* 0x000e620000000800 */
[----:B------:R-:W-:Y:S02]  /*14c0*/  ISETP.NE.AND P6, PT, R34, RZ, PT ;  /* 0x000000ff2200720c */ /* 0x000fe40003fc5270 */
[----:B------:R-:W-:-:S04]  /*14d0*/  MOV R0, 0x400 ;  /* 0x0000040000007802 */ /* 0x000fc80000000f00 */
[----:B------:R-:W-:-:S04]  /*14e0*/  IADD3 R0, PT, PT, R0, 0x840, RZ ;  /* 0x0000084000007810 */ /* 0x000fc80007ffe0ff */
[----:B0-----:R-:W-:-:S05]  /*14f0*/  LEA R0, R3, R0, 0x18 ;  /* 0x0000000003007211 */ /* 0x001fca00078ec0ff */
[----:B-1----:R-:W-:Y:S01]  /*1500*/  IMAD R3, R9, 0x4, R0 ;  /* 0x0000000409037824 */ /* 0x002fe200078e0200 */
        /* <DEDUP_REMOVED lines=8> */
.L_x_1258:
        /* <DEDUP_REMOVED lines=12> */
[----:B------:R-:W-:Y:S02]  /*1650*/  BSSY.RECONVERGENT B1, `(.L_x_1261) ;  /* 0x0000062000017945 */ /* 0x000fe40003800200 */
[----:B------:R-:W-:Y:S01]  /*1660*/  IMAD R20, R23, 0x4, R21 ;  /* 0x0000000417147824 */ /* 0x000fe200078e0215 */
[----:B------:R1:W2:Y:S04]  /*1670*/  LDS R28, [R21] ;  /* 0x00000000151c7984 */ /* 0x0002a80000000800 */
[----:B------:R1:W3:Y:S04]  /*1680*/  LDS R30, [R21+0x4] ;  /* 0x00000400151e7984 */ /* 0x0002e80000000800 */
[----:B------:R1:W4:Y:S04]  /*1690*/  LDS R29, [R20] ;  /* 0x00000000141d7984 */ /* 0x0003280000000800 */
[----:B------:R1:W1:Y:S01]  /*16a0*/  LDS R31, [R20+0x4] ;  /* 0x00000400141f7984 */ /* 0x0002620000000800 */
[----:B0-----:R-:W-:-:S13]  /*16b0*/  ISETP.NE.AND P0, PT, R8, RZ, PT ;  /* 0x000000ff0800720c */ /* 0x001fda0003f05270 */
[----:B-1234-:R-:W-:Y:S05]  /*16c0*/  @P0 BRA `(.L_x_1262) ;  /* 0x0000000000e40947 */ /* 0x01efea0003800000 */
[C---:B------:R-:W-:Y:S01]  /*16d0*/  LEA R35, R5.reuse, R3, 0x2 ;  /* 0x0000000305237211 */ /* 0x040fe200078e10ff */
[----:B------:R-:W-:Y:S01]  /*16e0*/  BSSY.RECONVERGENT B2, `(.L_x_1263) ;  /* 0x0000032000027945 */ /* 0x000fe20003800200 */
[----:B------:R-:W-:-:S03]  /*16f0*/  LEA.HI R4, R5, R5, RZ, 0x1 ;  /* 0x0000000505047211 */ /* 0x000fc600078f08ff */
[----:B------:R-:W-:Y:S01]  /*1700*/  IMAD R34, R23, 0x4, R35 ;  /* 0x0000000417227824 */ /* 0x000fe200078e0223 */
[----:B------:R0:W1:Y:S01]  /*1710*/  LDS R24, [R35] ;  /* 0x0000000023187984 */ /* 0x0000620000000800 */
[----:B------:R-:W-:-:S03]  /*1720*/  IMAD.SHL.U32 R4, R4, 0x2, RZ ;  /* 0x0000000204047824 */ /* 0x000fc600078e00ff */
[----:B------:R0:W2:Y:S02]  /*1730*/  LDS R26, [R35+0x4] ;  /* 0x00000400231a7984 */ /* 0x0000a40000000800 */
[----:B------:R-:W-:Y:S02]  /*1740*/  LOP3.LUT R7, R4, 0xfffffffc, RZ, 0xc0, !PT ;  /* 0xfffffffc04077812 */ /* 0x000fe400078ec0ff */
[----:B------:R0:W3:Y:S02]  /*1750*/  LDS R25, [R34] ;  /* 0x0000000022197984 */ /* 0x0000e40000000800 */
[----:B------:R-:W-:Y:S02]  /*1760*/  ISETP.GE.AND P0, PT, R7, R9, PT ;  /* 0x000000090700720c */ /* 0x000fe40003f06270 */
[----:B------:R0:W4:Y:S11]  /*1770*/  LDS R27, [R34+0x4] ;  /* 0x00000400221b7984 */ /* 0x0001360000000800 */
[----:B0-----:R-:W-:Y:S05]  /*1780*/  @P0 BRA `(.L_x_1264) ;  /* 0x00000000009c0947 */ /* 0x001fea0003800000 */
[----:B------:R-:W-:Y:S01]  /*1790*/  I2FP.F32.S32 R5, R9 ;  /* 0x0000000900057245 */ /* 0x000fe20000201400 */
[----:B------:R-:W-:Y:S02]  /*17a0*/  VIADD R4, R7, 0x2 ;  /* 0x0000000207047836 */ /* 0x000fe40000000000 */
[----:B------:R-:W-:-:S03]  /*17b0*/  VIADD R8, R8, -UR38 ;  /* 0x8000002608087c36 */ /* 0x000fc60008000000 */
[----:B------:R-:W0:Y:S01]  /*17c0*/  MUFU.RCP R5, R5 ;  /* 0x0000000500057308 */ /* 0x000e220000001000 */
[----:B------:R-:W-:-:S05]  /*17d0*/  I2FP.F32.S32 R4, R4 ;  /* 0x0000000400047245 */ /* 0x000fca0000201400 */
[----:B0-----:R-:W-:Y:S01]  /*17e0*/  FMUL.FTZ R6, R4, R5 ;  /* 0x0000000504067220 */ /* 0x001fe20000410000 */
[----:B------:R-:W-:Y:S02]  /*17f0*/  I2FP.F32.S32 R4, R7 ;  /* 0x0000000700047245 */ /* 0x000fe40000201400 */
[----:B------:R-:W-:Y:S01]  /*1800*/  I2FP.F32.S32 R7, R8 ;  /* 0x0000000800077245 */ /* 0x000fe20000201400 */
[----:B------:R-:W-:Y:S02]  /*1810*/  FMUL.FTZ R6, R6, 13.28771209716796875 ;  /* 0x41549a7806067820 */ /* 0x000fe40000410000 */
[----:B------:R-:W-:-:S04]  /*1820*/  FMUL.FTZ R4, R4, R5 ;  /* 0x0000000504047220 */ /* 0x000fc80000410000 */
[----:B------:R-:W-:Y:S01]  /*1830*/  FMUL.FTZ R4, R4, 13.28771209716796875 ;  /* 0x41549a7804047820 */ /* 0x000fe20000410000 */
[----:B------:R-:W0:Y:S08]  /*1840*/  MUFU.EX2 R6, -R6 ;  /* 0x8000000600067308 */ /* 0x000e300000000800 */
[----:B------:R-:W5:Y:S01]  /*1850*/  MUFU.EX2 R4, -R4 ;  /* 0x8000000400047308 */ /* 0x000f620000000800 */
[----:B0-----:R-:W-:-:S04]  /*1860*/  FMUL.FTZ R5, R7, R6 ;  /* 0x0000000607057220 */ /* 0x001fc80000410000 */
[----:B------:R-:W-:Y:S01]  /*1870*/  FMUL.RZ R15, R5, 0.15915493667125701904 ;  /* 0x3e22f983050f7820 */ /* 0x000fe2000040c000 */
[----:B-----5:R-:W-:-:S03]  /*1880*/  FMUL.FTZ R5, R7, R4 ;  /* 0x0000000407057220 */ /* 0x020fc60000410000 */
[----:B------:R-:W0:Y:S01]  /*1890*/  MUFU.SIN R9, R15 ;  /* 0x0000000f00097308 */ /* 0x000e220000000400 */
[----:B------:R-:W-:-:S07]  /*18a0*/  FMUL.RZ R13, R5, 0.15915493667125701904 ;  /* 0x3e22f983050d7820 */ /* 0x000fce000040c000 */
[----:B------:R-:W5:Y:S08]  /*18b0*/  MUFU.COS R8, R15 ;  /* 0x0000000f00087308 */ /* 0x000f700000000000 */
[----:B------:R-:W1:Y:S01]  /*18c0*/  MUFU.SIN R6, R13 ;  /* 0x0000000d00067308 */ /* 0x000e620000000400 */
[-C--:B0-----:R-:W-:Y:S01]  /*18d0*/  FMUL.FTZ R7, R31, R9.reuse ;  /* 0x000000091f077220 */ /* 0x081fe20000410000 */
[-C--:B----4-:R-:W-:Y:S01]  /*18e0*/  FMUL.FTZ R11, R27, R9.reuse ;  /* 0x000000091b0b7220 */ /* 0x090fe20000410000 */
[-C--:B------:R-:W-:Y:S01]  /*18f0*/  FMUL.FTZ R12, R30, R9.reuse ;  /* 0x000000091e0c7220 */ /* 0x080fe20000410000 */
[----:B--2---:R-:W-:-:S04]  /*1900*/  FMUL.FTZ R14, R26, R9 ;  /* 0x000000091a0e7220 */ /* 0x004fc80000410000 */
[----:B------:R-:W0:Y:S01]  /*1910*/  MUFU.COS R5, R13 ;  /* 0x0000000d00057308 */ /* 0x000e220000000000 */
[-C--:B-----5:R-:W-:Y:S01]  /*1920*/  FFMA.FTZ R10, R30, R8.reuse, -R7 ;  /* 0x000000081e0a7223 */ /* 0x0a0fe20000010807 */
[-C--:B------:R-:W-:Y:S01]  /*1930*/  FFMA.FTZ R26, R26, R8.reuse, -R11 ;  /* 0x000000081a1a7223 */ /* 0x080fe2000001080b */
[-C--:B------:R-:W-:Y:S01]  /*1940*/  FFMA.FTZ R31, R31, R8.reuse, R12 ;  /* 0x000000081f1f7223 */ /* 0x080fe2000001000c */
[----:B------:R-:W-:Y:S01]  /*1950*/  FFMA.FTZ R27, R27, R8, R14 ;  /* 0x000000081b1b7223 */ /* 0x000fe2000001000e */
[----:B------:R-:W-:Y:S02]  /*1960*/  IMAD.MOV.U32 R30, RZ, RZ, R10 ;  /* 0x000000ffff1e7224 */ /* 0x000fe400078e000a */
[-C--:B-1----:R-:W-:Y:S01]  /*1970*/  FMUL.FTZ R7, R29, R6.reuse ;  /* 0x000000061d077220 */ /* 0x082fe20000410000 */
[-C--:B---3--:R-:W-:Y:S01]  /*1980*/  FMUL.FTZ R9, R25, R6.reuse ;  /* 0x0000000619097220 */ /* 0x088fe20000410000 */
[-C--:B------:R-:W-:Y:S01]  /*1990*/  FMUL.FTZ R4, R28, R6.reuse ;  /* 0x000000061c047220 */ /* 0x080fe20000410000 */
[----:B------:R-:W-:Y:S01]  /*19a0*/  FMUL.FTZ R6, R24, R6 ;  /* 0x0000000618067220 */ /* 0x000fe20000410000 */
[-C--:B0-----:R-:W-:Y:S01]  /*19b0*/  FFMA.FTZ R7, R28, R5.reuse, -R7 ;  /* 0x000000051c077223 */ /* 0x081fe20000010807 */
[-C--:B------:R-:W-:Y:S01]  /*19c0*/  FFMA.FTZ R24, R24, R5.reuse, -R9 ;  /* 0x0000000518187223 */ /* 0x080fe20000010809 */
[-C--:B------:R-:W-:Y:S01]  /*19d0*/  FFMA.FTZ R29, R29, R5.reuse, R4 ;  /* 0x000000051d1d7223 */ /* 0x080fe20000010004 */
[----:B------:R-:W-:-:S02]  /*19e0*/  FFMA.FTZ R25, R25, R5, R6 ;  /* 0x0000000519197223 */ /* 0x000fc40000010006 */
[----:B------:R-:W-:-:S07]  /*19f0*/  MOV R28, R7 ;  /* 0x00000007001c7202 */ /* 0x000fce0000000f00 */
.L_x_1264:
[----:B------:R-:W-:Y:S05]  /*1a00*/  BSYNC.RECONVERGENT B2 ;  /* 0x0000000000027941 */ /* 0x000fea0003800200 */
.L_x_1263:
[----:B-1----:R0:W-:Y:S04]  /*1a10*/  STS [R35], R24 ;  /* 0x0000001823007388 */ /* 0x0021e80000000800 */
[----:B--2---:R0:W-:Y:S04]  /*1a20*/  STS [R35+0x4], R26 ;  /* 0x0000041a23007388 */ /* 0x0041e80000000800 */
[----:B---3--:R0:W-:Y:S04]  /*1a30*/  STS [R34], R25 ;  /* 0x0000001922007388 */ /* 0x0081e80000000800 */
[----:B----4-:R0:W-:Y:S01]  /*1a40*/  STS [R34+0x4], R27 ;  /* 0x0000041b22007388 */ /* 0x0101e20000000800 */
[----:B------:R-:W-:Y:S05]  /*1a50*/  BRA `(.L_x_1265) ;  /* 0x0000000000847947 */ /* 0x000fea0003800000 */
.L_x_1262:
[----:B------:R-:W-:-:S05]  /*1a60*/  LEA.HI R5, R5, R5, RZ, 0x1 ;  /* 0x0000000505057211 */ /* 0x000fca00078f08ff */
[----:B------:R-:W-:-:S05]  /*1a70*/  IMAD.SHL.U32 R5, R5, 0x2, RZ ;  /* 0x0000000205057824 */ /* 0x000fca00078e00ff */
[----:B------:R-:W-:-:S04]  /*1a80*/  LOP3.LUT R6, R5, 0xfffffffc, RZ, 0xc0, !PT ;  /* 0xfffffffc05067812 */ /* 0x000fc800078ec0ff */
[----:B------:R-:W-:-:S13]  /*1a90*/  ISETP.GE.AND P0, PT, R6, R9, PT ;  /* 0x000000090600720c */ /* 0x000fda0003f06270 */
[----:B------:R-:W-:Y:S05]  /*1aa0*/  @P0 BRA `(.L_x_1265) ;  /* 0x0000000000700947 */ /* 0x000fea0003800000 */
[----:B------:R-:W-:Y:S01]  /*1ab0*/  I2FP.F32.S32 R9, R9 ;  /* 0x0000000900097245 */ /* 0x000fe20000201400 */
[----:B------:R-:W-:-:S05]  /*1ac0*/  VIADD R4, R6, 0x2 ;  /* 0x0000000206047836 */ /* 0x000fca0000000000 */
[----:B------:R-:W0:Y:S01]  /*1ad0*/  MUFU.RCP R9, R9 ;  /* 0x0000000900097308 */ /* 0x000e220000001000 */
[----:B------:R-:W-:-:S05]  /*1ae0*/  I2FP.F32.S32 R4, R4 ;  /* 0x0000000400047245 */ /* 0x000fca0000201400 */
[----:B0-----:R-:W-:Y:S01]  /*1af0*/  FMUL.FTZ R5, R4, R9 ;  /* 0x0000000904057220 */ /* 0x001fe20000410000 */
[----:B------:R-:W-:-:S03]  /*1b00*/  I2FP.F32.S32 R4, R6 ;  /* 0x0000000600047245 */ /* 0x000fc60000201400 */
[----:B------:R-:W-:Y:S02]  /*1b10*/  FMUL.FTZ R6, R5, 13.28771209716796875 ;  /* 0x41549a7805067820 */ /* 0x000fe40000410000 */
[----:B------:R-:W-:Y:S02]  /*1b20*/  FMUL.FTZ R4, R4, R9 ;  /* 0x0000000904047220 */ /* 0x000fe40000410000 */
[----:B------:R-:W0:Y:S02]  /*1b30*/  MUFU.EX2 R7, -R6 ;  /* 0x8000000600077308 */ /* 0x000e240000000800 */
[----:B------:R-:W-:Y:S01]  /*1b40*/  FMUL.FTZ R5, R4, 13.28771209716796875 ;  /* 0x41549a7804057820 */ /* 0x000fe20000410000 */
[----:B------:R-:W-:-:S05]  /*1b50*/  I2FP.F32.S32 R4, R8 ;  /* 0x0000000800047245 */ /* 0x000fca0000201400 */
        /* <DEDUP_REMOVED lines=16> */
[----:B------:R-:W-:-:S07]  /*1c60*/  FFMA.FTZ R29, R29, R4, R6 ;  /* 0x000000041d1d7223 */ /* 0x000fce0000010006 */
.L_x_1265:
[----:B------:R-:W-:Y:S05]  /*1c70*/  BSYNC.RECONVERGENT B1 ;  /* 0x0000000000017941 */ /* 0x000fea0003800200 */
.L_x_1261:
[----:B------:R1:W-:Y:S04]  /*1c80*/  STS [R21], R28 ;  /* 0x0000001c15007388 */ /* 0x0003e80000000800 */
[----:B------:R1:W-:Y:S04]  /*1c90*/  STS [R21+0x4], R30 ;  /* 0x0000041e15007388 */ /* 0x0003e80000000800 */
[----:B------:R1:W-:Y:S04]  /*1ca0*/  STS [R20], R29 ;  /* 0x0000001d14007388 */ /* 0x0003e80000000800 */
[----:B------:R1:W-:Y:S02]  /*1cb0*/  STS [R20+0x4], R31 ;  /* 0x0000041f14007388 */ /* 0x0003e40000000800 */
.L_x_1260:
[----:B------:R-:W-:Y:S05]  /*1cc0*/  BSYNC.RECONVERGENT B0 ;  /* 0x0000000000007941 */ /* 0x000fea0003800200 */
.L_x_1259:
        /* <DEDUP_REMOVED lines=8> */
[----:B------:R-:W-:-:S05]  /*1d50*/  @!P0 IMAD R3, R23, 0x4, R3 ;  /* 0x0000000417038824 */ /* 0x000fca00078e0203 */
[----:B0-----:R3:W2:Y:S02]  /*1d60*/  @!P0 LDS.128 R24, [R3] ;  /* 0x0000000003188984 */ /* 0x0016a40000000c00 */
.L_x_1267:
[----:B------:R-:W-:Y:S05]  /*1d70*/  BSYNC.RECONVERGENT B0 ;  /* 0x0000000000007941 */ /* 0x000fea0003800200 */
.L_x_1266:
[----:B------:R-:W-:Y:S06]  /*1d80*/  BAR.SYNC.DEFER_BLOCKING 0x0 ;  /* 0x0000000000007b1d */ /* 0x000fec0000010000 */
.L_x_1256:
[----:B------:R-:W-:Y:S05]  /*1d90*/  BSYNC.RECONVERGENT B6 ;  /* 0x0000000000067941 */ /* 0x000fea0003800200 */
.L_x_1253:
[----:B------:R-:W-:Y:S01]  /*1da0*/  ISETP.GT.U32.AND P0, PT, R22, 0x3f, PT ;  /* 0x0000003f1600780c */ /* 0x000fe20003f04070 */
[----:B------:R-:W-:Y:S01]  /*1db0*/  BSSY.RECONVERGENT B0, `(.L_x_1268) ;  /* 0x000001c000007945 */ /* 0x000fe20003800200 */
[----:B---3--:R-:W-:-:S11]  /*1dc0*/  IMAD.MOV.U32 R0, RZ, RZ, RZ ;  /* 0x000000ffff007224 */ /* 0x008fd600078e00ff */
[----:B------:R-:W-:Y:S05]  /*1dd0*/  @P0 BRA `(.L_x_1269) ;  /* 0x0000000000640947 */ /* 0x000fea0003800000 */
[----:B------:R-:W3:Y:S01]  /*1de0*/  LDC R0, c[0x0][0x40c] ;  /* 0x00010300ff007b82 */ /* 0x000ee20000000800 */
[----:B------:R-:W5:Y:S01]  /*1df0*/  S2R R7, SR_CgaCtaId ;  /* 0x0000000000077919 */ /* 0x000f620000008800 */
[----:B------:R-:W-:Y:S02]  /*1e00*/  R2UR UR4, R40 ;  /* 0x00000000280472ca */ /* 0x000fe400000e0000 */
[----:B------:R-:W-:Y:S02]  /*1e10*/  MOV R6, 0x400 ;  /* 0x0000040000067802 */ /* 0x000fe40000000f00 */
[----:B---3--:R-:W-:Y:S02]  /*1e20*/  ISETP.NE.AND P1, PT, R0, RZ, PT ;  /* 0x000000ff0000720c */ /* 0x008fe40003f25270 */
[----:B------:R-:W-:Y:S02]  /*1e30*/  IADD3 R0, PT, PT, R6, 0x40, RZ ;  /* 0x0000004006007810 */ /* 0x000fe40007ffe0ff */
[----:B------:R-:W-:-:S09]  /*1e40*/  ISETP.GT.U32.OR P0, PT, R22, 0x27, P1 ;  /* 0x000000271600780c */ /* 0x000fd20000f04470 */
[----:B------:R-:W-:-:S04]  /*1e50*/  @!P1 VIADD R6, R6, 0x440 ;  /* 0x0000044006069836 */ /* 0x000fc80000000000 */
[----:B------:R-:W3:Y:S08]  /*1e60*/  @!P0 LDC R9, c[0x0][0x3f4] ;  /* 0x0000fd00ff098b82 */ /* 0x000ef00000000800 */
[----:B-1----:R-:W1:Y:S01]  /*1e70*/  @!P0 LDC.64 R4, c[0x0][0x3b8] ;  /* 0x0000ee00ff048b82 */ /* 0x002e620000000a00 */
[----:B---3--:R-:W-:-:S04]  /*1e80*/  @!P0 IMAD R3, R22, R9, UR4 ;  /* 0x0000000416038e24 */ /* 0x008fc8000f8e0209 */
[----:B------:R-:W-:Y:S01]  /*1e90*/  @!P0 IMAD.SHL.U32 R8, R3, 0x4, RZ ;  /* 0x0000000403088824 */ /* 0x000fe200078e00ff */
[C---:B-----5:R-:W-:Y:S01]  /*1ea0*/  LEA R3, R7.reuse, R0, 0x18 ;  /* 0x0000000007037211 */ /* 0x060fe200078ec0ff */
[----:B--2-4-:R-:W-:Y:S01]  /*1eb0*/  FMUL.FTZ R0, R28, R24 ;  /* 0x000000181c007220 */ /* 0x014fe20000410000 */
[----:B------:R-:W-:Y:S01]  /*1ec0*/  @!P1 LEA R7, R7, R6, 0x18 ;  /* 0x0000000607079211 */ /* 0x000fe200078ec0ff */
[----:B------:R-:W-:Y:S02]  /*1ed0*/  @!P0 IMAD R9, R9, UR44, R8 ;  /* 0x0000002c09098c24 */ /* 0x000fe4000f8e0208 */
[C---:B------:R-:W-:Y:S02]  /*1ee0*/  IMAD R3, R22.reuse, 0x10, R3 ;  /* 0x0000001016037824 */ /* 0x040fe400078e0203 */
[----:B------:R-:W-:Y:S02]  /*1ef0*/  @!P1 IMAD R7, R22, 0x10, R7 ;  /* 0x0000001016079824 */ /* 0x000fe400078e0207 */
[----:B-1----:R-:W-:Y:S01]  /*1f00*/  @!P0 IMAD.WIDE R4, R9, 0x4, R4 ;  /* 0x0000000409048825 */ /* 0x002fe200078e0204 */
[----:B------:R3:W-:Y:S03]  /*1f10*/  STS.128 [R3], R28 ;  /* 0x0000001c03007388 */ /* 0x0007e60000000c00 */
[----:B------:R-:W-:Y:S01]  /*1f20*/  FFMA.FTZ R9, R29, R25, R0 ;  /* 0x000000191d097223 */ /* 0x000fe20000010000 */
[----:B------:R3:W-:Y:S03]  /*1f30*/  @!P1 STS.128 [R7], R16 ;  /* 0x0000001007009388 */ /* 0x0007e60000000c00 */
[----:B------:R-:W-:Y:S01]  /*1f40*/  FFMA.FTZ R0, R30, R26, R9 ;  /* 0x0000001a1e007223 */ /* 0x000fe20000010009 */
[----:B------:R3:W-:Y:S03]  /*1f50*/  @!P0 STG.E.128 desc[UR36][R4.64], R24 ;  /* 0x0000001804008986 */ /* 0x0007e6000c101d24 */
[----:B------:R-:W-:-:S07]  /*1f60*/  FFMA.FTZ R0, R31, R27, R0 ;  /* 0x0000001b1f007223 */ /* 0x000fce0000010000 */
.L_x_1269:
[----:B------:R-:W-:Y:S05]  /*1f70*/  BSYNC.RECONVERGENT B0 ;  /* 0x0000000000007941 */ /* 0x000fea0003800200 */
.L_x_1268:
[----:B---3--:R-:W1:Y:S01]  /*1f80*/  SHFL.BFLY PT, R3, R0, 0x10, 0x1f ;  /* 0x0e001f0000037f89 */ /* 0x008e6200000e0000 */
[----:B------:R-:W3:Y:S01]  /*1f90*/  S2UR UR76, SR_CgaCtaId ;  /* 0x00000000004c79c3 */ /* 0x000ee20000008800 */
[----:B------:R-:W-:Y:S01]  /*1fa0*/  UMOV UR4, 0x400 ;  /* 0x0000040000047882 */ /* 0x000fe20000000000 */
[----:B------:R-:W5:Y:S01]  /*1fb0*/  LDCU UR5, c[0x0][0x3f4] ;  /* 0x00007e80ff0577ac */ /* 0x000f620008000800 */
[----:B------:R-:W-:Y:S01]  /*1fc0*/  BSSY.RECONVERGENT B0, `(.L_x_1270) ;  /* 0x0000036000007945 */ /* 0x000fe20003800200 */
[----:B-1----:R-:W-:Y:S01]  /*1fd0*/  FADD.FTZ R4, R3, R0 ;  /* 0x0000000003047221 */ /* 0x002fe20000010000 */
[----:B------:R-:W-:Y:S01]  /*1fe0*/  SHF.R.U32.HI R0, RZ, 0x3, R22 ;  /* 0x00000003ff007819 */ /* 0x000fe20000011616 */
[----:B---3--:R-:W-:Y:S02]  /*1ff0*/  ULEA UR34, UR76, UR4, 0x18 ;  /* 0x000000044c227291 */ /* 0x008fe4000f8ec0ff */
[----:B------:R-:W-:Y:S01]  /*2000*/  UIADD3 UR4, UPT, UPT, UR4, 0x840, URZ ;  /* 0x0000084004047890 */ /* 0x000fe2000fffe0ff */
[----:B------:R-:W1:Y:S01]  /*2010*/  SHFL.BFLY PT, R3, R4, 0x8, 0x1f ;  /* 0x0d001f0004037f89 */ /* 0x000e6200000e0000 */
[----:B------:R-:W-:-:S02]  /*2020*/  LOP3.LUT R0, R0, 0x7c, RZ, 0xc0, !PT ;  /* 0x0000007c00007812 */ /* 0x000fc400078ec0ff */
[----:B------:R-:W-:Y:S01]  /*2030*/  ULEA UR76, UR76, UR4, 0x18 ;  /* 0x000000044c4c7291 */ /* 0x000fe2000f8ec0ff */
[----:B-1----:R-:W-:-:S05]  /*2040*/  FADD.FTZ R5, R4, R3 ;  /* 0x0000000304057221 */ /* 0x002fca0000010000 */
[----:B------:R-:W1:Y:S02]  /*2050*/  SHFL.BFLY PT, R6, R5, 0x4, 0x1f ;  /* 0x0c801f0005067f89 */ /* 0x000e6400000e0000 */
[----:B-1----:R-:W-:-:S05]  /*2060*/  FADD.FTZ R6, R5, R6 ;  /* 0x0000000605067221 */ /* 0x002fca0000010000 */
[----:B------:R-:W1:Y:S02]  /*2070*/  SHFL.BFLY PT, R3, R6, 0x2, 0x1f ;  /* 0x0c401f0006037f89 */ /* 0x000e6400000e0000 */
[----:B-1----:R-:W-:Y:S01]  /*2080*/  FADD.FTZ R7, R6, R3 ;  /* 0x0000000306077221 */ /* 0x002fe20000010000 */
[----:B------:R-:W-:-:S04]  /*2090*/  LOP3.LUT P0, R3, R22, 0x1f, RZ, 0xc0, !PT ;  /* 0x0000001f16037812 */ /* 0x000fc8000780c0ff */
[----:B------:R-:W1:Y:S01]  /*20a0*/  SHFL.BFLY PT, R8, R7, 0x1, 0x1f ;  /* 0x0c201f0007087f89 */ /* 0x000e6200000e0000 */
[C---:B------:R-:W-:Y:S02]  /*20b0*/  ISETP.GT.U32.AND P1, PT, R3.reuse, 0x1, PT ;  /* 0x000000010300780c */ /* 0x040fe40003f24070 */
[----:B------:R-:W-:Y:S01]  /*20c0*/  LEA R4, R3, UR34, 0x2 ;  /* 0x0000002203047c11 */ /* 0x000fe2000f8e10ff */
[----:B-----5:R-:W-:Y:S02]  /*20d0*/  IMAD.U32 R3, RZ, RZ, UR5 ;  /* 0x00000005ff037e24 */ /* 0x020fe4000f8e00ff */
[----:B-1----:R-:W-:-:S03]  /*20e0*/  FADD.FTZ R5, R7, R8 ;  /* 0x0000000807057221 */ /* 0x002fc60000010000 */
[----:B------:R-:W-:Y:S02]  /*20f0*/  IADD3 R7, PT, PT, RZ, -R3, RZ ;  /* 0x80000003ff077210 */ /* 0x000fe40007ffe0ff */
[----:B------:R1:W-:Y:S02]  /*2100*/  @!P0 STS [R0+UR34+0x8], R5 ;  /* 0x0000080500008988 */ /* 0x0003e40008000822 */
[----:B------:R-:W-:Y:S01]  /*2110*/  VIADDMNMX R7, R7, UR41, RZ, !PT ;  /* 0x0000002907077c46 */ /* 0x000fe2000f8001ff */
[----:B------:R-:W-:Y:S03]  /*2120*/  BAR.SYNC.DEFER_BLOCKING 0x0 ;  /* 0x0000000000007b1d */ /* 0x000fe60000010000 */
[----:B------:R-:W-:Y:S02]  /*2130*/  R2UR UR74, R7 ;  /* 0x00000000074a72ca */ /* 0x000fe400000e0000 */
[----:B------:R-:W-:Y:S01]  /*2140*/  ISETP.NE.AND P0, PT, R22, RZ, PT ;  /* 0x000000ff1600720c */ /* 0x000fe20003f05270 */
[----:B-1----:R-:W-:-:S05]  /*2150*/  IMAD.MOV.U32 R0, RZ, RZ, -0x800001 ;  /* 0xff7fffffff007424 */ /* 0x002fca00078e00ff */
[----:B------:R-:W-:Y:S05]  /*2160*/  STL [R1+0x6c], R0 ;  /* 0x00006c0001007387 */ /* 0x000fea0000100800 */
[----:B------:R-:W-:-:S04]  /*2170*/  UIADD3 UR4, UPT, UPT, UR41, -UR74, URZ ;  /* 0x8000004a29047290 */ /* 0x000fc8000fffe0ff */
[----:B------:R-:W-:Y:S01]  /*2180*/  ULEA UR6, UR4, UR76, 0x2 ;  /* 0x0000004c04067291 */ /* 0x000fe2000f8e10ff */
[----:B------:R-:W1:Y:S04]  /*2190*/  @!P1 LDS R5, [R4+0x8] ;  /* 0x0000080004059984 */ /* 0x000e680000000800 */
[----:B-1----:R-:W1:Y:S02]  /*21a0*/  SHFL.BFLY PT, R6, R5, 0x1, 0x1f ;  /* 0x0c201f0005067f89 */ /* 0x002e6400000e0000 */
[----:B-1----:R-:W-:-:S06]  /*21b0*/  FADD.FTZ R6, R6, R5 ;  /* 0x0000000506067221 */ /* 0x002fcc0000010000 */
[----:B------:R-:W1:Y:S01]  /*21c0*/  SHFL.IDX PT, R6, R6, RZ, 0x1f ;  /* 0x00001fff06067589 */ /* 0x000e6200000e0000 */
[----:B------:R-:W-:Y:S05]  /*21d0*/  @P0 BRA `(.L_x_1271) ;  /* 0x0000000000500947 */ /* 0x000fea0003800000 */
[----:B------:R-:W1:Y:S01]  /*21e0*/  LDCU UR4, c[0x0][0x410] ;  /* 0x00008200ff0477ac */ /* 0x000e620008000800 */
[----:B------:R-:W3:Y:S01]  /*21f0*/  LDCU.64 UR8, c[0x0][0x438] ;  /* 0x00008700ff0877ac */ /* 0x000ee20008000a00 */
[----:B-1----:R-:W-:Y:S01]  /*2200*/  FMUL.FTZ R0, R6, UR4 ;  /* 0x0000000406007c20 */ /* 0x002fe20008410000 */
[----:B---3--:R-:W-:-:S04]  /*2210*/  UISETP.NE.U32.AND UP0, UPT, UR8, URZ, UPT ;  /* 0x000000ff0800728c */ /* 0x008fc8000bf05070 */
[----:B------:R1:W-:Y:S01]  /*2220*/  STL [R1+0x6c], R0 ;  /* 0x00006c0001007387 */ /* 0x0003e20000100800 */
[----:B------:R-:W-:-:S09]  /*2230*/  UISETP.NE.AND.EX UP0, UPT, UR9, URZ, UPT, UP0 ;  /* 0x000000ff0900728c */ /* 0x000fd2000bf05300 */
[----:B-1----:R-:W-:Y:S05]  /*2240*/  BRA.U !UP0, `(.L_x_1272) ;  /* 0x00000001082c7547 */ /* 0x002fea000b800000 */
[----:B------:R-:W1:Y:S01]  /*2250*/  LDCU UR9, c[0x0][0x440] ;  /* 0x00008800ff0977ac */ /* 0x000e620008000800 */
[----:B------:R-:W3:Y:S01]  /*2260*/  LDCU.64 UR4, c[0x0][0x438] ;  /* 0x00008700ff0477ac */ /* 0x000ee20008000a00 */
[----:B------:R-:W-:-:S04]  /*2270*/  UIADD3 UR7, UPT, UPT, UR40, -UR38, URZ ;  /* 0x8000002628077290 */ /* 0x000fc8000fffe0ff */
[----:B-1----:R-:W-:-:S04]  /*2280*/  UIMAD UR8, UR43, UR9, UR7 ;  /* 0x000000092b0872a4 */ /* 0x002fc8000f8e0207 */
[----:B------:R-:W-:-:S04]  /*2290*/  UIMAD UR8, UR8, UR9, UR7 ;  /* 0x00000009080872a4 */ /* 0x000fc8000f8e0207 */
[----:B---3--:R-:W-:-:S06]  /*22a0*/  UIMAD.WIDE UR4, UR8, 0x4, UR4 ;  /* 0x00000004080478a5 */ /* 0x008fcc000f8e0204 */
[----:B------:R-:W-:Y:S02]  /*22b0*/  IMAD.U32 R4, RZ, RZ, UR4 ;  /* 0x00000004ff047e24 */ /* 0x000fe4000f8e00ff */
[----:B------:R-:W-:-:S05]  /*22c0*/  IMAD.U32 R5, RZ, RZ, UR5 ;  /* 0x00000005ff057e24 */ /* 0x000fca000f8e00ff */
[----:B------:R-:W3:Y:S02]  /*22d0*/  LDG.E R4, desc[UR36][R4.64] ;  /* 0x0000002404047981 */ /* 0x000ee4000c1e1900 */
[----:B---3--:R-:W-:-:S05]  /*22e0*/  FADD.FTZ R0, R0, R4 ;  /* 0x0000000400007221 */ /* 0x008fca0000010000 */
[----:B------:R1:W-:Y:S02]  /*22f0*/  STL [R1+0x6c], R0 ;  /* 0x00006c0001007387 */ /* 0x0003e40000100800 */
.L_x_1272:
[----:B-1----:R-:W3:Y:S04]  /*2300*/  LDL R0, [R1+0x6c] ;  /* 0x00006c0001007983 */ /* 0x002ee80000100800 */
[----:B---3--:R3:W-:Y:S02]  /*2310*/  STS [UR6+-0x4], R0 ;  /* 0xfffffc00ff007988 */ /* 0x0087e40008000806 */
.L_x_1271:
[----:B------:R-:W-:Y:S05]  /*2320*/  BSYNC.RECONVERGENT B0 ;  /* 0x0000000000007941 */ /* 0x000fea0003800200 */
.L_x_1270:
[----:B------:R-:W-:Y:S06]  /*2330*/  BAR.SYNC.DEFER_BLOCKING 0x0 ;  /* 0x0000000000007b1d */ /* 0x000fec0000010000 */
[----:B------:R-:W5:Y:S01]  /*2340*/  LDCU UR35, c[0x0][0x40c] ;  /* 0x00008180ff2377ac */ /* 0x000f620008000800 */
[----:B-1----:R-:W1:Y:S01]  /*2350*/  LDS.128 R4, [UR34+0x360] ;  /* 0x00036022ff047984 */ /* 0x002e620008000c00 */
[----:B-----5:R-:W-:-:S03]  /*2360*/  UISETP.NE.AND UP0, UPT, UR35, URZ, UPT ;  /* 0x000000ff2300728c */ /* 0x020fc6000bf05270 */
[----:B------:R-:W5:Y:S04]  /*2370*/  LDS.128 R12, [UR34+0x380] ;  /* 0x00038022ff0c7984 */ /* 0x000f680008000c00 */
[----:B------:R-:W-:Y:S04]  /*2380*/  LDS.128 R8, [UR34+0x370] ;  /* 0x00037022ff087984 */ /* 0x000fe80008000c00 */
[----:B------:R-:W3:Y:S04]  /*2390*/  LDS.128 R48, [UR34+0x350] ;  /* 0x00035022ff307984 */ /* 0x000ee80008000c00 */
[----:B------:R-:W3:Y:S04]  /*23a0*/  LDS.128 R16, [UR34+0x390] ;  /* 0x00039022ff107984 */ /* 0x000ee80008000c00 */
[----:B------:R-:W3:Y:S04]  /*23b0*/  LDS.128 R20, [UR34+0x3a0] ;  /* 0x0003a022ff147984 */ /* 0x000ee80008000c00 */
[----:B0-2---:R-:W0:Y:S04]  /*23c0*/  LDS.128 R24, [UR34+0x3b0] ;  /* 0x0003b022ff187984 */ /* 0x005e280008000c00 */
[----:B----4-:R-:W-:Y:S04]  /*23d0*/  LDS.128 R28, [UR34+0x3c0] ;  /* 0x0003c022ff1c7984 */ /* 0x010fe80008000c00 */
[----:B------:R-:W-:Y:S04]  /*23e0*/  LDS.128 R32, [UR34+0x3d0] ;  /* 0x0003d022ff207984 */ /* 0x000fe80008000c00 */
[----:B------:R-:W-:Y:S01]  /*23f0*/  LDS.128 R36, [UR34+0x3e0] ;  /* 0x0003e022ff247984 */ /* 0x000fe20008000c00 */
[----:B-1----:R-:W-:-:S03]  /*2400*/  R2UR UR67, R7 ;  /* 0x00000000074372ca */ /* 0x002fc600000e0000 */
[----:B------:R-:W-:Y:S01]  /*2410*/  LDS.128 R40, [UR34+0x3f0] ;  /* 0x0003f022ff287984 */ /* 0x000fe20008000c00 */
[----:B------:R-:W-:Y:S02]  /*2420*/  R2UR UR68, R6 ;  /* 0x00000000064472ca */ /* 0x000fe400000e0000 */
[----:B------:R-:W-:Y:S01]  /*2430*/  R2UR UR69, R5 ;  /* 0x00000000054572ca */ /* 0x000fe200000e0000 */
[----:B------:R-:W-:Y:S01]  /*2440*/  LDS.128 R44, [UR34+0x430] ;  /* 0x00043022ff2c7984 */ /* 0x000fe20008000c00 */
[----:B------:R-:W-:Y:S02]  /*2450*/  R2UR UR70, R4 ;  /* 0x00000000044672ca */ /* 0x000fe400000e0000 */
[----:B-----5:R-:W-:Y:S01]  /*2460*/  R2UR UR59, R15 ;  /* 0x000000000f3b72ca */ /* 0x020fe200000e0000 */
[----:B------:R-:W1:Y:S01]  /*2470*/  LDS.128 R4, [UR34+0x400] ;  /* 0x00040022ff047984 */ /* 0x000e620008000c00 */
[----:B------:R-:W-:Y:S02]  /*2480*/  R2UR UR60, R14 ;  /* 0x000000000e3c72ca */ /* 0x000fe400000e0000 */
[----:B------:R-:W-:Y:S01]  /*2490*/  R2UR UR61, R13 ;  /* 0x000000000d3d72ca */ /* 0x000fe200000e0000 */
[----:B---3--:R-:W-:Y:S01]  /*24a0*/  STL [R1+0x790], R48 ;  /* 0x0007903001007387 */ /* 0x008fe20000100800 */
[----:B------:R-:W-:-:S02]  /*24b0*/  R2UR UR62, R12 ;  /* 0x000000000c3e72ca */ /* 0x000fc400000e0000 */
[----:B------:R-:W-:Y:S01]  /*24c0*/  R2UR UR63, R11 ;  /* 0x000000000b3f72ca */ /* 0x000fe200000e0000 */
[----:B------:R-:W2:Y:S01]  /*24d0*/  LDS.128 R12, [UR34+0x420] ;  /* 0x00042022ff0c7984 */ /* 0x000ea20008000c00 */
[----:B------:R-:W-:Y:S02]  /*24e0*/  R2UR UR64, R10 ;  /* 0x000000000a4072ca */ /* 0x000fe400000e0000 */
[----:B------:R-:W-:Y:S02]  /*24f0*/  R2UR UR65, R9 ;  /* 0x00000000094172ca */ /* 0x000fe400000e0000 */
[----:B------:R-:W-:Y:S02]  /*2500*/  R2UR UR66, R8 ;  /* 0x00000000084272ca */ /* 0x000fe400000e0000 */
[----:B------:R-:W3:Y:S01]  /*2510*/  LDS.128 R8, [UR34+0x410] ;  /* 0x00041022ff087984 */ /* 0x000ee20008000c00 */
[----:B------:R-:W-:Y:S01]  /*2520*/  R2UR UR57, R17 ;  /* 0x00000000113972ca */ /* 0x000fe200000e0000 */
[----:B------:R-:W-:Y:S01]  /*2530*/  IMAD.MOV.U32 R17, RZ, RZ, R51 ;  /* 0x000000ffff117224 */ /* 0x000fe200078e0033 */
[----:B------:R-:W-:Y:S01]  /*2540*/  R2UR UR58, R16 ;  /* 0x00000000103a72ca */ /* 0x000fe200000e0000 */
[----:B------:R-:W-:Y:S01]  /*2550*/  IMAD.MOV.U32 R16, RZ, RZ, R50 ;  /* 0x000000ffff107224 */ /* 0x000fe200078e0032 */
[----:B------:R-:W-:-:S02]  /*2560*/  MOV R0, R49 ;  /* 0x0000003100007202 */ /* 0x000fc40000000f00 */
[----:B------:R-:W-:Y:S02]  /*2570*/  R2UR UR55, R19 ;  /* 0x00000000133772ca */ /* 0x000fe400000e0000 */
[----:B------:R-:W-:Y:S02]  /*2580*/  R2UR UR56, R18 ;  /* 0x00000000123872ca */ /* 0x000fe400000e0000 */
[----:B------:R-:W-:Y:S02]  /*2590*/  R2UR UR51, R23 ;  /* 0x00000000173372ca */ /* 0x000fe400000e0000 */
[----:B------:R-:W-:Y:S02]  /*25a0*/  R2UR UR52, R22 ;  /* 0x00000000163472ca */ /* 0x000fe400000e0000 */
[----:B------:R-:W-:Y:S02]  /*25b0*/  R2UR UR53, R21 ;  /* 0x00000000153572ca */ /* 0x000fe400000e0000 */
[----:B------:R-:W-:-:S02]  /*25c0*/  R2UR UR54, R20 ;  /* 0x00000000143672ca */ /* 0x000fc400000e0000 */
[----:B0-----:R-:W-:Y:S02]  /*25d0*/  R2UR UR47, R27 ;  /* 0x000000001b2f72ca */ /* 0x001fe400000e0000 */
[----:B------:R-:W-:Y:S02]  /*25e0*/  R2UR UR48, R26 ;  /* 0x000000001a3072ca */ /* 0x000fe400000e0000 */
[----:B------:R-:W-:Y:S02]  /*25f0*/  R2UR UR49, R25 ;  /* 0x00000000193172ca */ /* 0x000fe400000e0000 */
[----:B-1----:R-:W-:Y:S02]  /*2600*/  R2UR UR18, R7 ;  /* 0x00000000071272ca */ /* 0x002fe400000e0000 */
[----:B------:R-:W-:Y:S02]  /*2610*/  R2UR UR19, R6 ;  /* 0x00000000061372ca */ /* 0x000fe400000e0000 */
[----:B------:R-:W-:-:S02]  /*2620*/  R2UR UR20, R5 ;  /* 0x00000000051472ca */ /* 0x000fc400000e0000 */
[----:B------:R-:W-:Y:S02]  /*2630*/  R2UR UR21, R4 ;  /* 0x00000000041572ca */ /* 0x000fe400000e0000 */
[----:B------:R-:W0:Y:S01]  /*2640*/  LDS.128 R4, [UR34+0x40] ;  /* 0x00004022ff047984 */ /* 0x000e220008000c00 */
[----:B--2---:R-:W-:Y:S02]  /*2650*/  R2UR UR26, R15 ;  /* 0x000000000f1a72ca */ /* 0x004fe400000e0000 */
[----:B------:R-:W-:Y:S02]  /*2660*/  R2UR UR27, R14 ;  /* 0x000000000e1b72ca */ /* 0x000fe400000e0000 */
[----:B------:R-:W-:Y:S02]  /*2670*/  R2UR UR28, R13 ;  /* 0x000000000d1c72ca */ /* 0x000fe400000e0000 */
[----:B------:R-:W-:Y:S02]  /*2680*/  R2UR UR29, R12 ;  /* 0x000000000c1d72ca */ /* 0x000fe400000e0000 */
[----:B------:R-:W1:Y:S01]  /*2690*/  LDS.128 R12, [UR34+0x50] ;  /* 0x00005022ff0c7984 */ /* 0x000e620008000c00 */
[----:B---3--:R-:W-:-:S02]  /*26a0*/  R2UR UR22, R11 ;  /* 0x000000000b1672ca */ /* 0x008fc400000e0000 */
[----:B------:R-:W-:Y:S02]  /*26b0*/  R2UR UR23, R10 ;  /* 0x000000000a1772ca */ /* 0x000fe400000e0000 */
[----:B------:R-:W-:Y:S02]  /*26c0*/  R2UR UR24, R9 ;  /* 0x00000000091872ca */ /* 0x000fe400000e0000 */
[----:B------:R-:W-:Y:S02]  /*26d0*/  R2UR UR25, R8 ;  /* 0x00000000081972ca */ /* 0x000fe400000e0000 */
[----:B------:R-:W2:Y:S01]  /*26e0*/  LDS.128 R8, [UR34+0x60] ;  /* 0x00006022ff087984 */ /* 0x000ea20008000c00 */
[----:B------:R-:W-:Y:S02]  /*26f0*/  R2UR UR50, R24 ;  /* 0x00000000183272ca */ /* 0x000fe400000e0000 */
[----:B------:R-:W-:Y:S02]  /*2700*/  R2UR UR4, R31 ;  /* 0x000000001f0472ca */ /* 0x000fe400000e0000 */
[----:B------:R-:W-:-:S02]  /*2710*/  R2UR UR5, R30 ;  /* 0x000000001e0572ca */ /* 0x000fc400000e0000 */
[----:B------:R-:W-:Y:S02]  /*2720*/  R2UR UR45, R29 ;  /* 0x000000001d2d72ca */ /* 0x000fe400000e0000 */
[----:B------:R-:W-:Y:S02]  /*2730*/  R2UR UR46, R28 ;  /* 0x000000001c2e72ca */ /* 0x000fe400000e0000 */
[----:B------:R-:W-:Y:S02]  /*2740*/  R2UR UR6, R35 ;  /* 0x00000000230672ca */ /* 0x000fe400000e0000 */
[----:B------:R-:W-:Y:S02]  /*2750*/  R2UR UR7, R34 ;  /* 0x00000000220772ca */ /* 0x000fe400000e0000 */
[----:B------:R-:W-:Y:S02]  /*2760*/  R2UR UR8, R33 ;  /* 0x00000000210872ca */ /* 0x000fe400000e0000 */
[----:B------:R-:W-:-:S02]  /*2770*/  R2UR UR9, R32 ;  /* 0x00000000200972ca */ /* 0x000fc400000e0000 */
[----:B------:R-:W-:Y:S02]  /*2780*/  R2UR UR10, R39 ;  /* 0x00000000270a72ca */ /* 0x000fe400000e0000 */
[----:B------:R-:W-:Y:S01]  /*2790*/  R2UR UR11, R38 ;  /* 0x00000000260b72ca */ /* 0x000fe200000e0000 */
[----:B0-----:R-:W-:Y:S01]  /*27a0*/  STL.64 [R1+0x770], R4 ;  /* 0x0007700401007387 */ /* 0x001fe20000100a00 */
[----:B------:R-:W-:Y:S02]  /*27b0*/  R2UR UR12, R37 ;  /* 0x00000000250c72ca */ /* 0x000fe400000e0000 */
[----:B------:R-:W-:Y:S01]  /*27c0*/  R2UR UR13, R36 ;  /* 0x00000000240d72ca */ /* 0x000fe200000e0000 */
[----:B------:R-:W-:Y:S01]  /*27d0*/  STL.64 [R1+0x778], R6 ;  /* 0x0007780601007387 */ /* 0x000fe20000100a00 */
[----:B------:R-:W-:Y:S02]  /*27e0*/  R2UR UR14, R43 ;  /* 0x000000002b0e72ca */ /* 0x000fe400000e0000 */
[----:B------:R-:W-:Y:S01]  /*27f0*/  R2UR UR15, R42 ;  /* 0x000000002a0f72ca */ /* 0x000fe200000e0000 */
[----:B------:R-:W0:Y:S01]  /*2800*/  LDS.128 R4, [UR34+0x70] ;  /* 0x00007022ff047984 */ /* 0x000e220008000c00 */
[----:B------:R-:W-:-:S02]  /*2810*/  R2UR UR16, R41 ;  /* 0x00000000291072ca */ /* 0x000fc400000e0000 */
[----:B------:R-:W-:Y:S01]  /*2820*/  R2UR UR17, R40 ;  /* 0x00000000281172ca */ /* 0x000fe200000e0000 */
[----:B-1----:R-:W-:Y:S01]  /*2830*/  STL.64 [R1+0x760], R12 ;  /* 0x0007600c01007387 */ /* 0x002fe20000100a00 */
[----:B------:R-:W-:Y:S02]  /*2840*/  R2UR UR30, R47 ;  /* 0x000000002f1e72ca */ /* 0x000fe400000e0000 */
[----:B------:R-:W-:Y:S01]  /*2850*/  R2UR UR31, R46 ;  /* 0x000000002e1f72ca */ /* 0x000fe200000e0000 */
[----:B------:R-:W-:Y:S01]  /*2860*/  STL.64 [R1+0x768], R14 ;  /* 0x0007680e01007387 */ /* 0x000fe20000100a00 */
[----:B------:R-:W-:Y:S02]  /*2870*/  R2UR UR32, R45 ;  /* 0x000000002d2072ca */ /* 0x000fe400000e0000 */
[----:B------:R-:W-:Y:S01]  /*2880*/  R2UR UR33, R44 ;  /* 0x000000002c2172ca */ /* 0x000fe200000e0000 */
[----:B------:R-:W1:Y:S01]  /*2890*/  LDS.128 R12, [UR34+0x80] ;  /* 0x00008022ff0c7984 */ /* 0x000e620008000c00 */
[----:B------:R-:W-:-:S02]  /*28a0*/  R2UR UR71, R17 ;  /* 0x00000000114772ca */ /* 0x000fc400000e0000 */
[----:B------:R-:W-:Y:S01]  /*28b0*/  R2UR UR72, R16 ;  /* 0x00000000104872ca */ /* 0x000fe200000e0000 */
[----:B--2---:R-:W-:Y:S01]  /*28c0*/  STL.64 [R1+0x750], R8 ;  /* 0x0007500801007387 */ /* 0x004fe20000100a00 */
[----:B------:R-:W-:-:S03]  /*28d0*/  R2UR UR73, R0 ;  /* 0x00000000004972ca */ /* 0x000fc600000e0000 */
[----:B------:R-:W-:Y:S04]  /*28e0*/  STL.64 [R1+0x758], R10 ;  /* 0x0007580a01007387 */ /* 0x000fe80000100a00 */
[----:B------:R-:W2:Y:S04]  /*28f0*/  LDS.128 R8, [UR34+0x90] ;  /* 0x00009022ff087984 */ /* 0x000ea80008000c00 */
[----:B0-----:R-:W-:Y:S04]  /*2900*/  STL.64 [R1+0x740], R4 ;  /* 0x0007400401007387 */ /* 0x001fe80000100a00 */
[----:B------:R-:W-:Y:S04]  /*2910*/  STL.64 [R1+0x748], R6 ;  /* 0x0007480601007387 */ /* 0x000fe80000100a00 */
[----:B------:R-:W0:Y:S04]  /*2920*/  LDS.128 R4, [UR34+0xa0] ;  /* 0x0000a022ff047984 */ /* 0x000e280008000c00 */
[----:B-1----:R-:W-:Y:S04]  /*2930*/  STL.64 [R1+0x730], R12 ;  /* 0x0007300c01007387 */ /* 0x002fe80000100a00 */
[----:B------:R-:W-:Y:S04]  /*2940*/  STL.64 [R1+0x738], R14 ;  /* 0x0007380e01007387 */ /* 0x000fe80000100a00 */
[----:B------:R-:W1:Y:S04]  /*2950*/  LDS.128 R12, [UR34+0xb0] ;  /* 0x0000b022ff0c7984 */ /* 0x000e680008000c00 */
[----:B--2---:R-:W-:Y:S04]  /*2960*/  STL.64 [R1+0x720], R8 ;  /* 0x0007200801007387 */ /* 0x004fe80000100a00 */
        /* <DEDUP_REMOVED lines=118> */
[----:B------:R-:W-:Y:S04]  /*30d0*/  LDS.128 R8, [UR34+0x330] ;  /* 0x00033022ff087984 */ /* 0x000fe80008000c00 */
[----:B0-----:R-:W-:Y:S04]  /*30e0*/  STL.64 [R1+0x4a0], R4 ;  /* 0x0004a00401007387 */ /* 0x001fe80000100a00 */
[----:B------:R-:W-:Y:S04]  /*30f0*/  STL.64 [R1+0x4a8], R6 ;  /* 0x0004a80601007387 */ /* 0x000fe80000100a00 */
[----:B------:R-:W0:Y:S04]  /*3100*/  LDS.128 R4, [UR34+0x340] ;  /* 0x00034022ff047984 */ /* 0x000e280008000c00 */
[----:B-1----:R1:W-:Y:S04]  /*3110*/  STL.64 [R1+0x490], R12 ;  /* 0x0004900c01007387 */ /* 0x0023e80000100a00 */
[----:B------:R1:W-:Y:S04]  /*3120*/  STL.64 [R1+0x498], R14 ;  /* 0x0004980e01007387 */ /* 0x0003e80000100a00 */
[----:B0-----:R1:W-:Y:S04]  /*3130*/  STL.64 [R1+0x470], R4 ;  /* 0x0004700401007387 */ /* 0x0013e80000100a00 */
[----:B------:R1:W-:Y:S04]  /*3140*/  STL.64 [R1+0x480], R8 ;  /* 0x0004800801007387 */ /* 0x0003e80000100a00 */
[----:B------:R1:W-:Y:S04]  /*3150*/  STL.64 [R1+0x488], R10 ;  /* 0x0004880a01007387 */ /* 0x0003e80000100a00 */
[----:B------:R1:W-:Y:S01]  /*3160*/  STL.64 [R1+0x478], R6 ;  /* 0x0004780601007387 */ /* 0x0003e20000100a00 */
[----:B------:R-:W-:Y:S05]  /*3170*/  BRA.U UP0, `(.L_x_1273) ;  /* 0x0000000d00007547 */ /* 0x000fea000b800000 */
[----:B-1----:R-:W0:Y:S04]  /*3180*/  LDS.128 R4, [UR34+0x440] ;  /* 0x00044022ff047984 */ /* 0x002e280008000c00 */
[----:B------:R-:W1:Y:S04]  /*3190*/  LDS.128 R12, [UR34+0x450] ;  /* 0x00045022ff0c7984 */ /* 0x000e680008000c00 */
        /* <DEDUP_REMOVED lines=189> */
[----:B------:R2:W-:Y:S02]  /*3d70*/  STL.64 [R1+0x78], R6 ;  /* 0x0000780601007387 */ /* 0x0005e40000100a00 */
.L_x_1273:
[----:B-12---:R-:W0:Y:S01]  /*3d80*/  S2R R6, SR_TID.X ;  /* 0x0000000000067919 */ /* 0x006e220000002100 */
[----:B------:R-:W-:Y:S01]  /*3d90*/  UIADD3 UR35, UPT, UPT, UR40, 0x1f, -UR74 ;  /* 0x0000001f28237890 */ /* 0x000fe2000fffe84a */
[----:B------:R-:W1:Y:S01]  /*3da0*/  S2UR UR77, SR_CTAID.X ;  /* 0x00000000004d79c3 */ /* 0x000e620000002500 */
[----:B------:R-:W1:Y:S01]  /*3db0*/  LDCU UR34, c[0x0][0x3f0] ;  /* 0x00007e00ff2277ac */ /* 0x000e620008000800 */
[----:B------:R-:W-:Y:S01]  /*3dc0*/  BSSY.RECONVERGENT B1, `(.L_x_1274) ;  /* 0x00024a5000017945 */ /* 0x000fe20003800200 */
[----:B------:R-:W-:-:S04]  /*3dd0*/  USHF.R.S32.HI UR43, URZ, 0x1f, UR35 ;  /* 0x0000001fff2b7899 */ /* 0x000fc80008011423 */
[----:B------:R-:W-:-:S04]  /*3de0*/  ULEA.HI UR43, UR43, UR35, URZ, 0x5 ;  /* 0x000000232b2b7291 */ /* 0x000fc8000f8f28ff */
[----:B------:R-:W-:Y:S02]  /*3df0*/  ULOP3.LUT UR75, UR43, 0xffffffe0, URZ, 0xc0, !UPT ;  /* 0xffffffe02b4b7892 */ /* 0x000fe4000f8ec0ff */
[----:B-1----:R-:W-:-:S04]  /*3e00*/  UIMAD UR34, UR42, UR34, UR77 ;  /* 0x000000222a2272a4 */ /* 0x002fc8000f8e024d */
[----:B------:R-:W-:Y:S01]  /*3e10*/  UIMAD UR44, UR34, 0xa0, URZ ;  /* 0x000000a0222c78a4 */ /* 0x000fe2000f8e02ff */
[----:B0-----:R-:W-:-:S13]  /*3e20*/  ISETP.GE.AND P0, PT, R6, UR75, PT ;  /* 0x0000004b06007c0c */ /* 0x001fda000bf06270 */
[----:B------:R-:W-:Y:S05]  /*3e30*/  @P0 BRA `(.L_x_1275) ;  /* 0x0000024800740947 */ /* 0x000fea0003800000 */
[----:B------:R-:W-:Y:S01]  /*3e40*/  IABS R0, R3 ;  /* 0x0000000300007213 */ /* 0x000fe20000000000 */
[----:B------:R-:W0:Y:S01]  /*3e50*/  S2UR UR42, SR_CTAID.Y ;  /* 0x00000000002a79c3 */ /* 0x000e220000002600 */
[----:B------:R-:W1:Y:S01]  /*3e60*/  LDCU.64 UR34, c[0x0][0x420] ;  /* 0x00008400ff2277ac */ /* 0x000e620008000a00 */
[----:B------:R-:W-:Y:S02]  /*3e70*/  IMAD.MOV.U32 R4, RZ, RZ, RZ ;  /* 0x000000ffff047224 */ /* 0x000fe400078e00ff */
[----:B------:R-:W-:-:S04]  /*3e80*/  IMAD.MOV.U32 R7, RZ, RZ, R0 ;  /* 0x000000ffff077224 */ /* 0x000fc800078e0000 */
[----:B------:R-:W2:Y:S01]  /*3e90*/  I2F.RP R0, R7 ;  /* 0x0000000700007306 */ /* 0x000ea20000209400 */
[----:B------:R3:W-:Y:S01]  /*3ea0*/  STL [R1+0x780], R7 ;  /* 0x0007800701007387 */ /* 0x0007e20000100800 */
[----:B-1----:R-:W-:-:S06]  /*3eb0*/  ISETP.NE.U32.AND P1, PT, RZ, UR34, PT ;  /* 0x00000022ff007c0c */ /* 0x002fcc000bf25070 */
[----:B--2---:R-:W1:Y:S01]  /*3ec0*/  MUFU.RCP R0, R0 ;  /* 0x0000000000007308 */ /* 0x004e620000001000 */
[----:B0-----:R-:W-:Y:S01]  /*3ed0*/  IMAD R3, R3, UR42, RZ ;  /* 0x0000002a03037c24 */ /* 0x001fe2000f8e02ff */
[----:B------:R-:W0:Y:S01]  /*3ee0*/  LDCU UR42, c[0x0][0x440] ;  /* 0x00008800ff2a77ac */ /* 0x000e220008000800 */
[----:B------:R-:W-:Y:S01]  /*3ef0*/  ISETP.NE.AND.EX P1, PT, RZ, UR35, PT, P1 ;  /* 0x00000023ff007c0c */ /* 0x000fe2000bf25310 */
[----:B-1----:R-:W-:-:S04]  /*3f00*/  VIADD R0, R0, 0xffffffe ;  /* 0x0ffffffe00007836 */ /* 0x002fc80000000000 */
[----:B------:R-:W1:Y:S02]  /*3f10*/  F2I.FTZ.U32.TRUNC.NTZ R5, R0 ;  /* 0x0000000000057305 */ /* 0x000e64000021f000 */
[----:B-1----:R-:W-:-:S04]  /*3f20*/  IMAD.MOV R0, RZ, RZ, -R5 ;  /* 0x000000ffff007224 */ /* 0x002fc800078e0a05 */
[----:B------:R-:W-:Y:S01]  /*3f30*/  IMAD R0, R0, R7, RZ ;  /* 0x0000000700007224 */ /* 0x000fe200078e02ff */
[----:B---3--:R-:W-:-:S03]  /*3f40*/  LEA R7, R6, UR76, 0x2 ;  /* 0x0000004c06077c11 */ /* 0x008fc6000f8e10ff */
[----:B------:R-:W-:Y:S02]  /*3f50*/  IMAD.HI.U32 R0, R5, R0, R4 ;  /* 0x0000000005007227 */ /* 0x000fe400078e0004 */
[----:B------:R-:W1:Y:S03]  /*3f60*/  LDC R5, c[0x0][0x430] ;  /* 0x00010c00ff057b82 */ /* 0x000e660000000800 */
[----:B------:R2:W-:Y:S02]  /*3f70*/  STL [R1+0x788], R0 ;  /* 0x0007880001007387 */ /* 0x0005e40000100800 */
[----:B--2---:R-:W-:-:S05]  /*3f80*/  VIADD R0, R6, UR74 ;  /* 0x0000004a06007c36 */ /* 0x004fca0008000000 */
[----:B------:R-:W-:Y:S01]  /*3f90*/  IADD3 R4, P0, P2, R3, UR34, R0 ;  /* 0x0000002203047c10 */ /* 0x000fe2000fa1e000 */
[----:B------:R-:W1:Y:S01]  /*3fa0*/  LDCU UR34, c[0x0][0x408] ;  /* 0x00008100ff2277ac */ /* 0x000e620008000800 */
[----:B------:R-:W-:-:S03]  /*3fb0*/  SHF.R.S32.HI R3, RZ, 0x1f, R3 ;  /* 0x0000001fff037819 */ /* 0x000fc60000011403 */
[----:B------:R2:W-:Y:S01]  /*3fc0*/  STL [R1+0x60], R4 ;  /* 0x0000600401007387 */ /* 0x0005e20000100800 */
[----:B------:R-:W-:Y:S01]  /*3fd0*/  IADD3.X R3, PT, PT, R3, UR35, RZ, P0, P2 ;  /* 0x0000002303037c10 */ /* 0x000fe200087e44ff */
[----:B0-----:R-:W-:-:S04]  /*3fe0*/  UIMAD UR35, UR77, UR42, UR40 ;  /* 0x0000002a4d2372a4 */ /* 0x001fc8000f8e0228 */
[----:B------:R0:W-:Y:S01]  /*3ff0*/  STL [R1+0x3c], R3 ;  /* 0x00003c0301007387 */ /* 0x0001e20000100800 */
[----:B--2---:R-:W-:-:S03]  /*4000*/  MOV R4, UR42 ;  /* 0x0000002a00047c02 */ /* 0x004fc60008000f00 */
[----:B------:R2:W-:Y:S02]  /*4010*/  STL [R1+0x68], R7 ;  /* 0x0000680701007387 */ /* 0x0005e40000100800 */
[----:B------:R-:W-:Y:S02]  /*4020*/  IMAD R6, R4, UR35, R0 ;  /* 0x0000002304067c24 */ /* 0x000fe4000f8e0200 */
[----:B0-----:R-:W-:Y:S02]  /*4030*/  IMAD.U32 R3, RZ, RZ, UR75 ;  /* 0x0000004bff037e24 */ /* 0x001fe4000f8e00ff */
[----:B------:R-:W-:Y:S01]  /*4040*/  VIADD R4, R0, 0x1 ;  /* 0x0000000100047836 */ /* 0x000fe20000000000 */
[----:B------:R2:W-:Y:S01]  /*4050*/  STL [R1+0x64], R6 ;  /* 0x0000640601007387 */ /* 0x0005e20000100800 */
[----:B------:R-:W-:Y:S02]  /*4060*/  VIADD R3, R3, UR74 ;  /* 0x0000004a03037c36 */ /* 0x000fe40008000000 */
[----:B-1----:R-:W-:Y:S01]  /*4070*/  VIADD R0, R5, UR34 ;  /* 0x0000002205007c36 */ /* 0x002fe20008000000 */
[----:B------:R2:W-:Y:S04]  /*4080*/  STL [R1+0x38], R4 ;  /* 0x0000380401007387 */ /* 0x0005e80000100800 */
[----:B------:R2:W-:Y:S02]  /*4090*/  STL [R1+0x784], R3 ;  /* 0x0007840301007387 */ /* 0x0005e40000100800 */
.L_x_1661:
[----:B0-----:R-:W3:Y:S01]  /*40a0*/  LDL R248, [R1+0x3c] ;  /* 0x00003c0001f87983 */ /* 0x001ee20000100800 */
[----:B------:R-:W0:Y:S03]  /*40b0*/  LDCU UR34, c[0x0][0x3f4] ;  /* 0x00007e80ff2277ac */ /* 0x000e260008000800 */
[----:B------:R-:W4:Y:S04]  /*40c0*/  LDL R0, [R1+0x60] ;  /* 0x0000600001007983 */ /* 0x000f280000100800 */
[----:B--2---:R-:W2:Y:S04]  /*40d0*/  LDL R3, [R1+0x38] ;  /* 0x0000380001037983 */ /* 0x004ea80000100800 */
[----:B-----5:R-:W5:Y:S01]  /*40e0*/  LDL R252, [R1+0x780] ;  /* 0x0007800001fc7983 */ /* 0x020f620000100800 */
[----:B---3--:R-:W-:Y:S01]  /*40f0*/  @P1 IMAD.MOV.U32 R249, RZ, RZ, R248 ;  /* 0x000000fffff91224 */ /* 0x008fe200078e00f8 */
[----:B----4-:R-:W-:-:S05]  /*4100*/  @P1 MOV R248, R0 ;  /* 0x0000000000f81202 */ /* 0x010fca0000000f00 */
[----:B------:R1:W3:Y:S04]  /*4110*/  @P1 LDG.E.U8 R0, desc[UR36][R248.64] ;  /* 0x00000024f8001981 */ /* 0x0002e8000c1e1100 */
[----:B------:R-:W4:Y:S01]  /*4120*/  LDL R249, [R1+0x788] ;  /* 0x0007880001f97983 */ /* 0x000f220000100800 */
[----:B--2---:R-:W-:Y:S01]  /*4130*/  VIADD R251, R3, 0xffffffff ;  /* 0xffffffff03fb7836 */ /* 0x004fe20000000000 */
[----:B------:R-:W-:Y:S04]  /*4140*/  BSSY.RECONVERGENT B0, `(.L_x_1276) ;  /* 0x0002222000007945 */ /* 0x000fe80003800200 */
[----:B------:R-:W-:Y:S01]  /*4150*/  IABS R3, R251 ;  /* 0x000000fb00037213 */ /* 0x000fe20000000000 */
[----:B------:R2:W-:Y:S01]  /*4160*/  STL [R1+0x34], R251 ;  /* 0x000034fb01007387 */ /* 0x0005e20000100800 */
[----:B------:R-:W-:-:S03]  /*4170*/  ISETP.GE.AND P2, PT, R251, RZ, PT ;  /* 0x000000fffb00720c */ /* 0x000fc60003f46270 */
[----:B-1----:R-:W-:Y:S02]  /*4180*/  IMAD.MOV.U32 R248, RZ, RZ, R3 ;  /* 0x000000fffff87224 */ /* 0x002fe400078e0003 */
[----:B0-----:R-:W-:Y:S01]  /*4190*/  IMAD.U32 R3, RZ, RZ, UR34 ;  /* 0x00000022ff037e24 */ /* 0x001fe2000f8e00ff */
[----:B------:R-:W0:Y:S04]  /*41a0*/  LDCU UR34, c[0x0][0x40c] ;  /* 0x00008180ff2277ac */ /* 0x000e280008000800 */
[----:B------:R-:W-:Y:S01]  /*41b0*/  IABS R250, R3 ;  /* 0x0000000300fa7213 */ /* 0x000fe20000000000 */
[----:B0-----:R-:W-:Y:S01]  /*41c0*/  UISETP.NE.AND UP0, UPT, UR34, URZ, UPT ;  /* 0x000000ff2200728c */ /* 0x001fe2000bf05270 */
[----:B---3--:R-:W-:Y:S01]  /*41d0*/  ISETP.NE.AND P6, PT, R0, RZ, P1 ;  /* 0x000000ff0000720c */ /* 0x008fe20000fc5270 */
[----:B----4-:R-:W-:-:S04]  /*41e0*/  IMAD.HI.U32 R249, R249, R248, RZ ;  /* 0x000000f8f9f97227 */ /* 0x010fc800078e00ff */
[----:B------:R-:W-:-:S04]  /*41f0*/  IMAD.MOV R249, RZ, RZ, -R249 ;  /* 0x000000fffff97224 */ /* 0x000fc800078e0af9 */
[----:B------:R-:W-:-:S05]  /*4200*/  IMAD R248, R250, R249, R248 ;  /* 0x000000f9faf87224 */ /* 0x000fca00078e02f8 */
[----:B-----5:R-:W-:-:S13]  /*4210*/  ISETP.GT.U32.AND P0, PT, R252, R248, PT ;  /* 0x000000f8fc00720c */ /* 0x020fda0003f04070 */
[----:B------:R-:W-:-:S05]  /*4220*/  @!P0 IMAD.IADD R248, R248, 0x1, -R250 ;  /* 0x00000001f8f88824 */ /* 0x000fca00078e0afa */
[----:B------:R-:W-:-:S13]  /*4230*/  ISETP.GT.U32.AND P0, PT, R252, R248, PT ;  /* 0x000000f8fc00720c */ /* 0x000fda0003f04070 */
[----:B------:R-:W-:Y:S02]  /*4240*/  @!P0 IADD3 R248, PT, PT, R248, -R250, RZ ;  /* 0x800000faf8f88210 */ /* 0x000fe40007ffe0ff */
[----:B------:R-:W-:-:S03]  /*4250*/  ISETP.NE.AND P0, PT, R3, RZ, PT ;  /* 0x000000ff0300720c */ /* 0x000fc60003f05270 */
[----:B------:R-:W-:-:S04]  /*4260*/  IMAD.MOV.U32 R0, RZ, RZ, R248 ;  /* 0x000000ffff007224 */ /* 0x000fc800078e00f8 */
[----:B------:R-:W-:-:S06]  /*4270*/  @!P2 IMAD.MOV R0, RZ, RZ, -R0 ;  /* 0x000000ffff00a224 */ /* 0x000fcc00078e0a00 */
[----:B------:R-:W-:Y:S01]  /*4280*/  @!P0 LOP3.LUT R0, RZ, R3, RZ, 0x33, !PT ;  /* 0x00000003ff008212 */ /* 0x000fe200078e33ff */
[----:B--2---:R-:W-:Y:S06]  /*4290*/  BRA.U UP0, `(.L_x_1277) ;  /* 0x0000019100fc7547 */ /* 0x004fec000b800000 */
[----:B------:R-:W-:Y:S01]  /*42a0*/  IMAD.SHL.U32 R249, R0, 0x4, RZ ;  /* 0x0000000400f97824 */ /* 0x000fe200078e00ff */
[----:B------:R-:W-:Y:S01]  /*42b0*/  ISETP.GE.AND P0, PT, R251, UR40, PT ;  /* 0x00000028fb007c0c */ /* 0x000fe2000bf06270 */
[----:B------:R-:W-:Y:S01]  /*42c0*/  BSSY.RECONVERGENT B2, `(.L_x_1278) ;  /* 0x0000082000027945 */ /* 0x000fe20003800200 */
[----:B------:R-:W-:Y:S02]  /*42d0*/  IMAD R248, R3, 0xa0, RZ ;  /* 0x000000a003f87824 */ /* 0x000fe400078e02ff */
[----:B------:R0:W-:Y:S09]  /*42e0*/  STL [R1+0x30], R249 ;  /* 0x000030f901007387 */ /* 0x0001f20000100800 */
[----:B------:R-:W-:Y:S05]  /*42f0*/  @P0 BRA `(.L_x_1279) ;  /* 0x0000000400f80947 */ /* 0x000fea0003800000 */
[----:B------:R-:W-:-:S13]  /*4300*/  ISETP.NE.AND P5, PT, R2, RZ, PT ;  /* 0x000000ff0200720c */ /* 0x000fda0003fa5270 */
[----:B------:R-:W-:Y:S01]  /*4310*/  VOTEU.ANY UP0, P5 ;  /* 0x0000000000ff7886 */ /* 0x000fe20002800100 */
[----:B------:R-:W-:Y:S02]  /*4320*/  PLOP3.LUT P2, PT, PT, PT, UP0, 0x80, 0x8 ;  /* 0x000000000008781c */ /* 0x000fe40003f4f008 */
[----:B------:R-:W-:Y:S02]  /*4330*/  PLOP3.LUT P3, PT, PT, PT, UP0, 0x80, 0x8 ;  /* 0x000000000008781c */ /* 0x000fe40003f6f008 */
[----:B------:R-:W-:-:S09]  /*4340*/  PLOP3.LUT P4, PT, PT, PT, UP0, 0x80, 0x8 ;  /* 0x000000000008781c */ /* 0x000fd20003f8f008 */
[----:B0-----:R-:W0:Y:S01]  /*4350*/  @P2 S2R R249, SR_CTAID.X ;  /* 0x0000000000f92919 */ /* 0x001e220000002500 */
[----:B------:R-:W-:Y:S01]  /*4360*/  PLOP3.LUT P2, PT, PT, PT, UP0, 0x80, 0x8 ;  /* 0x000000000008781c */ /* 0x000fe20003f4f008 */
[----:B------:R-:W0:Y:S01]  /*4370*/  @P3 LDC R252, c[0x0][0x3f8] ;  /* 0x0000fe00fffc3b82 */ /* 0x000e220000000800 */
[----:B------:R-:W-:-:S07]  /*4380*/  PLOP3.LUT P3, PT, PT, PT, UP0, 0x80, 0x8 ;  /* 0x000000000008781c */ /* 0x000fce0003f6f008 */
[----:B------:R-:W1:Y:S01]  /*4390*/  @P4 LDC.64 R250, c[0x0][0x450] ;  /* 0x00011400fffa4b82 */ /* 0x000e620000000a00 */
[----:B------:R-:W-:-:S03]  /*43a0*/  PLOP3.LUT P4, PT, PT, PT, UP0, 0x80, 0x8 ;  /* 0x000000000008781c */ /* 0x000fc60003f8f008 */
[----:B0-----:R-:W-:Y:S02]  /*43b0*/  @P2 IMAD R249, R252, UR39, R249 ;  /* 0x00000027fcf92c24 */ /* 0x001fe4000f8e02f9 */
[----:B------:R-:W2:Y:S01]  /*43c0*/  LDL R252, [R1+0x30] ;  /* 0x0000300001fc7983 */ /* 0x000ea20000100800 */
[----:B------:R-:W-:Y:S07]  /*43d0*/  BSSY.RECONVERGENT B3, `(.L_x_1280) ;  /* 0x0000025000037945 */ /* 0x000fee0003800200 */
[----:B------:R-:W-:Y:S01]  /*43e0*/  @P4 IMAD R249, R249, 0xa0, RZ ;  /* 0x000000a0f9f94824 */ /* 0x000fe200078e02ff */
[----:B------:R-:W-:Y:S01]  /*43f0*/  PLOP3.LUT P4, PT, PT, PT, UP0, 0x80, 0x8 ;  /* 0x000000000008781c */ /* 0x000fe20003f8f008 */
[----:B------:R0:W-:Y:S02]  /*4400*/  STL [R1+0xc], RZ ;  /* 0x00000cff01007387 */ /* 0x0001e40000100800 */
[----:B-1----:R-:W-:-:S05]  /*4410*/  @P3 IMAD.WIDE R250, R249, 0x4, R250 ;  /* 0x00000004f9fa3825 */ /* 0x002fca00078e02fa */
[----:B------:R0:W-:Y:S04]  /*4420*/  @P3 STL.64 [R1+0x10], R250 ;  /* 0x000010fa01003387 */ /* 0x0001e80000100a00 */
[----:B------:R0:W-:Y:S04]  /*4430*/  STL [R1+0x8], RZ ;  /* 0x000008ff01007387 */ /* 0x0001e80000100800 */
[----:B------:R0:W-:Y:S04]  /*4440*/  STL [R1+0x4], RZ ;  /* 0x000004ff01007387 */ /* 0x0001e80000100800 */
[----:B------:R0:W-:Y:S01]  /*4450*/  STL [R1], RZ ;  /* 0x000000ff01007387 */ /* 0x0001e20000100800 */
[----:B--2---:R-:W-:-:S13]  /*4460*/  ISETP.GE.AND P2, PT, R252, R248, PT ;  /* 0x000000f8fc00720c */ /* 0x004fda0003f46270 */
[----:B0-----:R-:W-:Y:S05]  /*4470*/  @P2 BRA `(.L_x_1281) ;  /* 0x0000000000682947 */ /* 0x001fea0003800000 */
[----:B------:R-:W0:Y:S01]  /*4480*/  S2UR UR42, SR_CTAID.Y ;  /* 0x00000000002a79c3 */ /* 0x000e220000002600 */
[----:B------:R-:W1:Y:S01]  /*4490*/  LDCU.64 UR34, c[0x0][0x3c8] ;  /* 0x00007900ff2277ac */ /* 0x000e620008000a00 */
[----:B------:R-:W-:Y:S04]  /*44a0*/  STL.64 [R1+0x7b0], R6 ;  /* 0x0007b00601007387 */ /* 0x000fe80000100a00 */
[----:B------:R2:W-:Y:S01]  /*44b0*/  STL.64 [R1+0x7a8], R4 ;  /* 0x0007a80401007387 */ /* 0x0005e20000100a00 */
[----:B0-----:R-:W-:-:S05]  /*44c0*/  IMAD R251, R3, UR42, RZ ;  /* 0x0000002a03fb7c24 */ /* 0x001fca000f8e02ff */
[----:B------:R-:W-:-:S04]  /*44d0*/  IADD3 R249, P3, PT, R251, R0, RZ ;  /* 0x00000000fbf97210 */ /* 0x000fc80007f7e0ff */
[----:B------:R-:W-:Y:S02]  /*44e0*/  LEA.HI.X.SX32 R251, R251, RZ, 0x1, P3 ;  /* 0x000000fffbfb7211 */ /* 0x000fe400018f0eff */
[C---:B-1----:R-:W-:Y:S01]  /*44f0*/  LEA R250, P3, R249.reuse, UR34, 0x2 ;  /* 0x00000022f9fa7c11 */ /* 0x042fe2000f8610ff */
[----:B------:R-:W0:Y:S03]  /*4500*/  LDCU UR34, c[0x0][0x3f8] ;  /* 0x00007f00ff2277ac */ /* 0x000e260008000800 */
[----:B------:R-:W-:-:S05]  /*4510*/  LEA.HI.X R251, R249, UR35, R251, 0x2, P3 ;  /* 0x00000023f9fb7c11 */ /* 0x000fca00098f14fb */
[----:B------:R-:W3:Y:S01]  /*4520*/  LDG.E R250, desc[UR36][R250.64] ;  /* 0x00000024fafa7981 */ /* 0x000ee2000c1e1900 */
[----:B0-----:R-:W-:Y:S01]  /*4530*/  IMAD R249, R3, UR34, RZ ;  /* 0x0000002203f97c24 */ /* 0x001fe2000f8e02ff */
[----:B------:R-:W0:Y:S03]  /*4540*/  LDCU.64 UR34, c[0x0][0x3b8] ;  /* 0x00007700ff2277ac */ /* 0x000e260008000a00 */
[----:B---3--:R-:W-:-:S04]  /*4550*/  IMAD R249, R250, R249, RZ ;  /* 0x000000f9faf97224 */ /* 0x008fc800078e02ff */
[----:B------:R-:W-:Y:S02]  /*4560*/  IMAD R251, R249, 0xa0, R252 ;  /* 0x000000a0f9fb7824 */ /* 0x000fe400078e02fc */
[----:B------:R-:W-:-:S05]  /*4570*/  IMAD R249, R3, UR44, RZ ;  /* 0x0000002c03f97c24 */ /* 0x000fca000f8e02ff */
[----:B------:R-:W-:Y:S02]  /*4580*/  SHF.R.S32.HI R250, RZ, 0x1f, R249 ;  /* 0x0000001ffffa7819 */ /* 0x000fe400000114f9 */
[----:B------:R-:W-:-:S04]  /*4590*/  IADD3 R249, P3, PT, R251, R249, RZ ;  /* 0x000000f9fbf97210 */ /* 0x000fc80007f7e0ff */
[----:B------:R-:W-:Y:S02]  /*45a0*/  LEA.HI.X.SX32 R251, R251, R250, 0x1, P3 ;  /* 0x000000fafbfb7211 */ /* 0x000fe400018f0eff */
[----:B0-----:R-:W-:-:S04]  /*45b0*/  LEA R250, P3, R249, UR34, 0x2 ;  /* 0x00000022f9fa7c11 */ /* 0x001fc8000f8610ff */
[----:B------:R-:W-:-:S05]  /*45c0*/  LEA.HI.X R251, R249, UR35, R251, 0x2, P3 ;  /* 0x00000023f9fb7c11 */ /* 0x000fca00098f14fb */
[----:B--2---:R-:W2:Y:S04]  /*45d0*/  LDG.E.128 R4, desc[UR36][R250.64] ;  /* 0x00000024fa047981 */ /* 0x004ea8000c1e1d00 */
[----:B--2---:R-:W-:Y:S04]  /*45e0*/  STL.64 [R1], R4 ;  /* 0x0000000401007387 */ /* 0x004fe80000100a00 */
[----:B------:R0:W-:Y:S04]  /*45f0*/  STL.64 [R1+0x8], R6 ;  /* 0x0000080601007387 */ /* 0x0001e80000100a00 */
[----:B0-----:R0:W5:Y:S04]  /*4600*/  LDL.LU.64 R6, [R1+0x7b0] ;  /* 0x0007b00001067983 */ /* 0x0011680000300a00 */
[----:B------:R0:W5:Y:S02]  /*4610*/  LDL.LU.64 R4, [R1+0x7a8] ;  /* 0x0007a80001047983 */ /* 0x0001640000300a00 */
.L_x_1281:
[----:B------:R-:W-:Y:S05]  /*4620*/  BSYNC.RECONVERGENT B3 ;  /* 0x0000000000037941 */ /* 0x000fea0003800200 */
.L_x_1280:
[----:B------:R-:W2:Y:S04]  /*4630*/  LDL.LU R249, [R1+0x4] ;  /* 0x0000040001f97983 */ /* 0x000ea80000300800 */
[----:B------:R1:W-:Y:S04]  /*4640*/  STL.64 [R1+0x7d0], R14 ;  /* 0x0007d00e01007387 */ /* 0x0003e80000100a00 */
[----:B-1----:R-:W3:Y:S04]  /*4650*/  LDL.LU.64 R14, [R1+0x10] ;  /* 0x00001000010e7983 */ /* 0x002ee80000300a00 */
[----:B------:R-:W-:Y:S04]  /*4660*/  STL.64 [R1+0x7c8], R12 ;  /* 0x0007c80c01007387 */ /* 0x000fe80000100a00 */
[----:B------:R-:W-:Y:S04]  /*4670*/  STL [R1+0x7c4], R9 ;  /* 0x0007c40901007387 */ /* 0x000fe80000100800 */
[----:B------:R-:W4:Y:S04]  /*4680*/  LDL R251, [R1+0x464] ;  /* 0x0004640001fb7983 */ /* 0x000f280000100800 */
[----:B------:R-:W-:Y:S04]  /*4690*/  STL [R1+0x7c0], R8 ;  /* 0x0007c00801007387 */ /* 0x000fe80000100800 */
[----:B-----5:R1:W-:Y:S04]  /*46a0*/  STL [R1+0x7bc], R7 ;  /* 0x0007bc0701007387 */ /* 0x0203e80000100800 */
[----:B-1----:R-:W4:Y:S04]  /*46b0*/  LDL.LU R7, [R1+0x8] ;  /* 0x0000080001077983 */ /* 0x002f280000300800 */
[----:B------:R-:W4:Y:S04]  /*46c0*/  LDL R250, [R1+0x468] ;  /* 0x0004680001fa7983 */ /* 0x000f280000100800 */
[----:B------:R-:W-:Y:S04]  /*46d0*/  STL [R1+0x7b8], R6 ;  /* 0x0007b80601007387 */ /* 0x000fe80000100800 */
[----:B------:R1:W-:Y:S04]  /*46e0*/  STL [R1+0x7b4], R5 ;  /* 0x0007b40501007387 */ /* 0x0003e80000100800 */
[----:B-1----:R-:W4:Y:S01]  /*46f0*/  LDL.LU R5, [R1+0xc] ;  /* 0x00000c0001057983 */ /* 0x002f220000300800 */
[----:B--2---:R-:W-:-:S03]  /*4700*/  IMAD.MOV.U32 R9, RZ, RZ, R249 ;  /* 0x000000ffff097224 */ /* 0x004fc600078e00f9 */
[----:B------:R-:W2:Y:S04]  /*4710*/  LDL R249, [R1+0x46c] ;  /* 0x00046c0001f97983 */ /* 0x000ea80000100800 */
[----:B------:R1:W-:Y:S04]  /*4720*/  STL [R1+0x7b0], R4 ;  /* 0x0007b00401007387 */ /* 0x0003e80000100800 */
[----:B---3--:R-:W3:Y:S04]  /*4730*/  @P4 LDG.E.128 R12, desc[UR36][R14.64] ;  /* 0x000000240e0c4981 */ /* 0x008ee8000c1e1d00 */
[----:B-1----:R-:W3:Y:S04]  /*4740*/  LDL.LU R4, [R1] ;  /* 0x0000000001047983 */ /* 0x002ee80000300800 */
[----:B------:R-:W-:Y:S04]  /*4750*/  STL [R1+0x7ac], R3 ;  /* 0x0007ac0301007387 */ /* 0x000fe80000100800 */
[----:B------:R-:W-:Y:S04]  /*4760*/  STL [R1+0x7a8], R2 ;  /* 0x0007a80201007387 */ /* 0x000fe80000100800 */
[----:B------:R1:W-:Y:S04]  /*4770*/  STL [R1+0x7a4], R0 ;  /* 0x0007a40001007387 */ /* 0x0003e80000100800 */
[----:B-1----:R-:W3:Y:S01]  /*4780*/  LDL R0, [R1+0x460] ;  /* 0x0004600001007983 */ /* 0x002ee20000100800 */
[----:B------:R-:W-:Y:S01]  /*4790*/  VOTEU.ANY UP0, P5 ;  /* 0x0000000000ff7886 */ /* 0x000fe20002800100 */
[----:B------:R-:W-:Y:S01]  /*47a0*/  PLOP3.LUT P4, PT, PT, PT, UP0, 0x80, 0x8 ;  /* 0x000000000008781c */ /* 0x000fe20003f8f008 */
[----:B----4-:R-:W-:Y:S01]  /*47b0*/  FADD.FTZ R251, R251, R9 ;  /* 0x00000009fbfb7221 */ /* 0x010fe20000010000 */
[----:B------:R-:W-:-:S02]  /*47c0*/  PLOP3.LUT P3, PT, PT, PT, UP0, 0x80, 0x8 ;  /* 0x000000000008781c */ /* 0x000fc40003f6f008 */
[----:B------:R-:W-:Y:S01]  /*47d0*/  PLOP3.LUT P5, PT, PT, PT, UP0, 0x80, 0x8 ;  /* 0x000000000008781c */ /* 0x000fe20003faf008 */
[----:B------:R-:W-:Y:S01]  /*47e0*/  FADD.FTZ R250, R250, R7 ;  /* 0x00000007fafa7221 */ /* 0x000fe20000010000 */
[----:B--2---:R-:W-:Y:S01]  /*47f0*/  FADD.FTZ R249, R249, R5 ;  /* 0x00000005f9f97221 */ /* 0x004fe20000010000 */
[----:B---3--:R-:W-:-:S06]  /*4800*/  IMAD.MOV.U32 R8, RZ, RZ, R13 ;  /* 0x000000ffff087224 */ /* 0x008fcc00078e000d */
[----:B------:R-:W-:Y:S01]  /*4810*/  @P4 FMUL.FTZ R251, R251, R8 ;  /* 0x00000008fbfb4220 */ /* 0x000fe20000410000 */
[----:B------:R-:W-:Y:S01]  /*4820*/  PLOP3.LUT P4, PT, PT, PT, UP0, 0x80, 0x8 ;  /* 0x000000000008781c */ /* 0x000fe20003f8f008 */
[----:B------:R-:W-:Y:S01]  /*4830*/  IMAD.MOV.U32 R3, RZ, RZ, R15 ;  /* 0x000000ffff037224 */ /* 0x000fe200078e000f */
[----:B------:R-:W-:Y:S01]  /*4840*/  MOV R6, R14 ;  /* 0x0000000e00067202 */ /* 0x000fe20000000f00 */
[----:B------:R-:W-:Y:S01]  /*4850*/  IMAD.MOV.U32 R2, RZ, RZ, R12 ;  /* 0x000000ffff027224 */ /* 0x000fe200078e000c */
[----:B------:R1:W5:Y:S04]  /*4860*/  LDL.LU.64 R14, [R1+0x7d0] ;  /* 0x0007d000010e7983 */ /* 0x0003680000300a00 */
[----:B------:R1:W5:Y:S01]  /*4870*/  LDL.LU.64 R12, [R1+0x7c8] ;  /* 0x0007c800010c7983 */ /* 0x0003620000300a00 */
[----:B------:R-:W-:-:S03]  /*4880*/  @P3 FMUL.FTZ R250, R250, R6 ;  /* 0x00000006fafa3220 */ /* 0x000fc60000410000 */
[----:B------:R1:W5:Y:S04]  /*4890*/  LDL.LU R9, [R1+0x7c4] ;  /* 0x0007c40001097983 */ /* 0x0003680000300800 */
[----:B------:R1:W5:Y:S04]  /*48a0*/  LDL.LU R8, [R1+0x7c0] ;  /* 0x0007c00001087983 */ /* 0x0003680000300800 */
[----:B------:R1:W5:Y:S01]  /*48b0*/  LDL.LU R7, [R1+0x7bc] ;  /* 0x0007bc0001077983 */ /* 0x0003620000300800 */
[----:B------:R-:W-:-:S03]  /*48c0*/  FADD.FTZ R0, R0, R4 ;  /* 0x0000000400007221 */ /* 0x000fc60000010000 */
[----:B------:R-:W-:Y:S01]  /*48d0*/  STL [R1+0x54], R251 ;  /* 0x000054fb01007387 */ /* 0x000fe20000100800 */
[----:B------:R-:W-:Y:S01]  /*48e0*/  @P5 FMUL.FTZ R0, R0, R2 ;  /* 0x0000000200005220 */ /* 0x000fe20000410000 */
[----:B------:R-:W-:Y:S02]  /*48f0*/  @P4 FMUL.FTZ R249, R249, R3 ;  /* 0x00000003f9f94220 */ /* 0x000fe40000410000 */
[----:B------:R1:W5:Y:S04]  /*4900*/  LDL.LU R6, [R1+0x7b8] ;  /* 0x0007b80001067983 */ /* 0x0003680000300800 */
[----:B------:R1:W5:Y:S04]  /*4910*/  LDL.LU R5, [R1+0x7b4] ;  /* 0x0007b40001057983 */ /* 0x0003680000300800 */
[----:B------:R1:W5:Y:S04]  /*4920*/  LDL.LU R4, [R1+0x7b0] ;  /* 0x0007b00001047983 */ /* 0x0003680000300800 */
[----:B------:R1:W5:Y:S04]  /*4930*/  LDL.LU R3, [R1+0x7ac] ;  /* 0x0007ac0001037983 */ /* 0x0003680000300800 */
[----:B------:R-:W-:Y:S04]  /*4940*/  STL [R1+0x58], R250 ;  /* 0x000058fa01007387 */ /* 0x000fe80000100800 */
[----:B------:R1:W5:Y:S04]  /*4950*/  LDL.LU R2, [R1+0x7a8] ;  /* 0x0007a80001027983 */ /* 0x0003680000300800 */
[----:B------:R2:W-:Y:S04]  /*4960*/  STL [R1+0x50], R0 ;  /* 0x0000500001007387 */ /* 0x0005e80000100800 */
[----:B--2---:R1:W5:Y:S04]  /*4970*/  LDL.LU R0, [R1+0x7a4] ;  /* 0x0007a40001007983 */ /* 0x0043680000300800 */
[----:B------:R1:W-:Y:S01]  /*4980*/  STL [R1+0x5c], R249 ;  /* 0x00005cf901007387 */ /* 0x0003e20000100800 */
[----:B------:R-:W-:Y:S05]  /*4990*/  @P2 BRA `(.L_x_1279) ;  /* 0x0000000000502947 */ /* 0x000fea0003800000 */
[----:B-----5:R-:W-:Y:S01]  /*49a0*/  STL.64 [R1+0x7b0], R6 ;  /* 0x0007b00601007387 */ /* 0x020fe20000100a00 */
[----:B------:R-:W-:Y:S01]  /*49b0*/  S2UR UR34, SR_CTAID.Y ;  /* 0x00000000002279c3 */ /* 0x000fe20000002600 */
[----:B------:R-:W2:Y:S02]  /*49c0*/  LDCU UR42, c[0x0][0x3f8] ;  /* 0x00007f00ff2a77ac */ /* 0x000ea40008000800 */
[----:B------:R3:W-:Y:S04]  /*49d0*/  STL.64 [R1+0x7a8], R4 ;  /* 0x0007a80401007387 */ /* 0x0007e80000100a00 */
[----:B---3--:R-:W3:Y:S01]  /*49e0*/  LDL R4, [R1+0x50] ;  /* 0x0000500001047983 */ /* 0x008ee20000100800 */
[----:B------:R-:W2:Y:S01]  /*49f0*/  S2UR UR35, SR_CTAID.X ;  /* 0x00000000002379c3 */ /* 0x000ea20000002500 */
[----:B------:R-:W-:-:S02]  /*4a00*/  IMAD.MOV.U32 R7, RZ, RZ, R249 ;  /* 0x000000ffff077224 */ /* 0x000fc400078e00f9 */
[----:B------:R-:W-:Y:S02]  /*4a10*/  IMAD.MOV.U32 R6, RZ, RZ, R250 ;  /* 0x000000ffff067224 */ /* 0x000fe400078e00fa */
[----:B------:R-:W-:Y:S01]  /*4a20*/  IMAD.MOV.U32 R5, RZ, RZ, R251 ;  /* 0x000000ffff057224 */ /* 0x000fe200078e00fb */
[----:B--2---:R-:W-:Y:S01]  /*4a30*/  UIMAD UR42, UR34, UR42, UR35 ;  /* 0x0000002a222a72a4 */ /* 0x004fe2000f8e0223 */
[----:B------:R-:W2:Y:S05]  /*4a40*/  LDCU.64 UR34, c[0x0][0x3b8] ;  /* 0x00007700ff2277ac */ /* 0x000eaa0008000a00 */
[----:B-1----:R-:W-:-:S04]  /*4a50*/  IMAD R249, R3, UR42, RZ ;  /* 0x0000002a03f97c24 */ /* 0x002fc8000f8e02ff */
[----:B------:R-:W-:-:S05]  /*4a60*/  IMAD R250, R249, 0xa0, RZ ;  /* 0x000000a0f9fa7824 */ /* 0x000fca00078e02ff */
[----:B------:R-:W-:-:S04]  /*4a70*/  IADD3 R249, P2, PT, R252, R250, RZ ;  /* 0x000000fafcf97210 */ /* 0x000fc80007f5e0ff */
[----:B------:R-:W-:Y:S02]  /*4a80*/  LEA.HI.X.SX32 R251, R250, RZ, 0x1, P2 ;  /* 0x000000fffafb7211 */ /* 0x000fe400010f0eff */
[----:B--2---:R-:W-:-:S04]  /*4a90*/  LEA R250, P2, R249, UR34, 0x2 ;  /* 0x00000022f9fa7c11 */ /* 0x004fc8000f8410ff */
[----:B------:R-:W-:-:S05]  /*4aa0*/  LEA.HI.X R251, R249, UR35, R251, 0x2, P2 ;  /* 0x00000023f9fb7c11 */ /* 0x000fca00090f14fb */
[----:B---3--:R1:W-:Y:S04]  /*4ab0*/  STG.E.128 desc[UR36][R250.64], R4 ;  /* 0x00000004fa007986 */ /* 0x0083e8000c101d24 */
[----:B-1----:R2:W5:Y:S04]  /*4ac0*/  LDL.LU.64 R6, [R1+0x7b0] ;  /* 0x0007b00001067983 */ /* 0x0025680000300a00 */
[----:B------:R2:W5:Y:S02]  /*4ad0*/  LDL.LU.64 R4, [R1+0x7a8] ;  /* 0x0007a80001047983 */ /* 0x0005640000300a00 */
.L_x_1279:
[----:B------:R-:W-:Y:S05]  /*4ae0*/  BSYNC.RECONVERGENT B2 ;  /* 0x0000000000027941 */ /* 0x000fea0003800200 */
.L_x_1278:
[----:B------:R-:W-:Y:S01]  /*4af0*/  BSSY.RECONVERGENT B2, `(.L_x_1282) ;  /* 0x0000085000027945 */ /* 0x000fe20003800200 */
[----:B-----5:R-:W-:-:S03]  /*4b00*/  IADD3 R252, PT, PT, R0, R3, RZ ;  /* 0x0000000300fc7210 */ /* 0x020fc60007ffe0ff */
[----:B------:R-:W-:Y:S05]  /*4b10*/  @P0 BRA `(.L_x_1283) ;  /* 0x0000000800080947 */ /* 0x000fea0003800000 */
[----:B------:R-:W-:Y:S01]  /*4b20*/  ISETP.NE.AND P5, PT, R2, RZ, PT ;  /* 0x000000ff0200720c */ /* 0x000fe20003fa5270 */
[----:B------:R3:W-:-:S12]  /*4b30*/  STL [R1+0x7a4], R0 ;  /* 0x0007a40001007387 */ /* 0x0007d80000100800 */
[----:B------:R-:W-:Y:S01]  /*4b40*/  VOTEU.ANY UP0, P5 ;  /* 0x0000000000ff7886 */ /* 0x000fe20002800100 */
[----:B------:R-:W-:Y:S02]  /*4b50*/  PLOP3.LUT P2, PT, PT, PT, UP0, 0x80, 0x8 ;  /* 0x000000000008781c */ /* 0x000fe40003f4f008 */
[----:B------:R-:W-:Y:S02]  /*4b60*/  PLOP3.LUT P3, PT, PT, PT, UP0, 0x80, 0x8 ;  /* 0x000000000008781c */ /* 0x000fe40003f6f008 */
[----:B------:R-:W-:-:S09]  /*4b70*/  PLOP3.LUT P4, PT, PT, PT, UP0, 0x80, 0x8 ;  /* 0x000000000008781c */ /* 0x000fd20003f8f008 */
[----:B---3--:R-:W3:Y:S01]  /*4b80*/  @P2 S2R R0, SR_CTAID.X ;  /* 0x0000000000002919 */ /* 0x008ee20000002500 */
[----:B------:R-:W-:Y:S01]  /*4b90*/  PLOP3.LUT P2, PT, PT, PT, UP0, 0x80, 0x8 ;  /* 0x000000000008781c */ /* 0x000fe20003f4f008 */
[----:B01----:R-:W3:Y:S01]  /*4ba0*/  @P3 LDC R249, c[0x0][0x3f8] ;  /* 0x0000fe00fff93b82 */ /* 0x003ee20000000800 */
[----:B------:R-:W-:-:S07]  /*4bb0*/  PLOP3.LUT P3, PT, PT, PT, UP0, 0x80, 0x8 ;  /* 0x000000000008781c */ /* 0x000fce0003f6f008 */
[----:B------:R-:W0:Y:S01]  /*4bc0*/  @P4 LDC.64 R250, c[0x0][0x450] ;  /* 0x00011400fffa4b82 */ /* 0x000e220000000a00 */
[----:B------:R-:W-:-:S03]  /*4bd0*/  PLOP3.LUT P4, PT, PT, PT, UP0, 0x80, 0x8 ;  /* 0x000000000008781c */ /* 0x000fc60003f8f008 */
[----:B---3--:R-:W-:Y:S02]  /*4be0*/  @P2 IMAD R0, R249, UR39, R0 ;  /* 0x00000027f9002c24 */ /* 0x008fe4000f8e0200 */
[----:B------:R-:W-:-:S08]  /*4bf0*/  IMAD.SHL.U32 R249, R252, 0x4, RZ ;  /* 0x00000004fcf97824 */ /* 0x000fd000078e00ff */
[----:B------:R-:W-:Y:S01]  /*4c00*/  @P4 IMAD R0, R0, 0xa0, RZ ;  /* 0x000000a000004824 */ /* 0x000fe200078e02ff */
[----:B------:R-:W-:Y:S02]  /*4c10*/  PLOP3.LUT P4, PT, PT, PT, UP0, 0x80, 0x8 ;  /* 0x000000000008781c */ /* 0x000fe40003f8f008 */
[----:B------:R-:W-:Y:S01]  /*4c20*/  ISETP.GE.AND P2, PT, R249, R248, PT ;  /* 0x000000f8f900720c */ /* 0x000fe20003f46270 */
[----:B0-----:R-:W-:Y:S02]  /*4c30*/  @P3 IMAD.WIDE R250, R0, 0x4, R250 ;  /* 0x0000000400fa3825 */ /* 0x001fe400078e02fa */
[----:B------:R0:W5:Y:S01]  /*4c40*/  LDL.LU R0, [R1+0x7a4] ;  /* 0x0007a40001007983 */ /* 0x0001620000300800 */
[----:B------:R-:W-:Y:S03]  /*4c50*/  BSSY.RECONVERGENT B3, `(.L_x_1284) ;  /* 0x0000021000037945 */ /* 0x000fe60003800200 */
[----:B------:R0:W-:Y:S04]  /*4c60*/  STL [R1+0xc], RZ ;  /* 0x00000cff01007387 */ /* 0x0001e80000100800 */
[----:B------:R0:W-:Y:S04]  /*4c70*/  @P3 STL.64 [R1+0x10], R250 ;  /* 0x000010fa01003387 */ /* 0x0001e80000100a00 */
[----:B------:R0:W-:Y:S04]  /*4c80*/  STL [R1+0x8], RZ ;  /* 0x000008ff01007387 */ /* 0x0001e80000100800 */
[----:B------:R0:W-:Y:S04]  /*4c90*/  STL [R1+0x4], RZ ;  /* 0x000004ff01007387 */ /* 0x0001e80000100800 */
[----:B------:R0:W-:Y:S01]  /*4ca0*/  STL [R1], RZ ;  /* 0x000000ff01007387 */ /* 0x0001e20000100800 */
[----:B------:R-:W-:Y:S05]  /*4cb0*/  @P2 BRA `(.L_x_1285) ;  /* 0x0000000000682947 */ /* 0x000fea0003800000 */
[----:B------:R-:W0:Y:S01]  /*4cc0*/  S2UR UR42, SR_CTAID.Y ;  /* 0x00000000002a79c3 */ /* 0x000e220000002600 */
[----:B------:R-:W1:Y:S01]  /*4cd0*/  LDCU.64 UR34, c[0x0][0x3c8] ;  /* 0x00007900ff2277ac */ /* 0x000e620008000a00 */
[----:B------:R3:W-:Y:S04]  /*4ce0*/  STL.64 [R1+0x7b0], R6 ;  /* 0x0007b00601007387 */ /* 0x0007e80000100a00 */
[----:B------:R4:W-:Y:S01]  /*4cf0*/  STL.64 [R1+0x7a8], R4 ;  /* 0x0007a80401007387 */ /* 0x0009e20000100a00 */
[----:B0-----:R-:W-:Y:S01]  /*4d00*/  IMAD R250, R3, UR42, RZ ;  /* 0x0000002a03fa7c24 */ /* 0x001fe2000f8e02ff */
[----:B------:R-:W0:Y:S04]  /*4d10*/  LDCU UR42, c[0x0][0x3f8] ;  /* 0x00007f00ff2a77ac */ /* 0x000e280008000800 */
[----:B-----5:R-:W-:-:S04]  /*4d20*/  IADD3 R251, P3, PT, R250, R0, RZ ;  /* 0x00000000fafb7210 */ /* 0x020fc80007f7e0ff */
[----:B---3--:R-:W-:Y:S02]  /*4d30*/  LEA.HI.X.SX32 R7, R250, RZ, 0x1, P3 ;  /* 0x000000fffa077211 */ /* 0x008fe400018f0eff */
[----:B-1----:R-:W-:-:S04]  /*4d40*/  LEA R250, P3, R251, UR34, 0x2 ;  /* 0x00000022fbfa7c11 */ /* 0x002fc8000f8610ff */
[----:B------:R-:W-:Y:S01]  /*4d50*/  LEA.HI.X R251, R251, UR35, R7, 0x2, P3 ;  /* 0x00000023fbfb7c11 */ /* 0x000fe200098f1407 */
[----:B------:R-:W1:Y:S05]  /*4d60*/  LDCU.64 UR34, c[0x0][0x3b8] ;  /* 0x00007700ff2277ac */ /* 0x000e6a0008000a00 */
[----:B------:R0:W3:Y:S02]  /*4d70*/  LDG.E R251, desc[UR36][R250.64] ;  /* 0x00000024fafb7981 */ /* 0x0000e4000c1e1900 */
[----:B0-----:R-:W-:-:S04]  /*4d80*/  IMAD R250, R3, UR42, RZ ;  /* 0x0000002a03fa7c24 */ /* 0x001fc8000f8e02ff */
[----:B---3--:R-:W-:Y:S02]  /*4d90*/  IMAD R251, R250, R251, RZ ;  /* 0x000000fbfafb7224 */ /* 0x008fe400078e02ff */
[----:B------:R-:W-:Y:S02]  /*4da0*/  IMAD R250, R3, UR44, RZ ;  /* 0x0000002c03fa7c24 */ /* 0x000fe4000f8e02ff */
[----:B------:R-:W-:-:S05]  /*4db0*/  IMAD R251, R251, 0xa0, R249 ;  /* 0x000000a0fbfb7824 */ /* 0x000fca00078e02f9 */
[----:B----4-:R-:W-:Y:S02]  /*4dc0*/  SHF.R.S32.HI R4, RZ, 0x1f, R251 ;  /* 0x0000001fff047819 */ /* 0x010fe400000114fb */
[----:B------:R-:W-:-:S04]  /*4dd0*/  IADD3 R251, P3, PT, R250, R251, RZ ;  /* 0x000000fbfafb7210 */ /* 0x000fc80007f7e0ff */
[----:B------:R-:W-:Y:S02]  /*4de0*/  LEA.HI.X.SX32 R4, R250, R4, 0x1, P3 ;  /* 0x00000004fa047211 */ /* 0x000fe400018f0eff */
[----:B-1----:R-:W-:-:S04]  /*4df0*/  LEA R250, P3, R251, UR34, 0x2 ;  /* 0x00000022fbfa7c11 */ /* 0x002fc8000f8610ff */
[----:B------:R-:W-:-:S05]  /*4e00*/  LEA.HI.X R251, R251, UR35, R4, 0x2, P3 ;  /* 0x00000023fbfb7c11 */ /* 0x000fca00098f1404 */
[----:B------:R-:W3:Y:S04]  /*4e10*/  LDG.E.128 R4, desc[UR36][R250.64] ;  /* 0x00000024fa047981 */ /* 0x000ee8000c1e1d00 */
[----:B---3--:R-:W-:Y:S04]  /*4e20*/  STL.64 [R1], R4 ;  /* 0x0000000401007387 */ /* 0x008fe80000100a00 */
[----:B------:R0:W-:Y:S04]  /*4e30*/  STL.64 [R1+0x8], R6 ;  /* 0x0000080601007387 */ /* 0x0001e80000100a00 */
[----:B0-----:R1:W5:Y:S04]  /*4e40*/  LDL.LU.64 R6, [R1+0x7b0] ;  /* 0x0007b00001067983 */ /* 0x0013680000300a00 */
[----:B------:R1:W5:Y:S02]  /*4e50*/  LDL.LU.64 R4, [R1+0x7a8] ;  /* 0x0007a80001047983 */ /* 0x0003640000300a00 */
.L_x_1285:
[----:B------:R-:W-:Y:S05]  /*4e60*/  BSYNC.RECONVERGENT B3 ;  /* 0x0000000000037941 */ /* 0x000fea0003800200 */
.L_x_1284:
[----:B------:R3:W-:Y:S04]  /*4e70*/  STL.64 [R1+0x7d8], R14 ;  /* 0x0007d80e01007387 */ /* 0x0007e80000100a00 */
[----:B---3--:R-:W3:Y:S04]  /*4e80*/  LDL.LU.64 R14, [R1+0x10] ;  /* 0x00001000010e7983 */ /* 0x008ee80000300a00 */
[----:B------:R-:W-:Y:S04]  /*4e90*/  STL.64 [R1+0x7d0], R12 ;  /* 0x0007d00c01007387 */ /* 0x000fe80000100a00 */
[----:B------:R4:W-:Y:S04]  /*4ea0*/  STL [R1+0x7c8], R10 ;  /* 0x0007c80a01007387 */ /* 0x0009e80000100800 */
[----:B----4-:R-:W4:Y:S04]  /*4eb0*/  LDL.LU R10, [R1+0x4] ;  /* 0x00000400010a7983 */ /* 0x010f280000300800 */
[----:B------:R-:W-:Y:S04]  /*4ec0*/  STL [R1+0x7c4], R9 ;  /* 0x0007c40901007387 */ /* 0x000fe80000100800 */
[----:B------:R0:W-:Y:S04]  /*4ed0*/  STL [R1+0x7c0], R8 ;  /* 0x0007c00801007387 */ /* 0x0001e80000100800 */
[----:B0-----:R-:W4:Y:S04]  /*4ee0*/  LDL R8, [R1+0x454] ;  /* 0x0004540001087983 */ /* 0x001f280000100800 */
[----:B-----5:R0:W-:Y:S04]  /*4ef0*/  STL [R1+0x7bc], R7 ;  /* 0x0007bc0701007387 */ /* 0x0201e80000100800 */
[----:B0-----:R-:W2:Y:S04]  /*4f00*/  LDL.LU R7, [R1+0x8] ;  /* 0x0000080001077983 */ /* 0x001ea80000300800 */
[----:B------:R-:W2:Y:S04]  /*4f10*/  LDL R251, [R1+0x458] ;  /* 0x0004580001fb7983 */ /* 0x000ea80000100800 */
[----:B------:R-:W-:Y:S04]  /*4f20*/  STL [R1+0x7b8], R6 ;  /* 0x0007b80601007387 */ /* 0x000fe80000100800 */
[----:B------:R0:W-:Y:S04]  /*4f30*/  STL [R1+0x7b4], R5 ;  /* 0x0007b40501007387 */ /* 0x0001e80000100800 */
[----:B0-----:R-:W2:Y:S04]  /*4f40*/  LDL.LU R5, [R1+0xc] ;  /* 0x00000c0001057983 */ /* 0x001ea80000300800 */
[----:B------:R-:W2:Y:S04]  /*4f50*/  LDL R250, [R1+0x45c] ;  /* 0x00045c0001fa7983 */ /* 0x000ea80000100800 */
[----:B------:R0:W-:Y:S04]  /*4f60*/  STL [R1+0x7b0], R4 ;  /* 0x0007b00401007387 */ /* 0x0001e80000100800 */
[----:B0-----:R-:W2:Y:S04]  /*4f70*/  LDL.LU R4, [R1] ;  /* 0x0000000001047983 */ /* 0x001ea80000300800 */
[----:B------:R-:W-:Y:S04]  /*4f80*/  STL [R1+0x7ac], R3 ;  /* 0x0007ac0301007387 */ /* 0x000fe80000100800 */
[----:B------:R-:W-:Y:S04]  /*4f90*/  STL [R1+0x7a8], R2 ;  /* 0x0007a80201007387 */ /* 0x000fe80000100800 */
[----:B------:R0:W-:Y:S04]  /*4fa0*/  STL [R1+0x7a4], R0 ;  /* 0x0007a40001007387 */ /* 0x0001e80000100800 */
[----:B0-----:R-:W2:Y:S01]  /*4fb0*/  LDL R0, [R1+0x450] ;  /* 0x0004500001007983 */ /* 0x001ea20000100800 */
[----:B------:R-:W-:-:S03]  /*4fc0*/  VOTEU.ANY UP0, P5 ;  /* 0x0000000000ff7886 */ /* 0x000fc60002800100 */
[----:B---3--:R-:W3:Y:S01]  /*4fd0*/  @P4 LDG.E.128 R12, desc[UR36][R14.64+0x10] ;  /* 0x000010240e0c4981 */ /* 0x008ee2000c1e1d00 */
[----:B------:R-:W-:Y:S02]  /*4fe0*/  PLOP3.LUT P4, PT, PT, PT, UP0, 0x80, 0x8 ;  /* 0x000000000008781c */ /* 0x000fe40003f8f008 */
[----:B------:R-:W-:Y:S02]  /*4ff0*/  PLOP3.LUT P3, PT, PT, PT, UP0, 0x80, 0x8 ;  /* 0x000000000008781c */ /* 0x000fe40003f6f008 */
[----:B------:R-:W-:Y:S01]  /*5000*/  PLOP3.LUT P5, PT, PT, PT, UP0, 0x80, 0x8 ;  /* 0x000000000008781c */ /* 0x000fe20003faf008 */
[----:B----4-:R-:W-:Y:S01]  /*5010*/  FADD.FTZ R8, R8, R10 ;  /* 0x0000000a08087221 */ /* 0x010fe20000010000 */
[----:B--2---:R-:W-:Y:S01]  /*5020*/  FADD.FTZ R251, R251, R7 ;  /* 0x00000007fbfb7221 */ /* 0x004fe20000010000 */
[----:B------:R-:W-:Y:S01]  /*5030*/  FADD.FTZ R250, R250, R5 ;  /* 0x00000005fafa7221 */ /* 0x000fe20000010000 */
[----:B------:R-:W-:Y:S01]  /*5040*/  FADD.FTZ R0, R0, R4 ;  /* 0x0000000400007221 */ /* 0x000fe20000010000 */
[----:B---3--:R-:W-:-:S02]  /*5050*/  IMAD.MOV.U32 R9, RZ, RZ, R13 ;  /* 0x000000ffff097224 */ /* 0x008fc400078e000d */
[----:B------:R-:W-:Y:S02]  /*5060*/  IMAD.MOV.U32 R6, RZ, RZ, R14 ;  /* 0x000000ffff067224 */ /* 0x000fe400078e000e */
[----:B------:R-:W-:Y:S01]  /*5070*/  @P4 FMUL.FTZ R8, R8, R9 ;  /* 0x0000000908084220 */ /* 0x000fe20000410000 */
[----:B------:R-:W-:Y:S01]  /*5080*/  PLOP3.LUT P4, PT, PT, PT, UP0, 0x80, 0x8 ;  /* 0x000000000008781c */ /* 0x000fe20003f8f008 */
[----:B------:R-:W-:Y:S02]  /*5090*/  IMAD.MOV.U32 R3, RZ, RZ, R15 ;  /* 0x000000ffff037224 */ /* 0x000fe400078e000f */
[----:B------:R-:W-:Y:S01]  /*50a0*/  IMAD.MOV.U32 R2, RZ, RZ, R12 ;  /* 0x000000ffff027224 */ /* 0x000fe200078e000c */
[----:B------:R3:W5:Y:S04]  /*50b0*/  LDL.LU.64 R14, [R1+0x7d8] ;  /* 0x0007d800010e7983 */ /* 0x0007680000300a00 */
[----:B------:R3:W5:Y:S04]  /*50c0*/  LDL.LU.64 R12, [R1+0x7d0] ;  /* 0x0007d000010c7983 */ /* 0x0007680000300a00 */
[----:B------:R3:W5:Y:S01]  /*50d0*/  LDL.LU R10, [R1+0x7c8] ;  /* 0x0007c800010a7983 */ /* 0x0007620000300800 */
[----:B------:R-:W-:-:S03]  /*50e0*/  @P3 FMUL.FTZ R251, R251, R6 ;  /* 0x00000006fbfb3220 */ /* 0x000fc60000410000 */
[----:B------:R3:W5:Y:S04]  /*50f0*/  LDL.LU R9, [R1+0x7c4] ;  /* 0x0007c40001097983 */ /* 0x0007680000300800 */
[----:B------:R0:W-:Y:S01]  /*5100*/  STL [R1+0x44], R8 ;  /* 0x0000440801007387 */ /* 0x0001e20000100800 */
[----:B------:R-:W-:Y:S01]  /*5110*/  @P5 FMUL.FTZ R0, R0, R2 ;  /* 0x0000000200005220 */ /* 0x000fe20000410000 */
[----:B------:R-:W-:Y:S02]  /*5120*/  @P4 FMUL.FTZ R250, R250, R3 ;  /* 0x00000003fafa4220 */ /* 0x000fe40000410000 */
[----:B0-----:R3:W5:Y:S04]  /*5130*/  LDL.LU R8, [R1+0x7c0] ;  /* 0x0007c00001087983 */ /* 0x0017680000300800 */
[----:B------:R3:W5:Y:S04]  /*5140*/  LDL.LU R7, [R1+0x7bc] ;  /* 0x0007bc0001077983 */ /* 0x0007680000300800 */
[----:B------:R3:W5:Y:S04]  /*5150*/  LDL.LU R6, [R1+0x7b8] ;  /* 0x0007b80001067983 */ /* 0x0007680000300800 */
[----:B------:R3:W5:Y:S04]  /*5160*/  LDL.LU R5, [R1+0x7b4] ;  /* 0x0007b40001057983 */ /* 0x0007680000300800 */
[----:B------:R3:W5:Y:S04]  /*5170*/  LDL.LU R4, [R1+0x7b0] ;  /* 0x0007b00001047983 */ /* 0x0007680000300800 */
[----:B------:R3:W5:Y:S04]  /*5180*/  LDL.LU R3, [R1+0x7ac] ;  /* 0x0007ac0001037983 */ /* 0x0007680000300800 */
[----:B------:R-:W-:Y:S04]  /*5190*/  STL [R1+0x48], R251 ;  /* 0x000048fb01007387 */ /* 0x000fe80000100800 */
[----:B------:R3:W5:Y:S04]  /*51a0*/  LDL.LU R2, [R1+0x7a8] ;  /* 0x0007a80001027983 */ /* 0x0007680000300800 */
[----:B------:R0:W-:Y:S04]  /*51b0*/  STL [R1+0x40], R0 ;  /* 0x0000400001007387 */ /* 0x0001e80000100800 */
[----:B0-----:R3:W5:Y:S04]  /*51c0*/  LDL.LU R0, [R1+0x7a4] ;  /* 0x0007a40001007983 */ /* 0x0017680000300800 */
[----:B------:R3:W-:Y:S01]  /*51d0*/  STL [R1+0x4c], R250 ;  /* 0x00004cfa01007387 */ /* 0x0007e20000100800 */
[----:B------:R-:W-:Y:S05]  /*51e0*/  @P2 BRA `(.L_x_1283) ;  /* 0x0000000000542947 */ /* 0x000fea0003800000 */
[----:B-----5:R-:W-:Y:S01]  /*51f0*/  STL.64 [R1+0x7b0], R6 ;  /* 0x0007b00601007387 */ /* 0x020fe20000100a00 */
[----:B------:R-:W-:Y:S01]  /*5200*/  S2UR UR34, SR_CTAID.Y ;  /* 0x00000000002279c3 */ /* 0x000fe20000002600 */
[----:B------:R-:W0:Y:S02]  /*5210*/  LDCU UR42, c[0x0][0x3f8] ;  /* 0x00007f00ff2a77ac */ /* 0x000e240008000800 */
[----:B------:R2:W-:Y:S04]  /*5220*/  STL.64 [R1+0x7a8], R4 ;  /* 0x0007a80401007387 */ /* 0x0005e80000100a00 */
[----:B--2---:R-:W2:Y:S04]  /*5230*/  LDL R4, [R1+0x40] ;  /* 0x0000400001047983 */ /* 0x004ea80000100800 */
[----:B------:R-:W2:Y:S01]  /*5240*/  LDL R5, [R1+0x44] ;  /* 0x0000440001057983 */ /* 0x000ea20000100800 */
[----:B------:R-:W0:Y:S01]  /*5250*/  S2UR UR35, SR_CTAID.X ;  /* 0x00000000002379c3 */ /* 0x000e220000002500 */
[----:B------:R-:W-:Y:S01]  /*5260*/  IMAD.MOV.U32 R7, RZ, RZ, R250 ;  /* 0x000000ffff077224 */ /* 0x000fe200078e00fa */
[----:B------:R-:W-:Y:S01]  /*5270*/  MOV R6, R251 ;  /* 0x000000fb00067202 */ /* 0x000fe20000000f00 */
[----:B0-----:R-:W-:Y:S01]  /*5280*/  UIMAD UR42, UR34, UR42, UR35 ;  /* 0x0000002a222a72a4 */ /* 0x001fe2000f8e0223 */
[----:B------:R-:W0:Y:S05]  /*5290*/  LDCU.64 UR34, c[0x0][0x3b8] ;  /* 0x00007700ff2277ac */ /* 0x000e2a0008000a00 */
[----:B---3--:R-:W-:-:S04]  /*52a0*/  IMAD R250, R3, UR42, RZ ;  /* 0x0000002a03fa7c24 */ /* 0x008fc8000f8e02ff */
[----:B------:R-:W-:Y:S01]  /*52b0*/  IMAD R251, R250, 0xa0, RZ ;  /* 0x000000a0fafb7824 */ /* 0x000fe200078e02ff */
[----:B------:R-:W-:-:S04]  /*52c0*/  SHF.R.S32.HI R250, RZ, 0x1f, R249 ;  /* 0x0000001ffffa7819 */ /* 0x000fc800000114f9 */
[----:B------:R-:W-:-:S04]  /*52d0*/  IADD3 R249, P2, PT, R251, R249, RZ ;  /* 0x000000f9fbf97210 */ /* 0x000fc80007f5e0ff */
[----:B------:R-:W-:Y:S02]  /*52e0*/  LEA.HI.X.SX32 R251, R251, R250, 0x1, P2 ;  /* 0x000000fafbfb7211 */ /* 0x000fe400010f0eff */
[----:B0-----:R-:W-:-:S04]  /*52f0*/  LEA R250, P2, R249, UR34, 0x2 ;  /* 0x00000022f9fa7c11 */ /* 0x001fc8000f8410ff */
[----:B------:R-:W-:-:S05]  /*5300*/  LEA.HI.X R251, R249, UR35, R251, 0x2, P2 ;  /* 0x00000023f9fb7c11 */ /* 0x000fca00090f14fb */
[----:B--2---:R0:W-:Y:S04]  /*5310*/  STG.E.128 desc[UR36][R250.64], R4 ;  /* 0x00000004fa007986 */ /* 0x0041e8000c101d24 */
[----:B0-----:R4:W5:Y:S04]  /*5320*/  LDL.LU.64 R6, [R1+0x7b0] ;  /* 0x0007b00001067983 */ /* 0x0019680000300a00 */
[----:B------:R4:W5:Y:S02]  /*5330*/  LDL.LU.64 R4, [R1+0x7a8] ;  /* 0x0007a80001047983 */ /* 0x0009640000300a00 */
.L_x_1283:
[----:B------:R-:W-:Y:S05]  /*5340*/  BSYNC.RECONVERGENT B2 ;  /* 0x0000000000027941 */ /* 0x000fea0003800200 */
.L_x_1282:
[----:B------:R-:W-:Y:S04]  /*5350*/  BSSY.RECONVERGENT B2, `(.L_x_1286) ;  /* 0x0000062000027945 */ /* 0x000fe80003800200 */
[----:B------:R-:W-:Y:S05]  /*5360*/  @P0 BRA `(.L_x_1287) ;  /* 0x0000000400800947 */ /* 0x000fea0003800000 */
[----:B01----:R-:W2:Y:S01]  /*5370*/  LDL R249, [R1+0x30] ;  /* 0x0000300001f97983 */ /* 0x003ea20000100800 */
[----:B-----5:R-:W-:Y:S01]  /*5380*/  ISETP.NE.AND P5, PT, R2, RZ, PT ;  /* 0x000000ff0200720c */ /* 0x020fe20003fa5270 */
[----:B------:R-:W-:-:S12]  /*5390*/  BSSY.RECONVERGENT B3, `(.L_x_1288) ;  /* 0x0000028000037945 */ /* 0x000fd80003800200 */
        /* <DEDUP_REMOVED lines=8> */
[----:B------:R-:W3:Y:S01]  /*5420*/  @P2 LDC.64 R240, c[0x0][0x450] ;  /* 0x00011400fff02b82 */ /* 0x000ee20000000a00 */
[----:B------:R-:W-:Y:S01]  /*5430*/  PLOP3.LUT P2, PT, PT, PT, UP0, 0x80, 0x8 ;  /* 0x000000000008781c */ /* 0x000fe20003f4f008 */
[----:B0-----:R-:W-:-:S04]  /*5440*/  @P3 IMAD R242, R243, UR39, R242 ;  /* 0x00000027f3f23c24 */ /* 0x001fc8000f8e02f2 */
[----:B------:R-:W-:Y:S01]  /*5450*/  @P4 IMAD R242, R242, 0xa0, RZ ;  /* 0x000000a0f2f24824 */ /* 0x000fe200078e02ff */
[----:B------:R-:W-:-:S07]  /*5460*/  PLOP3.LUT P4, PT, PT, PT, UP0, 0x80, 0x8 ;  /* 0x000000000008781c */ /* 0x000fce0003f8f008 */
[----:B---3--:R-:W-:Y:S01]  /*5470*/  @P2 IMAD.WIDE R250, R242, 0x4, R240 ;  /* 0x00000004f2fa2825 */ /* 0x008fe200078e02f0 */
[----:B------:R-:W-:Y:S02]  /*5480*/  CS2R R242, SRZ ;  /* 0x0000000000f27805 */ /* 0x000fe4000001ff00 */
[----:B------:R-:W-:Y:S01]  /*5490*/  CS2R R240, SRZ ;  /* 0x0000000000f07805 */ /* 0x000fe2000001ff00 */
[----:B--2---:R-:W-:-:S05]  /*54a0*/  IMAD R249, R3, 0x8, R249 ;  /* 0x0000000803f97824 */ /* 0x004fca00078e02f9 */
[----:B------:R-:W-:-:S13]  /*54b0*/  ISETP.GE.AND P3, PT, R249, R248, PT ;  /* 0x000000f8f900720c */ /* 0x000fda0003f66270 */
[----:B------:R-:W-:Y:S05]  /*54c0*/  @P3 BRA `(.L_x_1289) ;  /* 0x0000000000503947 */ /* 0x000fea0003800000 */
[----:B------:R-:W0:Y:S01]  /*54d0*/  S2UR UR42, SR_CTAID.Y ;  /* 0x00000000002a79c3 */ /* 0x000e220000002600 */
[----:B------:R-:W1:Y:S01]  /*54e0*/  LDCU.64 UR34, c[0x0][0x3c8] ;  /* 0x00007900ff2277ac */ /* 0x000e620008000a00 */
[----:B0-----:R-:W-:Y:S01]  /*54f0*/  IMAD R242, R3, UR42, RZ ;  /* 0x0000002a03f27c24 */ /* 0x001fe2000f8e02ff */
[----:B------:R-:W0:Y:S04]  /*5500*/  LDCU UR42, c[0x0][0x3f8] ;  /* 0x00007f00ff2a77ac */ /* 0x000e280008000800 */
[----:B------:R-:W-:-:S04]  /*5510*/  IADD3 R241, P2, PT, R242, R0, RZ ;  /* 0x00000000f2f17210 */ /* 0x000fc80007f5e0ff */
[----:B------:R-:W-:Y:S02]  /*5520*/  LEA.HI.X.SX32 R242, R242, RZ, 0x1, P2 ;  /* 0x000000fff2f27211 */ /* 0x000fe400010f0eff */
[----:B-1----:R-:W-:-:S04]  /*5530*/  LEA R240, P2, R241, UR34, 0x2 ;  /* 0x00000022f1f07c11 */ /* 0x002fc8000f8410ff */
[----:B------:R-:W-:Y:S01]  /*5540*/  LEA.HI.X R241, R241, UR35, R242, 0x2, P2 ;  /* 0x00000023f1f17c11 */ /* 0x000fe200090f14f2 */
[----:B------:R-:W1:Y:S04]  /*5550*/  LDCU.64 UR34, c[0x0][0x3b8] ;  /* 0x00007700ff2277ac */ /* 0x000e680008000a00 */
        /* <DEDUP_REMOVED lines=8> */
[----:B-1----:R-:W-:-:S04]  /*55e0*/  LEA R240, P2, R241, UR34, 0x2 ;  /* 0x00000022f1f07c11 */ /* 0x002fc8000f8410ff */
[----:B------:R-:W-:-:S06]  /*55f0*/  LEA.HI.X R241, R241, UR35, R242, 0x2, P2 ;  /* 0x00000023f1f17c11 */ /* 0x000fcc00090f14f2 */
[----:B------:R-:W5:Y:S03]  /*5600*/  LDG.E.128 R240, desc[UR36][R240.64] ;  /* 0x00000024f0f07981 */ /* 0x000f66000c1e1d00 */
.L_x_1289:
[----:B------:R-:W-:Y:S05]  /*5610*/  BSYNC.RECONVERGENT B3 ;  /* 0x0000000000037941 */ /* 0x000fea0003800200 */
.L_x_1288:
[----:B------:R-:W-:Y:S04]  /*5620*/  STL.64 [R1+0x7c8], R10 ;  /* 0x0007c80a01007387 */ /* 0x000fe80000100a00 */
[----:B------:R0:W-:Y:S04]  /*5630*/  STL.64 [R1+0x7c0], R8 ;  /* 0x0007c00801007387 */ /* 0x0001e80000100a00 */
[----:B------:R1:W-:Y:S04]  /*5640*/  STL [R1+0x7b8], R6 ;  /* 0x0007b80601007387 */ /* 0x0003e80000100800 */
[----:B0-----:R-:W2:Y:S04]  /*5650*/  @P4 LDG.E.128 R8, desc[UR36][R250.64+0x20] ;  /* 0x00002024fa084981 */ /* 0x001ea8000c1e1d00 */
[----:B-1----:R-:W3:Y:S04]  /*5660*/  LDL R6, [R1+0x444] ;  /* 0x0004440001067983 */ /* 0x002ee80000100800 */
[----:B------:R0:W-:Y:S04]  /*5670*/  STL [R1+0x7b4], R5 ;  /* 0x0007b40501007387 */ /* 0x0001e80000100800 */
[----:B0-----:R-:W4:Y:S04]  /*5680*/  LDL R5, [R1+0x448] ;  /* 0x0004480001057983 */ /* 0x001f280000100800 */
[----:B------:R-:W-:Y:S04]  /*5690*/  STL [R1+0x7b0], R4 ;  /* 0x0007b00401007387 */ /* 0x000fe80000100800 */
[----:B------:R-:W-:Y:S04]  /*56a0*/  STL [R1+0x7ac], R3 ;  /* 0x0007ac0301007387 */ /* 0x000fe80000100800 */
[----:B------:R0:W-:Y:S04]  /*56b0*/  STL [R1+0x7a8], R2 ;  /* 0x0007a80201007387 */ /* 0x0001e80000100800 */
[----:B0-----:R-:W4:Y:S04]  /*56c0*/  LDL R2, [R1+0x44c] ;  /* 0x00044c0001027983 */ /* 0x001f280000100800 */
[----:B------:R0:W-:Y:S04]  /*56d0*/  STL [R1+0x7a4], R0 ;  /* 0x0007a40001007387 */ /* 0x0001e80000100800 */
[----:B0-----:R-:W4:Y:S01]  /*56e0*/  LDL R0, [R1+0x440] ;  /* 0x0004400001007983 */ /* 0x001f220000100800 */
[----:B------:R-:W-:Y:S01]  /*56f0*/  VOTEU.ANY UP0, P5 ;  /* 0x0000000000ff7886 */ /* 0x000fe20002800100 */
[----:B------:R-:W-:-:S02]  /*5700*/  PLOP3.LUT P2, PT, PT, PT, UP0, 0x80, 0x8 ;  /* 0x000000000008781c */ /* 0x000fc40003f4f008 */
[----:B------:R-:W-:Y:S01]  /*5710*/  PLOP3.LUT P3, PT, PT, PT, UP0, 0x80, 0x8 ;  /* 0x000000000008781c */ /* 0x000fe20003f6f008 */
[----:B--2---:R-:W-:Y:S01]  /*5720*/  IMAD.MOV.U32 R4, RZ, RZ, R9 ;  /* 0x000000ffff047224 */ /* 0x004fe200078e0009 */
[----:B------:R-:W-:Y:S01]  /*5730*/  MOV R250, R8 ;  /* 0x0000000800fa7202 */ /* 0x000fe20000000f00 */
[----:B------:R-:W-:Y:S02]  /*5740*/  IMAD.MOV.U32 R3, RZ, RZ, R10 ;  /* 0x000000ffff037224 */ /* 0x000fe400078e000a */
[----:B------:R-:W-:Y:S02]  /*5750*/  IMAD.MOV.U32 R251, RZ, RZ, R11 ;  /* 0x000000fffffb7224 */ /* 0x000fe400078e000b */
[----:B---3-5:R-:W-:Y:S01]  /*5760*/  FADD.FTZ R241, R6, R241 ;  /* 0x000000f106f17221 */ /* 0x028fe20000010000 */
[----:B------:R0:W5:Y:S04]  /*5770*/  LDL.LU.64 R10, [R1+0x7c8] ;  /* 0x0007c800010a7983 */ /* 0x0001680000300a00 */
[----:B------:R0:W5:Y:S01]  /*5780*/  LDL.LU.64 R8, [R1+0x7c0] ;  /* 0x0007c00001087983 */ /* 0x0001620000300a00 */
[----:B------:R-:W-:-:S03]  /*5790*/  @P2 FMUL.FTZ R241, R241, R4 ;  /* 0x00000004f1f12220 */ /* 0x000fc60000410000 */
[----:B------:R0:W5:Y:S01]  /*57a0*/  LDL.LU R6, [R1+0x7b8] ;  /* 0x0007b80001067983 */ /* 0x0001620000300800 */
[----:B----4-:R-:W-:-:S03]  /*57b0*/  FADD.FTZ R242, R5, R242 ;  /* 0x000000f205f27221 */ /* 0x010fc60000010000 */
[----:B------:R0:W5:Y:S01]  /*57c0*/  LDL.LU R5, [R1+0x7b4] ;  /* 0x0007b40001057983 */ /* 0x0001620000300800 */
[----:B------:R-:W-:-:S03]  /*57d0*/  @P3 FMUL.FTZ R242, R242, R3 ;  /* 0x00000003f2f23220 */ /* 0x000fc60000410000 */
[----:B------:R0:W5:Y:S04]  /*57e0*/  LDL.LU R4, [R1+0x7b0] ;  /* 0x0007b00001047983 */ /* 0x0001680000300800 */
[----:B------:R0:W5:Y:S01]  /*57f0*/  LDL.LU R3, [R1+0x7ac] ;  /* 0x0007ac0001037983 */ /* 0x0001620000300800 */
[----:B------:R-:W-:-:S03]  /*5800*/  FADD.FTZ R243, R2, R243 ;  /* 0x000000f302f37221 */ /* 0x000fc60000010000 */
[----:B------:R0:W5:Y:S01]  /*5810*/  LDL.LU R2, [R1+0x7a8] ;  /* 0x0007a80001027983 */ /* 0x0001620000300800 */
[----:B------:R-:W-:-:S03]  /*5820*/  FADD.FTZ R240, R0, R240 ;  /* 0x000000f000f07221 */ /* 0x000fc60000010000 */
[----:B------:R0:W5:Y:S01]  /*5830*/  LDL.LU R0, [R1+0x7a4] ;  /* 0x0007a40001007983 */ /* 0x0001620000300800 */
[----:B------:R-:W-:Y:S02]  /*5840*/  ISETP.GE.AND P2, PT, R249, R248, PT ;  /* 0x000000f8f900720c */ /* 0x000fe40003f46270 */
[----:B------:R-:W-:Y:S02]  /*5850*/  PLOP3.LUT P4, PT, PT, PT, UP0, 0x80, 0x8 ;  /* 0x000000000008781c */ /* 0x000fe40003f8f008 */
[----:B------:R-:W-:-:S11]  /*5860*/  PLOP3.LUT P5, PT, PT, PT, UP0, 0x80, 0x8 ;  /* 0x000000000008781c */ /* 0x000fd60003faf008 */
[----:B------:R-:W-:Y:S02]  /*5870*/  @P4 FMUL.FTZ R243, R243, R251 ;  /* 0x000000fbf3f34220 */ /* 0x000fe40000410000 */
[----:B------:R-:W-:Y:S01]  /*5880*/  @P5 FMUL.FTZ R240, R240, R250 ;  /* 0x000000faf0f05220 */ /* 0x000fe20000410000 */
[----:B0-----:R-:W-:Y:S06]  /*5890*/  @P2 BRA `(.L_x_1287) ;  /* 0x0000000000342947 */ /* 0x001fec0003800000 */
[----:B------:R-:W-:Y:S01]  /*58a0*/  S2UR UR34, SR_CTAID.Y ;  /* 0x00000000002279c3 */ /* 0x000fe20000002600 */
[----:B------:R-:W0:Y:S07]  /*58b0*/  LDCU UR42, c[0x0][0x3f8] ;  /* 0x00007f00ff2a77ac */ /* 0x000e2e0008000800 */
[----:B------:R-:W0:Y:S02]  /*58c0*/  S2UR UR35, SR_CTAID.X ;  /* 0x00000000002379c3 */ /* 0x000e240000002500 */
[----:B0-----:R-:W-:Y:S01]  /*58d0*/  UIMAD UR42, UR34, UR42, UR35 ;  /* 0x0000002a222a72a4 */ /* 0x001fe2000f8e0223 */
[----:B------:R-:W0:Y:S05]  /*58e0*/  LDCU.64 UR34, c[0x0][0x3b8] ;  /* 0x00007700ff2277ac */ /* 0x000e2a0008000a00 */
[----:B-----5:R-:W-:-:S04]  /*58f0*/  IMAD R250, R3, UR42, RZ ;  /* 0x0000002a03fa7c24 */ /* 0x020fc8000f8e02ff */
[----:B------:R-:W-:Y:S01]  /*5900*/  IMAD R251, R250, 0xa0, RZ ;  /* 0x000000a0fafb7824 */ /* 0x000fe200078e02ff */
[----:B------:R-:W-:-:S04]  /*5910*/  SHF.R.S32.HI R250, RZ, 0x1f, R249 ;  /* 0x0000001ffffa7819 */ /* 0x000fc800000114f9 */
[----:B------:R-:W-:-:S04]  /*5920*/  IADD3 R249, P2, PT, R251, R249, RZ ;  /* 0x000000f9fbf97210 */ /* 0x000fc80007f5e0ff */
[----:B------:R-:W-:Y:S02]  /*5930*/  LEA.HI.X.SX32 R251, R251, R250, 0x1, P2 ;  /* 0x000000fafbfb7211 */ /* 0x000fe400010f0eff */
[----:B0-----:R-:W-:-:S04]  /*5940*/  LEA R250, P2, R249, UR34, 0x2 ;  /* 0x00000022f9fa7c11 */ /* 0x001fc8000f8410ff */
[----:B------:R-:W-:-:S05]  /*5950*/  LEA.HI.X R251, R249, UR35, R251, 0x2, P2 ;  /* 0x00000023f9fb7c11 */ /* 0x000fca00090f14fb */
[----:B------:R0:W-:Y:S04]  /*5960*/  STG.E.128 desc[UR36][R250.64], R240 ;  /* 0x000000f0fa007986 */ /* 0x0001e8000c101d24 */
.L_x_1287:
[----:B------:R-:W-:Y:S05]  /*5970*/  BSYNC.RECONVERGENT B2 ;  /* 0x0000000000027941 */ /* 0x000fea0003800200 */
.L_x_1286:
[----:B------:R-:W-:Y:S04]  /*5980*/  BSSY.RECONVERGENT B2, `(.L_x_1290) ;  /* 0x0000062000027945 */ /* 0x000fe80003800200 */
[----:B------:R-:W-:Y:S05]  /*5990*/  @P0 BRA `(.L_x_1291) ;  /* 0x0000000400800947 */ /* 0x000fea0003800000 */
        /* <DEDUP_REMOVED lines=9> */
[----:B------:R-:W-:-:S13]  /*5a30*/  PLOP3.LUT P3, PT, PT, PT, UP0, 0x80, 0x8 ;  /* 0x000000000008781c */ /* 0x000fda0003f6f008 */
[----:B------:R-:W3:Y:S01]  /*5a40*/  @P3 LDC.64 R236, c[0x0][0x450] ;  /* 0x00011400ffec3b82 */ /* 0x000ee20000000a00 */
[----:B0-----:R-:W-:Y:S01]  /*5a50*/  @P2 IMAD R238, R239, UR39, R238 ;  /* 0x00000027efee2c24 */ /* 0x001fe2000f8e02ee */
[----:B------:R-:W-:Y:S01]  /*5a60*/  PLOP3.LUT P2, PT, PT, PT, UP0, 0x80, 0x8 ;  /* 0x000000000008781c */ /* 0x000fe20003f4f008 */
[----:B------:R-:W-:Y:S02]  /*5a70*/  IMAD.SHL.U32 R239, R252, 0x4, RZ ;  /* 0x00000004fcef7824 */ /* 0x000fe400078e00ff */
[----:B------:R-:W-:Y:S01]  /*5a80*/  @P4 IMAD R238, R238, 0xa0, RZ ;  /* 0x000000a0eeee4824 */ /* 0x000fe200078e02ff */
[----:B------:R-:W-:Y:S01]  /*5a90*/  PLOP3.LUT P4, PT, PT, PT, UP0, 0x80, 0x8 ;  /* 0x000000000008781c */ /* 0x000fe20003f8f008 */
[----:B-1----:R-:W-:-:S05]  /*5aa0*/  IMAD R249, R3, 0x8, R239 ;  /* 0x0000000803f97824 */ /* 0x002fca00078e02ef */
[----:B------:R-:W-:-:S03]  /*5ab0*/  ISETP.GE.AND P3, PT, R249, R248, PT ;  /* 0x000000f8f900720c */ /* 0x000fc60003f66270 */
[----:B---3--:R-:W-:Y:S01]  /*5ac0*/  @P2 IMAD.WIDE R250, R238, 0x4, R236 ;  /* 0x00000004eefa2825 */ /* 0x008fe200078e02ec */
[----:B------:R-:W-:Y:S02]  /*5ad0*/  CS2R R238, SRZ ;  /* 0x0000000000ee7805 */ /* 0x000fe4000001ff00 */
[----:B------:R-:W-:-:S07]  /*5ae0*/  CS2R R236, SRZ ;  /* 0x0000000000ec7805 */ /* 0x000fce000001ff00 */
        /* <DEDUP_REMOVED lines=18> */
[----:B-1----:R-:W-:-:S04]  /*5c10*/  LEA R236, P2, R237, UR34, 0x2 ;  /* 0x00000022edec7c11 */ /* 0x002fc8000f8410ff */
[----:B------:R-:W-:-:S06]  /*5c20*/  LEA.HI.X R237, R237, UR35, R238, 0x2, P2 ;  /* 0x00000023eded7c11 */ /* 0x000fcc00090f14ee */
[----:B------:R-:W5:Y:S03]  /*5c30*/  LDG.E.128 R236, desc[UR36][R236.64] ;  /* 0x00000024ecec7981 */ /* 0x000f66000c1e1d00 */
.L_x_1293:
[----:B------:R-:W-:Y:S05]  /*5c40*/  BSYNC.RECONVERGENT B3 ;  /* 0x0000000000037941 */ /* 0x000fea0003800200 */
.L_x_1292:
[----:B------:R-:W-:Y:S04]  /*5c50*/  STL.64 [R1+0x7c8], R10 ;  /* 0x0007c80a01007387 */ /* 0x000fe80000100a00 */
[----:B------:R0:W-:Y:S04]  /*5c60*/  STL.64 [R1+0x7c0], R8 ;  /* 0x0007c00801007387 */ /* 0x0001e80000100a00 */
[----:B------:R1:W-:Y:S04]  /*5c70*/  STL [R1+0x7b8], R6 ;  /* 0x0007b80601007387 */ /* 0x0003e80000100800 */
[----:B0-----:R-:W3:Y:S04]  /*5c80*/  @P4 LDG.E.128 R8, desc[UR36][R250.64+0x30] ;  /* 0x00003024fa084981 */ /* 0x001ee8000c1e1d00 */
[----:B-1----:R-:W2:Y:S04]  /*5c90*/  LDL R6, [R1+0x434] ;  /* 0x0004340001067983 */ /* 0x002ea80000100800 */
        /* <DEDUP_REMOVED lines=11> */
[----:B---3--:R-:W-:Y:S01]  /*5d50*/  IMAD.MOV.U32 R4, RZ, RZ, R9 ;  /* 0x000000ffff047224 */ /* 0x008fe200078e0009 */
[----:B------:R-:W-:Y:S01]  /*5d60*/  MOV R250, R8 ;  /* 0x0000000800fa7202 */ /* 0x000fe20000000f00 */
[----:B------:R-:W-:Y:S02]  /*5d70*/  IMAD.MOV.U32 R3, RZ, RZ, R10 ;  /* 0x000000ffff037224 */ /* 0x000fe400078e000a */
[----:B------:R-:W-:Y:S02]  /*5d80*/  IMAD.MOV.U32 R251, RZ, RZ, R11 ;  /* 0x000000fffffb7224 */ /* 0x000fe400078e000b */
[----:B--2--5:R-:W-:Y:S01]  /*5d90*/  FADD.FTZ R237, R6, R237 ;  /* 0x000000ed06ed7221 */ /* 0x024fe20000010000 */
        /* <DEDUP_REMOVED lines=32> */
.L_x_1291:
[----:B------:R-:W-:Y:S05]  /*5fa0*/  BSYNC.RECONVERGENT B2 ;  /* 0x0000000000027941 */ /* 0x000fea0003800200 */
.L_x_1290:
        /* <DEDUP_REMOVED lines=44> */
.L_x_1297:
[----:B------:R-:W-:Y:S05]  /*6270*/  BSYNC.RECONVERGENT B3 ;  /* 0x0000000000037941 */ /* 0x000fea0003800200 */
.L_x_1296:
        /* <DEDUP_REMOVED lines=16> */
[----:B--2---:R-:W-:Y:S02]  /*6380*/  IMAD.MOV.U32 R4, RZ, RZ, R9 ;  /* 0x000000ffff047224 */ /* 0x004fe400078e0009 */
[----:B------:R-:W-:Y:S02]  /*6390*/  IMAD.MOV.U32 R3, RZ, RZ, R10 ;  /* 0x000000ffff037224 */ /* 0x000fe400078e000a */
[----:B------:R-:W-:Y:S02]  /*63a0*/  IMAD.MOV.U32 R251, RZ, RZ, R11 ;  /* 0x000000fffffb7224 */ /* 0x000fe400078e000b */
[----:B---3-5:R-:W-:Y:S01]  /*63b0*/  FADD.FTZ R233, R6, R233 ;  /* 0x000000e906e97221 */ /* 0x028fe20000010000 */
[----:B------:R-:W-:Y:S01]  /*63c0*/  IMAD.MOV.U32 R250, RZ, RZ, R8 ;  /* 0x000000fffffa7224 */ /* 0x000fe200078e0008 */
[----:B------:R0:W5:Y:S02]  /*63d0*/  LDL.LU.64 R10, [R1+0x7c8] ;  /* 0x0007c800010a7983 */ /* 0x0001640000300a00 */
[----:B------:R-:W-:-:S02]  /*63e0*/  @P2 FMUL.FTZ R233, R233, R4 ;  /* 0x00000004e9e92220 */ /* 0x000fc40000410000 */
[----:B------:R0:W5:Y:S04]  /*63f0*/  LDL.LU.64 R8, [R1+0x7c0] ;  /* 0x0007c00001087983 */ /* 0x0001680000300a00 */
        /* <DEDUP_REMOVED lines=29> */
.L_x_1295:
[----:B------:R-:W-:Y:S05]  /*65d0*/  BSYNC.RECONVERGENT B2 ;  /* 0x0000000000027941 */ /* 0x000fea0003800200 */
.L_x_1294:
[----:B------:R-:W-:Y:S04]  /*65e0*/  BSSY.RECONVERGENT B2, `(.L_x_1298) ;  /* 0x0000064000027945 */ /* 0x000fe80003800200 */
[----:B------:R-:W-:Y:S05]  /*65f0*/  @P0 BRA `(.L_x_1299) ;  /* 0x0000000400880947 */ /* 0x000fea0003800000 */
[----:B-----5:R-:W-:Y:S01]  /*6600*/  ISETP.NE.AND P5, PT, R2, RZ, PT ;  /* 0x000000ff0200720c */ /* 0x020fe20003fa5270 */
[----:B------:R-:W-:Y:S01]  /*6610*/  BSSY.RECONVERGENT B3, `(.L_x_1300) ;  /* 0x000002a000037945 */ /* 0x000fe20003800200 */
[----:B01----:R-:W-:-:S11]  /*6620*/  LEA R249, R3, R252, 0x2 ;  /* 0x000000fc03f97211 */ /* 0x003fd600078e10ff */
        /* <DEDUP_REMOVED lines=13> */
[----:B------:R-:W-:Y:S02]  /*6700*/  PLOP3.LUT P4, PT, PT, PT, UP0, 0x80, 0x8 ;  /* 0x000000000008781c */ /* 0x000fe40003f8f008 */
[----:B------:R-:W-:-:S07]  /*6710*/  ISETP.GE.AND P3, PT, R231, R248, PT ;  /* 0x000000f8e700720c */ /* 0x000fce0003f66270 */
[----:B---3--:R-:W-:Y:S01]  /*6720*/  @P2 IMAD.WIDE R250, R230, 0x4, R228 ;  /* 0x00000004e6fa2825 */ /* 0x008fe200078e02e4 */
[----:B------:R-:W-:Y:S02]  /*6730*/  CS2R R230, SRZ ;  /* 0x0000000000e67805 */ /* 0x000fe4000001ff00 */
[----:B------:R-:W-:-:S03]  /*6740*/  CS2R R228, SRZ ;  /* 0x0000000000e47805 */ /* 0x000fc6000001ff00 */
[----:B------:R-:W-:Y:S05]  /*6750*/  @P3 BRA `(.L_x_1301) ;  /* 0x0000000000543947 */ /* 0x000fea0003800000 */
[----:B------:R-:W0:Y:S01]  /*6760*/  S2UR UR42, SR_CTAID.Y ;  /* 0x00000000002a79c3 */ /* 0x000e220000002600 */
[----:B------:R-:W1:Y:S01]  /*6770*/  LDCU.64 UR34, c[0x0][0x3c8] ;  /* 0x00007900ff2277ac */ /* 0x000e620008000a00 */
[----:B0-----:R-:W-:-:S05]  /*6780*/  IMAD R230, R3, UR42, RZ ;  /* 0x0000002a03e67c24 */ /* 0x001fca000f8e02ff */
[----:B------:R-:W-:-:S04]  /*6790*/  IADD3 R229, P2, PT, R230, R0, RZ ;  /* 0x00000000e6e57210 */ /* 0x000fc80007f5e0ff */
[----:B------:R-:W-:Y:S02]  /*67a0*/  LEA.HI.X.SX32 R230, R230, RZ, 0x1, P2 ;  /* 0x000000ffe6e67211 */ /* 0x000fe400010f0eff */
[C---:B-1----:R-:W-:Y:S01]  /*67b0*/  LEA R228, P2, R229.reuse, UR34, 0x2 ;  /* 0x00000022e5e47c11 */ /* 0x042fe2000f8410ff */
[----:B------:R-:W0:Y:S03]  /*67c0*/  LDCU UR34, c[0x0][0x3f8] ;  /* 0x00007f00ff2277ac */ /* 0x000e260008000800 */
[----:B------:R-:W-:-:S05]  /*67d0*/  LEA.HI.X R229, R229, UR35, R230, 0x2, P2 ;  /* 0x00000023e5e57c11 */ /* 0x000fca00090f14e6 */
[----:B------:R0:W3:Y:S01]  /*67e0*/  LDG.E R228, desc[UR36][R228.64] ;  /* 0x00000024e4e47981 */ /* 0x0000e2000c1e1900 */
[C---:B------:R-:W-:Y:S02]  /*67f0*/  IMAD R230, R3.reuse, UR44, RZ ;  /* 0x0000002c03e67c24 */ /* 0x040fe4000f8e02ff */
[----:B0-----:R-:W-:Y:S01]  /*6800*/  IMAD R229, R3, UR34, RZ ;  /* 0x0000002203e57c24 */ /* 0x001fe2000f8e02ff */
[----:B------:R-:W0:Y:S03]  /*6810*/  LDCU.64 UR34, c[0x0][0x3b8] ;  /* 0x00007700ff2277ac */ /* 0x000e260008000a00 */
[----:B---3--:R-:W-:-:S04]  /*6820*/  IMAD R229, R229, R228, RZ ;  /* 0x000000e4e5e57224 */ /* 0x008fc800078e02ff */
[----:B------:R-:W-:-:S04]  /*6830*/  IMAD R229, R229, 0x28, R249 ;  /* 0x00000028e5e57824 */ /* 0x000fc800078e02f9 */
[----:B------:R-:W-:-:S05]  /*6840*/  IMAD.SHL.U32 R229, R229, 0x4, RZ ;  /* 0x00000004e5e57824 */ /* 0x000fca00078e00ff */
[----:B------:R-:W-:Y:S02]  /*6850*/  SHF.R.S32.HI R228, RZ, 0x1f, R229 ;  /* 0x0000001fffe47819 */ /* 0x000fe400000114e5 */
[----:B------:R-:W-:-:S04]  /*6860*/  IADD3 R229, P2, PT, R230, R229, RZ ;  /* 0x000000e5e6e57210 */ /* 0x000fc80007f5e0ff */
[----:B------:R-:W-:Y:S02]  /*6870*/  LEA.HI.X.SX32 R230, R230, R228, 0x1, P2 ;  /* 0x000000e4e6e67211 */ /* 0x000fe400010f0eff */
[----:B0-----:R-:W-:-:S04]  /*6880*/  LEA R228, P2, R229, UR34, 0x2 ;  /* 0x00000022e5e47c11 */ /* 0x001fc8000f8410ff */
[----:B------:R-:W-:-:S06]  /*6890*/  LEA.HI.X R229, R229, UR35, R230, 0x2, P2 ;  /* 0x00000023e5e57c11 */ /* 0x000fcc00090f14e6 */
[----:B------:R-:W5:Y:S03]  /*68a0*/  LDG.E.128 R228, desc[UR36][R228.64] ;  /* 0x00000024e4e47981 */ /* 0x000f66000c1e1d00 */
.L_x_1301:
[----:B------:R-:W-:Y:S05]  /*68b0*/  BSYNC.RECONVERGENT B3 ;  /* 0x0000000000037941 */ /* 0x000fea0003800200 */
.L_x_1300:
        /* <DEDUP_REMOVED lines=34> */
[----:B------:R-:W-:Y:S01]  /*6ae0*/  IMAD.SHL.U32 R249, R249, 0x4, RZ ;  /* 0x00000004f9f97824 */ /* 0x000fe200078e00ff */
[----:B------:R-:W-:Y:S02]  /*6af0*/  PLOP3.LUT P4, PT, PT, PT, UP0, 0x80, 0x8 ;  /* 0x000000000008781c */ /* 0x000fe40003f8f008 */
[----:B------:R-:W-:Y:S02]  /*6b00*/  PLOP3.LUT P5, PT, PT, PT, UP0, 0x80, 0x8 ;  /* 0x000000000008781c */ /* 0x000fe40003faf008 */
[----:B------:R-:W-:-:S09]  /*6b10*/  ISETP.GE.AND P2, PT, R249, R248, PT ;  /* 0x000000f8f900720c */ /* 0x000fd20003f46270 */
[----:B------:R-:W-:Y:S02]  /*6b20*/  @P4 FMUL.FTZ R231, R231, R251 ;  /* 0x000000fbe7e74220 */ /* 0x000fe40000410000 */
[----:B------:R-:W-:Y:S02]  /*6b30*/  @P5 FMUL.FTZ R228, R228, R250 ;  /* 0x000000fae4e45220 */ /* 0x000fe40000410000 */
[----:B0-----:R-:W-:Y:S05]  /*6b40*/  @P2 BRA `(.L_x_1299) ;  /* 0x0000000000342947 */ /* 0x001fea0003800000 */
[----:B------:R-:W-:Y:S01]  /*6b50*/  S2UR UR34, SR_CTAID.Y ;  /* 0x00000000002279c3 */ /* 0x000fe20000002600 */
[----:B------:R-:W0:Y:S01]  /*6b60*/  LDCU UR42, c[0x0][0x3f8] ;  /* 0x00007f00ff2a77ac */ /* 0x000e220008000800 */
[----:B------:R-:W-:-:S06]  /*6b70*/  SHF.R.S32.HI R251, RZ, 0x1f, R249 ;  /* 0x0000001ffffb7819 */ /* 0x000fcc00000114f9 */
[----:B------:R-:W0:Y:S02]  /*6b80*/  S2UR UR35, SR_CTAID.X ;  /* 0x00000000002379c3 */ /* 0x000e240000002500 */
[----:B0-----:R-:W-:Y:S01]  /*6b90*/  UIMAD UR42, UR34, UR42, UR35 ;  /* 0x0000002a222a72a4 */ /* 0x001fe2000f8e0223 */
[----:B------:R-:W0:Y:S05]  /*6ba0*/  LDCU.64 UR34, c[0x0][0x3b8] ;  /* 0x00007700ff2277ac */ /* 0x000e2a0008000a00 */
[----:B-----5:R-:W-:-:S04]  /*6bb0*/  IMAD R250, R3, UR42, RZ ;  /* 0x0000002a03fa7c24 */ /* 0x020fc8000f8e02ff */
[----:B------:R-:W-:-:S05]  /*6bc0*/  IMAD R250, R250, 0xa0, RZ ;  /* 0x000000a0fafa7824 */ /* 0x000fca00078e02ff */
[----:B------:R-:W-:-:S04]  /*6bd0*/  IADD3 R249, P2, PT, R250, R249, RZ ;  /* 0x000000f9faf97210 */ /* 0x000fc80007f5e0ff */
[----:B------:R-:W-:Y:S02]  /*6be0*/  LEA.HI.X.SX32 R251, R250, R251, 0x1, P2 ;  /* 0x000000fbfafb7211 */ /* 0x000fe400010f0eff */
[----:B0-----:R-:W-:-:S04]  /*6bf0*/  LEA R250, P2, R249, UR34, 0x2 ;  /* 0x00000022f9fa7c11 */ /* 0x001fc8000f8410ff */
[----:B------:R-:W-:-:S05]  /*6c00*/  LEA.HI.X R251, R249, UR35, R251, 0x2, P2 ;  /* 0x00000023f9fb7c11 */ /* 0x000fca00090f14fb */
[----:B------:R0:W-:Y:S04]  /*6c10*/  STG.E.128 desc[UR36][R250.64], R228 ;  /* 0x000000e4fa007986 */ /* 0x0001e8000c101d24 */
.L_x_1299:
[----:B------:R-:W-:Y:S05]  /*6c20*/  BSYNC.RECONVERGENT B2 ;  /* 0x0000000000027941 */ /* 0x000fea0003800200 */
.L_x_1298:
[----:B------:R-:W-:Y:S04]  /*6c30*/  BSSY.RECONVERGENT B2, `(.L_x_1302) ;  /* 0x0000068000027945 */ /* 0x000fe80003800200 */
[----:B------:R-:W-:Y:S05]  /*6c40*/  @P0 BRA `(.L_x_1303) ;  /* 0x0000000400980947 */ /* 0x000fea0003800000 */
[----:B-----5:R-:W-:Y:S01]  /*6c50*/  ISETP.NE.AND P5, PT, R2, RZ, PT ;  /* 0x000000ff0200720c */ /* 0x020fe20003fa5270 */
[----:B01----:R-:W-:Y:S01]  /*6c60*/  IMAD R249, R3, 0x4, R252 ;  /* 0x0000000403f97824 */ /* 0x003fe200078e02fc */
[----:B------:R-:W-:Y:S03]  /*6c70*/  BSSY.RECONVERGENT B3, `(.L_x_1304) ;  /* 0x000002b000037945 */ /* 0x000fe60003800200 */
[----:B------:R-:W-:-:S04]  /*6c80*/  IMAD.IADD R227, R249, 0x1, R3 ;  /* 0x00000001f9e37824 */ /* 0x000fc800078e0203 */
[----:B------:R-:W-:-:S04]  /*6c90*/  IMAD.SHL.U32 R227, R227, 0x4, RZ ;  /* 0x00000004e3e37824 */ /* 0x000fc800078e00ff */
[----:B------:R-:W-:Y:S01]  /*6ca0*/  VOTEU.ANY UP0, P5 ;  /* 0x0000000000ff7886 */ /* 0x000fe20002800100 */
[----:B------:R-:W-:Y:S02]  /*6cb0*/  PLOP3.LUT P2, PT, PT, PT, UP0, 0x80, 0x8 ;  /* 0x000000000008781c */ /* 0x000fe40003f4f008 */
[----:B------:R-:W-:Y:S02]  /*6cc0*/  PLOP3.LUT P3, PT, PT, PT, UP0, 0x80, 0x8 ;  /* 0x000000000008781c */ /* 0x000fe40003f6f008 */
[----:B------:R-:W-:-:S09]  /*6cd0*/  ISETP.GE.AND P4, PT, R227, R248, PT ;  /* 0x000000f8e300720c */ /* 0x000fd20003f86270 */
[----:B------:R-:W0:Y:S01]  /*6ce0*/  @P2 S2R R226, SR_CTAID.X ;  /* 0x0000000000e22919 */ /* 0x000e220000002500 */
[----:B------:R-:W-:Y:S01]  /*6cf0*/  PLOP3.LUT P2, PT, PT, PT, UP0, 0x80, 0x8 ;  /* 0x000000000008781c */ /* 0x000fe20003f4f008 */
[----:B------:R-:W0:Y:S01]  /*6d00*/  @P3 LDC R224, c[0x0][0x3f8] ;  /* 0x0000fe00ffe03b82 */ /* 0x000e220000000800 */
[----:B------:R-:W-:-:S11]  /*6d10*/  PLOP3.LUT P3, PT, PT, PT, UP0, 0x80, 0x8 ;  /* 0x000000000008781c */ /* 0x000fd60003f6f008 */
[----:B0-----:R-:W-:Y:S01]  /*6d20*/  @P2 IMAD R226, R224, UR39, R226 ;  /* 0x00000027e0e22c24 */ /* 0x001fe2000f8e02e2 */
[----:B------:R-:W-:Y:S01]  /*6d30*/  PLOP3.LUT P2, PT, PT, PT, UP0, 0x80, 0x8 ;  /* 0x000000000008781c */ /* 0x000fe20003f4f008 */
[----:B------:R-:W3:Y:S01]  /*6d40*/  @P3 LDC.64 R224, c[0x0][0x450] ;  /* 0x00011400ffe03b82 */ /* 0x000ee20000000a00 */
[----:B------:R-:W-:-:S11]  /*6d50*/  PLOP3.LUT P3, PT, PT, PT, UP0, 0x80, 0x8 ;  /* 0x000000000008781c */ /* 0x000fd60003f6f008 */
[----:B------:R-:W-:Y:S01]  /*6d60*/  @P2 IMAD R226, R226, 0xa0, RZ ;  /* 0x000000a0e2e22824 */ /* 0x000fe200078e02ff */
[----:B------:R-:W-:-:S03]  /*6d70*/  PLOP3.LUT P2, PT, PT, PT, UP0, 0x80, 0x8 ;  /* 0x000000000008781c */ /* 0x000fc60003f4f008 */
[----:B---3--:R-:W-:Y:S01]  /*6d80*/  @P3 IMAD.WIDE R250, R226, 0x4, R224 ;  /* 0x00000004e2fa3825 */ /* 0x008fe200078e02e0 */
[----:B------:R-:W-:Y:S02]  /*6d90*/  CS2R R226, SRZ ;  /* 0x0000000000e27805 */ /* 0x000fe4000001ff00 */
[----:B------:R-:W-:Y:S01]  /*6da0*/  CS2R R224, SRZ ;  /* 0x0000000000e07805 */ /* 0x000fe2000001ff00 */
[----:B------:R-:W-:Y:S06]  /*6db0*/  @P4 BRA `(.L_x_1305) ;  /* 0x0000000000584947 */ /* 0x000fec0003800000 */
        /* <DEDUP_REMOVED lines=9> */
[----:B------:R-:W-:Y:S02]  /*6e50*/  IMAD.IADD R227, R249, 0x1, R3 ;  /* 0x00000001f9e37824 */ /* 0x000fe400078e0203 */
[C---:B------:R-:W-:Y:S02]  /*6e60*/  IMAD R226, R3.reuse, UR44, RZ ;  /* 0x0000002c03e27c24 */ /* 0x040fe4000f8e02ff */
[----:B0-----:R-:W-:Y:S01]  /*6e70*/  IMAD R225, R3, UR34, RZ ;  /* 0x0000002203e17c24 */ /* 0x001fe2000f8e02ff */
[----:B------:R-:W0:Y:S03]  /*6e80*/  LDCU.64 UR34, c[0x0][0x3b8] ;  /* 0x00007700ff2277ac */ /* 0x000e260008000a00 */
[----:B---3--:R-:W-:-:S04]  /*6e90*/  IMAD R225, R225, R224, RZ ;  /* 0x000000e0e1e17224 */ /* 0x008fc800078e02ff */
[----:B------:R-:W-:-:S05]  /*6ea0*/  IMAD R225, R225, 0x28, R227 ;  /* 0x00000028e1e17824 */ /* 0x000fca00078e02e3 */
[----:B------:R-:W-:-:S04]  /*6eb0*/  SHF.L.U32 R225, R225, 0x2, RZ ;  /* 0x00000002e1e17819 */ /* 0x000fc800000006ff */
[----:B------:R-:W-:Y:S02]  /*6ec0*/  SHF.R.S32.HI R224, RZ, 0x1f, R225 ;  /* 0x0000001fffe07819 */ /* 0x000fe400000114e1 */
[----:B------:R-:W-:-:S04]  /*6ed0*/  IADD3 R225, P3, PT, R226, R225, RZ ;  /* 0x000000e1e2e17210 */ /* 0x000fc80007f7e0ff */
[----:B------:R-:W-:Y:S02]  /*6ee0*/  LEA.HI.X.SX32 R226, R226, R224, 0x1, P3 ;  /* 0x000000e0e2e27211 */ /* 0x000fe400018f0eff */
[----:B0-----:R-:W-:-:S04]  /*6ef0*/  LEA R224, P3, R225, UR34, 0x2 ;  /* 0x00000022e1e07c11 */ /* 0x001fc8000f8610ff */
[----:B------:R-:W-:-:S06]  /*6f00*/  LEA.HI.X R225, R225, UR35, R226, 0x2, P3 ;  /* 0x00000023e1e17c11 */ /* 0x000fcc00098f14e2 */
[----:B------:R-:W5:Y:S03]  /*6f10*/  LDG.E.128 R224, desc[UR36][R224.64] ;  /* 0x00000024e0e07981 */ /* 0x000f66000c1e1d00 */
.L_x_1305:
[----:B------:R-:W-:Y:S05]  /*6f20*/  BSYNC.RECONVERGENT B3 ;  /* 0x0000000000037941 */ /* 0x000fea0003800200 */
.L_x_1304:
[----:B------:R-:W-:Y:S04]  /*6f30*/  STL.64 [R1+0x7c0], R10 ;  /* 0x0007c00a01007387 */ /* 0x000fe80000100a00 */
[----:B------:R0:W-:Y:S04]  /*6f40*/  STL.64 [R1+0x7b8], R8 ;  /* 0x0007b80801007387 */ /* 0x0001e80000100a00 */
[----:B------:R1:W-:Y:S04]  /*6f50*/  STL [R1+0x7b4], R6 ;  /* 0x0007b40601007387 */ /* 0x0003e80000100800 */
[----:B0-----:R-:W3:Y:S04]  /*6f60*/  @P2 LDG.E.128 R8, desc[UR36][R250.64+0x60] ;  /* 0x00006024fa082981 */ /* 0x001ee8000c1e1d00 */
[----:B-1----:R-:W2:Y:S04]  /*6f70*/  LDL R6, [R1+0x404] ;  /* 0x0004040001067983 */ /* 0x002ea80000100800 */
[----:B------:R-:W-:Y:S04]  /*6f80*/  STL [R1+0x7b0], R5 ;  /* 0x0007b00501007387 */ /* 0x000fe80000100800 */
[----:B------:R-:W-:Y:S04]  /*6f90*/  STL [R1+0x7ac], R4 ;  /* 0x0007ac0401007387 */ /* 0x000fe80000100800 */
[----:B------:R0:W-:Y:S04]  /*6fa0*/  STL [R1+0x7a8], R2 ;  /* 0x0007a80201007387 */ /* 0x0001e80000100800 */
[----:B0-----:R-:W4:Y:S04]  /*6fb0*/  LDL R2, [R1+0x40c] ;  /* 0x00040c0001027983 */ /* 0x001f280000100800 */
[----:B------:R0:W-:Y:S04]  /*6fc0*/  STL [R1+0x7a4], R0 ;  /* 0x0007a40001007387 */ /* 0x0001e80000100800 */
[----:B0-----:R-:W4:Y:S01]  /*6fd0*/  LDL R0, [R1+0x400] ;  /* 0x0004000001007983 */ /* 0x001f220000100800 */
[----:B------:R-:W-:Y:S01]  /*6fe0*/  VOTEU.ANY UP0, P5 ;  /* 0x0000000000ff7886 */ /* 0x000fe20002800100 */
[----:B---3--:R-:W-:-:S02]  /*6ff0*/  IMAD.MOV.U32 R4, RZ, RZ, R10 ;  /* 0x000000ffff047224 */ /* 0x008fc400078e000a */
[----:B------:R0:W-:Y:S01]  /*7000*/  @P2 STL [R1+0xc], R11 ;  /* 0x00000c0b01002387 */ /* 0x0001e20000100800 */
[----:B------:R-:W-:Y:S02]  /*7010*/  IMAD.MOV.U32 R5, RZ, RZ, R9 ;  /* 0x000000ffff057224 */ /* 0x000fe400078e0009 */
[----:B------:R-:W-:Y:S01]  /*7020*/  IMAD.MOV.U32 R251, RZ, RZ, R8 ;  /* 0x000000fffffb7224 */ /* 0x000fe200078e0008 */
[----:B0-----:R0:W5:Y:S04]  /*7030*/  LDL.LU.64 R10, [R1+0x7c0] ;  /* 0x0007c000010a7983 */ /* 0x0011680000300a00 */
[----:B------:R0:W5:Y:S04]  /*7040*/  LDL.LU.64 R8, [R1+0x7b8] ;  /* 0x0007b80001087983 */ /* 0x0001680000300a00 */
[----:B------:R-:W3:Y:S01]  /*7050*/  LDL R250, [R1+0x408] ;  /* 0x0004080001fa7983 */ /* 0x000ee20000100800 */
[----:B------:R-:W-:-:S02]  /*7060*/  PLOP3.LUT P2, PT, PT, PT, UP0, 0x80, 0x8 ;  /* 0x000000000008781c */ /* 0x000fc40003f4f008 */
[----:B------:R-:W-:Y:S01]  /*7070*/  PLOP3.LUT P3, PT, PT, PT, UP0, 0x80, 0x8 ;  /* 0x000000000008781c */ /* 0x000fe20003f6f008 */
[----:B------:R-:W-:Y:S02]  /*7080*/  IMAD.IADD R249, R249, 0x1, R3 ;  /* 0x00000001f9f97824 */ /* 0x000fe400078e0203 */
[----:B--2--5:R-:W-:Y:S02]  /*7090*/  FADD.FTZ R225, R6, R225 ;  /* 0x000000e106e17221 */ /* 0x024fe40000010000 */
[----:B------:R0:W5:Y:S01]  /*70a0*/  LDL.LU R6, [R1+0x7b4] ;  /* 0x0007b40001067983 */ /* 0x0001620000300800 */
[----:B----4-:R-:W-:-:S05]  /*70b0*/  FADD.FTZ R227, R2, R227 ;  /* 0x000000e302e37221 */ /* 0x010fca0000010000 */
[----:B------:R-:W-:Y:S01]  /*70c0*/  @P2 FMUL.FTZ R225, R225, R5 ;  /* 0x00000005e1e12220 */ /* 0x000fe20000410000 */
[----:B------:R-:W-:Y:S01]  /*70d0*/  FADD.FTZ R224, R0, R224 ;  /* 0x000000e000e07221 */ /* 0x000fe20000010000 */
[----:B---3--:R-:W-:Y:S01]  /*70e0*/  FADD.FTZ R226, R250, R226 ;  /* 0x000000e2fae27221 */ /* 0x008fe20000010000 */
[----:B------:R-:W-:Y:S02]  /*70f0*/  IMAD.SHL.U32 R250, R249, 0x4, RZ ;  /* 0x00000004f9fa7824 */ /* 0x000fe400078e00ff */
[----:B------:R-:W2:Y:S01]  /*7100*/  LDL.LU R249, [R1+0xc] ;  /* 0x00000c0001f97983 */ /* 0x000ea20000300800 */
[----:B------:R-:W-:-:S03]  /*7110*/  @P3 FMUL.FTZ R226, R226, R4 ;  /* 0x00000004e2e23220 */ /* 0x000fc60000410000 */
[----:B------:R0:W5:Y:S04]  /*7120*/  LDL.LU R5, [R1+0x7b0] ;  /* 0x0007b00001057983 */ /* 0x0001680000300800 */
[----:B------:R0:W5:Y:S04]  /*7130*/  LDL.LU R4, [R1+0x7ac] ;  /* 0x0007ac0001047983 */ /* 0x0001680000300800 */
[----:B------:R0:W5:Y:S04]  /*7140*/  LDL.LU R2, [R1+0x7a8] ;  /* 0x0007a80001027983 */ /* 0x0001680000300800 */
[----:B------:R0:W5:Y:S01]  /*7150*/  LDL.LU R0, [R1+0x7a4] ;  /* 0x0007a40001007983 */ /* 0x0001620000300800 */
[----:B------:R-:W-:-:S02]  /*7160*/  ISETP.GE.AND P2, PT, R250, R248, PT ;  /* 0x000000f8fa00720c */ /* 0x000fc40003f46270 */
[----:B------:R-:W-:Y:S02]  /*7170*/  PLOP3.LUT P4, PT, PT, PT, UP0, 0x80, 0x8 ;  /* 0x000000000008781c */ /* 0x000fe40003f8f008 */
[----:B------:R-:W-:-:S13]  /*7180*/  PLOP3.LUT P5, PT, PT, PT, UP0, 0x80, 0x8 ;  /* 0x000000000008781c */ /* 0x000fda0003faf008 */
[----:B------:R-:W-:Y:S01]  /*7190*/  @P5 FMUL.FTZ R224, R224, R251 ;  /* 0x000000fbe0e05220 */ /* 0x000fe20000410000 */
[----:B--2---:R-:W-:Y:S01]  /*71a0*/  @P4 FMUL.FTZ R227, R227, R249 ;  /* 0x000000f9e3e34220 */ /* 0x004fe20000410000 */
[----:B0-----:R-:W-:Y:S06]  /*71b0*/  @P2 BRA `(.L_x_1303) ;  /* 0x00000000003c2947 */ /* 0x001fec0003800000 */
[----:B------:R-:W-:Y:S01]  /*71c0*/  S2UR UR34, SR_CTAID.Y ;  /* 0x00000000002279c3 */ /* 0x000fe20000002600 */
[----:B------:R-:W0:Y:S07]  /*71d0*/  LDCU UR42, c[0x0][0x3f8] ;  /* 0x00007f00ff2a77ac */ /* 0x000e2e0008000800 */
[----:B------:R-:W0:Y:S02]  /*71e0*/  S2UR UR35, SR_CTAID.X ;  /* 0x00000000002379c3 */ /* 0x000e240000002500 */
[----:B0-----:R-:W-:Y:S01]  /*71f0*/  UIMAD UR42, UR34, UR42, UR35 ;  /* 0x0000002a222a72a4 */ /* 0x001fe2000f8e0223 */
[----:B------:R-:W0:Y:S05]  /*7200*/  LDCU.64 UR34, c[0x0][0x3b8] ;  /* 0x00007700ff2277ac */ /* 0x000e2a0008000a00 */
[----:B------:R-:W-:-:S04]  /*7210*/  IMAD R249, R3, UR42, RZ ;  /* 0x0000002a03f97c24 */ /* 0x000fc8000f8e02ff */
[----:B------:R-:W-:Y:S01]  /*7220*/  IMAD R251, R249, 0xa0, RZ ;  /* 0x000000a0f9fb7824 */ /* 0x000fe200078e02ff */
[----:B------:R-:W-:-:S05]  /*7230*/  SHF.R.S32.HI R249, RZ, 0x1f, R250 ;  /* 0x0000001ffff97819 */ /* 0x000fca00000114fa */
[----:B------:R1:W-:Y:S02]  /*7240*/  STL [R1], R249 ;  /* 0x000000f901007387 */ /* 0x0003e40000100800 */
[C---:B-1----:R-:W-:Y:S02]  /*7250*/  IADD3 R249, P2, PT, R251.reuse, R250, RZ ;  /* 0x000000fafbf97210 */ /* 0x042fe40007f5e0ff */
[----:B------:R-:W2:Y:S02]  /*7260*/  LDL.LU R250, [R1] ;  /* 0x0000000001fa7983 */ /* 0x000ea40000300800 */
[----:B--2---:R-:W-:Y:S02]  /*7270*/  LEA.HI.X.SX32 R251, R251, R250, 0x1, P2 ;  /* 0x000000fafbfb7211 */ /* 0x004fe400010f0eff */
[----:B0-----:R-:W-:-:S04]  /*7280*/  LEA R250, P2, R249, UR34, 0x2 ;  /* 0x00000022f9fa7c11 */ /* 0x001fc8000f8410ff */
[----:B------:R-:W-:-:S05]  /*7290*/  LEA.HI.X R251, R249, UR35, R251, 0x2, P2 ;  /* 0x00000023f9fb7c11 */ /* 0x000fca00090f14fb */
[----:B------:R0:W-:Y:S04]  /*72a0*/  STG.E.128 desc[UR36][R250.64], R224 ;  /* 0x000000e0fa007986 */ /* 0x0001e8000c101d24 */
.L_x_1303:
[----:B------:R-:W-:Y:S05]  /*72b0*/  BSYNC.RECONVERGENT B2 ;  /* 0x0000000000027941 */ /* 0x000fea0003800200 */
.L_x_1302:
[C---:B01---5:R-:W-:Y:S01]  /*72c0*/  LEA R249, R3.reuse, R252, 0x2 ;  /* 0x000000fc03f97211 */ /* 0x063fe200078e10ff */
[----:B------:R-:W-:Y:S04]  /*72d0*/  BSSY.RECONVERGENT B2, `(.L_x_1306) ;  /* 0x0000061000027945 */ /* 0x000fe80003800200 */
[----:B------:R-:W-:Y:S01]  /*72e0*/  IMAD R252, R3, 0x2, R249 ;  /* 0x0000000203fc7824 */ /* 0x000fe200078e02f9 */
[----:B------:R-:W-:Y:S06]  /*72f0*/  @P0 BRA `(.L_x_1307) ;  /* 0x0000000400780947 */ /* 0x000fec0003800000 */
[----:B------:R-:W-:Y:S01]  /*7300*/  ISETP.NE.AND P5, PT, R2, RZ, PT ;  /* 0x000000ff0200720c */ /* 0x000fe20003fa5270 */
[----:B------:R-:W-:Y:S01]  /*7310*/  IMAD.SHL.U32 R249, R252, 0x4, RZ ;  /* 0x00000004fcf97824 */ /* 0x000fe200078e00ff */
[----:B------:R-:W-:Y:S11]  /*7320*/  BSSY.RECONVERGENT B3, `(.L_x_1308) ;  /* 0x0000027000037945 */ /* 0x000ff60003800200 */
[----:B------:R-:W-:Y:S01]  /*7330*/  VOTEU.ANY UP0, P5 ;  /* 0x0000000000ff7886 */ /* 0x000fe20002800100 */
[----:B------:R-:W-:-:S02]  /*7340*/  PLOP3.LUT P2, PT, PT, PT, UP0, 0x80, 0x8 ;  /* 0x000000000008781c */ /* 0x000fc40003f4f008 */
[----:B------:R-:W-:Y:S02]  /*7350*/  PLOP3.LUT P3, PT, PT, PT, UP0, 0x80, 0x8 ;  /* 0x000000000008781c */ /* 0x000fe40003f6f008 */
[----:B------:R-:W-:-:S09]  /*7360*/  PLOP3.LUT P4, PT, PT, PT, UP0, 0x80, 0x8 ;  /* 0x000000000008781c */ /* 0x000fd20003f8f008 */
[----:B------:R-:W0:Y:S01]  /*7370*/  @P2 S2R R222, SR_CTAID.X ;  /* 0x0000000000de2919 */ /* 0x000e220000002500 */
[----:B------:R-:W-:Y:S01]  /*7380*/  PLOP3.LUT P2, PT, PT, PT, UP0, 0x80, 0x8 ;  /* 0x000000000008781c */ /* 0x000fe20003f4f008 */
[----:B------:R-:W0:Y:S01]  /*7390*/  @P3 LDC R223, c[0x0][0x3f8] ;  /* 0x0000fe00ffdf3b82 */ /* 0x000e220000000800 */
[----:B------:R-:W-:-:S07]  /*73a0*/  PLOP3.LUT P3, PT, PT, PT, UP0, 0x80, 0x8 ;  /* 0x000000000008781c */ /* 0x000fce0003f6f008 */
[----:B------:R-:W3:Y:S01]  /*73b0*/  @P4 LDC.64 R220, c[0x0][0x450] ;  /* 0x00011400ffdc4b82 */ /* 0x000ee20000000a00 */
[----:B------:R-:W-:-:S03]  /*73c0*/  PLOP3.LUT P4, PT, PT, PT, UP0, 0x80, 0x8 ;  /* 0x000000000008781c */ /* 0x000fc60003f8f008 */
[----:B0-----:R-:W-:Y:S01]  /*73d0*/  @P2 IMAD R222, R223, UR39, R222 ;  /* 0x00000027dfde2c24 */ /* 0x001fe2000f8e02de */
[----:B------:R-:W-:-:S09]  /*73e0*/  ISETP.GE.AND P2, PT, R249, R248, PT ;  /* 0x000000f8f900720c */ /* 0x000fd20003f46270 */
        /* <DEDUP_REMOVED lines=26> */
.L_x_1309:
[----:B------:R-:W-:Y:S05]  /*7590*/  BSYNC.RECONVERGENT B3 ;  /* 0x0000000000037941 */ /* 0x000fea0003800200 */
.L_x_1308:
[----:B------:R-:W-:Y:S04]  /*75a0*/  STL.64 [R1+0x7c8], R10 ;  /* 0x0007c80a01007387 */ /* 0x000fe80000100a00 */
[----:B------:R0:W-:Y:S04]  /*75b0*/  STL.64 [R1+0x7c0], R8 ;  /* 0x0007c00801007387 */ /* 0x0001e80000100a00 */
[----:B------:R1:W-:Y:S04]  /*75c0*/  STL [R1+0x7b8], R6 ;  /* 0x0007b80601007387 */ /* 0x0003e80000100800 */
[----:B0-----:R-:W3:Y:S04]  /*75d0*/  @P4 LDG.E.128 R8, desc[UR36][R250.64+0x70] ;  /* 0x00007024fa084981 */ /* 0x001ee8000c1e1d00 */
[----:B-1----:R-:W2:Y:S04]  /*75e0*/  LDL R6, [R1+0x3f4] ;  /* 0x0003f40001067983 */ /* 0x002ea80000100800 */
[----:B------:R-:W-:Y:S04]  /*75f0*/  STL [R1+0x7b4], R5 ;  /* 0x0007b40501007387 */ /* 0x000fe80000100800 */
[----:B------:R0:W-:Y:S04]  /*7600*/  STL [R1+0x7b0], R4 ;  /* 0x0007b00401007387 */ /* 0x0001e80000100800 */
[----:B0-----:R-:W4:Y:S04]  /*7610*/  LDL R4, [R1+0x3f8] ;  /* 0x0003f80001047983 */ /* 0x001f280000100800 */
        /* <DEDUP_REMOVED lines=11> */
[----:B--2--5:R-:W-:Y:S01]  /*76d0*/  FADD.FTZ R221, R6, R221 ;  /* 0x000000dd06dd7221 */ /* 0x024fe20000010000 */
[----:B------:R-:W-:Y:S02]  /*76e0*/  IMAD.MOV.U32 R251, RZ, RZ, R11 ;  /* 0x000000fffffb7224 */ /* 0x000fe400078e000b */
[----:B------:R0:W5:Y:S03]  /*76f0*/  LDL.LU.64 R10, [R1+0x7c8] ;  /* 0x0007c800010a7983 */ /* 0x0001660000300a00 */
[----:B------:R-:W-:Y:S01]  /*7700*/  @P4 FMUL.FTZ R221, R221, R5 ;  /* 0x00000005dddd4220 */ /* 0x000fe20000410000 */
[----:B------:R0:W5:Y:S04]  /*7710*/  LDL.LU.64 R8, [R1+0x7c0] ;  /* 0x0007c00001087983 */ /* 0x0001680000300a00 */
[----:B------:R0:W5:Y:S04]  /*7720*/  LDL.LU R6, [R1+0x7b8] ;  /* 0x0007b80001067983 */ /* 0x0001680000300800 */
[----:B------:R0:W5:Y:S01]  /*7730*/  LDL.LU R5, [R1+0x7b4] ;  /* 0x0007b40001057983 */ /* 0x0001620000300800 */
[----:B----4-:R-:W-:-:S03]  /*7740*/  FADD.FTZ R222, R4, R222 ;  /* 0x000000de04de7221 */ /* 0x010fc60000010000 */
[----:B------:R0:W5:Y:S01]  /*7750*/  LDL.LU R4, [R1+0x7b0] ;  /* 0x0007b00001047983 */ /* 0x0001620000300800 */
[----:B------:R-:W-:-:S03]  /*7760*/  @P3 FMUL.FTZ R222, R222, R3 ;  /* 0x00000003dede3220 */ /* 0x000fc60000410000 */
[----:B------:R0:W5:Y:S01]  /*7770*/  LDL.LU R3, [R1+0x7ac] ;  /* 0x0007ac0001037983 */ /* 0x0001620000300800 */
[----:B------:R-:W-:-:S03]  /*7780*/  FADD.FTZ R223, R2, R223 ;  /* 0x000000df02df7221 */ /* 0x000fc60000010000 */
[----:B------:R0:W5:Y:S01]  /*7790*/  LDL.LU R2, [R1+0x7a8] ;  /* 0x0007a80001027983 */ /* 0x0001620000300800 */
[----:B------:R-:W-:-:S03]  /*77a0*/  FADD.FTZ R220, R0, R220 ;  /* 0x000000dc00dc7221 */ /* 0x000fc60000010000 */
[----:B------:R0:W5:Y:S01]  /*77b0*/  LDL.LU R0, [R1+0x7a4] ;  /* 0x0007a40001007983 */ /* 0x0001620000300800 */
        /* <DEDUP_REMOVED lines=18> */
.L_x_1307:
[----:B------:R-:W-:Y:S05]  /*78e0*/  BSYNC.RECONVERGENT B2 ;  /* 0x0000000000027941 */ /* 0x000fea0003800200 */
.L_x_1306:
[----:B------:R-:W-:Y:S04]  /*78f0*/  BSSY.RECONVERGENT B2, `(.L_x_1310) ;  /* 0x0000062000027945 */ /* 0x000fe80003800200 */
[----:B------:R-:W-:Y:S05]  /*7900*/  @P0 BRA `(.L_x_1311) ;  /* 0x0000000400800947 */ /* 0x000fea0003800000 */
[----:B------:R-:W2:Y:S01]  /*7910*/  LDL R249, [R1+0x30] ;  /* 0x0000300001f97983 */ /* 0x000ea20000100800 */
[----:B-----5:R-:W-:Y:S01]  /*7920*/  ISETP.NE.AND P5, PT, R2, RZ, PT ;  /* 0x000000ff0200720c */ /* 0x020fe20003fa5270 */
[----:B------:R-:W-:-:S12]  /*7930*/  BSSY.RECONVERGENT B3, `(.L_x_1312) ;  /* 0x0000028000037945 */ /* 0x000fd80003800200 */
        /* <DEDUP_REMOVED lines=8> */
[----:B------:R-:W0:Y:S01]  /*79c0*/  @P2 LDC.64 R216, c[0x0][0x450] ;  /* 0x00011400ffd82b82 */ /* 0x000e220000000a00 */
[----:B------:R-:W-:Y:S01]  /*79d0*/  PLOP3.LUT P2, PT, PT, PT, UP0, 0x80, 0x8 ;  /* 0x000000000008781c */ /* 0x000fe20003f4f008 */
[----:B-1----:R-:W-:-:S04]  /*79e0*/  @P3 IMAD R218, R219, UR39, R218 ;  /* 0x00000027dbda3c24 */ /* 0x002fc8000f8e02da */
[----:B------:R-:W-:Y:S01]  /*79f0*/  @P4 IMAD R218, R218, 0xa0, RZ ;  /* 0x000000a0dada4824 */ /* 0x000fe200078e02ff */
[----:B------:R-:W-:-:S07]  /*7a00*/  PLOP3.LUT P4, PT, PT, PT, UP0, 0x80, 0x8 ;  /* 0x000000000008781c */ /* 0x000fce0003f8f008 */
[----:B0--3--:R-:W-:Y:S01]  /*7a10*/  @P2 IMAD.WIDE R250, R218, 0x4, R216 ;  /* 0x00000004dafa2825 */ /* 0x009fe200078e02d8 */
        /* <DEDUP_REMOVED lines=25> */
.L_x_1313:
[----:B------:R-:W-:Y:S05]  /*7bb0*/  BSYNC.RECONVERGENT B3 ;  /* 0x0000000000037941 */ /* 0x000fea0003800200 */
.L_x_1312:
        /* <DEDUP_REMOVED lines=39> */
[----:B-1----:R-:W-:Y:S06]  /*7e30*/  @P2 BRA `(.L_x_1311) ;  /* 0x0000000000342947 */ /* 0x002fec0003800000 */
        /* <DEDUP_REMOVED lines=13> */
.L_x_1311:
[----:B------:R-:W-:Y:S05]  /*7f10*/  BSYNC.RECONVERGENT B2 ;  /* 0x0000000000027941 */ /* 0x000fea0003800200 */
.L_x_1310:
[----:B------:R-:W-:Y:S04]  /*7f20*/  BSSY.RECONVERGENT B2, `(.L_x_1314) ;  /* 0x0000064000027945 */ /* 0x000fe80003800200 */
[----:B------:R-:W-:Y:S05]  /*7f30*/  @P0 BRA `(.L_x_1315) ;  /* 0x0000000400880947 */ /* 0x000fea0003800000 */
[----:B-----5:R-:W-:Y:S01]  /*7f40*/  ISETP.NE.AND P5, PT, R2, RZ, PT ;  /* 0x000000ff0200720c */ /* 0x020fe20003fa5270 */
[----:B------:R-:W-:Y:S01]  /*7f50*/  BSSY.RECONVERGENT B3, `(.L_x_1316) ;  /* 0x000002a000037945 */ /* 0x000fe20003800200 */
[----:B------:R-:W-:-:S11]  /*7f60*/  LEA R249, R3, R252, 0x1 ;  /* 0x000000fc03f97211 */ /* 0x000fd600078e08ff */
        /* <DEDUP_REMOVED lines=8> */
[----:B------:R-:W1:Y:S01]  /*7ff0*/  @P3 LDC.64 R212, c[0x0][0x450] ;  /* 0x00011400ffd43b82 */ /* 0x000e620000000a00 */
[----:B0-----:R-:W-:Y:S01]  /*8000*/  @P2 IMAD R214, R215, UR39, R214 ;  /* 0x00000027d7d62c24 */ /* 0x001fe2000f8e02d6 */
[----:B------:R-:W-:Y:S01]  /*8010*/  PLOP3.LUT P2, PT, PT, PT, UP0, 0x80, 0x8 ;  /* 0x000000000008781c */ /* 0x000fe20003f4f008 */
[----:B------:R-:W-:Y:S02]  /*8020*/  IMAD.SHL.U32 R215, R249, 0x4, RZ ;  /* 0x00000004f9d77824 */ /* 0x000fe400078e00ff */
[----:B------:R-:W-:Y:S01]  /*8030*/  @P4 IMAD R214, R214, 0xa0, RZ ;  /* 0x000000a0d6d64824 */ /* 0x000fe200078e02ff */
[----:B------:R-:W-:Y:S02]  /*8040*/  PLOP3.LUT P4, PT, PT, PT, UP0, 0x80, 0x8 ;  /* 0x000000000008781c */ /* 0x000fe40003f8f008 */
[----:B------:R-:W-:-:S07]  /*8050*/  ISETP.GE.AND P3, PT, R215, R248, PT ;  /* 0x000000f8d700720c */ /* 0x000fce0003f66270 */
[----:B-1-3--:R-:W-:Y:S01]  /*8060*/  @P2 IMAD.WIDE R250, R214, 0x4, R212 ;  /* 0x00000004d6fa2825 */ /* 0x00afe200078e02d4 */
        /* <DEDUP_REMOVED lines=24> */
.L_x_1317:
[----:B------:R-:W-:Y:S05]  /*81f0*/  BSYNC.RECONVERGENT B3 ;  /* 0x0000000000037941 */ /* 0x000fea0003800200 */
.L_x_1316:
        /* <DEDUP_REMOVED lines=54> */
.L_x_1315:
[----:B------:R-:W-:Y:S05]  /*8560*/  BSYNC.RECONVERGENT B2 ;  /* 0x0000000000027941 */ /* 0x000fea0003800200 */
.L_x_1314:
[----:B------:R-:W-:Y:S04]  /*8570*/  BSSY.RECONVERGENT B2, `(.L_x_1318) ;  /* 0x0000068000027945 */ /* 0x000fe80003800200 */
[----:B------:R-:W-:Y:S05]  /*8580*/  @P0 BRA `(.L_x_1319) ;  /* 0x0000000400980947 */ /* 0x000fea0003800000 */
[----:B-----5:R-:W-:Y:S01]  /*8590*/  ISETP.NE.AND P5, PT, R2, RZ, PT ;  /* 0x000000ff0200720c */ /* 0x020fe20003fa5270 */
[----:B------:R-:W-:Y:S01]  /*85a0*/  IMAD R249, R3, 0x2, R252 ;  /* 0x0000000203f97824 */ /* 0x000fe200078e02fc */
        /* <DEDUP_REMOVED lines=13> */
[----:B------:R-:W1:Y:S01]  /*8680*/  @P3 LDC.64 R208, c[0x0][0x450] ;  /* 0x00011400ffd03b82 */ /* 0x000e620000000a00 */
[----:B------:R-:W-:-:S11]  /*8690*/  PLOP3.LUT P3, PT, PT, PT, UP0, 0x80, 0x8 ;  /* 0x000000000008781c */ /* 0x000fd60003f6f008 */
[----:B------:R-:W-:Y:S01]  /*86a0*/  @P2 IMAD R210, R210, 0xa0, RZ ;  /* 0x000000a0d2d22824 */ /* 0x000fe200078e02ff */
[----:B------:R-:W-:-:S03]  /*86b0*/  PLOP3.LUT P2, PT, PT, PT, UP0, 0x80, 0x8 ;  /* 0x000000000008781c */ /* 0x000fc60003f4f008 */
[----:B-1-3--:R-:W-:Y:S01]  /*86c0*/  @P3 IMAD.WIDE R250, R210, 0x4, R208 ;  /* 0x00000004d2fa3825 */ /* 0x00afe200078e02d0 */
        /* <DEDUP_REMOVED lines=25> */
.L_x_1321:
[----:B------:R-:W-:Y:S05]  /*8860*/  BSYNC.RECONVERGENT B3 ;  /* 0x0000000000037941 */ /* 0x000fea0003800200 */
.L_x_1320:
        /* <DEDUP_REMOVED lines=56> */
.L_x_1319:
[----:B------:R-:W-:Y:S05]  /*8bf0*/  BSYNC.RECONVERGENT B2 ;  /* 0x0000000000027941 */ /* 0x000fea0003800200 */
.L_x_1318:
[----:B------:R-:W-:Y:S04]  /*8c00*/  BSSY.RECONVERGENT B2, `(.L_x_1322) ;  /* 0x0000068000027945 */ /* 0x000fe80003800200 */
[----:B------:R-:W-:Y:S05]  /*8c10*/  @P0 BRA `(.L_x_1323) ;  /* 0x0000000400980947 */ /* 0x000fea0003800000 */
[----:B-----5:R-:W-:Y:S01]  /*8c20*/  ISETP.NE.AND P5, PT, R2, RZ, PT ;  /* 0x000000ff0200720c */ /* 0x020fe20003fa5270 */
[----:B------:R-:W-:Y:S01]  /*8c30*/  BSSY.RECONVERGENT B3, `(.L_x_1324) ;  /* 0x000002c000037945 */ /* 0x000fe20003800200 */
[----:B------:R-:W-:-:S05]  /*8c40*/  LEA R249, R3, R252, 0x1 ;  /* 0x000000fc03f97211 */ /* 0x000fca00078e08ff */
[----:B------:R-:W-:-:S04]  /*8c50*/  IMAD R207, R3, 0x2, R249 ;  /* 0x0000000203cf7824 */ /* 0x000fc800078e02f9 */
[----:B------:R-:W-:Y:S02]  /*8c60*/  IMAD.SHL.U32 R207, R207, 0x4, RZ ;  /* 0x00000004cfcf7824 */ /* 0x000fe400078e00ff */
        /* <DEDUP_REMOVED lines=27> */
[C---:B------:R-:W-:Y:S02]  /*8e20*/  IMAD R207, R3.reuse, 0x2, R249 ;  /* 0x0000000203cf7824 */ /* 0x040fe400078e02f9 */
        /* <DEDUP_REMOVED lines=12> */
.L_x_1325:
[----:B------:R-:W-:Y:S05]  /*8ef0*/  BSYNC.RECONVERGENT B3 ;  /* 0x0000000000037941 */ /* 0x000fea0003800200 */
.L_x_1324:
        /* <DEDUP_REMOVED lines=12> */
[----:B---3--:R-:W-:-:S02]  /*8fc0*/  MOV R4, R10 ;  /* 0x0000000a00047202 */ /* 0x008fc40000000f00 */
        /* <DEDUP_REMOVED lines=8> */
[----:B------:R-:W-:Y:S02]  /*9050*/  IMAD R249, R3, 0x2, R249 ;  /* 0x0000000203f97824 */ /* 0x000fe400078e02f9 */
        /* <DEDUP_REMOVED lines=34> */
.L_x_1323:
[----:B------:R-:W-:Y:S05]  /*9280*/  BSYNC.RECONVERGENT B2 ;  /* 0x0000000000027941 */ /* 0x000fea0003800200 */
.L_x_1322:
[C---:B-----5:R-:W-:Y:S01]  /*9290*/  IMAD R249, R3.reuse, 0x2, R252 ;  /* 0x0000000203f97824 */ /* 0x060fe200078e02fc */
[----:B------:R-:W-:Y:S04]  /*92a0*/  BSSY.RECONVERGENT B2, `(.L_x_1326) ;  /* 0x0000064000027945 */ /* 0x000fe80003800200 */
[----:B------:R1:W-:Y:S02]  /*92b0*/  STL [R1+0x14], R249 ;  /* 0x000014f901007387 */ /* 0x0003e40000100800 */
[----:B-1----:R-:W-:-:S05]  /*92c0*/  IMAD R249, R3, 0x2, R249 ;  /* 0x0000000203f97824 */ /* 0x002fca00078e02f9 */
[----:B------:R-:W-:Y:S01]  /*92d0*/  IADD3 R252, PT, PT, R249, R3, RZ ;  /* 0x00000003f9fc7210 */ /* 0x000fe20007ffe0ff */
        /* <DEDUP_REMOVED lines=8> */
[----:B------:R-:W1:Y:S01]  /*9360*/  @P2 S2R R202, SR_CTAID.X ;  /* 0x0000000000ca2919 */ /* 0x000e620000002500 */
[----:B------:R-:W-:Y:S01]  /*9370*/  PLOP3.LUT P2, PT, PT, PT, UP0, 0x80, 0x8 ;  /* 0x000000000008781c */ /* 0x000fe20003f4f008 */
[----:B------:R-:W1:Y:S01]  /*9380*/  @P3 LDC R203, c[0x0][0x3f8] ;  /* 0x0000fe00ffcb3b82 */ /* 0x000e620000000800 */
[----:B------:R-:W-:-:S07]  /*9390*/  PLOP3.LUT P3, PT, PT, PT, UP0, 0x80, 0x8 ;  /* 0x000000000008781c */ /* 0x000fce0003f6f008 */
[----:B------:R-:W0:Y:S01]  /*93a0*/  @P4 LDC.64 R200, c[0x0][0x450] ;  /* 0x00011400ffc84b82 */ /* 0x000e220000000a00 */
[----:B------:R-:W-:-:S03]  /*93b0*/  PLOP3.LUT P4, PT, PT, PT, UP0, 0x80, 0x8 ;  /* 0x000000000008781c */ /* 0x000fc60003f8f008 */
[----:B-1----:R-:W-:Y:S01]  /*93c0*/  @P2 IMAD R202, R203, UR39, R202 ;  /* 0x00000027cbca2c24 */ /* 0x002fe2000f8e02ca */
[----:B------:R-:W-:-:S09]  /*93d0*/  ISETP.GE.AND P2, PT, R249, R248, PT ;  /* 0x000000f8f900720c */ /* 0x000fd20003f46270 */
[----:B------:R-:W-:Y:S01]  /*93e0*/  @P4 IMAD R202, R202, 0xa0, RZ ;  /* 0x000000a0caca4824 */ /* 0x000fe200078e02ff */
[----:B------:R-:W-:-:S03]  /*93f0*/  PLOP3.LUT P4, PT, PT, PT, UP0, 0x80, 0x8 ;  /* 0x000000000008781c */ /* 0x000fc60003f8f008 */
[----:B0--3--:R-:W-:Y:S01]  /*9400*/  @P3 IMAD.WIDE R250, R202, 0x4, R200 ;  /* 0x00000004cafa3825 */ /* 0x009fe200078e02c8 */
        /* <DEDUP_REMOVED lines=24> */
.L_x_1329:
[----:B------:R-:W-:Y:S05]  /*9590*/  BSYNC.RECONVERGENT B3 ;  /* 0x0000000000037941 */ /* 0x000fea0003800200 */
.L_x_1328:
        /* <DEDUP_REMOVED lines=52> */
.L_x_1327:
[----:B------:R-:W-:Y:S05]  /*98e0*/  BSYNC.RECONVERGENT B2 ;  /* 0x0000000000027941 */ /* 0x000fea0003800200 */
.L_x_1326:
[----:B-----5:R-:W-:Y:S01]  /*98f0*/  IMAD.IADD R249, R252, 0x1, R3 ;  /* 0x00000001fcf97824 */ /* 0x020fe200078e0203 */
[----:B------:R-:W-:Y:S04]  /*9900*/  BSSY.RECONVERGENT B2, `(.L_x_1330) ;  /* 0x0000063000027945 */ /* 0x000fe80003800200 */
[----:B------:R0:W-:Y:S01]  /*9910*/  STL [R1+0x10], R249 ;  /* 0x000010f901007387 */ /* 0x0001e20000100800 */
[----:B------:R-:W-:Y:S05]  /*9920*/  @P0 BRA `(.L_x_1331) ;  /* 0x0000000400800947 */ /* 0x000fea0003800000 */
[----:B------:R-:W-:Y:S01]  /*9930*/  ISETP.NE.AND P5, PT, R2, RZ, PT ;  /* 0x000000ff0200720c */ /* 0x000fe20003fa5270 */
[----:B0-----:R-:W-:Y:S01]  /*9940*/  IMAD.SHL.U32 R249, R249, 0x4, RZ ;  /* 0x00000004f9f97824 */ /* 0x001fe200078e00ff */
        /* <DEDUP_REMOVED lines=9> */
[----:B------:R-:W1:Y:S01]  /*99e0*/  @P4 LDC.64 R196, c[0x0][0x450] ;  /* 0x00011400ffc44b82 */ /* 0x000e620000000a00 */
[----:B------:R-:W-:-:S03]  /*99f0*/  PLOP3.LUT P4, PT, PT, PT, UP0, 0x80, 0x8 ;  /* 0x000000000008781c */ /* 0x000fc60003f8f008 */
[----:B0-----:R-:W-:Y:S01]  /*9a00*/  @P2 IMAD R198, R199, UR39, R198 ;  /* 0x00000027c7c62c24 */ /* 0x001fe2000f8e02c6 */
[----:B------:R-:W-:-:S09]  /*9a10*/  ISETP.GE.AND P2, PT, R249, R248, PT ;  /* 0x000000f8f900720c */ /* 0x000fd20003f46270 */
        /* <DEDUP_REMOVED lines=8> */
[----:B------:R-:W3:Y:S01]  /*9aa0*/  LDL R199, [R1+0x10] ;  /* 0x0000100001c77983 */ /* 0x000ee20000100800 */
[----:B0-----:R-:W-:-:S05]  /*9ab0*/  IMAD R198, R3, UR42, RZ ;  /* 0x0000002a03c67c24 */ /* 0x001fca000f8e02ff */
[----:B------:R-:W-:-:S04]  /*9ac0*/  IADD3 R197, P3, PT, R198, R0, RZ ;  /* 0x00000000c6c57210 */ /* 0x000fc80007f7e0ff */
[----:B------:R-:W-:Y:S02]  /*9ad0*/  LEA.HI.X.SX32 R198, R198, RZ, 0x1, P3 ;  /* 0x000000ffc6c67211 */ /* 0x000fe400018f0eff */
[C---:B-1----:R-:W-:Y:S01]  /*9ae0*/  LEA R196, P3, R197.reuse, UR34, 0x2 ;  /* 0x00000022c5c47c11 */ /* 0x042fe2000f8610ff */
[----:B------:R-:W0:Y:S03]  /*9af0*/  LDCU UR34, c[0x0][0x3f8] ;  /* 0x00007f00ff2277ac */ /* 0x000e260008000800 */
[----:B------:R-:W-:-:S05]  /*9b00*/  LEA.HI.X R197, R197, UR35, R198, 0x2, P3 ;  /* 0x00000023c5c57c11 */ /* 0x000fca00098f14c6 */
[----:B------:R0:W2:Y:S01]  /*9b10*/  LDG.E R196, desc[UR36][R196.64] ;  /* 0x00000024c4c47981 */ /* 0x0000a2000c1e1900 */
[C---:B------:R-:W-:Y:S02]  /*9b20*/  IMAD R198, R3.reuse, UR44, RZ ;  /* 0x0000002c03c67c24 */ /* 0x040fe4000f8e02ff */
[----:B0-----:R-:W-:Y:S01]  /*9b30*/  IMAD R197, R3, UR34, RZ ;  /* 0x0000002203c57c24 */ /* 0x001fe2000f8e02ff */
[----:B------:R-:W0:Y:S03]  /*9b40*/  LDCU.64 UR34, c[0x0][0x3b8] ;  /* 0x00007700ff2277ac */ /* 0x000e260008000a00 */
[----:B--2---:R-:W-:-:S04]  /*9b50*/  IMAD R197, R197, R196, RZ ;  /* 0x000000c4c5c57224 */ /* 0x004fc800078e02ff */
[----:B---3--:R-:W-:-:S04]  /*9b60*/  IMAD R197, R197, 0x28, R199 ;  /* 0x00000028c5c57824 */ /* 0x008fc800078e02c7 */
[----:B------:R-:W-:-:S05]  /*9b70*/  IMAD.SHL.U32 R197, R197, 0x4, RZ ;  /* 0x00000004c5c57824 */ /* 0x000fca00078e00ff */
[----:B------:R-:W-:Y:S02]  /*9b80*/  SHF.R.S32.HI R196, RZ, 0x1f, R197 ;  /* 0x0000001fffc47819 */ /* 0x000fe400000114c5 */
[----:B------:R-:W-:-:S04]  /*9b90*/  IADD3 R197, P3, PT, R198, R197, RZ ;  /* 0x000000c5c6c57210 */ /* 0x000fc80007f7e0ff */
[----:B------:R-:W-:Y:S02]  /*9ba0*/  LEA.HI.X.SX32 R198, R198, R196, 0x1, P3 ;  /* 0x000000c4c6c67211 */ /* 0x000fe400018f0eff */
[----:B0-----:R-:W-:-:S04]  /*9bb0*/  LEA R196, P3, R197, UR34, 0x2 ;  /* 0x00000022c5c47c11 */ /* 0x001fc8000f8610ff */
[----:B------:R-:W-:-:S06]  /*9bc0*/  LEA.HI.X R197, R197, UR35, R198, 0x2, P3 ;  /* 0x00000023c5c57c11 */ /* 0x000fcc00098f14c6 */
[----:B------:R-:W5:Y:S03]  /*9bd0*/  LDG.E.128 R196, desc[UR36][R196.64] ;  /* 0x00000024c4c47981 */ /* 0x000f66000c1e1d00 */
.L_x_1333:
[----:B------:R-:W-:Y:S05]  /*9be0*/  BSYNC.RECONVERGENT B3 ;  /* 0x0000000000037941 */ /* 0x000fea0003800200 */
.L_x_1332:
        /* <DEDUP_REMOVED lines=20> */
[----:B------:R-:W-:Y:S01]  /*9d30*/  IMAD.MOV.U32 R250, RZ, RZ, R8 ;  /* 0x000000fffffa7224 */ /* 0x000fe200078e0008 */
[----:B------:R0:W5:Y:S04]  /*9d40*/  LDL.LU.64 R10, [R1+0x7c8] ;  /* 0x0007c800010a7983 */ /* 0x0001680000300a00 */
        /* <DEDUP_REMOVED lines=30> */
.L_x_1331:
[----:B------:R-:W-:Y:S05]  /*9f30*/  BSYNC.RECONVERGENT B2 ;  /* 0x0000000000027941 */ /* 0x000fea0003800200 */
.L_x_1330:
[----:B------:R-:W-:Y:S04]  /*9f40*/  BSSY.RECONVERGENT B2, `(.L_x_1334) ;  /* 0x0000062000027945 */ /* 0x000fe80003800200 */
[----:B------:R-:W-:Y:S05]  /*9f50*/  @P0 BRA `(.L_x_1335) ;  /* 0x0000000400800947 */ /* 0x000fea0003800000 */
[----:B0-----:R-:W2:Y:S01]  /*9f60*/  LDL.LU R249, [R1+0x10] ;  /* 0x0000100001f97983 */ /* 0x001ea20000300800 */
        /* <DEDUP_REMOVED lines=12> */
[----:B0-----:R-:W-:-:S10]  /*a030*/  @P2 IMAD R194, R195, UR39, R194 ;  /* 0x00000027c3c22c24 */ /* 0x001fd4000f8e02c2 */
[----:B------:R-:W-:Y:S01]  /*a040*/  @P4 IMAD R194, R194, 0xa0, RZ ;  /* 0x000000a0c2c24824 */ /* 0x000fe200078e02ff */
[----:B------:R-:W-:-:S03]  /*a050*/  PLOP3.LUT P4, PT, PT, PT, UP0, 0x80, 0x8 ;  /* 0x000000000008781c */ /* 0x000fc60003f8f008 */
[----:B-1-3--:R-:W-:Y:S01]  /*a060*/  @P3 IMAD.WIDE R250, R194, 0x4, R192 ;  /* 0x00000004c2fa3825 */ /* 0x00afe200078e02c0 */
[----:B------:R-:W-:Y:S02]  /*a070*/  CS2R R194, SRZ ;  /* 0x0000000000c27805 */ /* 0x000fe4000001ff00 */
[----:B------:R-:W-:Y:S01]  /*a080*/  CS2R R192, SRZ ;  /* 0x0000000000c07805 */ /* 0x000fe2000001ff00 */
[----:B--2---:R-:W-:-:S04]  /*a090*/  IMAD.IADD R249, R249, 0x1, R3 ;  /* 0x00000001f9f97824 */ /* 0x004fc800078e0203 */
[----:B------:R-:W-:-:S05]  /*a0a0*/  IMAD.SHL.U32 R249, R249, 0x4, RZ ;  /* 0x00000004f9f97824 */ /* 0x000fca00078e00ff */
        /* <DEDUP_REMOVED lines=22> */
.L_x_1337:
[----:B------:R-:W-:Y:S05]  /*a210*/  BSYNC.RECONVERGENT B3 ;  /* 0x0000000000037941 */ /* 0x000fea0003800200 */
.L_x_1336:
[----:B------:R-:W-:Y:S04]  /*a220*/  STL.64 [R1+0x7c8], R10 ;  /* 0x0007c80a01007387 */ /* 0x000fe80000100a00 */
[----:B------:R0:W-:Y:S04]  /*a230*/  STL.64 [R1+0x7c0], R8 ;  /* 0x0007c00801007387 */ /* 0x0001e80000100a00 */
[----:B------:R1:W-:Y:S04]  /*a240*/  STL [R1+0x7b8], R6 ;  /* 0x0007b80601007387 */ /* 0x0003e80000100800 */
[----:B0-----:R-:W2:Y:S04]  /*a250*/  @P4 LDG.E.128 R8, desc[UR36][R250.64+0xe0] ;  /* 0x0000e024fa084981 */ /* 0x001ea8000c1e1d00 */
[----:B-1----:R-:W3:Y:S04]  /*a260*/  LDL R6, [R1+0x384] ;  /* 0x0003840001067983 */ /* 0x002ee80000100800 */
        /* <DEDUP_REMOVED lines=14> */
[----:B---3-5:R-:W-:Y:S01]  /*a350*/  FADD.FTZ R193, R6, R193 ;  /* 0x000000c106c17221 */ /* 0x028fe20000010000 */
        /* <DEDUP_REMOVED lines=32> */
.L_x_1335:
[----:B------:R-:W-:Y:S05]  /*a560*/  BSYNC.RECONVERGENT B2 ;  /* 0x0000000000027941 */ /* 0x000fea0003800200 */
.L_x_1334:
[----:B------:R-:W-:Y:S04]  /*a570*/  BSSY.RECONVERGENT B2, `(.L_x_1338) ;  /* 0x000006c000027945 */ /* 0x000fe80003800200 */
[----:B------:R-:W-:Y:S05]  /*a580*/  @P0 BRA `(.L_x_1339) ;  /* 0x0000000400a80947 */ /* 0x000fea0003800000 */
[----:B0-----:R-:W2:Y:S01]  /*a590*/  LDL R249, [R1+0x14] ;  /* 0x0000140001f97983 */ /* 0x001ea20000100800 */
        /* <DEDUP_REMOVED lines=10> */
[----:B------:R-:W1:Y:S01]  /*a640*/  @P2 LDC.64 R188, c[0x0][0x450] ;  /* 0x00011400ffbc2b82 */ /* 0x000e620000000a00 */
[----:B------:R-:W-:Y:S01]  /*a650*/  PLOP3.LUT P2, PT, PT, PT, UP0, 0x80, 0x8 ;  /* 0x000000000008781c */ /* 0x000fe20003f4f008 */
[----:B0-----:R-:W-:-:S04]  /*a660*/  @P3 IMAD R190, R191, UR39, R190 ;  /* 0x00000027bfbe3c24 */ /* 0x001fc8000f8e02be */
[----:B------:R-:W-:Y:S01]  /*a670*/  @P4 IMAD R190, R190, 0xa0, RZ ;  /* 0x000000a0bebe4824 */ /* 0x000fe200078e02ff */
[----:B------:R-:W-:-:S07]  /*a680*/  PLOP3.LUT P4, PT, PT, PT, UP0, 0x80, 0x8 ;  /* 0x000000000008781c */ /* 0x000fce0003f8f008 */
[----:B-1-3--:R-:W-:Y:S01]  /*a690*/  @P2 IMAD.WIDE R250, R190, 0x4, R188 ;  /* 0x00000004befa2825 */ /* 0x00afe200078e02bc */
[----:B------:R-:W-:-:S03]  /*a6a0*/  CS2R R188, SRZ ;  /* 0x0000000000bc7805 */ /* 0x000fc6000001ff00 */
[----:B--2---:R-:W-:-:S04]  /*a6b0*/  IMAD R249, R3, 0x2, R249 ;  /* 0x0000000203f97824 */ /* 0x004fc800078e02f9 */
[----:B------:R-:W-:-:S04]  /*a6c0*/  IMAD R249, R3, 0x2, R249 ;  /* 0x0000000203f97824 */ /* 0x000fc800078e02f9 */
[----:B------:R-:W-:-:S04]  /*a6d0*/  IMAD R249, R3, 0x2, R249 ;  /* 0x0000000203f97824 */ /* 0x000fc800078e02f9 */
[----:B------:R-:W-:-:S05]  /*a6e0*/  IMAD.SHL.U32 R191, R249, 0x4, RZ ;  /* 0x00000004f9bf7824 */ /* 0x000fca00078e00ff */
[----:B------:R-:W-:Y:S02]  /*a6f0*/  ISETP.GE.AND P3, PT, R191, R248, PT ;  /* 0x000000f8bf00720c */ /* 0x000fe40003f66270 */
[----:B------:R-:W-:-:S11]  /*a700*/  CS2R R190, SRZ ;  /* 0x0000000000be7805 */ /* 0x000fd6000001ff00 */
        /* <DEDUP_REMOVED lines=22> */
.L_x_1341:
[----:B------:R-:W-:Y:S05]  /*a870*/  BSYNC.RECONVERGENT B3 ;  /* 0x0000000000037941 */ /* 0x000fea0003800200 */
.L_x_1340:
[----:B------:R-:W-:Y:S04]  /*a880*/  STL.64 [R1+0x7c0], R10 ;  /* 0x0007c00a01007387 */ /* 0x000fe80000100a00 */
[----:B------:R0:W-:Y:S04]  /*a890*/  STL.64 [R1+0x7b8], R8 ;  /* 0x0007b80801007387 */ /* 0x0001e80000100a00 */
[----:B------:R-:W2:Y:S04]  /*a8a0*/  LDL.LU R249, [R1+0x14] ;  /* 0x0000140001f97983 */ /* 0x000ea80000300800 */
[----:B------:R1:W-:Y:S04]  /*a8b0*/  STL [R1+0x7b4], R6 ;  /* 0x0007b40601007387 */ /* 0x0003e80000100800 */
[----:B0-----:R-:W3:Y:S04]  /*a8c0*/  @P4 LDG.E.128 R8, desc[UR36][R250.64+0xf0] ;  /* 0x0000f024fa084981 */ /* 0x001ee8000c1e1d00 */
[----:B-1----:R-:W4:Y:S04]  /*a8d0*/  LDL R6, [R1+0x374] ;  /* 0x0003740001067983 */ /* 0x002f280000100800 */
        /* <DEDUP_REMOVED lines=14> */
[----:B--2---:R-:W-:Y:S01]  /*a9c0*/  IMAD R249, R3, 0x2, R249 ;  /* 0x0000000203f97824 */ /* 0x004fe200078e02f9 */
[----:B------:R-:W-:-:S02]  /*a9d0*/  PLOP3.LUT P2, PT, PT, PT, UP0, 0x80, 0x8 ;  /* 0x000000000008781c */ /* 0x000fc40003f4f008 */
[----:B------:R-:W-:Y:S01]  /*a9e0*/  PLOP3.LUT P3, PT, PT, PT, UP0, 0x80, 0x8 ;  /* 0x000000000008781c */ /* 0x000fe20003f6f008 */
[C---:B------:R-:W-:Y:S02]  /*a9f0*/  IMAD R249, R3.reuse, 0x2, R249 ;  /* 0x0000000203f97824 */ /* 0x040fe400078e02f9 */
[----:B----45:R-:W-:Y:S02]  /*aa00*/  FADD.FTZ R189, R6, R189 ;  /* 0x000000bd06bd7221 */ /* 0x030fe40000010000 */
[----:B------:R0:W5:Y:S01]  /*aa10*/  LDL.LU R6, [R1+0x7b4] ;  /* 0x0007b40001067983 */ /* 0x0001620000300800 */
[----:B------:R-:W-:Y:S01]  /*aa20*/  LEA R249, R3, R249, 0x1 ;  /* 0x000000f903f97211 */ /* 0x000fe200078e08ff */
[----:B------:R-:W-:-:S04]  /*aa30*/  FADD.FTZ R191, R2, R191 ;  /* 0x000000bf02bf7221 */ /* 0x000fc80000010000 */
        /* <DEDUP_REMOVED lines=31> */
.L_x_1339:
[----:B------:R-:W-:Y:S05]  /*ac30*/  BSYNC.RECONVERGENT B2 ;  /* 0x0000000000027941 */ /* 0x000fea0003800200 */
.L_x_1338:
        /* <DEDUP_REMOVED lines=44> */
.L_x_1345:
[----:B------:R-:W-:Y:S05]  /*af00*/  BSYNC.RECONVERGENT B3 ;  /* 0x0000000000037941 */ /* 0x000fea0003800200 */
.L_x_1344:
        /* <DEDUP_REMOVED lines=53> */
.L_x_1343:
[----:B------:R-:W-:Y:S05]  /*b260*/  BSYNC.RECONVERGENT B2 ;  /* 0x0000000000027941 */ /* 0x000fea0003800200 */
.L_x_1342:
[----:B------:R-:W-:Y:S04]  /*b270*/  BSSY.RECONVERGENT B2, `(.L_x_1346) ;  /* 0x0000066000027945 */ /* 0x000fe80003800200 */
[----:B------:R-:W-:Y:S05]  /*b280*/  @P0 BRA `(.L_x_1347) ;  /* 0x0000000400900947 */ /* 0x000fea0003800000 */
[----:B-----5:R-:W-:Y:S01]  /*b290*/  ISETP.NE.AND P5, PT, R2, RZ, PT ;  /* 0x000000ff0200720c */ /* 0x020fe20003fa5270 */
[----:B0-----:R-:W-:Y:S01]  /*b2a0*/  IMAD R249, R3, 0x2, R252 ;  /* 0x0000000203f97824 */ /* 0x001fe200078e02fc */
[----:B------:R-:W-:Y:S03]  /*b2b0*/  BSSY.RECONVERGENT B3, `(.L_x_1348) ;  /* 0x000002b000037945 */ /* 0x000fe60003800200 */
[----:B------:R-:W-:-:S04]  /*b2c0*/  IMAD.IADD R249, R249, 0x1, R3 ;  /* 0x00000001f9f97824 */ /* 0x000fc800078e0203 */
[----:B------:R-:W-:-:S04]  /*b2d0*/  IMAD R249, R3, 0x2, R249 ;  /* 0x0000000203f97824 */ /* 0x000fc800078e02f9 */
        /* <DEDUP_REMOVED lines=10> */
[----:B0-----:R-:W-:Y:S02]  /*b380*/  @P3 IMAD R182, R183, UR39, R182 ;  /* 0x00000027b7b63c24 */ /* 0x001fe4000f8e02b6 */
[----:B------:R-:W-:Y:S02]  /*b390*/  IMAD.SHL.U32 R183, R249, 0x4, RZ ;  /* 0x00000004f9b77824 */ /* 0x000fe400078e00ff */
[----:B------:R-:W-:Y:S01]  /*b3a0*/  @P4 IMAD R182, R182, 0xa0, RZ ;  /* 0x000000a0b6b64824 */ /* 0x000fe200078e02ff */
[----:B------:R-:W-:Y:S02]  /*b3b0*/  PLOP3.LUT P4, PT, PT, PT, UP0, 0x80, 0x8 ;  /* 0x000000000008781c */ /* 0x000fe40003f8f008 */
[----:B------:R-:W-:-:S05]  /*b3c0*/  ISETP.GE.AND P3, PT, R183, R248, PT ;  /* 0x000000f8b700720c */ /* 0x000fca0003f66270 */
[----:B-1-3--:R-:W-:Y:S01]  /*b3d0*/  @P2 IMAD.WIDE R250, R182, 0x4, R180 ;  /* 0x00000004b6fa2825 */ /* 0x00afe200078e02b4 */
[----:B------:R-:W-:Y:S02]  /*b3e0*/  CS2R R182, SRZ ;  /* 0x0000000000b67805 */ /* 0x000fe4000001ff00 */
[----:B------:R-:W-:-:S05]  /*b3f0*/  CS2R R180, SRZ ;  /* 0x0000000000b47805 */ /* 0x000fca000001ff00 */
        /* <DEDUP_REMOVED lines=22> */
.L_x_1349:
[----:B------:R-:W-:Y:S05]  /*b560*/  BSYNC.RECONVERGENT B3 ;  /* 0x0000000000037941 */ /* 0x000fea0003800200 */
.L_x_1348:
        /* <DEDUP_REMOVED lines=15> */
[----:B------:R-:W-:Y:S02]  /*b660*/  PLOP3.LUT P3, PT, PT, PT, UP0, 0x80, 0x8 ;  /* 0x000000000008781c */ /* 0x000fe40003f6f008 */
[----:B---3--:R-:W-:Y:S01]  /*b670*/  MOV R4, R9 ;  /* 0x0000000900047202 */ /* 0x008fe20000000f00 */
[----:B------:R-:W-:Y:S02]  /*b680*/  IMAD.MOV.U32 R3, RZ, RZ, R10 ;  /* 0x000000ffff037224 */ /* 0x000fe400078e000a */
[----:B------:R-:W-:Y:S02]  /*b690*/  IMAD.MOV.U32 R251, RZ, RZ, R11 ;  /* 0x000000fffffb7224 */ /* 0x000fe400078e000b */
[----:B--2--5:R-:W-:Y:S01]  /*b6a0*/  FADD.FTZ R181, R6, R181 ;  /* 0x000000b506b57221 */ /* 0x024fe20000010000 */
        /* <DEDUP_REMOVED lines=34> */
.L_x_1347:
[----:B------:R-:W-:Y:S05]  /*b8d0*/  BSYNC.RECONVERGENT B2 ;  /* 0x0000000000027941 */ /* 0x000fea0003800200 */
.L_x_1346:
[----:B0----5:R-:W-:Y:S01]  /*b8e0*/  IMAD R249, R3, 0x2, R252 ;  /* 0x0000000203f97824 */ /* 0x021fe200078e02fc */
[----:B------:R-:W-:Y:S04]  /*b8f0*/  BSSY.RECONVERGENT B2, `(.L_x_1350) ;  /* 0x0000064000027945 */ /* 0x000fe80003800200 */
[----:B------:R-:W-:-:S05]  /*b900*/  IADD3 R249, PT, PT, R249, R3, RZ ;  /* 0x00000003f9f97210 */ /* 0x000fca0007ffe0ff */
[----:B------:R-:W-:-:S04]  /*b910*/  IMAD R249, R3, 0x2, R249 ;  /* 0x0000000203f97824 */ /* 0x000fc800078e02f9 */
[----:B------:R-:W-:Y:S01]  /*b920*/  IMAD.IADD R252, R3, 0x1, R249 ;  /* 0x0000000103fc7824 */ /* 0x000fe200078e02f9 */
        /* <DEDUP_REMOVED lines=43> */
.L_x_1353:
[----:B------:R-:W-:Y:S05]  /*bbe0*/  BSYNC.RECONVERGENT B3 ;  /* 0x0000000000037941 */ /* 0x000fea0003800200 */
.L_x_1352:
        /* <DEDUP_REMOVED lines=52> */
.L_x_1351:
[----:B------:R-:W-:Y:S05]  /*bf30*/  BSYNC.RECONVERGENT B2 ;  /* 0x0000000000027941 */ /* 0x000fea0003800200 */
.L_x_1350:
[----:B------:R-:W-:Y:S01]  /*bf40*/  BSSY.RECONVERGENT B2, `(.L_x_1354) ;  /* 0x0000062000027945 */ /* 0x000fe20003800200 */
[----:B-----5:R-:W-:-:S03]  /*bf50*/  IMAD.IADD R252, R252, 0x1, R3 ;  /* 0x00000001fcfc7824 */ /* 0x020fc600078e0203 */
[----:B------:R-:W-:Y:S05]  /*bf60*/  @P0 BRA `(.L_x_1355) ;  /* 0x00000004007c0947 */ /* 0x000fea0003800000 */
[----:B------:R-:W-:Y:S01]  /*bf70*/  ISETP.NE.AND P5, PT, R2, RZ, PT ;  /* 0x000000ff0200720c */ /* 0x000fe20003fa5270 */
[----:B------:R-:W-:Y:S01]  /*bf80*/  IMAD.SHL.U32 R249, R252, 0x4, RZ ;  /* 0x00000004fcf97824 */ /* 0x000fe200078e00ff */
[----:B------:R-:W-:Y:S11]  /*bf90*/  BSSY.RECONVERGENT B3, `(.L_x_1356) ;  /* 0x0000028000037945 */ /* 0x000ff60003800200 */
[----:B------:R-:W-:Y:S01]  /*bfa0*/  VOTEU.ANY UP0, P5 ;  /* 0x0000000000ff7886 */ /* 0x000fe20002800100 */
[----:B------:R-:W-:-:S02]  /*bfb0*/  PLOP3.LUT P2, PT, PT, PT, UP0, 0x80, 0x8 ;  /* 0x000000000008781c */ /* 0x000fc40003f4f008 */
[----:B------:R-:W-:Y:S02]  /*bfc0*/  PLOP3.LUT P3, PT, PT, PT, UP0, 0x80, 0x8 ;  /* 0x000000000008781c */ /* 0x000fe40003f6f008 */
[----:B------:R-:W-:-:S09]  /*bfd0*/  PLOP3.LUT P4, PT, PT, PT, UP0, 0x80, 0x8 ;  /* 0x000000000008781c */ /* 0x000fd20003f8f008 */
[----:B------:R-:W5:Y:S01]  /*bfe0*/  @P2 S2R R174, SR_CTAID.X ;  /* 0x0000000000ae2919 */ /* 0x000f620000002500 */
[----:B------:R-:W-:Y:S01]  /*bff0*/  PLOP3.LUT P2, PT, PT, PT, UP0, 0x80, 0x8 ;  /* 0x000000000008781c */ /* 0x000fe20003f4f008 */
[----:B------:R-:W5:Y:S01]  /*c000*/  @P3 LDC R175, c[0x0][0x3f8] ;  /* 0x0000fe00ffaf3b82 */ /* 0x000f620000000800 */
[----:B------:R-:W-:-:S07]  /*c010*/  PLOP3.LUT P3, PT, PT, PT, UP0, 0x80, 0x8 ;  /* 0x000000000008781c */ /* 0x000fce0003f6f008 */
[----:B------:R-:W0:Y:S01]  /*c020*/  @P4 LDC.64 R172, c[0x0][0x450] ;  /* 0x00011400ffac4b82 */ /* 0x000e220000000a00 */
[----:B------:R-:W-:-:S03]  /*c030*/  PLOP3.LUT P4, PT, PT, PT, UP0, 0x80, 0x8 ;  /* 0x000000000008781c */ /* 0x000fc60003f8f008 */
[----:B-----5:R-:W-:Y:S01]  /*c040*/  @P2 IMAD R174, R175, UR39, R174 ;  /* 0x00000027afae2c24 */ /* 0x020fe2000f8e02ae */
[----:B------:R-:W-:-:S09]  /*c050*/  ISETP.GE.AND P2, PT, R249, R248, PT ;  /* 0x000000f8f900720c */ /* 0x000fd20003f46270 */
[----:B------:R-:W-:Y:S01]  /*c060*/  @P4 IMAD R174, R174, 0xa0, RZ ;  /* 0x000000a0aeae4824 */ /* 0x000fe200078e02ff */
[----:B------:R-:W-:-:S03]  /*c070*/  PLOP3.LUT P4, PT, PT, PT, UP0, 0x80, 0x8 ;  /* 0x000000000008781c */ /* 0x000fc60003f8f008 */
[----:B01-3--:R-:W-:Y:S01]  /*c080*/  @P3 IMAD.WIDE R250, R174, 0x4, R172 ;  /* 0x00000004aefa3825 */ /* 0x00bfe200078e02ac */
        /* <DEDUP_REMOVED lines=24> */
.L_x_1357:
[----:B------:R-:W-:Y:S05]  /*c210*/  BSYNC.RECONVERGENT B3 ;  /* 0x0000000000037941 */ /* 0x000fea0003800200 */
.L_x_1356:
        /* <DEDUP_REMOVED lines=52> */
.L_x_1355:
[----:B------:R-:W-:Y:S05]  /*c560*/  BSYNC.RECONVERGENT B2 ;  /* 0x0000000000027941 */ /* 0x000fea0003800200 */
.L_x_1354:
        /* <DEDUP_REMOVED lines=45> */
.L_x_1361:
[----:B------:R-:W-:Y:S05]  /*c840*/  BSYNC.RECONVERGENT B3 ;  /* 0x0000000000037941 */ /* 0x000fea0003800200 */
.L_x_1360:
        /* <DEDUP_REMOVED lines=16> */
[----:B---3--:R-:W-:Y:S02]  /*c950*/  IMAD.MOV.U32 R5, RZ, RZ, R9 ;  /* 0x000000ffff057224 */ /* 0x008fe400078e0009 */
[----:B------:R-:W-:Y:S02]  /*c960*/  IMAD.MOV.U32 R3, RZ, RZ, R10 ;  /* 0x000000ffff037224 */ /* 0x000fe400078e000a */
[----:B--2--5:R-:W-:Y:S01]  /*c970*/  FADD.FTZ R169, R6, R169 ;  /* 0x000000a906a97221 */ /* 0x024fe20000010000 */
[----:B------:R-:W-:Y:S02]  /*c980*/  IMAD.MOV.U32 R251, RZ, RZ, R11 ;  /* 0x000000fffffb7224 */ /* 0x000fe400078e000b */
        /* <DEDUP_REMOVED lines=32> */
.L_x_1359:
[----:B------:R-:W-:Y:S05]  /*cb90*/  BSYNC.RECONVERGENT B2 ;  /* 0x0000000000027941 */ /* 0x000fea0003800200 */
.L_x_1358:
[----:B------:R-:W-:Y:S01]  /*cba0*/  BSSY.RECONVERGENT B2, `(.L_x_1362) ;  /* 0x0000062000027945 */ /* 0x000fe20003800200 */
[----:B-----5:R-:W-:-:S03]  /*cbb0*/  IMAD.IADD R252, R252, 0x1, R3 ;  /* 0x00000001fcfc7824 */ /* 0x020fc600078e0203 */
[----:B------:R-:W-:Y:S05]  /*cbc0*/  @P0 BRA `(.L_x_1363) ;  /* 0x00000004007c0947 */ /* 0x000fea0003800000 */
[----:B------:R-:W-:Y:S01]  /*cbd0*/  ISETP.NE.AND P5, PT, R2, RZ, PT ;  /* 0x000000ff0200720c */ /* 0x000fe20003fa5270 */
[----:B------:R-:W-:Y:S01]  /*cbe0*/  BSSY.RECONVERGENT B3, `(.L_x_1364) ;  /* 0x0000029000037945 */ /* 0x000fe20003800200 */
[----:B------:R-:W-:-:S11]  /*cbf0*/  SHF.L.U32 R249, R252, 0x2, RZ ;  /* 0x00000002fcf97819 */ /* 0x000fd600000006ff */
[----:B------:R-:W-:Y:S01]  /*cc00*/  VOTEU.ANY UP0, P5 ;  /* 0x0000000000ff7886 */ /* 0x000fe20002800100 */
[----:B------:R-:W-:Y:S02]  /*cc10*/  PLOP3.LUT P2, PT, PT, PT, UP0, 0x80, 0x8 ;  /* 0x000000000008781c */ /* 0x000fe40003f4f008 */
        /* <DEDUP_REMOVED lines=37> */
.L_x_1365:
[----:B------:R-:W-:Y:S05]  /*ce70*/  BSYNC.RECONVERGENT B3 ;  /* 0x0000000000037941 */ /* 0x000fea0003800200 */
.L_x_1364:
        /* <DEDUP_REMOVED lines=52> */
.L_x_1363:
[----:B------:R-:W-:Y:S05]  /*d1c0*/  BSYNC.RECONVERGENT B2 ;  /* 0x0000000000027941 */ /* 0x000fea0003800200 */
.L_x_1362:
[----:B------:R-:W-:Y:S01]  /*d1d0*/  BSSY.RECONVERGENT B2, `(.L_x_1366) ;  /* 0x0000062000027945 */ /* 0x000fe20003800200 */
[----:B-----5:R-:W-:-:S03]  /*d1e0*/  IADD3 R252, PT, PT, R252, R3, RZ ;  /* 0x00000003fcfc7210 */ /* 0x020fc60007ffe0ff */
        /* <DEDUP_REMOVED lines=43> */
.L_x_1369:
[----:B------:R-:W-:Y:S05]  /*d4a0*/  BSYNC.RECONVERGENT B3 ;  /* 0x0000000000037941 */ /* 0x000fea0003800200 */
.L_x_1368:
        /* <DEDUP_REMOVED lines=52> */
.L_x_1367:
[----:B------:R-:W-:Y:S05]  /*d7f0*/  BSYNC.RECONVERGENT B2 ;  /* 0x0000000000027941 */ /* 0x000fea0003800200 */
.L_x_1366:
        /* <DEDUP_REMOVED lines=45> */
.L_x_1373:
[----:B------:R-:W-:Y:S05]  /*dad0*/  BSYNC.RECONVERGENT B3 ;  /* 0x0000000000037941 */ /* 0x000fea0003800200 */
.L_x_1372:
        /* <DEDUP_REMOVED lines=52> */
.L_x_1371:
[----:B------:R-:W-:Y:S05]  /*de20*/  BSYNC.RECONVERGENT B2 ;  /* 0x0000000000027941 */ /* 0x000fea0003800200 */
.L_x_1370:
        /* <DEDUP_REMOVED lines=45> */
.L_x_1377:
[----:B------:R-:W-:Y:S05]  /*e100*/  BSYNC.RECONVERGENT B3 ;  /* 0x0000000000037941 */ /* 0x000fea0003800200 */
.L_x_1376:
        /* <DEDUP_REMOVED lines=52> */
.L_x_1375:
[----:B------:R-:W-:Y:S05]  /*e450*/  BSYNC.RECONVERGENT B2 ;  /* 0x0000000000027941 */ /* 0x000fea0003800200 */
.L_x_1374:
        /* <DEDUP_REMOVED lines=45> */
.L_x_1381:
[----:B------:R-:W-:Y:S05]  /*e730*/  BSYNC.RECONVERGENT B3 ;  /* 0x0000000000037941 */ /* 0x000fea0003800200 */
.L_x_1380:
        /* <DEDUP_REMOVED lines=52> */
.L_x_1379:
[----:B------:R-:W-:Y:S05]  /*ea80*/  BSYNC.RECONVERGENT B2 ;  /* 0x0000000000027941 */ /* 0x000fea0003800200 */
.L_x_1378:
        /* <DEDUP_REMOVED lines=45> */
.L_x_1385:
[----:B------:R-:W-:Y:S05]  /*ed60*/  BSYNC.RECONVERGENT B3 ;  /* 0x0000000000037941 */ /* 0x000fea0003800200 */
.L_x_1384:
        /* <DEDUP_REMOVED lines=52> */
.L_x_1383:
[----:B------:R-:W-:Y:S05]  /*f0b0*/  BSYNC.RECONVERGENT B2 ;  /* 0x0000000000027941 */ /* 0x000fea0003800200 */
.L_x_1382:
        /* <DEDUP_REMOVED lines=45> */
.L_x_1389:
[----:B------:R-:W-:Y:S05]  /*f390*/  BSYNC.RECONVERGENT B3 ;  /* 0x0000000000037941 */ /* 0x000fea0003800200 */
.L_x_1388:
        /* <DEDUP_REMOVED lines=52> */
.L_x_1387:
[----:B------:R-:W-:Y:S05]  /*f6e0*/  BSYNC.RECONVERGENT B2 ;  /* 0x0000000000027941 */ /* 0x000fea0003800200 */
.L_x_1386:
        /* <DEDUP_REMOVED lines=45> */
.L_x_1393:
[----:B------:R-:W-:Y:S05]  /*f9c0*/  BSYNC.RECONVERGENT B3 ;  /* 0x0000000000037941 */ /* 0x000fea0003800200 */
.L_x_1392:
        /* <DEDUP_REMOVED lines=52> */
.L_x_1391:
[----:B------:R-:W-:Y:S05]  /*fd10*/  BSYNC.RECONVERGENT B2 ;  /* 0x0000000000027941 */ /* 0x000fea0003800200 */
.L_x_1390:
        /* <DEDUP_REMOVED lines=45> */
.L_x_1397:
[----:B------:R-:W-:Y:S05]  /*fff0*/  BSYNC.RECONVERGENT B3 ;  /* 0x0000000000037941 */ /* 0x000fea0003800200 */
.L_x_1396:
        /* <DEDUP_REMOVED lines=52> */
.L_x_1395:
[----:B------:R-:W-:Y:S05]  /*10340*/  BSYNC.RECONVERGENT B2 ;  /* 0x0000000000027941 */ /* 0x000fea0003800200 */
.L_x_1394:
        /* <DEDUP_REMOVED lines=45> */
.L_x_1401:
[----:B------:R-:W-:Y:S05]  /*10620*/  BSYNC.RECONVERGENT B3 ;  /* 0x0000000000037941 */ /* 0x000fea0003800200 */
.L_x_1400:
        /* <DEDUP_REMOVED lines=52> */
.L_x_1399:
[----:B------:R-:W-:Y:S05]  /*10970*/  BSYNC.RECONVERGENT B2 ;  /* 0x0000000000027941 */ /* 0x000fea0003800200 */
.L_x_1398:
        /* <DEDUP_REMOVED lines=45> */
.L_x_1405:
[----:B------:R-:W-:Y:S05]  /*10c50*/  BSYNC.RECONVERGENT B3 ;  /* 0x0000000000037941 */ /* 0x000fea0003800200 */
.L_x_1404:
        /* <DEDUP_REMOVED lines=52> */
.L_x_1403:
[----:B------:R-:W-:Y:S05]  /*10fa0*/  BSYNC.RECONVERGENT B2 ;  /* 0x0000000000027941 */ /* 0x000fea0003800200 */
.L_x_1402:
[----:B------:R-:W2:Y:S01]  /*10fb0*/  LDL.LU R249, [R1+0x30] ;  /* 0x0000300001f97983 */ /* 0x000ea20000300800 */
[----:B------:R-:W-:Y:S01]  /*10fc0*/  BSSY.RECONVERGENT B2, `(.L_x_1406) ;  /* 0x0000060000027945 */ /* 0x000fe20003800200 */
[----:B--2--5:R-:W-:-:S03]  /*10fd0*/  IMAD R249, R3, 0x80, R249 ;  /* 0x0000008003f97824 */ /* 0x024fc600078e02f9 */
[----:B------:R-:W-:Y:S05]  /*10fe0*/  @P0 BRA `(.L_x_1407) ;  /* 0x0000000400740947 */ /* 0x000fea0003800000 */
[----:B------:R-:W-:Y:S01]  /*10ff0*/  ISETP.NE.AND P5, PT, R2, RZ, PT ;  /* 0x000000ff0200720c */ /* 0x000fe20003fa5270 */
[----:B------:R-:W-:-:S12]  /*11000*/  BSSY.RECONVERGENT B3, `(.L_x_1408) ;  /* 0x0000027000037945 */ /* 0x000fd80003800200 */
[----:B------:R-:W-:Y:S01]  /*11010*/  VOTEU.ANY UP0, P5 ;  /* 0x0000000000ff7886 */ /* 0x000fe20002800100 */
[----:B------:R-:W-:Y:S02]  /*11020*/  PLOP3.LUT P2, PT, PT, PT, UP0, 0x80, 0x8 ;  /* 0x000000000008781c */ /* 0x000fe40003f4f008 */
[----:B------:R-:W-:Y:S02]  /*11030*/  PLOP3.LUT P3, PT, PT, PT, UP0, 0x80, 0x8 ;  /* 0x000000000008781c */ /* 0x000fe40003f6f008 */
[----:B------:R-:W-:-:S09]  /*11040*/  PLOP3.LUT P4, PT, PT, PT, UP0, 0x80, 0x8 ;  /* 0x000000000008781c */ /* 0x000fd20003f8f008 */
[----:B------:R-:W2:Y:S01]  /*11050*/  @P2 S2R R122, SR_CTAID.X ;  /* 0x00000000007a2919 */ /* 0x000ea20000002500 */
[----:B------:R-:W-:Y:S01]  /*11060*/  PLOP3.LUT P2, PT, PT, PT, UP0, 0x80, 0x8 ;  /* 0x000000000008781c */ /* 0x000fe20003f4f008 */
[----:B------:R-:W2:Y:S01]  /*11070*/  @P3 LDC R123, c[0x0][0x3f8] ;  /* 0x0000fe00ff7b3b82 */ /* 0x000ea20000000800 */
[----:B------:R-:W-:-:S07]  /*11080*/  PLOP3.LUT P3, PT, PT, PT, UP0, 0x80, 0x8 ;  /* 0x000000000008781c */ /* 0x000fce0003f6f008 */
[----:B------:R-:W0:Y:S01]  /*11090*/  @P4 LDC.64 R120, c[0x0][0x450] ;  /* 0x00011400ff784b82 */ /* 0x000e220000000a00 */
[----:B------:R-:W-:-:S03]  /*110a0*/  PLOP3.LUT P4, PT, PT, PT, UP0, 0x80, 0x8 ;  /* 0x000000000008781c */ /* 0x000fc60003f8f008 */
[----:B--2---:R-:W-:Y:S01]  /*110b0*/  @P2 IMAD R122, R123, UR39, R122 ;  /* 0x000000277b7a2c24 */ /* 0x004fe2000f8e027a */
        /* <DEDUP_REMOVED lines=27> */
.L_x_1409:
[----:B------:R-:W-:Y:S05]  /*11270*/  BSYNC.RECONVERGENT B3 ;  /* 0x0000000000037941 */ /* 0x000fea0003800200 */
.L_x_1408:
        /* <DEDUP_REMOVED lines=38> */
[----:B--2---:R-:W-:Y:S06]  /*114e0*/  @P2 BRA `(.L_x_1407) ;  /* 0x0000000000342947 */ /* 0x004fec0003800000 */
        /* <DEDUP_REMOVED lines=13> */
.L_x_1407:
[----:B------:R-:W-:Y:S05]  /*115c0*/  BSYNC.RECONVERGENT B2 ;  /* 0x0000000000027941 */ /* 0x000fea0003800200 */
.L_x_1406:
[----:B------:R-:W-:Y:S01]  /*115d0*/  BSSY.RECONVERGENT B2, `(.L_x_1410) ;  /* 0x0000062000027945 */ /* 0x000fe20003800200 */
[----:B-----5:R-:W-:-:S03]  /*115e0*/  IMAD R252, R3, 0x2, R252 ;  /* 0x0000000203fc7824 */ /* 0x020fc600078e02fc */
        /* <DEDUP_REMOVED lines=18> */
[----:B0123--:R-:W-:Y:S01]  /*11710*/  @P3 IMAD.WIDE R250, R118, 0x4, R116 ;  /* 0x0000000476fa3825 */ /* 0x00ffe200078e0274 */
        /* <DEDUP_REMOVED lines=24> */
.L_x_1413:
[----:B------:R-:W-:Y:S05]  /*118a0*/  BSYNC.RECONVERGENT B3 ;  /* 0x0000000000037941 */ /* 0x000fea0003800200 */
.L_x_1412:
        /* <DEDUP_REMOVED lines=16> */
[----:B--2---:R-:W-:Y:S01]  /*119b0*/  MOV R5, R9 ;  /* 0x0000000900057202 */ /* 0x004fe20000000f00 */
[----:B------:R-:W-:Y:S02]  /*119c0*/  IMAD.MOV.U32 R3, RZ, RZ, R10 ;  /* 0x000000ffff037224 */ /* 0x000fe400078e000a */
[----:B------:R-:W-:Y:S02]  /*119d0*/  IMAD.MOV.U32 R251, RZ, RZ, R11 ;  /* 0x000000fffffb7224 */ /* 0x000fe400078e000b */
[----:B---3-5:R-:W-:Y:S01]  /*119e0*/  FADD.FTZ R117, R6, R117 ;  /* 0x0000007506757221 */ /* 0x028fe20000010000 */
        /* <DEDUP_REMOVED lines=32> */
.L_x_1411:
[----:B------:R-:W-:Y:S05]  /*11bf0*/  BSYNC.RECONVERGENT B2 ;  /* 0x0000000000027941 */ /* 0x000fea0003800200 */
.L_x_1410:
        /* <DEDUP_REMOVED lines=45> */
.L_x_1417:
[----:B------:R-:W-:Y:S05]  /*11ed0*/  BSYNC.RECONVERGENT B3 ;  /* 0x0000000000037941 */ /* 0x000fea0003800200 */
.L_x_1416:
        /* <DEDUP_REMOVED lines=18> */
[----:B---3-5:R-:W-:Y:S01]  /*12000*/  FADD.FTZ R113, R6, R113 ;  /* 0x0000007106717221 */ /* 0x028fe20000010000 */
        /* <DEDUP_REMOVED lines=33> */
.L_x_1415:
[----:B------:R-:W-:Y:S05]  /*12220*/  BSYNC.RECONVERGENT B2 ;  /* 0x0000000000027941 */ /* 0x000fea0003800200 */
.L_x_1414:
        /* <DEDUP_REMOVED lines=45> */
.L_x_1421:
[----:B------:R-:W-:Y:S05]  /*12500*/  BSYNC.RECONVERGENT B3 ;  /* 0x0000000000037941 */ /* 0x000fea0003800200 */
.L_x_1420:
        /* <DEDUP_REMOVED lines=52> */
.L_x_1419:
[----:B------:R-:W-:Y:S05]  /*12850*/  BSYNC.RECONVERGENT B2 ;  /* 0x0000000000027941 */ /* 0x000fea0003800200 */
.L_x_1418:
        /* <DEDUP_REMOVED lines=45> */
.L_x_1425:
[----:B------:R-:W-:Y:S05]  /*12b30*/  BSYNC.RECONVERGENT B3 ;  /* 0x0000000000037941 */ /* 0x000fea0003800200 */
.L_x_1424:
        /* <DEDUP_REMOVED lines=52> */
.L_x_1423:
[----:B------:R-:W-:Y:S05]  /*12e80*/  BSYNC.RECONVERGENT B2 ;  /* 0x0000000000027941 */ /* 0x000fea0003800200 */
.L_x_1422:
        /* <DEDUP_REMOVED lines=45> */
.L_x_1429:
[----:B------:R-:W-:Y:S05]  /*13160*/  BSYNC.RECONVERGENT B3 ;  /* 0x0000000000037941 */ /* 0x000fea0003800200 */
.L_x_1428:
        /* <DEDUP_REMOVED lines=52> */
.L_x_1427:
[----:B------:R-:W-:Y:S05]  /*134b0*/  BSYNC.RECONVERGENT B2 ;  /* 0x0000000000027941 */ /* 0x000fea0003800200 */
.L_x_1426:
        /* <DEDUP_REMOVED lines=45> */
.L_x_1433:
[----:B------:R-:W-:Y:S05]  /*13790*/  BSYNC.RECONVERGENT B3 ;  /* 0x0000000000037941 */ /* 0x000fea0003800200 */
.L_x_1432:
        /* <DEDUP_REMOVED lines=52> */
.L_x_1431:
[----:B------:R-:W-:Y:S05]  /*13ae0*/  BSYNC.RECONVERGENT B2 ;  /* 0x0000000000027941 */ /* 0x000fea0003800200 */
.L_x_1430:
        /* <DEDUP_REMOVED lines=45> */
.L_x_1437:
[----:B------:R-:W-:Y:S05]  /*13dc0*/  BSYNC.RECONVERGENT B3 ;  /* 0x0000000000037941 */ /* 0x000fea0003800200 */
.L_x_1436:
        /* <DEDUP_REMOVED lines=52> */
.L_x_1435:
[----:B------:R-:W-:Y:S05]  /*14110*/  BSYNC.RECONVERGENT B2 ;  /* 0x0000000000027941 */ /* 0x000fea0003800200 */
.L_x_1434:
        /* <DEDUP_REMOVED lines=45> */
.L_x_1441:
[----:B------:R-:W-:Y:S05]  /*143f0*/  BSYNC.RECONVERGENT B3 ;  /* 0x0000000000037941 */ /* 0x000fea0003800200 */
.L_x_1440:
        /* <DEDUP_REMOVED lines=52> */
.L_x_1439:
[----:B------:R-:W-:Y:S05]  /*14740*/  BSYNC.RECONVERGENT B2 ;  /* 0x0000000000027941 */ /* 0x000fea0003800200 */
.L_x_1438:
        /* <DEDUP_REMOVED lines=45> */
.L_x_1445:
[----:B------:R-:W-:Y:S05]  /*14a20*/  BSYNC.RECONVERGENT B3 ;  /* 0x0000000000037941 */ /* 0x000fea0003800200 */
.L_x_1444:
        /* <DEDUP_REMOVED lines=52> */
.L_x_1443:
[----:B------:R-:W-:Y:S05]  /*14d70*/  BSYNC.RECONVERGENT B2 ;  /* 0x0000000000027941 */ /* 0x000fea0003800200 */
.L_x_1442:
        /* <DEDUP_REMOVED lines=45> */
.L_x_1449:
[----:B------:R-:W-:Y:S05]  /*15050*/  BSYNC.RECONVERGENT B3 ;  /* 0x0000000000037941 */ /* 0x000fea0003800200 */
.L_x_1448:
        /* <DEDUP_REMOVED lines=52> */
.L_x_1447:
[----:B------:R-:W-:Y:S05]  /*153a0*/  BSYNC.RECONVERGENT B2 ;  /* 0x0000000000027941 */ /* 0x000fea0003800200 */
.L_x_1446:
        /* <DEDUP_REMOVED lines=45> */
.L_x_1453:
[----:B------:R-:W-:Y:S05]  /*15680*/  BSYNC.RECONVERGENT B3 ;  /* 0x0000000000037941 */ /* 0x000fea0003800200 */
.L_x_1452:
        /* <DEDUP_REMOVED lines=52> */
.L_x_1451:
[----:B------:R-:W-:Y:S05]  /*159d0*/  BSYNC.RECONVERGENT B2 ;  /* 0x0000000000027941 */ /* 0x000fea0003800200 */
.L_x_1450:
        /* <DEDUP_REMOVED lines=45> */
.L_x_1457:
[----:B------:R-:W-:Y:S05]  /*15cb0*/  BSYNC.RECONVERGENT B3 ;  /* 0x0000000000037941 */ /* 0x000fea0003800200 */
.L_x_1456:
        /* <DEDUP_REMOVED lines=52> */
.L_x_1455:
[----:B------:R-:W-:Y:S05]  /*16000*/  BSYNC.RECONVERGENT B2 ;  /* 0x0000000000027941 */ /* 0x000fea0003800200 */
.L_x_1454:
        /* <DEDUP_REMOVED lines=45> */
.L_x_1461:
[----:B------:R-:W-:Y:S05]  /*162e0*/  BSYNC.RECONVERGENT B3 ;  /* 0x0000000000037941 */ /* 0x000fea0003800200 */
.L_x_1460:
        /* <DEDUP_REMOVED lines=52> */
.L_x_1459:
[----:B------:R-:W-:Y:S05]  /*16630*/  BSYNC.RECONVERGENT B2 ;  /* 0x0000000000027941 */ /* 0x000fea0003800200 */
.L_x_1458:
        /* <DEDUP_REMOVED lines=45> */
.L_x_1465:
[----:B------:R-:W-:Y:S05]  /*16910*/  BSYNC.RECONVERGENT B3 ;  /* 0x0000000000037941 */ /* 0x000fea0003800200 */
.L_x_1464:
        /* <DEDUP_REMOVED lines=52> */
.L_x_1463:
[----:B------:R-:W-:Y:S05]  /*16c60*/  BSYNC.RECONVERGENT B2 ;  /* 0x0000000000027941 */ /* 0x000fea0003800200 */
.L_x_1462:
        /* <DEDUP_REMOVED lines=45> */
.L_x_1469:
[----:B------:R-:W-:Y:S05]  /*16f40*/  BSYNC.RECONVERGENT B3 ;  /* 0x0000000000037941 */ /* 0x000fea0003800200 */
.L_x_1468:
        /* <DEDUP_REMOVED lines=52> */
.L_x_1467:
[----:B------:R-:W-:Y:S05]  /*17290*/  BSYNC.RECONVERGENT B2 ;  /* 0x0000000000027941 */ /* 0x000fea0003800200 */
.L_x_1466:
        /* <DEDUP_REMOVED lines=45> */
.L_x_1473:
[----:B------:R-:W-:Y:S05]  /*17570*/  BSYNC.RECONVERGENT B3 ;  /* 0x0000000000037941 */ /* 0x000fea0003800200 */
.L_x_1472:
        /* <DEDUP_REMOVED lines=52> */
.L_x_1471:
[----:B------:R-:W-:Y:S05]  /*178c0*/  BSYNC.RECONVERGENT B2 ;  /* 0x0000000000027941 */ /* 0x000fea0003800200 */
.L_x_1470:
        /* <DEDUP_REMOVED lines=45> */
.L_x_1477:
[----:B------:R-:W-:Y:S05]  /*17ba0*/  BSYNC.RECONVERGENT B3 ;  /* 0x0000000000037941 */ /* 0x000fea0003800200 */
.L_x_1476:
        /* <DEDUP_REMOVED lines=52> */
.L_x_1475:
[----:B------:R-:W-:Y:S05]  /*17ef0*/  BSYNC.RECONVERGENT B2 ;  /* 0x0000000000027941 */ /* 0x000fea0003800200 */
.L_x_1474:
        /* <DEDUP_REMOVED lines=45> */
.L_x_1481:
[----:B------:R-:W-:Y:S05]  /*181d0*/  BSYNC.RECONVERGENT B3 ;  /* 0x0000000000037941 */ /* 0x000fea0003800200 */
.L_x_1480:
        /* <DEDUP_REMOVED lines=52> */
.L_x_1479:
[----:B------:R-:W-:Y:S05]  /*18520*/  BSYNC.RECONVERGENT B2 ;  /* 0x0000000000027941 */ /* 0x000fea0003800200 */
.L_x_1478:
        /* <DEDUP_REMOVED lines=45> */
.L_x_1485:
[----:B------:R-:W-:Y:S05]  /*18800*/  BSYNC.RECONVERGENT B3 ;  /* 0x0000000000037941 */ /* 0x000fea0003800200 */
.L_x_1484:
        /* <DEDUP_REMOVED lines=52> */
.L_x_1483:
[----:B------:R-:W-:Y:S05]  /*18b50*/  BSYNC.RECONVERGENT B2 ;  /* 0x0000000000027941 */ /* 0x000fea0003800200 */
.L_x_1482:
        /* <DEDUP_REMOVED lines=45> */
.L_x_1489:
[----:B------:R-:W-:Y:S05]  /*18e30*/  BSYNC.RECONVERGENT B3 ;  /* 0x0000000000037941 */ /* 0x000fea0003800200 */
.L_x_1488:
        /* <DEDUP_REMOVED lines=52> */
.L_x_1487:
[----:B------:R-:W-:Y:S05]  /*19180*/  BSYNC.RECONVERGENT B2 ;  /* 0x0000000000027941 */ /* 0x000fea0003800200 */
.L_x_1486:
        /* <DEDUP_REMOVED lines=45> */
.L_x_1493:
[----:B------:R-:W-:Y:S05]  /*19460*/  BSYNC.RECONVERGENT B3 ;  /* 0x0000000000037941 */ /* 0x000fea0003800200 */
.L_x_1492:
        /* <DEDUP_REMOVED lines=52> */
.L_x_1491:
[----:B------:R-:W-:Y:S05]  /*197b0*/  BSYNC.RECONVERGENT B2 ;  /* 0x0000000000027941 */ /* 0x000fea0003800200 */
.L_x_1490:
        /* <DEDUP_REMOVED lines=45> */
.L_x_1497:
[----:B------:R-:W-:Y:S05]  /*19a90*/  BSYNC.RECONVERGENT B3 ;  /* 0x0000000000037941 */ /* 0x000fea0003800200 */
.L_x_1496:
        /* <DEDUP_REMOVED lines=52> */
.L_x_1495:
[----:B------:R-:W-:Y:S05]  /*19de0*/  BSYNC.RECONVERGENT B2 ;  /* 0x0000000000027941 */ /* 0x000fea0003800200 */
.L_x_1494:
        /* <DEDUP_REMOVED lines=45> */
.L_x_1501:
[----:B------:R-:W-:Y:S05]  /*1a0c0*/  BSYNC.RECONVERGENT B3 ;  /* 0x0000000000037941 */ /* 0x000fea0003800200 */
.L_x_1500:
        /* <DEDUP_REMOVED lines=52> */
.L_x_1499:
[----:B------:R-:W-:Y:S05]  /*1a410*/  BSYNC.RECONVERGENT B2 ;  /* 0x0000000000027941 */ /* 0x000fea0003800200 */
.L_x_1498:
        /* <DEDUP_REMOVED lines=45> */
.L_x_1505:
[----:B------:R-:W-:Y:S05]  /*1a6f0*/  BSYNC.RECONVERGENT B3 ;  /* 0x0000000000037941 */ /* 0x000fea0003800200 */
.L_x_1504:
        /* <DEDUP_REMOVED lines=52> */
.L_x_1503:
[----:B------:R-:W-:Y:S05]  /*1aa40*/  BSYNC.RECONVERGENT B2 ;  /* 0x0000000000027941 */ /* 0x000fea0003800200 */
.L_x_1502:
        /* <DEDUP_REMOVED lines=45> */
.L_x_1509:
[----:B------:R-:W-:Y:S05]  /*1ad20*/  BSYNC.RECONVERGENT B3 ;  /* 0x0000000000037941 */ /* 0x000fea0003800200 */
.L_x_1508:
        /* <DEDUP_REMOVED lines=52> */
.L_x_1507:
[----:B------:R-:W-:Y:S05]  /*1b070*/  BSYNC.RECONVERGENT B2 ;  /* 0x0000000000027941 */ /* 0x000fea0003800200 */
.L_x_1506:
        /* <DEDUP_REMOVED lines=45> */
.L_x_1513:
[----:B------:R-:W-:Y:S05]  /*1b350*/  BSYNC.RECONVERGENT B3 ;  /* 0x0000000000037941 */ /* 0x000fea0003800200 */
.L_x_1512:
        /* <DEDUP_REMOVED lines=52> */
.L_x_1511:
[----:B------:R-:W-:Y:S05]  /*1b6a0*/  BSYNC.RECONVERGENT B2 ;  /* 0x0000000000027941 */ /* 0x000fea0003800200 */
.L_x_1510:
        /* <DEDUP_REMOVED lines=45> */
.L_x_1517:
[----:B------:R-:W-:Y:S05]  /*1b980*/  BSYNC.RECONVERGENT B3 ;  /* 0x0000000000037941 */ /* 0x000fea0003800200 */
.L_x_1516:
        /* <DEDUP_REMOVED lines=52> */
.L_x_1515:
[----:B------:R-:W-:Y:S05]  /*1bcd0*/  BSYNC.RECONVERGENT B2 ;  /* 0x0000000000027941 */ /* 0x000fea0003800200 */
.L_x_1514:
        /* <DEDUP_REMOVED lines=45> */
.L_x_1521:
[----:B------:R-:W-:Y:S05]  /*1bfb0*/  BSYNC.RECONVERGENT B3 ;  /* 0x0000000000037941 */ /* 0x000fea0003800200 */
.L_x_1520:
        /* <DEDUP_REMOVED lines=52> */
.L_x_1519:
[----:B------:R-:W-:Y:S05]  /*1c300*/  BSYNC.RECONVERGENT B2 ;  /* 0x0000000000027941 */ /* 0x000fea0003800200 */
.L_x_1518:
        /* <DEDUP_REMOVED lines=45> */
.L_x_1525:
[----:B------:R-:W-:Y:S05]  /*1c5e0*/  BSYNC.RECONVERGENT B3 ;  /* 0x0000000000037941 */ /* 0x000fea0003800200 */
.L_x_1524:
        /* <DEDUP_REMOVED lines=52> */
.L_x_1523:
[----:B------:R-:W-:Y:S05]  /*1c930*/  BSYNC.RECONVERGENT B2 ;  /* 0x0000000000027941 */ /* 0x000fea0003800200 */
.L_x_1522:
        /* <DEDUP_REMOVED lines=45> */
.L_x_1529:
[----:B------:R-:W-:Y:S05]  /*1cc10*/  BSYNC.RECONVERGENT B3 ;  /* 0x0000000000037941 */ /* 0x000fea0003800200 */
.L_x_1528:
        /* <DEDUP_REMOVED lines=52> */
.L_x_1527:
[----:B------:R-:W-:Y:S05]  /*1cf60*/  BSYNC.RECONVERGENT B2 ;  /* 0x0000000000027941 */ /* 0x000fea0003800200 */
.L_x_1526:
[----:B------:R-:W-:Y:S05]  /*1cf70*/  @P0 BRA `(.L_x_1530) ;  /* 0x0000009000f80947 */ /* 0x000fea0003800000 */
[----:B-----5:R-:W-:Y:S01]  /*1cf80*/  ISETP.NE.AND P5, PT, R2, RZ, PT ;  /* 0x000000ff0200720c */ /* 0x020fe20003fa5270 */
[----:B------:R1:W-:Y:S01]  /*1cf90*/  STL [R1+0x7a4], R0 ;  /* 0x0007a40001007387 */ /* 0x0003e20000100800 */
[----:B------:R-:W-:-:S11]  /*1cfa0*/  IMAD.IADD R252, R252, 0x1, R3 ;  /* 0x00000001fcfc7824 */ /* 0x000fd600078e0203 */
[----:B------:R-:W-:Y:S01]  /*1cfb0*/  VOTEU.ANY UP0, P5 ;  /* 0x0000000000ff7886 */ /* 0x000fe20002800100 */
[----:B------:R-:W-:Y:S02]  /*1cfc0*/  PLOP3.LUT P2, PT, PT, PT, UP0, 0x80, 0x8 ;  /* 0x000000000008781c */ /* 0x000fe40003f4f008 */
[----:B------:R-:W-:Y:S02]  /*1cfd0*/  PLOP3.LUT P3, PT, PT, PT, UP0, 0x80, 0x8 ;  /* 0x000000000008781c */ /* 0x000fe40003f6f008 */
[----:B------:R-:W-:-:S09]  /*1cfe0*/  PLOP3.LUT P4, PT, PT, PT, UP0, 0x80, 0x8 ;  /* 0x000000000008781c */ /* 0x000fd20003f8f008 */
[----:B-1----:R-:W1:Y:S01]  /*1cff0*/  @P2 S2R R0, SR_CTAID.X ;  /* 0x0000000000002919 */ /* 0x002e620000002500 */
[----:B------:R-:W-:Y:S01]  /*1d000*/  PLOP3.LUT P2, PT, PT, PT, UP0, 0x80, 0x8 ;  /* 0x000000000008781c */ /* 0x000fe20003f4f008 */
[----:B------:R-:W1:Y:S01]  /*1d010*/  @P3 LDC R249, c[0x0][0x3f8] ;  /* 0x0000fe00fff93b82 */ /* 0x000e620000000800 */
[----:B------:R-:W-:Y:S01]  /*1d020*/  IMAD.SHL.U32 R252, R252, 0x4, RZ ;  /* 0x00000004fcfc7824 */ /* 0x000fe200078e00ff */
[----:B------:R-:W-:-:S06]  /*1d030*/  PLOP3.LUT P3, PT, PT, PT, UP0, 0x80, 0x8 ;  /* 0x000000000008781c */ /* 0x000fcc0003f6f008 */
[----:B0-23--:R-:W0:Y:S01]  /*1d040*/  @P4 LDC.64 R250, c[0x0][0x450] ;  /* 0x00011400fffa4b82 */ /* 0x00de220000000a00 */
[----:B------:R-:W-:Y:S01]  /*1d050*/  PLOP3.LUT P4, PT, PT, PT, UP0, 0x80, 0x8 ;  /* 0x000000000008781c */ /* 0x000fe20003f8f008 */
[----:B------:R-:W-:Y:S02]  /*1d060*/  BSSY.RECONVERGENT B2, `(.L_x_1531) ;  /* 0x000001f000027945 */ /* 0x000fe40003800200 */
[----:B-1----:R-:W-:Y:S01]  /*1d070*/  @P2 IMAD R249, R249, UR39, R0 ;  /* 0x00000027f9f92c24 */ /* 0x002fe2000f8e0200 */
[----:B------:R-:W-:Y:S01]  /*1d080*/  ISETP.GE.AND P2, PT, R252, R248, PT ;  /* 0x000000f8fc00720c */ /* 0x000fe20003f46270 */
[----:B------:R1:W5:Y:S08]  /*1d090*/  LDL.LU R0, [R1+0x7a4] ;  /* 0x0007a40001007983 */ /* 0x0003700000300800 */
[----:B------:R-:W-:Y:S01]  /*1d0a0*/  @P4 IMAD R249, R249, 0xa0, RZ ;  /* 0x000000a0f9f94824 */ /* 0x000fe200078e02ff */
[----:B------:R-:W-:-:S03]  /*1d0b0*/  PLOP3.LUT P4, PT, PT, PT, UP0, 0x80, 0x8 ;  /* 0x000000000008781c */ /* 0x000fc60003f8f008 */
[----:B0-----:R-:W-:Y:S01]  /*1d0c0*/  @P3 IMAD.WIDE R248, R249, 0x4, R250 ;  /* 0x00000004f9f83825 */ /* 0x001fe200078e02fa */
[----:B------:R-:W-:-:S04]  /*1d0d0*/  CS2R R250, SRZ ;  /* 0x0000000000fa7805 */ /* 0x000fc8000001ff00 */
[----:B------:R0:W-:Y:S02]  /*1d0e0*/  @P3 STL.64 [R1], R248 ;  /* 0x000000f801003387 */ /* 0x0001e40000100a00 */
[----:B0-----:R-:W-:Y:S01]  /*1d0f0*/  CS2R R248, SRZ ;  /* 0x0000000000f87805 */ /* 0x001fe2000001ff00 */
[----:B-1----:R-:W-:Y:S06]  /*1d100*/  @P2 BRA `(.L_x_1532) ;  /* 0x0000000000502947 */ /* 0x002fec0003800000 */
[----:B------:R-:W0:Y:S01]  /*1d110*/  S2UR UR42, SR_CTAID.Y ;  /* 0x00000000002a79c3 */ /* 0x000e220000002600 */
[----:B------:R-:W1:Y:S01]  /*1d120*/  LDCU.64 UR34, c[0x0][0x3c8] ;  /* 0x00007900ff2277ac */ /* 0x000e620008000a00 */
[----:B0-----:R-:W-:Y:S01]  /*1d130*/  IMAD R249, R3, UR42, RZ ;  /* 0x0000002a03f97c24 */ /* 0x001fe2000f8e02ff */
[----:B------:R-:W0:Y:S04]  /*1d140*/  LDCU UR42, c[0x0][0x3f8] ;  /* 0x00007f00ff2a77ac */ /* 0x000e280008000800 */
[----:B-----5:R-:W-:-:S04]  /*1d150*/  IADD3 R0, P3, PT, R249, R0, RZ ;  /* 0x00000000f9007210 */ /* 0x020fc80007f7e0ff */
[----:B------:R-:W-:Y:S02]  /*1d160*/  LEA.HI.X.SX32 R249, R249, RZ, 0x1, P3 ;  /* 0x000000fff9f97211 */ /* 0x000fe400018f0eff */
[----:B-1----:R-:W-:-:S04]  /*1d170*/  LEA R248, P3, R0, UR34, 0x2 ;  /* 0x0000002200f87c11 */ /* 0x002fc8000f8610ff */
[----:B------:R-:W-:Y:S01]  /*1d180*/  LEA.HI.X R249, R0, UR35, R249, 0x2, P3 ;  /* 0x0000002300f97c11 */ /* 0x000fe200098f14f9 */
[----:B------:R-:W1:Y:S04]  /*1d190*/  LDCU.64 UR34, c[0x0][0x3b8] ;  /* 0x00007700ff2277ac */ /* 0x000e680008000a00 */
        /* <DEDUP_REMOVED lines=11> */
.L_x_1532:
[----:B------:R-:W-:Y:S05]  /*1d250*/  BSYNC.RECONVERGENT B2 ;  /* 0x0000000000027941 */ /* 0x000fea0003800200 */
.L_x_1531:
[----:B------:R0:W-:Y:S04]  /*1d260*/  STL.64 [R1+0x7c8], R10 ;  /* 0x0007c80a01007387 */ /* 0x0001e80000100a00 */
[----:B0-----:R-:W2:Y:S04]  /*1d270*/  LDL.64 R10, [R1] ;  /* 0x00000000010a7983 */ /* 0x001ea80000100a00 */
[----:B------:R-:W-:Y:S04]  /*1d280*/  STL.64 [R1+0x7c0], R8 ;  /* 0x0007c00801007387 */ /* 0x000fe80000100a00 */
[----:B------:R0:W-:Y:S04]  /*1d290*/  STL [R1+0x7b8], R7 ;  /* 0x0007b80701007387 */ /* 0x0001e80000100800 */
[----:B0-----:R-:W3:Y:S04]  /*1d2a0*/  LDL R7, [R1+0x74] ;  /* 0x0000740001077983 */ /* 0x001ee80000100800 */
[----:B------:R-:W-:Y:S04]  /*1d2b0*/  STL [R1+0x7b4], R6 ;  /* 0x0007b40601007387 */ /* 0x000fe80000100800 */
[----:B------:R0:W-:Y:S04]  /*1d2c0*/  STL [R1+0x7b0], R5 ;  /* 0x0007b00501007387 */ /* 0x0001e80000100800 */
[----:B0-----:R-:W4:Y:S04]  /*1d2d0*/  LDL R5, [R1+0x78] ;  /* 0x0000780001057983 */ /* 0x001f280000100800 */
[----:B------:R-:W-:Y:S04]  /*1d2e0*/  STL [R1+0x7ac], R4 ;  /* 0x0007ac0401007387 */ /* 0x000fe80000100800 */
[----:B-----5:R-:W4:Y:S01]  /*1d2f0*/  LDL R0, [R1+0x7c] ;  /* 0x00007c0001007983 */ /* 0x020f220000100800 */
[----:B------:R-:W-:-:S03]  /*1d300*/  VOTEU.ANY UP0, P5 ;  /* 0x0000000000ff7886 */ /* 0x000fc60002800100 */
[----:B------:R0:W-:Y:S04]  /*1d310*/  STL [R1+0x7a8], R3 ;  /* 0x0007a80301007387 */ /* 0x0001e80000100800 */
[----:B--2---:R-:W2:Y:S04]  /*1d320*/  @P4 LDG.E.128 R8, desc[UR36][R10.64+0x3f0] ;  /* 0x0003f0240a084981 */ /* 0x004ea8000c1e1d00 */
[----:B0-----:R-:W2:Y:S04]  /*1d330*/  LDL R3, [R1+0x70] ;  /* 0x0000700001037983 */ /* 0x001ea80000100800 */
[----:B------:R0:W-:Y:S01]  /*1d340*/  STL [R1+0x7a4], R2 ;  /* 0x0007a40201007387 */ /* 0x0001e20000100800 */
[----:B------:R-:W-:Y:S01]  /*1d350*/  PLOP3.LUT P3, PT, PT, PT, UP0, 0x80, 0x8 ;  /* 0x000000000008781c */ /* 0x000fe20003f6f008 */
[----:B---3--:R-:W-:Y:S01]  /*1d360*/  FADD.FTZ R249, R7, R249 ;  /* 0x000000f907f97221 */ /* 0x008fe20000010000 */
[----:B----4-:R-:W-:Y:S01]  /*1d370*/  FADD.FTZ R250, R5, R250 ;  /* 0x000000fa05fa7221 */ /* 0x010fe20000010000 */
[----:B------:R-:W-:Y:S01]  /*1d380*/  FADD.FTZ R0, R0, R251 ;  /* 0x000000fb00007221 */ /* 0x000fe20000010000 */
[----:B--2---:R1:W-:Y:S01]  /*1d390*/  @P4 STL [R1], R8 ;  /* 0x0000000801004387 */ /* 0x0043e20000100800 */
[----:B------:R-:W-:Y:S01]  /*1d3a0*/  PLOP3.LUT P4, PT, PT, PT, UP0, 0x80, 0x8 ;  /* 0x000000000008781c */ /* 0x000fe20003f8f008 */
[----:B------:R-:W-:Y:S01]  /*1d3b0*/  IMAD.MOV.U32 R6, RZ, RZ, R9 ;  /* 0x000000ffff067224 */ /* 0x000fe200078e0009 */
[----:B------:R-:W-:Y:S01]  /*1d3c0*/  MOV R4, R10 ;  /* 0x0000000a00047202 */ /* 0x000fe20000000f00 */
[----:B0-----:R-:W-:-:S02]  /*1d3d0*/  IMAD.MOV.U32 R2, RZ, RZ, R11 ;  /* 0x000000ffff027224 */ /* 0x001fc400078e000b */
[----:B------:R0:W5:Y:S04]  /*1d3e0*/  LDL.LU.64 R10, [R1+0x7c8] ;  /* 0x0007c800010a7983 */ /* 0x0001680000300a00 */
[----:B-1----:R0:W5:Y:S04]  /*1d3f0*/  LDL.LU.64 R8, [R1+0x7c0] ;  /* 0x0007c00001087983 */ /* 0x0021680000300a00 */
[----:B------:R-:W-:Y:S01]  /*1d400*/  @P4 FMUL.FTZ R249, R249, R6 ;  /* 0x00000006f9f94220 */ /* 0x000fe20000410000 */
[----:B------:R0:W5:Y:S01]  /*1d410*/  LDL.LU R7, [R1+0x7b8] ;  /* 0x0007b80001077983 */ /* 0x0001620000300800 */
[----:B------:R-:W-:-:S03]  /*1d420*/  @P3 FMUL.FTZ R250, R250, R4 ;  /* 0x00000004fafa3220 */ /* 0x000fc60000410000 */
[----:B------:R0:W5:Y:S04]  /*1d430*/  LDL.LU R6, [R1+0x7b4] ;  /* 0x0007b40001067983 */ /* 0x0001680000300800 */
[----:B------:R0:W5:Y:S04]  /*1d440*/  LDL.LU R5, [R1+0x7b0] ;  /* 0x0007b00001057983 */ /* 0x0001680000300800 */
[----:B------:R0:W-:Y:S04]  /*1d450*/  STL [R1+0x24], R249 ;  /* 0x000024f901007387 */ /* 0x0001e80000100800 */
[----:B------:R0:W5:Y:S04]  /*1d460*/  LDL.LU R4, [R1+0x7ac] ;  /* 0x0007ac0001047983 */ /* 0x0001680000300800 */
[----:B------:R-:W2:Y:S01]  /*1d470*/  LDL.LU R251, [R1] ;  /* 0x0000000001fb7983 */ /* 0x000ea20000300800 */
[----:B------:R-:W-:-:S02]  /*1d480*/  PLOP3.LUT P4, PT, PT, PT, UP0, 0x80, 0x8 ;  /* 0x000000000008781c */ /* 0x000fc40003f8f008 */
[----:B------:R-:W-:Y:S01]  /*1d490*/  PLOP3.LUT P5, PT, PT, PT, UP0, 0x80, 0x8 ;  /* 0x000000000008781c */ /* 0x000fe20003faf008 */
[----:B------:R-:W-:Y:S02]  /*1d4a0*/  FADD.FTZ R248, R3, R248 ;  /* 0x000000f803f87221 */ /* 0x000fe40000010000 */
[----:B------:R0:W5:Y:S08]  /*1d4b0*/  LDL.LU R3, [R1+0x7a8] ;  /* 0x0007a80001037983 */ /* 0x0001700000300800 */
[----:B------:R-:W-:-:S02]  /*1d4c0*/  @P4 FMUL.FTZ R0, R0, R2 ;  /* 0x0000000200004220 */ /* 0x000fc40000410000 */
[----:B------:R0:W5:Y:S04]  /*1d4d0*/  LDL.LU R2, [R1+0x7a4] ;  /* 0x0007a40001027983 */ /* 0x0001680000300800 */
[----:B------:R0:W-:Y:S04]  /*1d4e0*/  STL [R1+0x28], R250 ;  /* 0x000028fa01007387 */ /* 0x0001e80000100800 */
[----:B------:R0:W-:Y:S01]  /*1d4f0*/  STL [R1+0x2c], R0 ;  /* 0x00002c0001007387 */ /* 0x0001e20000100800 */
[----:B--2---:R-:W-:-:S05]  /*1d500*/  @P5 FMUL.FTZ R248, R248, R251 ;  /* 0x000000fbf8f85220 */ /* 0x004fca0000410000 */
[----:B------:R0:W-:Y:S01]  /*1d510*/  STL [R1+0x20], R248 ;  /* 0x000020f801007387 */ /* 0x0001e20000100800 */
[----:B------:R-:W-:Y:S05]  /*1d520*/  @P2 BRA `(.L_x_1530) ;  /* 0x0000008c008c2947 */ /* 0x000fea0003800000 */
[----:B------:R-:W-:Y:S01]  /*1d530*/  S2UR UR34, SR_CTAID.Y ;  /* 0x00000000002279c3 */ /* 0x000fe20000002600 */
[----:B------:R-:W1:Y:S01]  /*1d540*/  LDCU UR42, c[0x0][0x3f8] ;  /* 0x00007f00ff2a77ac */ /* 0x000e620008000800 */
[----:B-----5:R2:W-:Y:S04]  /*1d550*/  STL.64 [R1+0x7b0], R6 ;  /* 0x0007b00601007387 */ /* 0x0205e80000100a00 */
[----:B------:R3:W-:Y:S02]  /*1d560*/  STL.64 [R1+0x7a8], R4 ;  /* 0x0007a80401007387 */ /* 0x0007e40000100a00 */
[----:B------:R-:W1:Y:S01]  /*1d570*/  S2UR UR35, SR_CTAID.X ;  /* 0x00000000002379c3 */ /* 0x000e620000002500 */
[----:B--2---:R-:W-:Y:S02]  /*1d580*/  IMAD.MOV.U32 R7, RZ, RZ, R0 ;  /* 0x000000ffff077224 */ /* 0x004fe400078e0000 */
[----:B------:R-:W-:-:S02]  /*1d590*/  IMAD.MOV.U32 R6, RZ, RZ, R250 ;  /* 0x000000ffff067224 */ /* 0x000fc400078e00fa */
[----:B---3--:R-:W-:Y:S02]  /*1d5a0*/  IMAD.MOV.U32 R5, RZ, RZ, R249 ;  /* 0x000000ffff057224 */ /* 0x008fe400078e00f9 */
[----:B------:R-:W-:Y:S01]  /*1d5b0*/  IMAD.MOV.U32 R4, RZ, RZ, R248 ;  /* 0x000000ffff047224 */ /* 0x000fe200078e00f8 */
[----:B0-----:R-:W-:Y:S01]  /*1d5c0*/  SHF.R.S32.HI R248, RZ, 0x1f, R252 ;  /* 0x0000001ffff87819 */ /* 0x001fe200000114fc */
[----:B-1----:R-:W-:Y:S01]  /*1d5d0*/  UIMAD UR42, UR34, UR42, UR35 ;  /* 0x0000002a222a72a4 */ /* 0x002fe2000f8e0223 */
[----:B------:R-:W0:Y:S05]  /*1d5e0*/  LDCU.64 UR34, c[0x0][0x3b8] ;  /* 0x00007700ff2277ac */ /* 0x000e2a0008000a00 */
[----:B------:R-:W-:-:S04]  /*1d5f0*/  IMAD R0, R3, UR42, RZ ;  /* 0x0000002a03007c24 */ /* 0x000fc8000f8e02ff */
[----:B------:R-:W-:-:S05]  /*1d600*/  IMAD R249, R0, 0xa0, RZ ;  /* 0x000000a000f97824 */ /* 0x000fca00078e02ff */
[----:B------:R-:W-:-:S04]  /*1d610*/  IADD3 R0, P2, PT, R249, R252, RZ ;  /* 0x000000fcf9007210 */ /* 0x000fc80007f5e0ff */
[----:B------:R-:W-:Y:S02]  /*1d620*/  LEA.HI.X.SX32 R249, R249, R248, 0x1, P2 ;  /* 0x000000f8f9f97211 */ /* 0x000fe400010f0eff */
[----:B0-----:R-:W-:-:S04]  /*1d630*/  LEA R248, P2, R0, UR34, 0x2 ;  /* 0x0000002200f87c11 */ /* 0x001fc8000f8410ff */
[----:B------:R-:W-:-:S05]  /*1d640*/  LEA.HI.X R249, R0, UR35, R249, 0x2, P2 ;  /* 0x0000002300f97c11 */ /* 0x000fca00090f14f9 */
[----:B------:R0:W-:Y:S04]  /*1d650*/  STG.E.128 desc[UR36][R248.64], R4 ;  /* 0x00000004f8007986 */ /* 0x0001e8000c101d24 */
[----:B0-----:R0:W5:Y:S04]  /*1d660*/  LDL.LU.64 R6, [R1+0x7b0] ;  /* 0x0007b00001067983 */ /* 0x0011680000300a00 */
[----:B------:R0:W5:Y:S01]  /*1d670*/  LDL.LU.64 R4, [R1+0x7a8] ;  /* 0x0007a80001047983 */ /* 0x0001620000300a00 */
[----:B------:R-:W-:Y:S05]  /*1d680*/  BRA `(.L_x_1530) ;  /* 0x0000008c00347947 */ /* 0x000fea0003800000 */
.L_x_1277:
[----:B------:R-:W2:Y:S01]  /*1d690*/  LDL R248, [R1+0x34] ;  /* 0x0000340001f87983 */ /* 0x000ea20000100800 */
[----:B------:R-:W-:Y:S01]  /*1d6a0*/  BSSY.RECONVERGENT B2, `(.L_x_1533) ;  /* 0x000002b000027945 */ /* 0x000fe20003800200 */
[----:B------:R-:W-:Y:S02]  /*1d6b0*/  SHF.L.U32 R249, R0, 0x2, RZ ;  /* 0x0000000200f97819 */ /* 0x000fe400000006ff */
[----:B--2---:R-:W-:Y:S01]  /*1d6c0*/  ISETP.GE.AND P0, PT, R248, UR40, PT ;  /* 0x00000028f8007c0c */ /* 0x004fe2000bf06270 */
[----:B------:R-:W-:-:S12]  /*1d6d0*/  IMAD R248, R3, 0xa0, RZ ;  /* 0x000000a003f87824 */ /* 0x000fd800078e02ff */
[----:B------:R-:W-:Y:S05]  /*1d6e0*/  @P0 BRA `(.L_x_1534) ;  /* 0x0000000000980947 */ /* 0x000fea0003800000 */
[----:B------:R-:W-:Y:S01]  /*1d6f0*/  UMOV UR42, URZ ;  /* 0x000000ff002a7c82 */ /* 0x000fe20008000000 */
[----:B------:R-:W-:Y:S01]  /*1d700*/  UMOV UR35, URZ ;  /* 0x000000ff00237c82 */ /* 0x000fe20008000000 */
[----:B------:R-:W-:Y:S01]  /*1d710*/  IMAD.U32 R250, RZ, RZ, UR42 ;  /* 0x0000002afffa7e24 */ /* 0x000fe2000f8e00ff */
[----:B------:R-:W-:Y:S01]  /*1d720*/  UMOV UR34, URZ ;  /* 0x000000ff00227c82 */ /* 0x000fe20008000000 */
[----:B------:R-:W-:Y:S01]  /*1d730*/  IMAD.U32 R252, RZ, RZ, UR35 ;  /* 0x00000023fffc7e24 */ /* 0x000fe2000f8e00ff */
[----:B------:R-:W-:Y:S01]  /*1d740*/  ISETP.GE.AND P2, PT, R249, R248, PT ;  /* 0x000000f8f900720c */ /* 0x000fe20003f46270 */
[----:B------:R-:W-:Y:S01]  /*1d750*/  IMAD.U32 R251, RZ, RZ, UR34 ;  /* 0x00000022fffb7e24 */ /* 0x000fe2000f8e00ff */
[----:B------:R0:W-:Y:S04]  /*1d760*/  STL [R1+0x5c], R250 ;  /* 0x00005cfa01007387 */ /* 0x0001e80000100800 */
[----:B------:R0:W-:Y:S04]  /*1d770*/  STL [R1+0x58], R252 ;  /* 0x000058fc01007387 */ /* 0x0001e80000100800 */
[----:B------:R0:W-:Y:S04]  /*1d780*/  STL [R1+0x50], R250 ;  /* 0x000050fa01007387 */ /* 0x0001e80000100800 */
[----:B------:R0:W-:Y:S01]  /*1d790*/  STL [R1+0x54], R251 ;  /* 0x000054fb01007387 */ /* 0x0001e20000100800 */
[----:B------:R-:W-:Y:S05]  /*1d7a0*/  @P2 BRA `(.L_x_1534) ;  /* 0x0000000000682947 */ /* 0x000fea0003800000 */
[----:B------:R-:W0:Y:S01]  /*1d7b0*/  S2UR UR42, SR_CTAID.Y ;  /* 0x00000000002a79c3 */ /* 0x000e220000002600 */
[----:B------:R-:W1:Y:S01]  /*1d7c0*/  LDCU.64 UR34, c[0x0][0x3c8] ;  /* 0x00007900ff2277ac */ /* 0x000e620008000a00 */
[----:B------:R-:W-:Y:S04]  /*1d7d0*/  STL.64 [R1+0x7b0], R6 ;  /* 0x0007b00601007387 */ /* 0x000fe80000100a00 */
[----:B------:R2:W-:Y:S01]  /*1d7e0*/  STL.64 [R1+0x7a8], R4 ;  /* 0x0007a80401007387 */ /* 0x0005e20000100a00 */
[----:B0-----:R-:W-:Y:S01]  /*1d7f0*/  IMAD R250, R3, UR42, RZ ;  /* 0x0000002a03fa7c24 */ /* 0x001fe2000f8e02ff */
[----:B------:R-:W0:Y:S04]  /*1d800*/  LDCU UR42, c[0x0][0x3f8] ;  /* 0x00007f00ff2a77ac */ /* 0x000e280008000800 */
[----:B------:R-:W-:-:S04]  /*1d810*/  IADD3 R251, P2, PT, R250, R0, RZ ;  /* 0x00000000fafb7210 */ /* 0x000fc80007f5e0ff */
[----:B------:R-:W-:Y:S02]  /*1d820*/  LEA.HI.X.SX32 R252, R250, RZ, 0x1, P2 ;  /* 0x000000fffafc7211 */ /* 0x000fe400010f0eff */
[----:B-1----:R-:W-:-:S04]  /*1d830*/  LEA R250, P2, R251, UR34, 0x2 ;  /* 0x00000022fbfa7c11 */ /* 0x002fc8000f8410ff */
[----:B------:R-:W-:Y:S01]  /*1d840*/  LEA.HI.X R251, R251, UR35, R252, 0x2, P2 ;  /* 0x00000023fbfb7c11 */ /* 0x000fe200090f14fc */
[----:B------:R-:W1:Y:S04]  /*1d850*/  LDCU.64 UR34, c[0x0][0x3b8] ;  /* 0x00007700ff2277ac */ /* 0x000e680008000a00 */
[----:B------:R0:W3:Y:S02]  /*1d860*/  LDG.E R250, desc[UR36][R250.64] ;  /* 0x00000024fafa7981 */ /* 0x0000e4000c1e1900 */
[----:B0-----:R-:W-:-:S04]  /*1d870*/  IMAD R251, R3, UR42, RZ ;  /* 0x0000002a03fb7c24 */ /* 0x001fc8000f8e02ff */
[----:B---3--:R-:W-:Y:S02]  /*1d880*/  IMAD R251, R251, R250, RZ ;  /* 0x000000fafbfb7224 */ /* 0x008fe400078e02ff */
[----:B------:R-:W-:Y:S02]  /*1d890*/  IMAD R250, R3, UR44, RZ ;  /* 0x0000002c03fa7c24 */ /* 0x000fe4000f8e02ff */
[----:B------:R-:W-:-:S05]  /*1d8a0*/  IMAD R251, R251, 0xa0, R249 ;  /* 0x000000a0fbfb7824 */ /* 0x000fca00078e02f9 */
[----:B------:R-:W-:Y:S02]  /*1d8b0*/  SHF.R.S32.HI R252, RZ, 0x1f, R251 ;  /* 0x0000001ffffc7819 */ /* 0x000fe400000114fb */
[----:B------:R-:W-:-:S04]  /*1d8c0*/  IADD3 R251, P2, PT, R250, R251, RZ ;  /* 0x000000fbfafb7210 */ /* 0x000fc80007f5e0ff */
[----:B------:R-:W-:Y:S02]  /*1d8d0*/  LEA.HI.X.SX32 R252, R250, R252, 0x1, P2 ;  /* 0x000000fcfafc7211 */ /* 0x000fe400010f0eff */
[----:B-1----:R-:W-:-:S04]  /*1d8e0*/  LEA R250, P2, R251, UR34, 0x2 ;  /* 0x00000022fbfa7c11 */ /* 0x002fc8000f8410ff */
[----:B------:R-:W-:-:S05]  /*1d8f0*/  LEA.HI.X R251, R251, UR35, R252, 0x2, P2 ;  /* 0x00000023fbfb7c11 */ /* 0x000fca00090f14fc */
[----:B--2---:R-:W2:Y:S04]  /*1d900*/  LDG.E.128 R4, desc[UR36][R250.64] ;  /* 0x00000024fa047981 */ /* 0x004ea8000c1e1d00 */
[----:B--2---:R-:W-:Y:S04]  /*1d910*/  STL.64 [R1+0x50], R4 ;  /* 0x0000500401007387 */ /* 0x004fe80000100a00 */
[----:B------:R0:W-:Y:S04]  /*1d920*/  STL.64 [R1+0x58], R6 ;  /* 0x0000580601007387 */ /* 0x0001e80000100a00 */
[----:B0-----:R1:W5:Y:S04]  /*1d930*/  LDL.LU.64 R6, [R1+0x7b0] ;  /* 0x0007b00001067983 */ /* 0x0013680000300a00 */
[----:B------:R1:W5:Y:S02]  /*1d940*/  LDL.LU.64 R4, [R1+0x7a8] ;  /* 0x0007a80001047983 */ /* 0x0003640000300a00 */
.L_x_1534:
[----:B------:R-:W-:Y:S05]  /*1d950*/  BSYNC.RECONVERGENT B2 ;  /* 0x0000000000027941 */ /* 0x000fea0003800200 */
.L_x_1533:
[----:B------:R-:W-:Y:S01]  /*1d960*/  BSSY.RECONVERGENT B2, `(.L_x_1535) ;  /* 0x000002c000027945 */ /* 0x000fe20003800200 */
[----:B0-----:R-:W-:-:S03]  /*1d970*/  IMAD.IADD R252, R0, 0x1, R3 ;  /* 0x0000000100fc7824 */ /* 0x001fc600078e0203 */
[----:B------:R-:W-:Y:S05]  /*1d980*/  @P0 BRA `(.L_x_1536) ;  /* 0x0000000000a40947 */ /* 0x000fea0003800000 */
[----:B------:R-:W-:Y:S01]  /*1d990*/  IMAD.SHL.U32 R250, R252, 0x4, RZ ;  /* 0x00000004fcfa7824 */ /* 0x000fe200078e00ff */
[----:B------:R-:W-:Y:S01]  /*1d9a0*/  UMOV UR42, URZ ;  /* 0x000000ff002a7c82 */ /* 0x000fe20008000000 */
[----:B------:R-:W-:Y:S01]  /*1d9b0*/  UMOV UR35, URZ ;  /* 0x000000ff00237c82 */ /* 0x000fe20008000000 */
[----:B------:R-:W-:Y:S01]  /*1d9c0*/  MOV R251, UR42 ;  /* 0x0000002a00fb7c02 */ /* 0x000fe20008000f00 */
[----:B------:R-:W-:Y:S01]  /*1d9d0*/  UMOV UR34, URZ ;  /* 0x000000ff00227c82 */ /* 0x000fe20008000000 */
[----:B------:R-:W-:Y:S01]  /*1d9e0*/  ISETP.GE.AND P2, PT, R250, R248, PT ;  /* 0x000000f8fa00720c */ /* 0x000fe20003f46270 */
[----:B------:R-:W-:Y:S02]  /*1d9f0*/  IMAD.U32 R250, RZ, RZ, UR35 ;  /* 0x00000023fffa7e24 */ /* 0x000fe4000f8e00ff */
[----:B------:R0:W-:Y:S04]  /*1da00*/  STL [R1+0x4c], R251 ;  /* 0x00004cfb01007387 */ /* 0x0001e80000100800 */
[----:B------:R2:W-:Y:S01]  /*1da10*/  STL [R1+0x48], R250 ;  /* 0x000048fa01007387 */ /* 0x0005e20000100800 */
[----:B0-----:R-:W-:-:S02]  /*1da20*/  IMAD.U32 R251, RZ, RZ, UR34 ;  /* 0x00000022fffb7e24 */ /* 0x001fc4000f8e00ff */
[----:B--2---:R-:W-:-:S05]  /*1da30*/  IMAD.U32 R250, RZ, RZ, UR42 ;  /* 0x0000002afffa7e24 */ /* 0x004fca000f8e00ff */
[----:B------:R0:W-:Y:S04]  /*1da40*/  STL [R1+0x40], R250 ;  /* 0x000040fa01007387 */ /* 0x0001e80000100800 */
[----:B------:R0:W-:Y:S01]  /*1da50*/  STL [R1+0x44], R251 ;  /* 0x000044fb01007387 */ /* 0x0001e20000100800 */
[----:B------:R-:W-:Y:S05]  /*1da60*/  @P2 BRA `(.L_x_1536) ;  /* 0x00000000006c2947 */ /* 0x000fea0003800000 */
[----:B------:R-:W0:Y:S01]  /*1da70*/  S2UR UR42, SR_CTAID.Y ;  /* 0x00000000002a79c3 */ /* 0x000e220000002600 */
[----:B------:R-:W2:Y:S01]  /*1da80*/  LDCU.64 UR34, c[0x0][0x3c8] ;  /* 0x00007900ff2277ac */ /* 0x000ea20008000a00 */
[----:B-----5:R3:W-:Y:S04]  /*1da90*/  STL.64 [R1+0x7b0], R6 ;  /* 0x0007b00601007387 */ /* 0x0207e80000100a00 */
[----:B------:R4:W-:Y:S01]  /*1daa0*/  STL.64 [R1+0x7a8], R4 ;  /* 0x0007a80401007387 */ /* 0x0009e20000100a00 */
[----:B0-----:R-:W-:Y:S01]  /*1dab0*/  IMAD R250, R3, UR42, RZ ;  /* 0x0000002a03fa7c24 */ /* 0x001fe2000f8e02ff */
[----:B------:R-:W0:Y:S04]  /*1dac0*/  LDCU UR42, c[0x0][0x3f8] ;  /* 0x00007f00ff2a77ac */ /* 0x000e280008000800 */
[----:B------:R-:W-:-:S04]  /*1dad0*/  IADD3 R251, P2, PT, R250, R0, RZ ;  /* 0x00000000fafb7210 */ /* 0x000fc80007f5e0ff */
[----:B---3--:R-:W-:Y:S02]  /*1dae0*/  LEA.HI.X.SX32 R7, R250, RZ, 0x1, P2 ;  /* 0x000000fffa077211 */ /* 0x008fe400010f0eff */
[----:B--2---:R-:W-:-:S04]  /*1daf0*/  LEA R250, P2, R251, UR34, 0x2 ;  /* 0x00000022fbfa7c11 */ /* 0x004fc8000f8410ff */
[----:B------:R-:W-:Y:S01]  /*1db00*/  LEA.HI.X R251, R251, UR35, R7, 0x2, P2 ;  /* 0x00000023fbfb7c11 */ /* 0x000fe200090f1407 */
[----:B------:R-:W2:Y:S05]  /*1db10*/  LDCU.64 UR34, c[0x0][0x3b8] ;  /* 0x00007700ff2277ac */ /* 0x000eaa0008000a00 */
[----:B------:R0:W3:Y:S01]  /*1db20*/  LDG.E R251, desc[UR36][R250.64] ;  /* 0x00000024fafb7981 */ /* 0x0000e2000c1e1900 */
[----:B------:R-:W-:Y:S02]  /*1db30*/  IMAD.SHL.U32 R7, R252, 0x4, RZ ;  /* 0x00000004fc077824 */ /* 0x000fe400078e00ff */
[----:B0-----:R-:W-:-:S04]  /*1db40*/  IMAD R250, R3, UR42, RZ ;  /* 0x0000002a03fa7c24 */ /* 0x001fc8000f8e02ff */
[----:B---3--:R-:W-:Y:S02]  /*1db50*/  IMAD R251, R250, R251, RZ ;  /* 0x000000fbfafb7224 */ /* 0x008fe400078e02ff */
[----:B------:R-:W-:Y:S02]  /*1db60*/  IMAD R250, R3, UR44, RZ ;  /* 0x0000002c03fa7c24 */ /* 0x000fe4000f8e02ff */
[----:B------:R-:W-:-:S05]  /*1db70*/  IMAD R251, R251, 0xa0, R7 ;  /* 0x000000a0fbfb7824 */ /* 0x000fca00078e0207 */
[----:B----4-:R-:W-:Y:S02]  /*1db80*/  SHF.R.S32.HI R4, RZ, 0x1f, R251 ;  /* 0x0000001fff047819 */ /* 0x010fe400000114fb */
[----:B------:R-:W-:-:S04]  /*1db90*/  IADD3 R251, P2, PT, R250, R251, RZ ;  /* 0x000000fbfafb7210 */ /* 0x000fc80007f5e0ff */
[----:B------:R-:W-:Y:S02]  /*1dba0*/  LEA.HI.X.SX32 R4, R250, R4, 0x1, P2 ;  /* 0x00000004fa047211 */ /* 0x000fe400010f0eff */
[----:B--2---:R-:W-:-:S04]  /*1dbb0*/  LEA R250, P2, R251, UR34, 0x2 ;  /* 0x00000022fbfa7c11 */ /* 0x004fc8000f8410ff */
[----:B------:R-:W-:-:S05]  /*1dbc0*/  LEA.HI.X R251, R251, UR35, R4, 0x2, P2 ;  /* 0x00000023fbfb7c11 */ /* 0x000fca00090f1404 */
[----:B------:R-:W2:Y:S04]  /*1dbd0*/  LDG.E.128 R4, desc[UR36][R250.64] ;  /* 0x00000024fa047981 */ /* 0x000ea8000c1e1d00 */
[----:B--2---:R-:W-:Y:S04]  /*1dbe0*/  STL.64 [R1+0x40], R4 ;  /* 0x0000400401007387 */ /* 0x004fe80000100a00 */
[----:B------:R0:W-:Y:S04]  /*1dbf0*/  STL.64 [R1+0x48], R6 ;  /* 0x0000480601007387 */ /* 0x0001e80000100a00 */
[----:B0-----:R2:W5:Y:S04]  /*1dc00*/  LDL.LU.64 R6, [R1+0x7b0] ;  /* 0x0007b00001067983 */ /* 0x0015680000300a00 */
[----:B------:R2:W5:Y:S02]  /*1dc10*/  LDL.LU.64 R4, [R1+0x7a8] ;  /* 0x0007a80001047983 */ /* 0x0005640000300a00 */
.L_x_1536:
[----:B------:R-:W-:Y:S05]  /*1dc20*/  BSYNC.RECONVERGENT B2 ;  /* 0x0000000000027941 */ /* 0x000fea0003800200 */
.L_x_1535:
[----:B------:R-:W-:Y:S04]  /*1dc30*/  BSSY.RECONVERGENT B2, `(.L_x_1537) ;  /* 0x0000020000027945 */ /* 0x000fe80003800200 */
[----:B------:R-:W-:Y:S05]  /*1dc40*/  @P0 BRA `(.L_x_1538) ;  /* 0x0000000000780947 */ /* 0x000fea0003800000 */
[----:B0-----:R-:W-:Y:S01]  /*1dc50*/  IMAD R250, R3, 0x8, R249 ;  /* 0x0000000803fa7824 */ /* 0x001fe200078e02f9 */
[----:B------:R-:W-:Y:S01]  /*1dc60*/  UMOV UR42, URZ ;  /* 0x000000ff002a7c82 */ /* 0x000fe20008000000 */
[----:B------:R-:W-:Y:S01]  /*1dc70*/  UMOV UR35, URZ ;  /* 0x000000ff00237c82 */ /* 0x000fe20008000000 */
[----:B------:R-:W-:Y:S01]  /*1dc80*/  UMOV UR34, URZ ;  /* 0x000000ff00227c82 */ /* 0x000fe20008000000 */
[----:B------:R-:W-:Y:S01]  /*1dc90*/  MOV R243, UR42 ;  /* 0x0000002a00f37c02 */ /* 0x000fe20008000f00 */
[----:B------:R-:W-:Y:S01]  /*1dca0*/  IMAD.U32 R242, RZ, RZ, UR35 ;  /* 0x00000023fff27e24 */ /* 0x000fe2000f8e00ff */
[----:B------:R-:W-:Y:S01]  /*1dcb0*/  ISETP.GE.AND P2, PT, R250, R248, PT ;  /* 0x000000f8fa00720c */ /* 0x000fe20003f46270 */
[----:B------:R-:W-:Y:S02]  /*1dcc0*/  IMAD.U32 R241, RZ, RZ, UR34 ;  /* 0x00000022fff17e24 */ /* 0x000fe4000f8e00ff */
[----:B------:R-:W-:-:S10]  /*1dcd0*/  IMAD.U32 R240, RZ, RZ, UR42 ;  /* 0x0000002afff07e24 */ /* 0x000fd4000f8e00ff */
[----:B------:R-:W-:Y:S05]  /*1dce0*/  @P2 BRA `(.L_x_1538) ;  /* 0x0000000000502947 */ /* 0x000fea0003800000 */
[----:B------:R-:W0:Y:S01]  /*1dcf0*/  S2UR UR42, SR_CTAID.Y ;  /* 0x00000000002a79c3 */ /* 0x000e220000002600 */
[----:B------:R-:W3:Y:S01]  /*1dd00*/  LDCU.64 UR34, c[0x0][0x3c8] ;  /* 0x00007900ff2277ac */ /* 0x000ee20008000a00 */
[----:B0-----:R-:W-:Y:S01]  /*1dd10*/  IMAD R242, R3, UR42, RZ ;  /* 0x0000002a03f27c24 */ /* 0x001fe2000f8e02ff */
[----:B------:R-:W0:Y:S04]  /*1dd20*/  LDCU UR42, c[0x0][0x3f8] ;  /* 0x00007f00ff2a77ac */ /* 0x000e280008000800 */
[----:B------:R-:W-:-:S04]  /*1dd30*/  IADD3 R241, P2, PT, R242, R0, RZ ;  /* 0x00000000f2f17210 */ /* 0x000fc80007f5e0ff */
[----:B------:R-:W-:Y:S02]  /*1dd40*/  LEA.HI.X.SX32 R242, R242, RZ, 0x1, P2 ;  /* 0x000000fff2f27211 */ /* 0x000fe400010f0eff */
[----:B---3--:R-:W-:-:S04]  /*1dd50*/  LEA R240, P2, R241, UR34, 0x2 ;  /* 0x00000022f1f07c11 */ /* 0x008fc8000f8410ff */
[----:B------:R-:W-:Y:S01]  /*1dd60*/  LEA.HI.X R241, R241, UR35, R242, 0x2, P2 ;  /* 0x00000023f1f17c11 */ /* 0x000fe200090f14f2 */
[----:B------:R-:W3:Y:S04]  /*1dd70*/  LDCU.64 UR34, c[0x0][0x3b8] ;  /* 0x00007700ff2277ac */ /* 0x000ee80008000a00 */
[----:B------:R0:W4:Y:S01]  /*1dd80*/  LDG.E R240, desc[UR36][R240.64] ;  /* 0x00000024f0f07981 */ /* 0x000122000c1e1900 */
[C---:B------:R-:W-:Y:S02]  /*1dd90*/  IMAD R242, R3.reuse, UR44, RZ ;  /* 0x0000002c03f27c24 */ /* 0x040fe4000f8e02ff */
[----:B0-----:R-:W-:-:S04]  /*1dda0*/  IMAD R241, R3, UR42, RZ ;  /* 0x0000002a03f17c24 */ /* 0x001fc8000f8e02ff */
[----:B----4-:R-:W-:-:S04]  /*1ddb0*/  IMAD R241, R241, R240, RZ ;  /* 0x000000f0f1f17224 */ /* 0x010fc800078e02ff */
[----:B------:R-:W-:-:S05]  /*1ddc0*/  IMAD R241, R241, 0xa0, R250 ;  /* 0x000000a0f1f17824 */ /* 0x000fca00078e02fa */
[----:B------:R-:W-:Y:S02]  /*1ddd0*/  SHF.R.S32.HI R240, RZ, 0x1f, R241 ;  /* 0x0000001ffff07819 */ /* 0x000fe400000114f1 */
[----:B------:R-:W-:-:S04]  /*1dde0*/  IADD3 R241, P2, PT, R242, R241, RZ ;  /* 0x000000f1f2f17210 */ /* 0x000fc80007f5e0ff */
[----:B------:R-:W-:Y:S02]  /*1ddf0*/  LEA.HI.X.SX32 R242, R242, R240, 0x1, P2 ;  /* 0x000000f0f2f27211 */ /* 0x000fe400010f0eff */
[----:B---3--:R-:W-:-:S04]  /*1de00*/  LEA R240, P2, R241, UR34, 0x2 ;  /* 0x00000022f1f07c11 */ /* 0x008fc8000f8410ff */
[----:B------:R-:W-:-:S06]  /*1de10*/  LEA.HI.X R241, R241, UR35, R242, 0x2, P2 ;  /* 0x00000023f1f17c11 */ /* 0x000fcc00090f14f2 */
[----:B------:R-:W5:Y:S03]  /*1de20*/  LDG.E.128 R240, desc[UR36][R240.64] ;  /* 0x00000024f0f07981 */ /* 0x000f66000c1e1d00 */
.L_x_1538:
[----:B------:R-:W-:Y:S05]  /*1de30*/  BSYNC.RECONVERGENT B2 ;  /* 0x0000000000027941 */ /* 0x000fea0003800200 */
.L_x_1537:
[----:B------:R-:W-:Y:S04]  /*1de40*/  BSSY.RECONVERGENT B2, `(.L_x_1539) ;  /* 0x0000021000027945 */ /* 0x000fe80003800200 */
[----:B------:R-:W-:Y:S05]  /*1de50*/  @P0 BRA `(.L_x_1540) ;  /* 0x00000000007c0947 */ /* 0x000fea0003800000 */
[----:B------:R-:W-:Y:S01]  /*1de60*/  IMAD R236, R3, 0x2, R252 ;  /* 0x0000000203ec7824 */ /* 0x000fe200078e02fc */
[----:B------:R-:W-:Y:S01]  /*1de70*/  UMOV UR42, URZ ;  /* 0x000000ff002a7c82 */ /* 0x000fe20008000000 */
[----:B------:R-:W-:Y:S01]  /*1de80*/  UMOV UR35, URZ ;  /* 0x000000ff00237c82 */ /* 0x000fe20008000000 */
[----:B------:R-:W-:Y:S01]  /*1de90*/  UMOV UR34, URZ ;  /* 0x000000ff00227c82 */ /* 0x000fe20008000000 */
[----:B0-----:R-:W-:Y:S01]  /*1dea0*/  IMAD.SHL.U32 R250, R236, 0x4, RZ ;  /* 0x00000004ecfa7824 */ /* 0x001fe200078e00ff */
[----:B------:R-:W-:Y:S01]  /*1deb0*/  MOV R239, UR42 ;  /* 0x0000002a00ef7c02 */ /* 0x000fe20008000f00 */
[----:B------:R-:W-:Y:S02]  /*1dec0*/  IMAD.U32 R238, RZ, RZ, UR35 ;  /* 0x00000023ffee7e24 */ /* 0x000fe4000f8e00ff */
[----:B------:R-:W-:Y:S01]  /*1ded0*/  IMAD.U32 R237, RZ, RZ, UR34 ;  /* 0x00000022ffed7e24 */ /* 0x000fe2000f8e00ff */
[----:B------:R-:W-:Y:S01]  /*1dee0*/  ISETP.GE.AND P2, PT, R250, R248, PT ;  /* 0x000000f8fa00720c */ /* 0x000fe20003f46270 */
[----:B------:R-:W-:-:S12]  /*1def0*/  IMAD.U32 R236, RZ, RZ, UR42 ;  /* 0x0000002affec7e24 */ /* 0x000fd8000f8e00ff */
        /* <DEDUP_REMOVED lines=21> */
.L_x_1540:
[----:B------:R-:W-:Y:S05]  /*1e050*/  BSYNC.RECONVERGENT B2 ;  /* 0x0000000000027941 */ /* 0x000fea0003800200 */
.L_x_1539:
[----:B------:R-:W-:Y:S04]  /*1e060*/  BSSY.RECONVERGENT B2, `(.L_x_1541) ;  /* 0x0000020000027945 */ /* 0x000fe80003800200 */
[----:B------:R-:W-:Y:S05]  /*1e070*/  @P0 BRA `(.L_x_1542) ;  /* 0x0000000000780947 */ /* 0x000fea0003800000 */
[----:B0-----:R-:W-:Y:S01]  /*1e080*/  IMAD R250, R3, 0x10, R249 ;  /* 0x0000001003fa7824 */ /* 0x001fe200078e02f9 */
[----:B------:R-:W-:Y:S01]  /*1e090*/  UMOV UR42, URZ ;  /* 0x000000ff002a7c82 */ /* 0x000fe20008000000 */
[----:B------:R-:W-:Y:S01]  /*1e0a0*/  UMOV UR35, URZ ;  /* 0x000000ff00237c82 */ /* 0x000fe20008000000 */
[----:B------:R-:W-:Y:S01]  /*1e0b0*/  UMOV UR34, URZ ;  /* 0x000000ff00227c82 */ /* 0x000fe20008000000 */
[----:B------:R-:W-:Y:S01]  /*1e0c0*/  IMAD.U32 R235, RZ, RZ, UR42 ;  /* 0x0000002affeb7e24 */ /* 0x000fe2000f8e00ff */
[----:B------:R-:W-:Y:S01]  /*1e0d0*/  ISETP.GE.AND P2, PT, R250, R248, PT ;  /* 0x000000f8fa00720c */ /* 0x000fe20003f46270 */
[----:B------:R-:W-:Y:S01]  /*1e0e0*/  IMAD.U32 R233, RZ, RZ, UR34 ;  /* 0x00000022ffe97e24 */ /* 0x000fe2000f8e00ff */
[----:B------:R-:W-:Y:S01]  /*1e0f0*/  MOV R234, UR35 ;  /* 0x0000002300ea7c02 */ /* 0x000fe20008000f00 */
        /* <DEDUP_REMOVED lines=22> */
.L_x_1542:
[----:B------:R-:W-:Y:S05]  /*1e260*/  BSYNC.RECONVERGENT B2 ;  /* 0x0000000000027941 */ /* 0x000fea0003800200 */
.L_x_1541:
[----:B------:R-:W-:Y:S04]  /*1e270*/  BSSY.RECONVERGENT B2, `(.L_x_1543) ;  /* 0x0000022000027945 */ /* 0x000fe80003800200 */
[----:B------:R-:W-:Y:S05]  /*1e280*/  @P0 BRA `(.L_x_1544) ;  /* 0x0000000000800947 */ /* 0x000fea0003800000 */
[----:B0-----:R-:W-:Y:S01]  /*1e290*/  IMAD R250, R3, 0x4, R252 ;  /* 0x0000000403fa7824 */ /* 0x001fe200078e02fc */
[----:B------:R-:W-:Y:S01]  /*1e2a0*/  UMOV UR42, URZ ;  /* 0x000000ff002a7c82 */ /* 0x000fe20008000000 */
[----:B------:R-:W-:Y:S01]  /*1e2b0*/  UMOV UR35, URZ ;  /* 0x000000ff00237c82 */ /* 0x000fe20008000000 */
[----:B------:R-:W-:Y:S01]  /*1e2c0*/  UMOV UR34, URZ ;  /* 0x000000ff00227c82 */ /* 0x000fe20008000000 */
[----:B------:R-:W-:Y:S01]  /*1e2d0*/  IMAD.SHL.U32 R228, R250, 0x4, RZ ;  /* 0x00000004fae47824 */ /* 0x000fe200078e00ff */
        /* <DEDUP_REMOVED lines=8> */
[----:B0-----:R-:W-:-:S05]  /*1e360*/  IMAD R230, R3, UR42, RZ ;  /* 0x0000002a03e67c24 */ /* 0x001fca000f8e02ff */
[----:B------:R-:W-:-:S04]  /*1e370*/  IADD3 R229, P2, PT, R230, R0, RZ ;  /* 0x00000000e6e57210 */ /* 0x000fc80007f5e0ff */
[----:B------:R-:W-:Y:S02]  /*1e380*/  LEA.HI.X.SX32 R230, R230, RZ, 0x1, P2 ;  /* 0x000000ffe6e67211 */ /* 0x000fe400010f0eff */
[C---:B---3--:R-:W-:Y:S01]  /*1e390*/  LEA R228, P2, R229.reuse, UR34, 0x2 ;  /* 0x00000022e5e47c11 */ /* 0x048fe2000f8410ff */
        /* <DEDUP_REMOVED lines=15> */
.L_x_1544:
[----:B------:R-:W-:Y:S05]  /*1e490*/  BSYNC.RECONVERGENT B2 ;  /* 0x0000000000027941 */ /* 0x000fea0003800200 */
.L_x_1543:
[----:B------:R-:W-:Y:S01]  /*1e4a0*/  BSSY.RECONVERGENT B2, `(.L_x_1545) ;  /* 0x0000024000027945 */ /* 0x000fe20003800200 */
[----:B0-----:R-:W-:-:S03]  /*1e4b0*/  IMAD R251, R3, 0x4, R252 ;  /* 0x0000000403fb7824 */ /* 0x001fc600078e02fc */
[----:B------:R-:W-:Y:S05]  /*1e4c0*/  @P0 BRA `(.L_x_1546) ;  /* 0x0000000000840947 */ /* 0x000fea0003800000 */
[----:B------:R-:W-:Y:S01]  /*1e4d0*/  IMAD R224, R3, 0x4, R252 ;  /* 0x0000000403e07824 */ /* 0x000fe200078e02fc */
[----:B------:R-:W-:Y:S01]  /*1e4e0*/  UMOV UR42, URZ ;  /* 0x000000ff002a7c82 */ /* 0x000fe20008000000 */
[----:B------:R-:W-:Y:S01]  /*1e4f0*/  UMOV UR35, URZ ;  /* 0x000000ff00237c82 */ /* 0x000fe20008000000 */
[----:B------:R-:W-:Y:S01]  /*1e500*/  UMOV UR34, URZ ;  /* 0x000000ff00227c82 */ /* 0x000fe20008000000 */
[----:B------:R-:W-:Y:S01]  /*1e510*/  IMAD.U32 R227, RZ, RZ, UR42 ;  /* 0x0000002affe37e24 */ /* 0x000fe2000f8e00ff */
[----:B------:R-:W-:Y:S01]  /*1e520*/  IADD3 R250, PT, PT, R224, R3, RZ ;  /* 0x00000003e0fa7210 */ /* 0x000fe20007ffe0ff */
[----:B------:R-:W-:Y:S02]  /*1e530*/  IMAD.U32 R226, RZ, RZ, UR35 ;  /* 0x00000023ffe27e24 */ /* 0x000fe4000f8e00ff */
[----:B------:R-:W-:Y:S02]  /*1e540*/  IMAD.U32 R225, RZ, RZ, UR34 ;  /* 0x00000022ffe17e24 */ /* 0x000fe4000f8e00ff */
[----:B------:R-:W-:-:S05]  /*1e550*/  IMAD.SHL.U32 R224, R250, 0x4, RZ ;  /* 0x00000004fae07824 */ /* 0x000fca00078e00ff */
        /* <DEDUP_REMOVED lines=24> */
.L_x_1546:
[----:B------:R-:W-:Y:S05]  /*1e6e0*/  BSYNC.RECONVERGENT B2 ;  /* 0x0000000000027941 */ /* 0x000fea0003800200 */
.L_x_1545:
[----:B------:R-:W-:Y:S01]  /*1e6f0*/  BSSY.RECONVERGENT B2, `(.L_x_1547) ;  /* 0x0000022000027945 */ /* 0x000fe20003800200 */
[----:B------:R-:W-:-:S03]  /*1e700*/  IMAD R250, R3, 0x2, R251 ;  /* 0x0000000203fa7824 */ /* 0x000fc600078e02fb */
[----:B------:R-:W-:Y:S05]  /*1e710*/  @P0 BRA `(.L_x_1548) ;  /* 0x00000000007c0947 */ /* 0x000fea0003800000 */
[----:B------:R-:W-:Y:S01]  /*1e720*/  IMAD.SHL.U32 R220, R250, 0x4, RZ ;  /* 0x00000004fadc7824 */ /* 0x000fe200078e00ff */
        /* <DEDUP_REMOVED lines=30> */
.L_x_1548:
[----:B------:R-:W-:Y:S05]  /*1e910*/  BSYNC.RECONVERGENT B2 ;  /* 0x0000000000027941 */ /* 0x000fea0003800200 */
.L_x_1547:
[----:B------:R-:W-:Y:S01]  /*1e920*/  BSSY.RECONVERGENT B2, `(.L_x_1549) ;  /* 0x0000021000027945 */ /* 0x000fe20003800200 */
[----:B------:R-:W-:-:S03]  /*1e930*/  IMAD R250, R3, 0x2, R250 ;  /* 0x0000000203fa7824 */ /* 0x000fc600078e02fa */
[----:B------:R-:W-:Y:S05]  /*1e940*/  @P0 BRA `(.L_x_1550) ;  /* 0x0000000000780947 */ /* 0x000fea0003800000 */
[----:B------:R-:W-:Y:S01]  /*1e950*/  IMAD R251, R3, 0x20, R249 ;  /* 0x0000002003fb7824 */ /* 0x000fe200078e02f9 */
        /* <DEDUP_REMOVED lines=29> */
.L_x_1550:
[----:B------:R-:W-:Y:S05]  /*1eb30*/  BSYNC.RECONVERGENT B2 ;  /* 0x0000000000027941 */ /* 0x000fea0003800200 */
.L_x_1549:
[----:B------:R-:W-:Y:S04]  /*1eb40*/  BSSY.RECONVERGENT B2, `(.L_x_1551) ;  /* 0x0000021000027945 */ /* 0x000fe80003800200 */
        /* <DEDUP_REMOVED lines=32> */
.L_x_1552:
[----:B------:R-:W-:Y:S05]  /*1ed50*/  BSYNC.RECONVERGENT B2 ;  /* 0x0000000000027941 */ /* 0x000fea0003800200 */
.L_x_1551:
[----:B------:R-:W-:Y:S01]  /*1ed60*/  BSSY.RECONVERGENT B2, `(.L_x_1553) ;  /* 0x0000022000027945 */ /* 0x000fe20003800200 */
[----:B------:R-:W-:-:S03]  /*1ed70*/  IMAD.IADD R250, R250, 0x1, R3 ;  /* 0x00000001fafa7824 */ /* 0x000fc600078e0203 */
        /* <DEDUP_REMOVED lines=32> */
.L_x_1554:
[----:B------:R-:W-:Y:S05]  /*1ef80*/  BSYNC.RECONVERGENT B2 ;  /* 0x0000000000027941 */ /* 0x000fea0003800200 */
.L_x_1553:
        /* <DEDUP_REMOVED lines=34> */
.L_x_1556:
[----:B------:R-:W-:Y:S05]  /*1f1b0*/  BSYNC.RECONVERGENT B2 ;  /* 0x0000000000027941 */ /* 0x000fea0003800200 */
.L_x_1555:
[----:B------:R-:W-:Y:S01]  /*1f1c0*/  BSSY.RECONVERGENT B2, `(.L_x_1557) ;  /* 0x0000022000027945 */ /* 0x000fe20003800200 */
[----:B------:R-:W-:-:S03]  /*1f1d0*/  IMAD.IADD R250, R250, 0x1, R3 ;  /* 0x00000001fafa7824 */ /* 0x000fc600078e0203 */
[----:B------:R-:W-:Y:S05]  /*1f1e0*/  @P0 BRA `(.L_x_1558) ;  /* 0x00000000007c0947 */ /* 0x000fea0003800000 */
[----:B------:R-:W-:Y:S01]  /*1f1f0*/  IMAD.SHL.U32 R200, R250, 0x4, RZ ;  /* 0x00000004fac87824 */ /* 0x000fe200078e00ff */
        /* <DEDUP_REMOVED lines=30> */
.L_x_1558:
[----:B------:R-:W-:Y:S05]  /*1f3e0*/  BSYNC.RECONVERGENT B2 ;  /* 0x0000000000027941 */ /* 0x000fea0003800200 */
.L_x_1557:
[----:B------:R-:W-:Y:S01]  /*1f3f0*/  BSSY.RECONVERGENT B2, `(.L_x_1559) ;  /* 0x0000022000027945 */ /* 0x000fe20003800200 */
[----:B------:R-:W-:-:S03]  /*1f400*/  IMAD.IADD R250, R250, 0x1, R3 ;  /* 0x00000001fafa7824 */ /* 0x000fc600078e0203 */
[----:B------:R-:W-:Y:S05]  /*1f410*/  @P0 BRA `(.L_x_1560) ;  /* 0x00000000007c0947 */ /* 0x000fea0003800000 */
[----:B------:R-:W-:Y:S01]  /*1f420*/  SHF.L.U32 R196, R250, 0x2, RZ ;  /* 0x00000002fac47819 */ /* 0x000fe200000006ff */
[----:B------:R-:W-:Y:S01]  /*1f430*/  UMOV UR42, URZ ;  /* 0x000000ff002a7c82 */ /* 0x000fe20008000000 */
[----:B------:R-:W-:Y:S01]  /*1f440*/  UMOV UR35, URZ ;  /* 0x000000ff00237c82 */ /* 0x000fe20008000000 */
[----:B------:R-:W-:Y:S01]  /*1f450*/  UMOV UR34, URZ ;  /* 0x000000ff00227c82 */ /* 0x000fe20008000000 */
[----:B------:R-:W-:Y:S01]  /*1f460*/  ISETP.GE.AND P2, PT, R196, R248, PT ;  /* 0x000000f8c400720c */ /* 0x000fe20003f46270 */
[----:B------:R-:W-:Y:S02]  /*1f470*/  IMAD.U32 R199, RZ, RZ, UR42 ;  /* 0x0000002affc77e24 */ /* 0x000fe4000f8e00ff */
[----:B------:R-:W-:Y:S02]  /*1f480*/  IMAD.U32 R198, RZ, RZ, UR35 ;  /* 0x00000023ffc67e24 */ /* 0x000fe4000f8e00ff */
[----:B------:R-:W-:Y:S02]  /*1f490*/  IMAD.U32 R197, RZ, RZ, UR34 ;  /* 0x00000022ffc57e24 */ /* 0x000fe4000f8e00ff */
[----:B------:R-:W-:-:S06]  /*1f4a0*/  IMAD.U32 R196, RZ, RZ, UR42 ;  /* 0x0000002affc47e24 */ /* 0x000fcc000f8e00ff */
        /* <DEDUP_REMOVED lines=22> */
.L_x_1560:
[----:B------:R-:W-:Y:S05]  /*1f610*/  BSYNC.RECONVERGENT B2 ;  /* 0x0000000000027941 */ /* 0x000fea0003800200 */
.L_x_1559:
[----:B------:R-:W-:Y:S01]  /*1f620*/  BSSY.RECONVERGENT B2, `(.L_x_1561) ;  /* 0x0000022000027945 */ /* 0x000fe20003800200 */
[----:B------:R-:W-:-:S03]  /*1f630*/  IADD3 R250, PT, PT, R250, R3, RZ ;  /* 0x00000003fafa7210 */ /* 0x000fc60007ffe0ff */
[----:B------:R-:W-:Y:S05]  /*1f640*/  @P0 BRA `(.L_x_1562) ;  /* 0x00000000007c0947 */ /* 0x000fea0003800000 */
[----:B------:R-:W-:Y:S01]  /*1f650*/  IMAD.SHL.U32 R192, R250, 0x4, RZ ;  /* 0x00000004fac07824 */ /* 0x000fe200078e00ff */
[----:B------:R-:W-:Y:S01]  /*1f660*/  UMOV UR42, URZ ;  /* 0x000000ff002a7c82 */ /* 0x000fe20008000000 */
[----:B------:R-:W-:Y:S01]  /*1f670*/  UMOV UR35, URZ ;  /* 0x000000ff00237c82 */ /* 0x000fe20008000000 */
[----:B------:R-:W-:Y:S01]  /*1f680*/  UMOV UR34, URZ ;  /* 0x000000ff00227c82 */ /* 0x000fe20008000000 */
[----:B------:R-:W-:Y:S01]  /*1f690*/  IMAD.U32 R195, RZ, RZ, UR42 ;  /* 0x0000002affc37e24 */ /* 0x000fe2000f8e00ff */
[----:B------:R-:W-:Y:S01]  /*1f6a0*/  ISETP.GE.AND P2, PT, R192, R248, PT ;  /* 0x000000f8c000720c */ /* 0x000fe20003f46270 */
[----:B------:R-:W-:Y:S02]  /*1f6b0*/  IMAD.U32 R194, RZ, RZ, UR35 ;  /* 0x00000023ffc27e24 */ /* 0x000fe4000f8e00ff */
[----:B------:R-:W-:Y:S02]  /*1f6c0*/  IMAD.U32 R193, RZ, RZ, UR34 ;  /* 0x00000022ffc17e24 */ /* 0x000fe4000f8e00ff */
[----:B------:R-:W-:-:S08]  /*1f6d0*/  IMAD.U32 R192, RZ, RZ, UR42 ;  /* 0x0000002affc07e24 */ /* 0x000fd0000f8e00ff */
        /* <DEDUP_REMOVED lines=22> */
.L_x_1562:
[----:B------:R-:W-:Y:S05]  /*1f840*/  BSYNC.RECONVERGENT B2 ;  /* 0x0000000000027941 */ /* 0x000fea0003800200 */
.L_x_1561:
        /* <DEDUP_REMOVED lines=34> */
.L_x_1564:
[----:B------:R-:W-:Y:S05]  /*1fa70*/  BSYNC.RECONVERGENT B2 ;  /* 0x0000000000027941 */ /* 0x000fea0003800200 */
.L_x_1563:
[----:B------:R-:W-:Y:S04]  /*1fa80*/  BSSY.RECONVERGENT B2, `(.L_x_1565) ;  /* 0x0000020000027945 */ /* 0x000fe80003800200 */
        /* <DEDUP_REMOVED lines=31> */
.L_x_1566:
[----:B------:R-:W-:Y:S05]  /*1fc80*/  BSYNC.RECONVERGENT B2 ;  /* 0x0000000000027941 */ /* 0x000fea0003800200 */
.L_x_1565:
[----:B------:R-:W-:Y:S01]  /*1fc90*/  BSSY.RECONVERGENT B2, `(.L_x_1567) ;  /* 0x0000023000027945 */ /* 0x000fe20003800200 */
[C---:B------:R-:W-:Y:S02]  /*1fca0*/  IMAD R251, R3.reuse, 0x80, R249 ;  /* 0x0000008003fb7824 */ /* 0x040fe400078e02f9 */
[----:B------:R-:W-:Y:S01]  /*1fcb0*/  IMAD R249, R3, 0x2, R250 ;  /* 0x0000000203f97824 */ /* 0x000fe200078e02fa */
[----:B------:R-:W-:Y:S06]  /*1fcc0*/  @P0 BRA `(.L_x_1568) ;  /* 0x00000000007c0947 */ /* 0x000fec0003800000 */
        /* <DEDUP_REMOVED lines=31> */
.L_x_1568:
[----:B------:R-:W-:Y:S05]  /*1fec0*/  BSYNC.RECONVERGENT B2 ;  /* 0x0000000000027941 */ /* 0x000fea0003800200 */
.L_x_1567:
        /* <DEDUP_REMOVED lines=34> */
.L_x_1570:
[----:B------:R-:W-:Y:S05]  /*200f0*/  BSYNC.RECONVERGENT B2 ;  /* 0x0000000000027941 */ /* 0x000fea0003800200 */
.L_x_1569:
        /* <DEDUP_REMOVED lines=34> */
.L_x_1572:
[----:B------:R-:W-:Y:S05]  /*20320*/  BSYNC.RECONVERGENT B2 ;  /* 0x0000000000027941 */ /* 0x000fea0003800200 */
.L_x_1571:
        /* <DEDUP_REMOVED lines=34> */
.L_x_1574:
[----:B------:R-:W-:Y:S05]  /*20550*/  BSYNC.RECONVERGENT B2 ;  /* 0x0000000000027941 */ /* 0x000fea0003800200 */
.L_x_1573:
        /* <DEDUP_REMOVED lines=34> */
.L_x_1576:
[----:B------:R-:W-:Y:S05]  /*20780*/  BSYNC.RECONVERGENT B2 ;  /* 0x0000000000027941 */ /* 0x000fea0003800200 */
.L_x_1575:
        /* <DEDUP_REMOVED lines=34> */
.L_x_1578:
[----:B------:R-:W-:Y:S05]  /*209b0*/  BSYNC.RECONVERGENT B2 ;  /* 0x0000000000027941 */ /* 0x000fea0003800200 */
.L_x_1577:
        /* <DEDUP_REMOVED lines=34> */
.L_x_1580:
[----:B------:R-:W-:Y:S05]  /*20be0*/  BSYNC.RECONVERGENT B2 ;  /* 0x0000000000027941 */ /* 0x000fea0003800200 */
.L_x_1579:
        /* <DEDUP_REMOVED lines=34> */
.L_x_1582:
[----:B------:R-:W-:Y:S05]  /*20e10*/  BSYNC.RECONVERGENT B2 ;  /* 0x0000000000027941 */ /* 0x000fea0003800200 */
.L_x_1581:
        /* <DEDUP_REMOVED lines=34> */
.L_x_1584:
[----:B------:R-:W-:Y:S05]  /*21040*/  BSYNC.RECONVERGENT B2 ;  /* 0x0000000000027941 */ /* 0x000fea0003800200 */
.L_x_1583:
        /* <DEDUP_REMOVED lines=34> */
.L_x_1586:
[----:B------:R-:W-:Y:S05]  /*21270*/  BSYNC.RECONVERGENT B2 ;  /* 0x0000000000027941 */ /* 0x000fea0003800200 */
.L_x_1585:
        /* <DEDUP_REMOVED lines=34> */
.L_x_1588:
[----:B------:R-:W-:Y:S05]  /*214a0*/  BSYNC.RECONVERGENT B2 ;  /* 0x0000000000027941 */ /* 0x000fea0003800200 */
.L_x_1587:
        /* <DEDUP_REMOVED lines=34> */
.L_x_1590:
[----:B------:R-:W-:Y:S05]  /*216d0*/  BSYNC.RECONVERGENT B2 ;  /* 0x0000000000027941 */ /* 0x000fea0003800200 */
.L_x_1589:
        /* <DEDUP_REMOVED lines=34> */
.L_x_1592:
[----:B------:R-:W-:Y:S05]  /*21900*/  BSYNC.RECONVERGENT B2 ;  /* 0x0000000000027941 */ /* 0x000fea0003800200 */
.L_x_1591:
        /* <DEDUP_REMOVED lines=34> */
.L_x_1594:
[----:B------:R-:W-:Y:S05]  /*21b30*/  BSYNC.RECONVERGENT B2 ;  /* 0x0000000000027941 */ /* 0x000fea0003800200 */
.L_x_1593:
        /* <DEDUP_REMOVED lines=34> */
.L_x_1596:
[----:B------:R-:W-:Y:S05]  /*21d60*/  BSYNC.RECONVERGENT B2 ;  /* 0x0000000000027941 */ /* 0x000fea0003800200 */
.L_x_1595:
[----:B------:R-:W-:Y:S04]  /*21d70*/  BSSY.RECONVERGENT B2, `(.L_x_1597) ;  /* 0x000001f000027945 */ /* 0x000fe80003800200 */
[----:B------:R-:W-:Y:S05]  /*21d80*/  @P0 BRA `(.L_x_1598) ;  /* 0x0000000000740947 */ /* 0x000fea0003800000 */
[----:B------:R-:W-:Y:S01]  /*21d90*/  ISETP.GE.AND P2, PT, R251, R248, PT ;  /* 0x000000f8fb00720c */ /* 0x000fe20003f46270 */
[----:B------:R-:W-:Y:S01]  /*21da0*/  UMOV UR42, URZ ;  /* 0x000000ff002a7c82 */ /* 0x000fe20008000000 */
[----:B------:R-:W-:Y:S01]  /*21db0*/  UMOV UR35, URZ ;  /* 0x000000ff00237c82 */ /* 0x000fe20008000000 */
[----:B------:R-:W-:Y:S01]  /*21dc0*/  UMOV UR34, URZ ;  /* 0x000000ff00227c82 */ /* 0x000fe20008000000 */
[----:B------:R-:W-:Y:S01]  /*21dd0*/  IMAD.U32 R123, RZ, RZ, UR42 ;  /* 0x0000002aff7b7e24 */ /* 0x000fe2000f8e00ff */
[----:B------:R-:W-:Y:S01]  /*21de0*/  MOV R122, UR35 ;  /* 0x00000023007a7c02 */ /* 0x000fe20008000f00 */
[----:B------:R-:W-:Y:S02]  /*21df0*/  IMAD.U32 R121, RZ, RZ, UR34 ;  /* 0x00000022ff797e24 */ /* 0x000fe4000f8e00ff */
[----:B------:R-:W-:-:S05]  /*21e00*/  IMAD.U32 R120, RZ, RZ, UR42 ;  /* 0x0000002aff787e24 */ /* 0x000fca000f8e00ff */
        /* <DEDUP_REMOVED lines=21> */
.L_x_1598:
[----:B------:R-:W-:Y:S05]  /*21f60*/  BSYNC.RECONVERGENT B2 ;  /* 0x0000000000027941 */ /* 0x000fea0003800200 */
.L_x_1597:
        /* <DEDUP_REMOVED lines=34> */
.L_x_1600:
[----:B------:R-:W-:Y:S05]  /*22190*/  BSYNC.RECONVERGENT B2 ;  /* 0x0000000000027941 */ /* 0x000fea0003800200 */
.L_x_1599:
        /* <DEDUP_REMOVED lines=34> */
.L_x_1602:
[----:B------:R-:W-:Y:S05]  /*223c0*/  BSYNC.RECONVERGENT B2 ;  /* 0x0000000000027941 */ /* 0x000fea0003800200 */
.L_x_1601:
        /* <DEDUP_REMOVED lines=34> */
.L_x_1604:
[----:B------:R-:W-:Y:S05]  /*225f0*/  BSYNC.RECONVERGENT B2 ;  /* 0x0000000000027941 */ /* 0x000fea0003800200 */
.L_x_1603:
        /* <DEDUP_REMOVED lines=34> */
.L_x_1606:
[----:B------:R-:W-:Y:S05]  /*22820*/  BSYNC.RECONVERGENT B2 ;  /* 0x0000000000027941 */ /* 0x000fea0003800200 */
.L_x_1605:
        /* <DEDUP_REMOVED lines=34> */
.L_x_1608:
[----:B------:R-:W-:Y:S05]  /*22a50*/  BSYNC.RECONVERGENT B2 ;  /* 0x0000000000027941 */ /* 0x000fea0003800200 */
.L_x_1607:
        /* <DEDUP_REMOVED lines=34> */
.L_x_1610:
[----:B------:R-:W-:Y:S05]  /*22c80*/  BSYNC.RECONVERGENT B2 ;  /* 0x0000000000027941 */ /* 0x000fea0003800200 */
.L_x_1609:
        /* <DEDUP_REMOVED lines=34> */
.L_x_1612:
[----:B------:R-:W-:Y:S05]  /*22eb0*/  BSYNC.RECONVERGENT B2 ;  /* 0x0000000000027941 */ /* 0x000fea0003800200 */
.L_x_1611:
        /* <DEDUP_REMOVED lines=34> */
.L_x_1614:
[----:B------:R-:W-:Y:S05]  /*230e0*/  BSYNC.RECONVERGENT B2 ;  /* 0x0000000000027941 */ /* 0x000fea0003800200 */
.L_x_1613:
        /* <DEDUP_REMOVED lines=34> */
.L_x_1616:
[----:B------:R-:W-:Y:S05]  /*23310*/  BSYNC.RECONVERGENT B2 ;  /* 0x0000000000027941 */ /* 0x000fea0003800200 */
.L_x_1615:
        /* <DEDUP_REMOVED lines=34> */
.L_x_1618:
[----:B------:R-:W-:Y:S05]  /*23540*/  BSYNC.RECONVERGENT B2 ;  /* 0x0000000000027941 */ /* 0x000fea0003800200 */
.L_x_1617:
        /* <DEDUP_REMOVED lines=34> */
.L_x_1620:
[----:B------:R-:W-:Y:S05]  /*23770*/  BSYNC.RECONVERGENT B2 ;  /* 0x0000000000027941 */ /* 0x000fea0003800200 */
.L_x_1619:
        /* <DEDUP_REMOVED lines=34> */
.L_x_1622:
[----:B------:R-:W-:Y:S05]  /*239a0*/  BSYNC.RECONVERGENT B2 ;  /* 0x0000000000027941 */ /* 0x000fea0003800200 */
.L_x_1621:
        /* <DEDUP_REMOVED lines=34> */
.L_x_1624:
[----:B------:R-:W-:Y:S05]  /*23bd0*/  BSYNC.RECONVERGENT B2 ;  /* 0x0000000000027941 */ /* 0x000fea0003800200 */
.L_x_1623:
        /* <DEDUP_REMOVED lines=34> */
.L_x_1626:
[----:B------:R-:W-:Y:S05]  /*23e00*/  BSYNC.RECONVERGENT B2 ;  /* 0x0000000000027941 */ /* 0x000fea0003800200 */
.L_x_1625:
        /* <DEDUP_REMOVED lines=34> */
.L_x_1628:
[----:B------:R-:W-:Y:S05]  /*24030*/  BSYNC.RECONVERGENT B2 ;  /* 0x0000000000027941 */ /* 0x000fea0003800200 */
.L_x_1627:
        /* <DEDUP_REMOVED lines=34> */
.L_x_1630:
[----:B------:R-:W-:Y:S05]  /*24260*/  BSYNC.RECONVERGENT B2 ;  /* 0x0000000000027941 */ /* 0x000fea0003800200 */
.L_x_1629:
        /* <DEDUP_REMOVED lines=34> */
.L_x_1632:
[----:B------:R-:W-:Y:S05]  /*24490*/  BSYNC.RECONVERGENT B2 ;  /* 0x0000000000027941 */ /* 0x000fea0003800200 */
.L_x_1631:
        /* <DEDUP_REMOVED lines=34> */
.L_x_1634:
[----:B------:R-:W-:Y:S05]  /*246c0*/  BSYNC.RECONVERGENT B2 ;  /* 0x0000000000027941 */ /* 0x000fea0003800200 */
.L_x_1633:
        /* <DEDUP_REMOVED lines=34> */
.L_x_1636:
[----:B------:R-:W-:Y:S05]  /*248f0*/  BSYNC.RECONVERGENT B2 ;  /* 0x0000000000027941 */ /* 0x000fea0003800200 */
.L_x_1635:
        /* <DEDUP_REMOVED lines=34> */
.L_x_1638:
[----:B------:R-:W-:Y:S05]  /*24b20*/  BSYNC.RECONVERGENT B2 ;  /* 0x0000000000027941 */ /* 0x000fea0003800200 */
.L_x_1637:
        /* <DEDUP_REMOVED lines=34> */
.L_x_1640:
[----:B------:R-:W-:Y:S05]  /*24d50*/  BSYNC.RECONVERGENT B2 ;  /* 0x0000000000027941 */ /* 0x000fea0003800200 */
.L_x_1639:
        /* <DEDUP_REMOVED lines=34> */
.L_x_1642:
[----:B------:R-:W-:Y:S05]  /*24f80*/  BSYNC.RECONVERGENT B2 ;  /* 0x0000000000027941 */ /* 0x000fea0003800200 */
.L_x_1641:
        /* <DEDUP_REMOVED lines=34> */
.L_x_1644:
[----:B------:R-:W-:Y:S05]  /*251b0*/  BSYNC.RECONVERGENT B2 ;  /* 0x0000000000027941 */ /* 0x000fea0003800200 */
.L_x_1643:
        /* <DEDUP_REMOVED lines=34> */
.L_x_1646:
[----:B------:R-:W-:Y:S05]  /*253e0*/  BSYNC.RECONVERGENT B2 ;  /* 0x0000000000027941 */ /* 0x000fea0003800200 */
.L_x_1645:
        /* <DEDUP_REMOVED lines=34> */
.L_x_1648:
[----:B------:R-:W-:Y:S05]  /*25610*/  BSYNC.RECONVERGENT B2 ;  /* 0x0000000000027941 */ /* 0x000fea0003800200 */
.L_x_1647:
        /* <DEDUP_REMOVED lines=34> */
.L_x_1650:
[----:B------:R-:W-:Y:S05]  /*25840*/  BSYNC.RECONVERGENT B2 ;  /* 0x0000000000027941 */ /* 0x000fea0003800200 */
.L_x_1649:
        /* <DEDUP_REMOVED lines=34> */
.L_x_1652:
[----:B------:R-:W-:Y:S05]  /*25a70*/  BSYNC.RECONVERGENT B2 ;  /* 0x0000000000027941 */ /* 0x000fea0003800200 */
.L_x_1651:
        /* <DEDUP_REMOVED lines=34> */
.L_x_1654:
[----:B------:R-:W-:Y:S05]  /*25ca0*/  BSYNC.RECONVERGENT B2 ;  /* 0x0000000000027941 */ /* 0x000fea0003800200 */
.L_x_1653:
[----:B------:R-:W-:Y:S01]  /*25cb0*/  BSSY.RECONVERGENT B2, `(.L_x_1655) ;  /* 0x0000022000027945 */ /* 0x000fe20003800200 */
[----:B------:R-:W-:-:S03]  /*25cc0*/  IMAD.IADD R249, R249, 0x1, R3 ;  /* 0x00000001f9f97824 */ /* 0x000fc600078e0203 */
[----:B------:R-:W-:Y:S05]  /*25cd0*/  @P0 BRA `(.L_x_1656) ;  /* 0x00000000007c0947 */ /* 0x000fea0003800000 */
[----:B-----5:R-:W-:Y:S01]  /*25ce0*/  IMAD.SHL.U32 R4, R249, 0x4, RZ ;  /* 0x00000004f9047824 */ /* 0x020fe200078e00ff */
        /* <DEDUP_REMOVED lines=30> */
.L_x_1656:
[----:B------:R-:W-:Y:S05]  /*25ed0*/  BSYNC.RECONVERGENT B2 ;  /* 0x0000000000027941 */ /* 0x000fea0003800200 */
.L_x_1655:
        /* <DEDUP_REMOVED lines=34> */
.L_x_1658:
[----:B------:R-:W-:Y:S05]  /*26100*/  BSYNC.RECONVERGENT B2 ;  /* 0x0000000000027941 */ /* 0x000fea0003800200 */
.L_x_1657:
[----:B------:R-:W-:Y:S05]  /*26110*/  @P0 BRA `(.L_x_1530) ;  /* 0x0000000000900947 */ /* 0x000fea0003800000 */
[----:B------:R-:W-:Y:S01]  /*26120*/  IMAD.IADD R250, R249, 0x1, R3 ;  /* 0x00000001f9fa7824 */ /* 0x000fe200078e0203 */
[----:B------:R-:W-:Y:S01]  /*26130*/  UMOV UR42, URZ ;  /* 0x000000ff002a7c82 */ /* 0x000fe20008000000 */
[----:B------:R-:W-:Y:S01]  /*26140*/  UMOV UR35, URZ ;  /* 0x000000ff00237c82 */ /* 0x000fe20008000000 */
[----:B------:R-:W-:Y:S01]  /*26150*/  UMOV UR34, URZ ;  /* 0x000000ff00227c82 */ /* 0x000fe20008000000 */
[----:B------:R-:W-:Y:S01]  /*26160*/  IMAD.SHL.U32 R250, R250, 0x4, RZ ;  /* 0x00000004fafa7824 */ /* 0x000fe200078e00ff */
[----:B------:R-:W-:Y:S01]  /*26170*/  MOV R251, UR35 ;  /* 0x0000002300fb7c02 */ /* 0x000fe20008000f00 */
[----:B------:R-:W-:-:S03]  /*26180*/  IMAD.U32 R249, RZ, RZ, UR34 ;  /* 0x00000022fff97e24 */ /* 0x000fc6000f8e00ff */
[----:B------:R-:W-:Y:S01]  /*26190*/  ISETP.GE.AND P2, PT, R250, R248, PT ;  /* 0x000000f8fa00720c */ /* 0x000fe20003f46270 */
[----:B------:R-:W-:-:S05]  /*261a0*/  IMAD.U32 R248, RZ, RZ, UR42 ;  /* 0x0000002afff87e24 */ /* 0x000fca000f8e00ff */
[----:B------:R0:W-:Y:S04]  /*261b0*/  STL [R1+0x2c], R248 ;  /* 0x00002cf801007387 */ /* 0x0001e80000100800 */
[----:B------:R0:W-:Y:S04]  /*261c0*/  STL [R1+0x28], R251 ;  /* 0x000028fb01007387 */ /* 0x0001e80000100800 */
[----:B------:R0:W-:Y:S04]  /*261d0*/  STL [R1+0x20], R248 ;  /* 0x000020f801007387 */ /* 0x0001e80000100800 */
[----:B------:R0:W-:Y:S01]  /*261e0*/  STL [R1+0x24], R249 ;  /* 0x000024f901007387 */ /* 0x0001e20000100800 */
        /* <DEDUP_REMOVED lines=10> */
[----:B------:R0:W4:Y:S02]  /*26290*/  LDG.E R0, desc[UR36][R248.64] ;  /* 0x00000024f8007981 */ /* 0x000124000c1e1900 */
[C---:B0-----:R-:W-:Y:S02]  /*262a0*/  IMAD R248, R3.reuse, UR42, RZ ;  /* 0x0000002a03f87c24 */ /* 0x041fe4000f8e02ff */
[----:B------:R-:W-:Y:S02]  /*262b0*/  IMAD R249, R3, UR44, RZ ;  /* 0x0000002c03f97c24 */ /* 0x000fe4000f8e02ff */
[----:B----4-:R-:W-:-:S04]  /*262c0*/  IMAD R0, R248, R0, RZ ;  /* 0x00000000f8007224 */ /* 0x010fc800078e02ff */
[----:B------:R-:W-:-:S05]  /*262d0*/  IMAD R0, R0, 0xa0, R250 ;  /* 0x000000a000007824 */ /* 0x000fca00078e02fa */
[----:B------:R-:W-:Y:S02]  /*262e0*/  SHF.R.S32.HI R248, RZ, 0x1f, R0 ;  /* 0x0000001ffff87819 */ /* 0x000fe40000011400 */
[----:B------:R-:W-:-:S04]  /*262f0*/  IADD3 R0, P2, PT, R249, R0, RZ ;  /* 0x00000000f9007210 */ /* 0x000fc80007f5e0ff */
[----:B------:R-:W-:Y:S02]  /*26300*/  LEA.HI.X.SX32 R249, R249, R248, 0x1, P2 ;  /* 0x000000f8f9f97211 */ /* 0x000fe400010f0eff */
[----:B---3--:R-:W-:-:S04]  /*26310*/  LEA R248, P2, R0, UR34, 0x2 ;  /* 0x0000002200f87c11 */ /* 0x008fc8000f8410ff */
[----:B------:R-:W-:-:S06]  /*26320*/  LEA.HI.X R249, R0, UR35, R249, 0x2, P2 ;  /* 0x0000002300f97c11 */ /* 0x000fcc00090f14f9 */
[----:B------:R-:W3:Y:S04]  /*26330*/  LDG.E.128 R248, desc[UR36][R248.64] ;  /* 0x00000024f8f87981 */ /* 0x000ee8000c1e1d00 */
[----:B---3--:R3:W-:Y:S04]  /*26340*/  STL.64 [R1+0x20], R248 ;  /* 0x000020f801007387 */ /* 0x0087e80000100a00 */
[----:B------:R3:W-:Y:S02]  /*26350*/  STL.64 [R1+0x28], R250 ;  /* 0x000028fa01007387 */ /* 0x0007e40000100a00 */
.L_x_1530:
[----:B------:R-:W-:Y:S05]  /*26360*/  BSYNC.RECONVERGENT B0 ;  /* 0x0000000000007941 */ /* 0x000fea0003800200 */
.L_x_1276:
[----:B------:R-:W-:Y:S04]  /*26370*/  BSSY.RECONVERGENT B0, `(.L_x_1659) ;  /* 0x0000233000007945 */ /* 0x000fe80003800200 */
[----:B------:R-:W-:Y:S05]  /*26380*/  @P0 BRA `(.L_x_1660) ;  /* 0x0000002000c40947 */ /* 0x000fea0003800000 */
[----:B0----5:R-:W4:Y:S01]  /*26390*/  LDL R0, [R1+0x40] ;  /* 0x0000400001007983 */ /* 0x021f220000100800 */
[----:B------:R-:W0:Y:S03]  /*263a0*/  LDCU.64 UR34, c[0x0][0x448] ;  /* 0x00008900ff2277ac */ /* 0x000e260008000a00 */
[----:B------:R-:W4:Y:S01]  /*263b0*/  LDL R252, [R1+0x774] ;  /* 0x0007740001fc7983 */ /* 0x000f220000100800 */
[----:B------:R-:W1:Y:S03]  /*263c0*/  LDCU.64 UR42, c[0x0][0x438] ;  /* 0x00008700ff2a77ac */ /* 0x000e660008000a00 */
[----:B------:R2:W-:Y:S04]  /*263d0*/  STL [R1+0x818], R59 ;  /* 0x0008183b01007387 */ /* 0x0005e80000100800 */
[----:B--2---:R-:W2:Y:S04]  /*263e0*/  LDL R59, [R1+0x54] ;  /* 0x00005400013b7983 */ /* 0x004ea80000100800 */
[----:B------:R3:W-:Y:S04]  /*263f0*/  STL [R1+0x814], R50 ;  /* 0x0008143201007387 */ /* 0x0007e80000100800 */
[----:B---3--:R-:W3:Y:S04]  /*26400*/  LDL R50, [R1+0x770] ;  /* 0x0007700001327983 */ /* 0x008ee80000100800 */
[----:B------:R0:W-:Y:S04]  /*26410*/  STL [R1+0x810], R55 ;  /* 0x0008103701007387 */ /* 0x0001e80000100800 */
[----:B0-----:R-:W3:Y:S04]  /*26420*/  LDL R55, [R1+0x50] ;  /* 0x0000500001377983 */ /* 0x001ee80000100800 */
[----:B------:R0:W-:Y:S04]  /*26430*/  STL [R1+0x80c], R46 ;  /* 0x00080c2e01007387 */ /* 0x0001e80000100800 */
[----:B0-----:R-:W2:Y:S04]  /*26440*/  LDL R46, [R1+0x764] ;  /* 0x00076400012e7983 */ /* 0x001ea80000100800 */
[----:B------:R0:W-:Y:S04]  /*26450*/  STL [R1+0x808], R51 ;  /* 0x0008083301007387 */ /* 0x0001e80000100800 */
[----:B0-----:R-:W2:Y:S04]  /*26460*/  LDL R51, [R1+0x44] ;  /* 0x0000440001337983 */ /* 0x001ea80000100800 */
[----:B------:R0:W-:Y:S04]  /*26470*/  STL [R1+0x804], R42 ;  /* 0x0008042a01007387 */ /* 0x0001e80000100800 */
[----:B0-----:R-:W3:Y:S04]  /*26480*/  LDL R42, [R1+0x760] ;  /* 0x00076000012a7983 */ /* 0x001ee80000100800 */
[----:B------:R-:W-:Y:S04]  /*26490*/  STL [R1+0x800], R47 ;  /* 0x0008002f01007387 */ /* 0x000fe80000100800 */
[----:B------:R0:W-:Y:S04]  /*264a0*/  STL [R1+0x7fc], R38 ;  /* 0x0007fc2601007387 */ /* 0x0001e80000100800 */
[----:B0-----:R-:W3:Y:S01]  /*264b0*/  LDL R38, [R1+0x64] ;  /* 0x0000640001267983 */ /* 0x001ee20000100800 */
[----:B------:R-:W-:Y:S01]  /*264c0*/  ISETP.NE.U32.AND P0, PT, RZ, UR34, PT ;  /* 0x00000022ff007c0c */ /* 0x000fe2000bf05070 */
[----:B------:R-:W0:Y:S03]  /*264d0*/  LDCU UR34, c[0x0][0x408] ;  /* 0x00008100ff2277ac */ /* 0x000e260008000800 */
[----:B------:R-:W-:-:S02]  /*264e0*/  ISETP.NE.AND.EX P0, PT, RZ, UR35, PT, P0 ;  /* 0x00000023ff007c0c */ /* 0x000fc4000bf05300 */
[----:B-1----:R-:W-:-:S04]  /*264f0*/  ISETP.NE.U32.AND P2, PT, RZ, UR42, PT ;  /* 0x0000002aff007c0c */ /* 0x002fc8000bf45070 */
[----:B------:R-:W-:-:S07]  /*26500*/  ISETP.NE.AND.EX P2, PT, RZ, UR43, PT, P2 ;  /* 0x0000002bff007c0c */ /* 0x000fce000bf45320 */
[----:B------:R-:W1:Y:S08]  /*26510*/  @P0 LDC.64 R248, c[0x0][0x448] ;  /* 0x00011200fff80b82 */ /* 0x000e700000000a00 */
[----:B------:R-:W0:Y:S01]  /*26520*/  @P2 LDC.64 R250, c[0x0][0x438] ;  /* 0x00010e00fffa2b82 */ /* 0x000e220000000a00 */
[----:B------:R-:W-:Y:S04]  /*26530*/  STL [R1+0x7f8], R43 ;  /* 0x0007f82b01007387 */ /* 0x000fe80000100800 */
        /* <DEDUP_REMOVED lines=18> */
[----:B------:R1:W-:Y:S04]  /*26660*/  STL [R1+0x7ac], R247 ;  /* 0x0007acf701007387 */ /* 0x0003e80000100800 */
[----:B------:R-:W-:Y:S04]  /*26670*/  STL [R1+0x7a8], R3 ;  /* 0x0007a80301007387 */ /* 0x000fe80000100800 */
[----:B------:R0:W-:Y:S04]  /*26680*/  STL [R1+0x7a4], R2 ;  /* 0x0007a40201007387 */ /* 0x0001e80000100800 */
[----:B-1----:R-:W3:Y:S04]  /*26690*/  LDL R247, [R1+0x740] ;  /* 0x0007400001f77983 */ /* 0x002ee80000100800 */
[----:B------:R-:W3:Y:S04]  /*266a0*/  LDL R246, [R1+0x744] ;  /* 0x0007440001f67983 */ /* 0x000ee80000100800 */
        /* <DEDUP_REMOVED lines=17> */
[----:B------:R-:W3:Y:S01]  /*267c0*/  LDL R6, [R1+0x674] ;  /* 0x0006740001067983 */ /* 0x000ee20000100800 */
[----:B----4-:R-:W-:-:S03]  /*267d0*/  IMAD.MOV.U32 R47, RZ, RZ, R0 ;  /* 0x000000ffff2f7224 */ /* 0x010fc600078e0000 */
[----:B0-----:R-:W4:Y:S01]  /*267e0*/  LDL R2, [R1+0x664] ;  /* 0x0006640001027983 */ /* 0x001f220000100800 */
[----:B------:R-:W0:Y:S03]  /*267f0*/  @P0 S2R R0, SR_CTAID.X ;  /* 0x0000000000000919 */ /* 0x000e260000002500 */
[----:B------:R-:W4:Y:S01]  /*26800*/  LDL R3, [R1+0x660] ;  /* 0x0006600001037983 */ /* 0x000f220000100800 */
[----:B0-----:R-:W-:-:S06]  /*26810*/  @P0 IMAD.WIDE.U32 R248, R0, 0x4, R248 ;  /* 0x0000000400f80825 */ /* 0x001fcc00078e00f8 */
[----:B------:R3:W4:Y:S01]  /*26820*/  @P0 LDG.E R249, desc[UR36][R248.64] ;  /* 0x00000024f8f90981 */ /* 0x000722000c1e1900 */
[----:B--2---:R-:W-:-:S03]  /*26830*/  FMUL.FTZ R0, R46, R51 ;  /* 0x000000332e007220 */ /* 0x004fc60000410000 */
[----:B------:R-:W2:Y:S01]  /*26840*/  LDL R46, [R1+0x714] ;  /* 0x00071400012e7983 */ /* 0x000ea20000100800 */
[----:B------:R-:W-:-:S03]  /*26850*/  FFMA.FTZ R0, R252, R59, R0 ;  /* 0x0000003bfc007223 */ /* 0x000fc60000010000 */
[----:B------:R-:W4:Y:S04]  /*26860*/  LDL R252, [R1+0x750] ;  /* 0x0007500001fc7983 */ /* 0x000f280000100800 */
[----:B------:R-:W2:Y:S01]  /*26870*/  LDL R59, [R1+0x730] ;  /* 0x00073000013b7983 */ /* 0x000ea20000100800 */
[----:B---3--:R-:W-:-:S03]  /*26880*/  FMUL.FTZ R248, R42, R47 ;  /* 0x0000002f2af87220 */ /* 0x008fc60000410000 */
[----:B------:R-:W3:Y:S01]  /*26890*/  LDL R51, [R1+0x720] ;  /* 0x0007200001337983 */ /* 0x000ee20000100800 */
[----:B------:R-:W-:-:S03]  /*268a0*/  FFMA.FTZ R248, R50, R55, R248 ;  /* 0x0000003732f87223 */ /* 0x000fc600000100f8 */
[----:B------:R-:W3:Y:S04]  /*268b0*/  LDL R47, [R1+0x710] ;  /* 0x00071000012f7983 */ /* 0x000ee80000100800 */
[----:B------:R-:W3:Y:S04]  /*268c0*/  LDL R55, [R1+0x734] ;  /* 0x0007340001377983 */ /* 0x000ee80000100800 */
[----:B------:R-:W3:Y:S04]  /*268d0*/  LDL R50, [R1+0x724] ;  /* 0x0007240001327983 */ /* 0x000ee80000100800 */
[----:B------:R-:W3:Y:S01]  /*268e0*/  LDL R42, [R1+0x704] ;  /* 0x00070400012a7983 */ /* 0x000ee20000100800 */
[----:B------:R-:W-:-:S03]  /*268f0*/  @P2 IMAD.WIDE R250, R38, 0x4, R250 ;  /* 0x0000000426fa2825 */ /* 0x000fc600078e02fa */
[----:B------:R-:W3:Y:S04]  /*26900*/  LDL R38, [R1+0x6f4] ;  /* 0x0006f40001267983 */ /* 0x000ee80000100800 */
[----:B------:R0:W3:Y:S04]  /*26910*/  @P2 LDG.E R250, desc[UR36][R250.64] ;  /* 0x00000024fafa2981 */ /* 0x0000e8000c1e1900 */
[----:B------:R-:W3:Y:S01]  /*26920*/  LDL R251, [R1+0x754] ;  /* 0x0007540001fb7983 */ /* 0x000ee20000100800 */
[----:B----4-:R-:W-:-:S03]  /*26930*/  FFMA.FTZ R248, R252, R240, R248 ;  /* 0x000000f0fcf87223 */ /* 0x010fc600000100f8 */
[----:B------:R-:W4:Y:S01]  /*26940*/  LDL R252, [R1+0x654] ;  /* 0x0006540001fc7983 */ /* 0x000f220000100800 */
[----:B------:R-:W-:-:S03]  /*26950*/  FFMA.FTZ R248, R247, R236, R248 ;  /* 0x000000ecf7f87223 */ /* 0x000fc600000100f8 */
[----:B------:R-:W4:Y:S01]  /*26960*/  LDL R247, [R1+0x644] ;  /* 0x0006440001f77983 */ /* 0x000f220000100800 */
[----:B--2---:R-:W-:-:S03]  /*26970*/  FFMA.FTZ R248, R59, R232, R248 ;  /* 0x000000e83bf87223 */ /* 0x004fc600000100f8 */
[----:B------:R-:W2:Y:S01]  /*26980*/  LDL R59, [R1+0x650] ;  /* 0x00065000013b7983 */ /* 0x000ea20000100800 */
[----:B---3--:R-:W-:-:S03]  /*26990*/  FFMA.FTZ R248, R51, R228, R248 ;  /* 0x000000e433f87223 */ /* 0x008fc600000100f8 */
[----:B------:R-:W3:Y:S01]  /*269a0*/  LDL R51, [R1+0x620] ;  /* 0x0006200001337983 */ /* 0x000ee20000100800 */
[----:B------:R-:W-:-:S03]  /*269b0*/  FFMA.FTZ R0, R251, R241, R0 ;  /* 0x000000f1fb007223 */ /* 0x000fc60000010000 */
        /* <DEDUP_REMOVED lines=11> */
[----:B------:R-:W-:Y:S01]  /*26a70*/  FFMA.FTZ R248, R43, R220, R248 ;  /* 0x000000dc2bf87223 */ /* 0x000fe200000100f8 */
[----:B------:R-:W-:Y:S02]  /*26a80*/  FFMA.FTZ R0, R42, R221, R0 ;  /* 0x000000dd2a007223 */ /* 0x000fe40000010000 */
        /* <DEDUP_REMOVED lines=36> */
[----:B------:R-:W3:Y:S04]  /*26cd0*/  LDL R7, [R1+0x570] ;  /* 0x0005700001077983 */ /* 0x000ee80000100800 */
[----:B------:R-:W3:Y:S01]  /*26ce0*/  LDL R6, [R1+0x574] ;  /* 0x0005740001067983 */ /* 0x000ee20000100800 */
[----:B------:R-:W-:Y:S01]  /*26cf0*/  FFMA.FTZ R0, R2, R181, R0 ;  /* 0x000000b502007223 */ /* 0x000fe20000010000 */
[----:B------:R-:W-:Y:S02]  /*26d00*/  FFMA.FTZ R248, R3, R180, R248 ;  /* 0x000000b403f87223 */ /* 0x000fe400000100f8 */
[----:B------:R-:W3:Y:S04]  /*26d10*/  LDL R3, [R1+0x560] ;  /* 0x0005600001037983 */ /* 0x000ee80000100800 */
[----:B------:R-:W3:Y:S01]  /*26d20*/  LDL R2, [R1+0x564] ;  /* 0x0005640001027983 */ /* 0x000ee20000100800 */
[----:B----4-:R-:W-:-:S04]  /*26d30*/  FFMA.FTZ R0, R252, R177, R0 ;  /* 0x000000b1fc007223 */ /* 0x010fc80000010000 */
[----:B------:R-:W-:Y:S01]  /*26d40*/  FFMA.FTZ R0, R247, R173, R0 ;  /* 0x000000adf7007223 */ /* 0x000fe20000010000 */
[----:B--2---:R-:W-:Y:S02]  /*26d50*/  FFMA.FTZ R248, R59, R176, R248 ;  /* 0x000000b03bf87223 */ /* 0x004fe400000100f8 */
[----:B------:R-:W2:Y:S04]  /*26d60*/  LDL.LU R59, [R1+0x818] ;  /* 0x00081800013b7983 */ /* 0x000ea80000300800 */
[----:B------:R-:W4:Y:S04]  /*26d70*/  LDL R252, [R1+0x530] ;  /* 0x0005300001fc7983 */ /* 0x000f280000100800 */
[----:B------:R-:W2:Y:S01]  /*26d80*/  LDL R247, [R1+0x520] ;  /* 0x0005200001f77983 */ /* 0x000ea20000100800 */
[----:B---3--:R-:W-:-:S03]  /*26d90*/  FFMA.FTZ R248, R251, R172, R248 ;  /* 0x000000acfbf87223 */ /* 0x008fc600000100f8 */
[----:B------:R-:W3:Y:S01]  /*26da0*/  LDL R251, [R1+0x534] ;  /* 0x0005340001fb7983 */ /* 0x000ee20000100800 */
[----:B------:R-:W-:Y:S01]  /*26db0*/  FFMA.FTZ R0, R55, R169, R0 ;  /* 0x000000a937007223 */ /* 0x000fe20000010000 */
[----:B------:R-:W-:Y:S02]  /*26dc0*/  FFMA.FTZ R248, R246, R168, R248 ;  /* 0x000000a8f6f87223 */ /* 0x000fe400000100f8 */
[----:B------:R-:W4:Y:S01]  /*26dd0*/  LDL R55, [R1+0x554] ;  /* 0x0005540001377983 */ /* 0x000f220000100800 */
[----:B------:R-:W-:-:S03]  /*26de0*/  FFMA.FTZ R0, R50, R165, R0 ;  /* 0x000000a532007223 */ /* 0x000fc60000010000 */
[----:B------:R-:W2:Y:S01]  /*26df0*/  LDL R50, [R1+0x550] ;  /* 0x0005500001327983 */ /* 0x000ea20000100800 */
        /* <DEDUP_REMOVED lines=47> */
[----:B------:R-:W-:-:S03]  /*270f0*/  FFMA.FTZ R248, R3, R116, R248 ;  /* 0x0000007403f87223 */ /* 0x000fc600000100f8 */
[----:B------:R-:W3:Y:S01]  /*27100*/  LDL R3, [R1+0x474] ;  /* 0x0004740001037983 */ /* 0x000ee20000100800 */
[----:B------:R-:W-:-:S03]  /*27110*/  FFMA.FTZ R0, R2, R117, R0 ;  /* 0x0000007502007223 */ /* 0x000fc60000010000 */
[----:B------:R-:W3:Y:S01]  /*27120*/  LDL R2, [R1+0x790] ;  /* 0x0007900001027983 */ /* 0x000ee20000100800 */
[----:B----4-:R-:W-:Y:S01]  /*27130*/  FFMA.FTZ R0, R55, R113, R0 ;  /* 0x0000007137007223 */ /* 0x010fe20000010000 */
[----:B--2---:R-:W-:Y:S02]  /*27140*/  FFMA.FTZ R248, R50, R112, R248 ;  /* 0x0000007032f87223 */ /* 0x004fe400000100f8 */
[----:B------:R-:W2:Y:S02]  /*27150*/  LDL.LU R50, [R1+0x814] ;  /* 0x0008140001327983 */ /* 0x000ea40000300800 */
[----:B---3--:R-:W-:Y:S02]  /*27160*/  FFMA.FTZ R248, R46, R108, R248 ;  /* 0x0000006c2ef87223 */ /* 0x008fe400000100f8 */
[----:B------:R-:W3:Y:S01]  /*27170*/  LDL.LU R55, [R1+0x810] ;  /* 0x0008100001377983 */ /* 0x000ee20000300800 */
[----:B------:R-:W-:Y:S01]  /*27180*/  FFMA.FTZ R0, R51, R109, R0 ;  /* 0x0000006d33007223 */ /* 0x000fe20000010000 */
[----:B------:R-:W-:-:S02]  /*27190*/  FFMA.FTZ R248, R252, R104, R248 ;  /* 0x00000068fcf87223 */ /* 0x000fc400000100f8 */
[----:B------:R-:W4:Y:S01]  /*271a0*/  LDL.LU R46, [R1+0x80c] ;  /* 0x00080c00012e7983 */ /* 0x000f220000300800 */
[----:B------:R-:W-:Y:S01]  /*271b0*/  FFMA.FTZ R0, R251, R105, R0 ;  /* 0x00000069fb007223 */ /* 0x000fe20000010000 */
[----:B------:R-:W-:Y:S02]  /*271c0*/  FFMA.FTZ R248, R247, R100, R248 ;  /* 0x00000064f7f87223 */ /* 0x000fe400000100f8 */
[----:B------:R-:W3:Y:S01]  /*271d0*/  LDL.LU R51, [R1+0x808] ;  /* 0x0008080001337983 */ /* 0x000ee20000300800 */
[----:B------:R-:W-:Y:S01]  /*271e0*/  FFMA.FTZ R0, R246, R101, R0 ;  /* 0x00000065f6007223 */ /* 0x000fe20000010000 */
[----:B------:R-:W-:-:S03]  /*271f0*/  FFMA.FTZ R248, R47, R96, R248 ;  /* 0x000000602ff87223 */ /* 0x000fc600000100f8 */
[----:B------:R-:W-:Y:S01]  /*27200*/  FFMA.FTZ R0, R43, R97, R0 ;  /* 0x000000612b007223 */ /* 0x000fe20000010000 */
[----:B------:R-:W-:-:S03]  /*27210*/  FFMA.FTZ R248, R42, R92, R248 ;  /* 0x0000005c2af87223 */ /* 0x000fc600000100f8 */
[----:B------:R-:W-:Y:S02]  /*27220*/  FFMA.FTZ R0, R39, R93, R0 ;  /* 0x0000005d27007223 */ /* 0x000fe40000010000 */
[----:B------:R-:W2:Y:S01]  /*27230*/  LDL R39, [R1+0x20] ;  /* 0x0000200001277983 */ /* 0x000ea20000100800 */
[----:B------:R-:W-:Y:S01]  /*27240*/  FFMA.FTZ R248, R38, R88, R248 ;  /* 0x0000005826f87223 */ /* 0x000fe200000100f8 */
[----:B------:R-:W-:-:S03]  /*27250*/  FFMA.FTZ R0, R35, R89, R0 ;  /* 0x0000005923007223 */ /* 0x000fc60000010000 */
[----:B------:R-:W-:Y:S02]  /*27260*/  FFMA.FTZ R248, R34, R84, R248 ;  /* 0x0000005422f87223 */ /* 0x000fe400000100f8 */
[----:B------:R-:W4:Y:S01]  /*27270*/  LDL R34, [R1+0x24] ;  /* 0x0000240001227983 */ /* 0x000f220000100800 */
[----:B------:R-:W-:-:S03]  /*27280*/  FFMA.FTZ R0, R31, R85, R0 ;  /* 0x000000551f007223 */ /* 0x000fc60000010000 */
[----:B------:R-:W3:Y:S01]  /*27290*/  LDL.LU R43, [R1+0x34] ;  /* 0x00003400012b7983 */ /* 0x000ee20000300800 */
        /* <DEDUP_REMOVED lines=18> */
[----:B------:R-:W-:Y:S02]  /*273c0*/  FFMA.FTZ R0, R11, R65, R0 ;  /* 0x000000410b007223 */ /* 0x000fe40000010000 */
[----:B------:R-:W1:Y:S01]  /*273d0*/  LDC R11, c[0x0][0x430] ;  /* 0x00010c00ff0b7b82 */ /* 0x000e620000000800 */
        /* <DEDUP_REMOVED lines=10> */
[----:B------:R-:W-:Y:S02]  /*27480*/  FFMA.FTZ R0, R53, UR73, R0 ;  /* 0x0000004935007c23 */ /* 0x000fe40008010000 */
[----:B------:R-:W3:Y:S01]  /*27490*/  LDL R2, [R1+0x77c] ;  /* 0x00077c0001027983 */ /* 0x000ee20000100800 */
[----:B------:R-:W-:Y:S01]  /*274a0*/  FFMA.FTZ R248, R48, UR70, R248 ;  /* 0x0000004630f87c23 */ /* 0x000fe200080100f8 */
[----:B------:R-:W-:Y:S02]  /*274b0*/  FFMA.FTZ R0, R49, UR69, R0 ;  /* 0x0000004531007c23 */ /* 0x000fe40008010000 */
[----:B------:R-:W3:Y:S01]  /*274c0*/  LDL R23, [R1+0x6f8] ;  /* 0x0006f80001177983 */ /* 0x000ee20000100800 */
[----:B------:R-:W-:Y:S01]  /*274d0*/  FFMA.FTZ R248, R44, UR66, R248 ;  /* 0x000000422cf87c23 */ /* 0x000fe200080100f8 */
[----:B------:R-:W-:-:S02]  /*274e0*/  FFMA.FTZ R0, R45, UR65, R0 ;  /* 0x000000412d007c23 */ /* 0x000fc40008010000 */
[----:B------:R-:W3:Y:S01]  /*274f0*/  LDL R18, [R1+0x6fc] ;  /* 0x0006fc0001127983 */ /* 0x000ee20000100800 */
[----:B------:R-:W-:Y:S01]  /*27500*/  FFMA.FTZ R248, R40, UR62, R248 ;  /* 0x0000003e28f87c23 */ /* 0x000fe200080100f8 */
        /* <DEDUP_REMOVED lines=15> */
[----:B------:R-:W-:-:S03]  /*27600*/  FFMA.FTZ R0, R21, UR8, R0 ;  /* 0x0000000815007c23 */ /* 0x000fc60008010000 */
        /* <DEDUP_REMOVED lines=9> */
[----:B------:R-:W-:Y:S01]  /*276a0*/  FFMA.FTZ R0, R245, UR28, R0 ;  /* 0x0000001cf5007c23 */ /* 0x000fe20008010000 */
[----:B-1----:R-:W-:Y:S01]  /*276b0*/  VIADD R11, R11, UR34 ;  /* 0x000000220b0b7c36 */ /* 0x002fe20008000000 */
[----:B------:R-:W1:Y:S01]  /*276c0*/  LDCU UR34, c[0x0][0x410] ;  /* 0x00008200ff2277ac */ /* 0x000e620008000800 */
[----:B--2---:R-:W-:Y:S02]  /*276d0*/  FFMA.FTZ R248, R39, UR33, R248 ;  /* 0x0000002127f87c23 */ /* 0x004fe400080100f8 */
[----:B------:R-:W2:Y:S01]  /*276e0*/  LDL R39, [R1+0x738] ;  /* 0x0007380001277983 */ /* 0x000ea20000100800 */
[----:B----4-:R-:W-:-:S03]  /*276f0*/  FFMA.FTZ R0, R34, UR32, R0 ;  /* 0x0000002022007c23 */ /* 0x010fc60008010000 */
[----:B------:R-:W4:Y:S01]  /*27700*/  LDL R34, [R1+0x73c] ;  /* 0x00073c0001227983 */ /* 0x000f220000100800 */
[----:B0-----:R-:W-:Y:S01]  /*27710*/  FADD.FTZ R251, R248, R0 ;  /* 0x00000000f8fb7221 */ /* 0x001fe20000010000 */
[----:B---3--:R-:W-:Y:S02]  /*27720*/  @P0 ISETP.GE.AND P3, PT, R43, R11, PT ;  /* 0x0000000b2b00020c */ /* 0x008fe40003f66270 */
[----:B------:R-:W3:Y:S04]  /*27730*/  LDL R43, [R1+0x748] ;  /* 0x00074800012b7983 */ /* 0x000ee80000100800 */
[----:B------:R-:W4:Y:S01]  /*27740*/  LDL R11, [R1+0x6c8] ;  /* 0x0006c800010b7983 */ /* 0x000f220000100800 */
[----:B------:R-:W-:-:S03]  /*27750*/  FMUL.FTZ R0, R10, R38 ;  /* 0x000000260a007220 */ /* 0x000fc60000410000 */
[----:B------:R-:W4:Y:S01]  /*27760*/  LDL R38, [R1+0x74c] ;  /* 0x00074c0001267983 */ /* 0x000f220000100800 */
[----:B------:R-:W-:-:S03]  /*27770*/  FFMA.FTZ R248, R7, R47, R0 ;  /* 0x0000002f07f87223 */ /* 0x000fc60000010000 */
[----:B------:R-:W4:Y:S01]  /*27780*/  LDL R10, [R1+0x6dc] ;  /* 0x0006dc00010a7983 */ /* 0x000f220000100800 */
[----:B------:R-:W-:-:S03]  /*27790*/  FMUL.FTZ R0, R6, R42 ;  /* 0x0000002a06007220 */ /* 0x000fc60000410000 */
[----:B------:R-:W4:Y:S01]  /*277a0*/  LDL R42, [R1+0x75c] ;  /* 0x00075c00012a7983 */ /* 0x000f220000100800 */
[----:B------:R-:W-:-:S03]  /*277b0*/  FFMA.FTZ R248, R3, R242, R248 ;  /* 0x000000f203f87223 */ /* 0x000fc600000100f8 */
[----:B------:R-:W4:Y:S01]  /*277c0*/  LDL R3, [R1+0x6b8] ;  /* 0x0006b80001037983 */ /* 0x000f220000100800 */
[----:B------:R-:W-:-:S03]  /*277d0*/  FFMA.FTZ R0, R2, R252, R0 ;  /* 0x000000fc02007223 */ /* 0x000fc60000010000 */
[----:B------:R-:W4:Y:S04]  /*277e0*/  LDL R2, [R1+0x6cc] ;  /* 0x0006cc0001027983 */ /* 0x000f280000100800 */
[----:B------:R-:W4:Y:S04]  /*277f0*/  LDL R6, [R1+0x6bc] ;  /* 0x0006bc0001067983 */ /* 0x000f280000100800 */
[----:B------:R-:W4:Y:S04]  /*27800*/  LDL R7, [R1+0x6a8] ;  /* 0x0006a80001077983 */ /* 0x000f280000100800 */
[----:B------:R-:W4:Y:S04]  /*27810*/  LDL R47, [R1+0x68c] ;  /* 0x00068c00012f7983 */ /* 0x000f280000100800 */
[----:B------:R-:W4:Y:S01]  /*27820*/  LDL R252, [R1+0x668] ;  /* 0x0006680001fc7983 */ /* 0x000f220000100800 */
[----:B---3--:R-:W-:-:S03]  /*27830*/  FFMA.FTZ R248, R43, R238, R248 ;  /* 0x000000ee2bf87223 */ /* 0x008fc600000100f8 */
[----:B------:R-:W3:Y:S01]  /*27840*/  LDL R43, [R1+0x66c] ;  /* 0x00066c00012b7983 */ /* 0x000ee20000100800 */
[----:B--2---:R-:W-:-:S03]  /*27850*/  FFMA.FTZ R248, R39, R234, R248 ;  /* 0x000000ea27f87223 */ /* 0x004fc600000100f8 */
[----:B------:R-:W2:Y:S01]  /*27860*/  LDL R39, [R1+0x648] ;  /* 0x0006480001277983 */ /* 0x000ea20000100800 */
[----:B------:R-:W-:-:S03]  /*27870*/  FFMA.FTZ R248, R35, R230, R248 ;  /* 0x000000e623f87223 */ /* 0x000fc600000100f8 */
        /* <DEDUP_REMOVED lines=9> */
[----:B----4-:R-:W-:Y:S01]  /*27910*/  FFMA.FTZ R0, R42, R243, R0 ;  /* 0x000000f32a007223 */ /* 0x010fe20000010000 */
[----:B------:R-:W-:Y:S02]  /*27920*/  FFMA.FTZ R248, R15, R210, R248 ;  /* 0x000000d20ff87223 */ /* 0x000fe400000100f8 */
[----:B------:R-:W4:Y:S01]  /*27930*/  LDL R42, [R1+0x678] ;  /* 0x00067800012a7983 */ /* 0x000f220000100800 */
[----:B------:R-:W-:Y:S01]  /*27940*/  FFMA.FTZ R0, R38, R239, R0 ;  /* 0x000000ef26007223 */ /* 0x000fe20000010000 */
[----:B------:R-:W-:Y:S02]  /*27950*/  FFMA.FTZ R248, R11, R206, R248 ;  /* 0x000000ce0bf87223 */ /* 0x000fe400000100f8 */
[----:B------:R-:W3:Y:S01]  /*27960*/  LDL R15, [R1+0x688] ;  /* 0x00068800010f7983 */ /* 0x000ee20000100800 */
[----:B------:R-:W-:-:S03]  /*27970*/  FFMA.FTZ R0, R34, R235, R0 ;  /* 0x000000eb22007223 */ /* 0x000fc60000010000 */
[----:B------:R-:W2:Y:S01]  /*27980*/  LDL R11, [R1+0x698] ;  /* 0x00069800010b7983 */ /* 0x000ea20000100800 */
[----:B------:R-:W-:-:S03]  /*27990*/  FFMA.FTZ R0, R30, R231, R0 ;  /* 0x000000e71e007223 */ /* 0x000fc60000010000 */
[----:B------:R-:W4:Y:S01]  /*279a0*/  LDL R38, [R1+0x65c] ;  /* 0x00065c0001267983 */ /* 0x000f220000100800 */
        /* <DEDUP_REMOVED lines=9> */
[----:B------:R-:W4:Y:S04]  /*27a40*/  LDL R10, [R1+0x6ac] ;  /* 0x0006ac00010a7983 */ /* 0x000f280000100800 */
        /* <DEDUP_REMOVED lines=10> */
[----:B--2---:R-:W-:-:S03]  /*27af0*/  FFMA.FTZ R248, R11, R194, R248 ;  /* 0x000000c20bf87223 */ /* 0x004fc600000100f8 */
[----:B------:R-:W2:Y:S01]  /*27b00*/  LDL R11, [R1+0x5c8] ;  /* 0x0005c800010b7983 */ /* 0x000ea20000100800 */
[----:B---3--:R-:W-:-:S03]  /*27b10*/  FFMA.FTZ R248, R15, R190, R248 ;  /* 0x000000be0ff87223 */ /* 0x008fc600000100f8 */
[----:B------:R-:W3:Y:S01]  /*27b20*/  LDL R15, [R1+0x5b8] ;  /* 0x0005b800010f7983 */ /* 0x000ee20000100800 */
[----:B----4-:R-:W-:-:S03]  /*27b30*/  FFMA.FTZ R0, R10, R199, R0 ;  /* 0x000000c70a007223 */ /* 0x010fc60000010000 */
[----:B------:R-:W4:Y:S01]  /*27b40*/  LDL R10, [R1+0x5dc] ;  /* 0x0005dc00010a7983 */ /* 0x000f220000100800 */
[----:B------:R-:W-:-:S03]  /*27b50*/  FFMA.FTZ R0, R14, R195, R0 ;  /* 0x000000c30e007223 */ /* 0x000fc60000010000 */
[----:B------:R-:W4:Y:S01]  /*27b60*/  LDL R14, [R1+0x5cc] ;  /* 0x0005cc00010e7983 */ /* 0x000f220000100800 */
[----:B------:R-:W-:Y:S01]  /*27b70*/  FFMA.FTZ R0, R47, R191, R0 ;  /* 0x000000bf2f007223 */ /* 0x000fe20000010000 */
[----:B------:R-:W-:Y:S02]  /*27b80*/  FFMA.FTZ R248, R42, R186, R248 ;  /* 0x000000ba2af87223 */ /* 0x000fe400000100f8 */
[----:B------:R-:W4:Y:S01]  /*27b90*/  LDL.LU R42, [R1+0x804] ;  /* 0x00080400012a7983 */ /* 0x000f220000300800 */
[----:B------:R-:W-:Y:S01]  /*27ba0*/  FFMA.FTZ R0, R247, R187, R0 ;  /* 0x000000bbf7007223 */ /* 0x000fe20000010000 */
[----:B------:R-:W-:Y:S02]  /*27bb0*/  FFMA.FTZ R248, R252, R182, R248 ;  /* 0x000000b6fcf87223 */ /* 0x000fe400000100f8 */
[----:B------:R-:W4:Y:S01]  /*27bc0*/  LDL.LU R47, [R1+0x800] ;  /* 0x00080000012f7983 */ /* 0x000f220000300800 */
[----:B------:R-:W-:Y:S01]  /*27bd0*/  FFMA.FTZ R0, R43, R183, R0 ;  /* 0x000000b72b007223 */ /* 0x000fe20000010000 */
[----:B------:R-:W-:-:S02]  /*27be0*/  FFMA.FTZ R248, R246, R178, R248 ;  /* 0x000000b2f6f87223 */ /* 0x000fc400000100f8 */
[----:B------:R-:W4:Y:S01]  /*27bf0*/  LDL R43, [R1+0x5bc] ;  /* 0x0005bc00012b7983 */ /* 0x000f220000100800 */
[----:B------:R-:W-:Y:S01]  /*27c00*/  FFMA.FTZ R0, R38, R179, R0 ;  /* 0x000000b326007223 */ /* 0x000fe20000010000 */
[----:B------:R-:W-:Y:S02]  /*27c10*/  FFMA.FTZ R248, R39, R174, R248 ;  /* 0x000000ae27f87223 */ /* 0x000fe400000100f8 */
[----:B------:R-:W4:Y:S01]  /*27c20*/  LDL R38, [R1+0x5a8] ;  /* 0x0005a80001267983 */ /* 0x000f220000100800 */
[----:B------:R-:W-:Y:S01]  /*27c30*/  FFMA.FTZ R0, R34, R175, R0 ;  /* 0x000000af22007223 */ /* 0x000fe20000010000 */
[----:B------:R-:W-:Y:S02]  /*27c40*/  FFMA.FTZ R248, R35, R170, R248 ;  /* 0x000000aa23f87223 */ /* 0x000fe400000100f8 */
[----:B------:R-:W4:Y:S01]  /*27c50*/  LDL R34, [R1+0x598] ;  /* 0x0005980001227983 */ /* 0x000f220000100800 */
[----:B------:R-:W-:-:S03]  /*27c60*/  FFMA.FTZ R0, R30, R171, R0 ;  /* 0x000000ab1e007223 */ /* 0x000fc60000010000 */
[----:B------:R-:W4:Y:S01]  /*27c70*/  LDL R39, [R1+0x5ac] ;  /* 0x0005ac0001277983 */ /* 0x000f220000100800 */
[----:B------:R-:W-:Y:S01]  /*27c80*/  FFMA.FTZ R248, R31, R166, R248 ;  /* 0x000000a61ff87223 */ /* 0x000fe200000100f8 */
[----:B------:R-:W-:Y:S02]  /*27c90*/  FFMA.FTZ R0, R26, R167, R0 ;  /* 0x000000a71a007223 */ /* 0x000fe40000010000 */
        /* <DEDUP_REMOVED lines=22> */
[----:B------:R-:W4:Y:S04]  /*27e00*/  LDL R7, [R1+0x508] ;  /* 0x0005080001077983 */ /* 0x000f280000100800 */
        /* <DEDUP_REMOVED lines=12> */
[----:B------:R-:W4:Y:S02]  /*27ed0*/  LDL.LU R38, [R1+0x7fc] ;  /* 0x0007fc0001267983 */ /* 0x000f240000300800 */
[----:B------:R-:W-:Y:S02]  /*27ee0*/  FFMA.FTZ R248, R34, R130, R248 ;  /* 0x0000008222f87223 */ /* 0x000fe400000100f8 */
[----:B------:R-:W4:Y:S01]  /*27ef0*/  LDL.LU R43, [R1+0x7f8] ;  /* 0x0007f800012b7983 */ /* 0x000f220000300800 */
[----:B------:R-:W-:-:S03]  /*27f00*/  FFMA.FTZ R0, R39, R135, R0 ;  /* 0x0000008727007223 */ /* 0x000fc60000010000 */
        /* <DEDUP_REMOVED lines=32> */
[----:B----4-:R-:W-:-:S03]  /*28110*/  FFMA.FTZ R0, R14, R107, R0 ;  /* 0x0000006b0e007223 */ /* 0x010fc60000010000 */
[----:B------:R-:W4:Y:S01]  /*28120*/  LDL R14, [R1+0x4dc] ;  /* 0x0004dc00010e7983 */ /* 0x000f220000100800 */
[----:B------:R-:W-:-:S03]  /*28130*/  FFMA.FTZ R0, R10, R103, R0 ;  /* 0x000000670a007223 */ /* 0x000fc60000010000 */
[----:B------:R-:W4:Y:S01]  /*28140*/  LDL R10, [R1+0x4cc] ;  /* 0x0004cc00010a7983 */ /* 0x000f220000100800 */
[----:B------:R-:W-:-:S03]  /*28150*/  FFMA.FTZ R0, R6, R99, R0 ;  /* 0x0000006306007223 */ /* 0x000fc60000010000 */
[----:B------:R-:W4:Y:S01]  /*28160*/  LDL R6, [R1+0x4bc] ;  /* 0x0004bc0001067983 */ /* 0x000f220000100800 */
[----:B------:R-:W-:Y:S01]  /*28170*/  FFMA.FTZ R248, R3, R90, R248 ;  /* 0x0000005a03f87223 */ /* 0x000fe200000100f8 */
[----:B------:R-:W-:Y:S02]  /*28180*/  FFMA.FTZ R0, R2, R95, R0 ;  /* 0x0000005f02007223 */ /* 0x000fe40000010000 */
[----:B------:R-:W4:Y:S04]  /*28190*/  LDL R3, [R1+0x48c] ;  /* 0x00048c0001037983 */ /* 0x000f280000100800 */
[----:B------:R-:W4:Y:S01]  /*281a0*/  LDL R2, [R1+0x47c] ;  /* 0x00047c0001027983 */ /* 0x000f220000100800 */
[----:B------:R-:W-:-:S03]  /*281b0*/  FFMA.FTZ R248, R31, R86, R248 ;  /* 0x000000561ff87223 */ /* 0x000fc600000100f8 */
[----:B------:R-:W4:Y:S01]  /*281c0*/  LDL.LU R31, [R1+0x7e0] ;  /* 0x0007e000011f7983 */ /* 0x000f220000300800 */
[----:B------:R-:W-:Y:S01]  /*281d0*/  FFMA.FTZ R248, R27, R82, R248 ;  /* 0x000000521bf87223 */ /* 0x000fe200000100f8 */
        /* <DEDUP_REMOVED lines=8> */
[----:B---3--:R-:W-:-:S04]  /*28260*/  FFMA.FTZ R248, R15, R70, R248 ;  /* 0x000000460ff87223 */ /* 0x008fc800000100f8 */
[----:B--2---:R-:W-:-:S04]  /*28270*/  FFMA.FTZ R248, R11, R66, R248 ;  /* 0x000000420bf87223 */ /* 0x004fc800000100f8 */
[----:B------:R-:W-:Y:S01]  /*28280*/  FFMA.FTZ R248, R7, R62, R248 ;  /* 0x0000003e07f87223 */ /* 0x000fe200000100f8 */
[----:B----4-:R-:W-:Y:S02]  /*28290*/  FFMA.FTZ R0, R14, R83, R0 ;  /* 0x000000530e007223 */ /* 0x010fe40000010000 */
[----:B------:R-:W2:Y:S02]  /*282a0*/  LDL.LU R14, [R1+0x7cc] ;  /* 0x0007cc00010e7983 */ /* 0x000ea40000300800 */
[----:B------:R-:W-:Y:S02]  /*282b0*/  FFMA.FTZ R0, R10, R79, R0 ;  /* 0x0000004f0a007223 */ /* 0x000fe40000010000 */
[----:B------:R-:W3:Y:S04]  /*282c0*/  LDL.LU R19, [R1+0x7c8] ;  /* 0x0007c80001137983 */ /* 0x000ee80000300800 */
[----:B------:R-:W4:Y:S01]  /*282d0*/  LDL.LU R10, [R1+0x7c4] ;  /* 0x0007c400010a7983 */ /* 0x000f220000300800 */
[----:B------:R-:W-:-:S03]  /*282e0*/  FFMA.FTZ R0, R6, R75, R0 ;  /* 0x0000004b06007223 */ /* 0x000fc60000010000 */
[----:B------:R-:W3:Y:S01]  /*282f0*/  LDL.LU R15, [R1+0x7c0] ;  /* 0x0007c000010f7983 */ /* 0x000ee20000300800 */
[----:B------:R-:W-:-:S03]  /*28300*/  FFMA.FTZ R0, R246, R71, R0 ;  /* 0x00000047f6007223 */ /* 0x000fc60000010000 */
[----:B------:R-:W3:Y:S04]  /*28310*/  LDL.LU R6, [R1+0x7bc] ;  /* 0x0007bc0001067983 */ /* 0x000ee80000300800 */
[----:B------:R-:W3:Y:S01]  /*28320*/  LDL.LU R11, [R1+0x7b8] ;  /* 0x0007b800010b7983 */ /* 0x000ee20000300800 */
[----:B------:R-:W-:-:S03]  /*28330*/  FFMA.FTZ R248, R247, R58, R248 ;  /* 0x0000003af7f87223 */ /* 0x000fc600000100f8 */
[----:B------:R-:W3:Y:S04]  /*28340*/  LDL.LU R246, [R1+0x7b4] ;  /* 0x0007b40001f67983 */ /* 0x000ee80000300800 */
[----:B------:R-:W3:Y:S04]  /*28350*/  LDL.LU R7, [R1+0x7b0] ;  /* 0x0007b00001077983 */ /* 0x000ee80000300800 */
[----:B------:R-:W3:Y:S01]  /*28360*/  LDL R247, [R1+0x28] ;  /* 0x0000280001f77983 */ /* 0x000ee20000100800 */
[----:B------:R-:W-:-:S04]  /*28370*/  FFMA.FTZ R248, R54, UR72, R248 ;  /* 0x0000004836f87c23 */ /* 0x000fc800080100f8 */
        /* <DEDUP_REMOVED lines=8> */
[----:B------:R-:W-:Y:S01]  /*28400*/  FFMA.FTZ R248, R18, UR11, R248 ;  /* 0x0000000b12f87c23 */ /* 0x000fe200080100f8 */
[----:B------:R-:W-:Y:S02]  /*28410*/  FFMA.FTZ R0, R252, R67, R0 ;  /* 0x00000043fc007223 */ /* 0x000fe40000010000 */
[----:B------:R-:W3:Y:S02]  /*28420*/  LDL R252, [R1+0x6c] ;  /* 0x00006c0001fc7983 */ /* 0x000ee40000100800 */
[----:B------:R-:W-:Y:S02]  /*28430*/  FFMA.FTZ R0, R3, R63, R0 ;  /* 0x0000003f03007223 */ /* 0x000fe40000010000 */
[----:B------:R-:W3:Y:S02]  /*28440*/  LDL R3, [R1+0x2c] ;  /* 0x00002c0001037983 */ /* 0x000ee40000100800 */
[----:B------:R-:W-:Y:S02]  /*28450*/  FFMA.FTZ R0, R2, R59, R0 ;  /* 0x0000003b02007223 */ /* 0x000fe40000010000 */
[----:B------:R-:W3:Y:S01]  /*28460*/  LDL R2, [R1+0x38] ;  /* 0x0000380001027983 */ /* 0x000ee20000100800 */
[----:B--2---:R-:W-:-:S04]  /*28470*/  FFMA.FTZ R248, R14, UR15, R248 ;  /* 0x0000000f0ef87c23 */ /* 0x004fc800080100f8 */
[----:B----4-:R-:W-:-:S04]  /*28480*/  FFMA.FTZ R248, R10, UR19, R248 ;  /* 0x000000130af87c23 */ /* 0x010fc800080100f8 */
[----:B---3--:R-:W-:-:S04]  /*28490*/  FFMA.FTZ R248, R6, UR23, R248 ;  /* 0x0000001706f87c23 */ /* 0x008fc800080100f8 */
[----:B------:R-:W-:-:S04]  /*284a0*/  FFMA.FTZ R248, R246, UR27, R248 ;  /* 0x0000001bf6f87c23 */ /* 0x000fc800080100f8 */
[----:B------:R-:W-:Y:S02]  /*284b0*/  FFMA.FTZ R248, R247, UR31, R248 ;  /* 0x0000001ff7f87c23 */ /* 0x000fe400080100f8 */
[----:B------:R-:W2:Y:S02]  /*284c0*/  LDL.LU R247, [R1+0x7ac] ;  /* 0x0007ac0001f77983 */ /* 0x000ea40000300800 */
[----:B------:R-:W-:Y:S02]  /*284d0*/  FADD.FTZ R248, R248, R251 ;  /* 0x000000fbf8f87221 */ /* 0x000fe40000010000 */
        /* <DEDUP_REMOVED lines=14> */
[----:B--2---:R-:W-:-:S04]  /*285c0*/  FFMA.FTZ R0, R247, UR26, R0 ;  /* 0x0000001af7007c23 */ /* 0x004fc80008010000 */
[----:B------:R-:W-:Y:S02]  /*285d0*/  FFMA.FTZ R0, R3, UR30, R0 ;  /* 0x0000001e03007c23 */ /* 0x000fe40008010000 */
[----:B------:R0:W5:Y:S02]  /*285e0*/  LDL.LU R3, [R1+0x7a8] ;  /* 0x0007a80001037983 */ /* 0x0001640000300800 */
[----:B------:R-:W-:Y:S01]  /*285f0*/  FADD.FTZ R248, R0, R248 ;  /* 0x000000f800f87221 */ /* 0x000fe20000010000 */
[----:B------:R-:W-:-:S03]  /*28600*/  @P0 SEL R0, RZ, UR38, P3 ;  /* 0x00000026ff000c07 */ /* 0x000fc60009800000 */
[----:B-1----:R-:W-:Y:S01]  /*28610*/  FMUL.FTZ R248, R248, UR34 ;  /* 0x00000022f8f87c20 */ /* 0x002fe20008410000 */
[----:B------:R-:W-:Y:S02]  /*28620*/  @P0 IADD3 R0, PT, PT, R2, -UR41, R0 ;  /* 0x8000002902000c10 */ /* 0x000fe4000fffe000 */
[----:B------:R0:W5:Y:S01]  /*28630*/  LDL.LU R2, [R1+0x7a4] ;  /* 0x0007a40001027983 */ /* 0x0001620000300800 */
[----:B------:R-:W-:Y:S01]  /*28640*/  @P2 FADD.FTZ R248, R248, R250 ;  /* 0x000000faf8f82221 */ /* 0x000fe20000010000 */
[----:B------:R-:W-:-:S05]  /*28650*/  @P0 I2FP.F32.S32 R0, R0 ;  /* 0x0000000000000245 */ /* 0x000fca0000201400 */
[----:B------:R-:W-:-:S05]  /*28660*/  @P0 FFMA.FTZ R248, R0, R249, R248 ;  /* 0x000000f900f80223 */ /* 0x000fca00000100f8 */
[----:B------:R-:W-:Y:S01]  /*28670*/  @!P6 FMNMX.FTZ R252, R252, R248, !PT ;  /* 0x000000f8fcfce209 */ /* 0x000fe20007810000 */
[----:B---3--:R0:W-:Y:S04]  /*28680*/  STS [R251], R248 ;  /* 0x000000f8fb007388 */ /* 0x0081e80000000800 */
[----:B------:R0:W-:Y:S02]  /*28690*/  @!P6 STL [R1+0x6c], R252 ;  /* 0x00006cfc0100e387 */ /* 0x0001e40000100800 */
.L_x_1660:
[----:B------:R-:W-:Y:S05]  /*286a0*/  BSYNC.RECONVERGENT B0 ;  /* 0x0000000000007941 */ /* 0x000fea0003800200 */
.L_x_1659:
[----:B0----5:R-:W4:Y:S04]  /*286b0*/  LDL.LU R0, [R1+0x68] ;  /* 0x0000680001007983 */ /* 0x021f280000300800 */
[----:B------:R0:W-:Y:S04]  /*286c0*/  STL [R1+0x7a4], R2 ;  /* 0x0007a40201007387 */ /* 0x0001e80000100800 */
[----:B0-----:R-:W4:Y:S04]  /*286d0*/  LDL R2, [R1+0x784] ;  /* 0x0007840001027983 */ /* 0x001f280000100800 */
[----:B------:R-:W4:Y:S04]  /*286e0*/  LDL.LU R252, [R1+0x60] ;  /* 0x0000600001fc7983 */ /* 0x000f280000300800 */
[----:B-123--:R-:W2:Y:S04]  /*286f0*/  LDL.LU R251, [R1+0x38] ;  /* 0x0000380001fb7983 */ /* 0x00eea80000300800 */
[----:B------:R-:W3:Y:S04]  /*28700*/  LDL.LU R249, [R1+0x64] ;  /* 0x0000640001f97983 */ /* 0x000ee80000300800 */
[----:B------:R-:W3:Y:S01]  /*28710*/  LDL.LU R248, [R1+0x3c] ;  /* 0x00003c0001f87983 */ /* 0x000ee20000300800 */
[----:B----4-:R-:W-:-:S04]  /*28720*/  IMAD.MOV.U32 R250, RZ, RZ, R0 ;  /* 0x000000fffffa7224 */ /* 0x010fc800078e0000 */
[----:B------:R-:W-:Y:S01]  /*28730*/  VIADD R250, R250, 0x400 ;  /* 0x00000400fafa7836 */ /* 0x000fe20000000000 */
[----:B------:R-:W-:Y:S01]  /*28740*/  IADD3 R252, P2, PT, R252, 0x100, RZ ;  /* 0x00000100fcfc7810 */ /* 0x000fe20007f5e0ff */
[----:B--2---:R-:W-:-:S05]  /*28750*/  VIADD R0, R251, 0xff ;  /* 0x000000fffb007836 */ /* 0x004fca0000000000 */
[----:B------:R-:W-:Y:S01]  /*28760*/  ISETP.GE.AND P0, PT, R0, R2, PT ;  /* 0x000000020000720c */ /* 0x000fe20003f06270 */
[----:B---3--:R-:W-:Y:S01]  /*28770*/  VIADD R249, R249, 0x100 ;  /* 0x00000100f9f97836 */ /* 0x008fe20000000000 */
[----:B------:R-:W-:Y:S01]  /*28780*/  IADD3 R0, PT, PT, R251, 0x100, RZ ;  /* 0x00000100fb007810 */ /* 0x000fe20007ffe0ff */
[----:B------:R0:W5:Y:S01]  /*28790*/  LDL.LU R2, [R1+0x7a4] ;  /* 0x0007a40001027983 */ /* 0x0001620000300800 */
[----:B------:R-:W-:-:S03]  /*287a0*/  IMAD.X R248, RZ, RZ, R248, P2 ;  /* 0x000000fffff87224 */ /* 0x000fc600010e06f8 */
[----:B------:R0:W-:Y:S04]  /*287b0*/  STL [R1+0x60], R252 ;  /* 0x000060fc01007387 */ /* 0x0001e80000100800 */
[----:B------:R0:W-:Y:S04]  /*287c0*/  STL [R1+0x68], R250 ;  /* 0x000068fa01007387 */ /* 0x0001e80000100800 */
[----:B------:R0:W-:Y:S04]  /*287d0*/  STL [R1+0x38], R0 ;  /* 0x0000380001007387 */ /* 0x0001e80000100800 */
[----:B------:R0:W-:Y:S04]  /*287e0*/  STL [R1+0x64], R249 ;  /* 0x000064f901007387 */ /* 0x0001e80000100800 */
[----:B------:R0:W-:Y:S01]  /*287f0*/  STL [R1+0x3c], R248 ;  /* 0x00003cf801007387 */ /* 0x0001e20000100800 */
[----:B------:R-:W-:Y:S05]  /*28800*/  @!P0 BRA `(.L_x_1661) ;  /* 0xfffffdb800248947 */ /* 0x000fea000383ffff */
.L_x_1275:
[----:B------:R-:W-:Y:S05]  /*28810*/  BSYNC.RECONVERGENT B1 ;  /* 0x0000000000017941 */ /* 0x000fea0003800200 */
.L_x_1274:
[----:B0-----:R-:W2:Y:S01]  /*28820*/  LDL.LU R248, [R1+0x6c] ;  /* 0x00006c0001f87983 */ /* 0x001ea20000300800 */
[----:B------:R-:W0:Y:S01]  /*28830*/  S2UR UR8, SR_CgaCtaId ;  /* 0x00000000000879c3 */ /* 0x000e220000008800 */
[----:B------:R-:W-:Y:S01]  /*28840*/  UMOV UR7, 0x400 ;  /* 0x0000040000077882 */ /* 0x000fe20000000000 */
[----:B------:R-:W-:Y:S01]  /*28850*/  BSSY.RECONVERGENT B0, `(.L_x_1662) ;  /* 0x000016b000007945 */ /* 0x000fe20003800200 */
[----:B------:R-:W-:-:S05]  /*28860*/  IMAD.MOV.U32 R11, RZ, RZ, RZ ;  /* 0x000000ffff0b7224 */ /* 0x000fca00078e00ff */
[----:B------:R-:W1:Y:S01]  /*28870*/  S2UR UR6, SR_CTAID.Y ;  /* 0x00000000000679c3 */ /* 0x000e620000002600 */
[----:B0-----:R-:W-:Y:S01]  /*28880*/  ULEA UR9, UR8, UR7, 0x18 ;  /* 0x0000000708097291 */ /* 0x001fe2000f8ec0ff */
[----:B-1----:R-:W-:Y:S01]  /*28890*/  IMAD R3, R3, UR6, RZ ;  /* 0x0000000603037c24 */ /* 0x002fe2000f8e02ff */
[----:B--2---:R-:W0:Y:S02]  /*288a0*/  SHFL.BFLY PT, R0, R248, 0x10, 0x1f ;  /* 0x0e001f00f8007f89 */ /* 0x004e2400000e0000 */
[----:B0-----:R-:W-:-:S05]  /*288b0*/  FMNMX.FTZ R0, R0, R248, !PT ;  /* 0x000000f800007209 */ /* 0x001fca0007810000 */
[----:B------:R-:W0:Y:S02]  /*288c0*/  SHFL.BFLY PT, R5, R0, 0x8, 0x1f ;  /* 0x0d001f0000057f89 */ /* 0x000e2400000e0000 */
[----:B0-----:R-:W-:-:S05]  /*288d0*/  FMNMX.FTZ R5, R0, R5, !PT ;  /* 0x0000000500057209 */ /* 0x001fca0007810000 */
[----:B------:R-:W0:Y:S02]  /*288e0*/  SHFL.BFLY PT, R4, R5, 0x4, 0x1f ;  /* 0x0c801f0005047f89 */ /* 0x000e2400000e0000 */
[----:B0-----:R-:W-:Y:S02]  /*288f0*/  FMNMX.FTZ R6, R5, R4, !PT ;  /* 0x0000000405067209 */ /* 0x001fe40007810000 */
[----:B------:R-:W0:Y:S03]  /*28900*/  S2R R4, SR_TID.X ;  /* 0x0000000000047919 */ /* 0x000e260000002100 */
[----:B------:R-:W1:Y:S02]  /*28910*/  SHFL.BFLY PT, R7, R6, 0x2, 0x1f ;  /* 0x0c401f0006077f89 */ /* 0x000e6400000e0000 */
[----:B-1----:R-:W-:Y:S01]  /*28920*/  FMNMX.FTZ R7, R6, R7, !PT ;  /* 0x0000000706077209 */ /* 0x002fe20007810000 */
[----:B------:R-:W-:Y:S01]  /*28930*/  IMAD.MOV.U32 R6, RZ, RZ, -0x800001 ;  /* 0xff7fffffff067424 */ /* 0x000fe200078e00ff */
[----:B0-----:R-:W-:-:S03]  /*28940*/  LOP3.LUT P1, R27, R4, 0x1f, RZ, 0xc0, !PT ;  /* 0x0000001f041b7812 */ /* 0x001fc6000782c0ff */
[----:B------:R-:W0:Y:S01]  /*28950*/  SHFL.BFLY PT, R8, R7, 0x1, 0x1f ;  /* 0x0c201f0007087f89 */ /* 0x000e2200000e0000 */
[----:B------:R-:W-:Y:S01]  /*28960*/  IMAD.SHL.U32 R0, R4, 0x4, RZ ;  /* 0x0000000404007824 */ /* 0x000fe200078e00ff */
[----:B------:R-:W-:-:S04]  /*28970*/  ISETP.GT.U32.AND P0, PT, R27, 0x7, PT ;  /* 0x000000071b00780c */ /* 0x000fc80003f04070 */
[----:B------:R-:W-:-:S04]  /*28980*/  LOP3.LUT R10, R0, 0x7c, RZ, 0xc0, !PT ;  /* 0x0000007c000a7812 */ /* 0x000fc800078ec0ff */
[----:B------:R-:W-:Y:S02]  /*28990*/  @!P1 LEA.HI R5, R4, UR9, RZ, 0x1d ;  /* 0x0000000904059c11 */ /* 0x000fe4000f8fe8ff */
[----:B0-----:R-:W-:-:S05]  /*289a0*/  FMNMX.FTZ R12, R7, R8, !PT ;  /* 0x00000008070c7209 */ /* 0x001fca0007810000 */
[----:B------:R0:W-:Y:S01]  /*289b0*/  @!P1 STS [R5], R12 ;  /* 0x0000000c05009388 */ /* 0x0001e20000000800 */
[----:B------:R-:W-:Y:S01]  /*289c0*/  BAR.SYNC.DEFER_BLOCKING 0x0 ;  /* 0x0000000000007b1d */ /* 0x000fe20000010000 */
[----:B0-----:R-:W-:-:S05]  /*289d0*/  IADD3 R5, PT, PT, R4, UR74, RZ ;  /* 0x0000004a04057c10 */ /* 0x001fca000fffe0ff */
[----:B------:R-:W0:Y:S01]  /*289e0*/  @!P0 LDS R6, [R10+UR9] ;  /* 0x000000090a068984 */ /* 0x000e220008000800 */
[----:B------:R-:W-:-:S03]  /*289f0*/  ISETP.GE.AND P0, PT, R5, UR41, PT ;  /* 0x0000002905007c0c */ /* 0x000fc6000bf06270 */
[----:B0-----:R-:W0:Y:S02]  /*28a00*/  SHFL.BFLY PT, R7, R6, 0x4, 0x1f ;  /* 0x0c801f0006077f89 */ /* 0x001e2400000e0000 */
[----:B0-----:R-:W-:Y:S02]  /*28a10*/  FMNMX.FTZ R7, R7, R6, !PT ;  /* 0x0000000607077209 */ /* 0x001fe40007810000 */
[----:B------:R-:W-:-:S03]  /*28a20*/  SHF.R.S32.HI R6, RZ, 0x1f, R3 ;  /* 0x0000001fff067819 */ /* 0x000fc60000011403 */
[----:B------:R-:W0:Y:S02]  /*28a30*/  SHFL.BFLY PT, R8, R7, 0x2, 0x1f ;  /* 0x0c401f0007087f89 */ /* 0x000e2400000e0000 */
[----:B0-----:R-:W-:-:S05]  /*28a40*/  FMNMX.FTZ R8, R7, R8, !PT ;  /* 0x0000000807087209 */ /* 0x001fca0007810000 */
[----:B------:R-:W0:Y:S02]  /*28a50*/  SHFL.BFLY PT, R9, R8, 0x1, 0x1f ;  /* 0x0c201f0008097f89 */ /* 0x000e2400000e0000 */
[----:B0-----:R-:W-:-:S05]  /*28a60*/  FMNMX.FTZ R9, R8, R9, !PT ;  /* 0x0000000908097209 */ /* 0x001fca0007810000 */
[----:B------:R0:W1:Y:S01]  /*28a70*/  SHFL.IDX PT, R30, R9, RZ, 0x1f ;  /* 0x00001fff091e7589 */ /* 0x00006200000e0000 */
[----:B------:R-:W-:Y:S05]  /*28a80*/  @P0 BRA `(.L_x_1663) ;  /* 0x00000014001c0947 */ /* 0x000fea0003800000 */
[----:B0-----:R-:W0:Y:S02]  /*28a90*/  LDC.64 R8, c[0x0][0x420] ;  /* 0x00010800ff087b82 */ /* 0x001e240000000a00 */
[----:B0-----:R-:W-:-:S04]  /*28aa0*/  ISETP.NE.U32.AND P0, PT, R8, RZ, PT ;  /* 0x000000ff0800720c */ /* 0x001fc80003f05070 */
[----:B------:R-:W-:-:S13]  /*28ab0*/  ISETP.NE.AND.EX P0, PT, R9, RZ, PT, P0 ;  /* 0x000000ff0900720c */ /* 0x000fda0003f05300 */
[----:B------:R-:W-:Y:S05]  /*28ac0*/  @P0 BRA `(.L_x_1664) ;  /* 0x0000000c00980947 */ /* 0x000fea0003800000 */
[----:B------:R-:W-:Y:S01]  /*28ad0*/  IMAD.MOV.U32 R12, RZ, RZ, 0x100 ;  /* 0x00000100ff0c7424 */ /* 0x000fe200078e00ff */
[----:B------:R-:W-:Y:S01]  /*28ae0*/  LOP3.LUT R8, RZ, R4, RZ, 0x33, !PT ;  /* 0x00000004ff087212 */ /* 0x000fe200078e33ff */
[----:B------:R-:W-:Y:S01]  /*28af0*/  BSSY.RECONVERGENT B1, `(.L_x_1665) ;  /* 0x000001c000017945 */ /* 0x000fe20003800200 */
[----:B------:R-:W-:Y:S02]  /*28b00*/  IMAD.MOV.U32 R11, RZ, RZ, RZ ;  /* 0x000000ffff0b7224 */ /* 0x000fe400078e00ff */
[----:B------:R-:W-:-:S04]  /*28b10*/  VIADDMNMX R7, R5, R12, UR41, !PT ;  /* 0x0000002905077e46 */ /* 0x000fc8000f80010c */
[----:B------:R-:W-:-:S04]  /*28b20*/  IADD3 R8, PT, PT, R7, -UR74, R8 ;  /* 0x8000004a07087c10 */ /* 0x000fc8000fffe008 */
[C---:B------:R-:W-:Y:S02]  /*28b30*/  LOP3.LUT R7, R8.reuse, 0x300, RZ, 0xc0, !PT ;  /* 0x0000030008077812 */ /* 0x040fe400078ec0ff */
[----:B------:R-:W-:Y:S02]  /*28b40*/  ISETP.GE.U32.AND P1, PT, R8, 0x300, PT ;  /* 0x000003000800780c */ /* 0x000fe40003f26070 */
[----:B------:R-:W-:Y:S01]  /*28b50*/  ISETP.NE.AND P0, PT, R7, 0x300, PT ;  /* 0x000003000700780c */ /* 0x000fe20003f05270 */
[----:B------:R-:W-:-:S12]  /*28b60*/  IMAD.MOV.U32 R7, RZ, RZ, R5 ;  /* 0x000000ffff077224 */ /* 0x000fd800078e0005 */
[----:B------:R-:W-:Y:S05]  /*28b70*/  @!P0 BRA `(.L_x_1666) ;  /* 0x00000000004c8947 */ /* 0x000fea0003800000 */
[----:B------:R-:W-:Y:S01]  /*28b80*/  UIADD3 UR4, UPT, UPT, UR7, 0x840, URZ ;  /* 0x0000084007047890 */ /* 0x000fe2000fffe0ff */
[----:B------:R-:W-:Y:S01]  /*28b90*/  LEA.HI R7, R8, 0x1, RZ, 0x18 ;  /* 0x0000000108077811 */ /* 0x000fe200078fc0ff */
[----:B------:R-:W-:Y:S02]  /*28ba0*/  IMAD.MOV.U32 R11, RZ, RZ, RZ ;  /* 0x000000ffff0b7224 */ /* 0x000fe400078e00ff */
[----:B------:R-:W-:Y:S01]  /*28bb0*/  ULEA UR4, UR8, UR4, 0x18 ;  /* 0x0000000408047291 */ /* 0x000fe2000f8ec0ff */
[----:B------:R-:W-:Y:S02]  /*28bc0*/  LOP3.LUT R8, R7, 0x3, RZ, 0xc0, !PT ;  /* 0x0000000307087812 */ /* 0x000fe400078ec0ff */
[----:B------:R-:W-:-:S03]  /*28bd0*/  MOV R7, R5 ;  /* 0x0000000500077202 */ /* 0x000fc60000000f00 */
[----:B------:R-:W-:Y:S02]  /*28be0*/  IMAD.MOV R9, RZ, RZ, -R8 ;  /* 0x000000ffff097224 */ /* 0x000fe400078e0a08 */
[----:B------:R-:W-:-:S07]  /*28bf0*/  VIADD R8, R0, UR4 ;  /* 0x0000000400087c36 */ /* 0x000fce0008000000 */
.L_x_1667:
[----:B------:R-:W1:Y:S01]  /*28c00*/  LDS R12, [R8] ;  /* 0x00000000080c7984 */ /* 0x000e620000000800 */
[----:B------:R-:W-:Y:S02]  /*28c10*/  VIADD R9, R9, 0x1 ;  /* 0x0000000109097836 */ /* 0x000fe40000000000 */
[----:B------:R-:W-:-:S03]  /*28c20*/  VIADD R7, R7, 0x100 ;  /* 0x0000010007077836 */ /* 0x000fc60000000000 */
        /* <DEDUP_REMOVED lines=8> */
.L_x_1666:
[----:B------:R-:W-:Y:S05]  /*28cb0*/  BSYNC.RECONVERGENT B1 ;  /* 0x0000000000017941 */ /* 0x000fea0003800200 */
.L_x_1665:
[----:B------:R-:W-:Y:S05]  /*28cc0*/  @!P1 BRA `(.L_x_1663) ;  /* 0x00000010008c9947 */ /* 0x000fea0003800000 */
[----:B------:R-:W-:Y:S01]  /*28cd0*/  IADD3 R8, PT, PT, -R7, UR41, RZ ;  /* 0x0000002907087c10 */ /* 0x000fe2000fffe1ff */
[----:B------:R-:W-:Y:S01]  /*28ce0*/  UIADD3 UR4, UPT, UPT, UR7, 0x840, URZ ;  /* 0x0000084007047890 */ /* 0x000fe2000fffe0ff */
[----:B------:R-:W-:Y:S01]  /*28cf0*/  BSSY.RECONVERGENT B1, `(.L_x_1668) ;  /* 0x0000070000017945 */ /* 0x000fe20003800200 */
[----:B------:R-:W-:Y:S01]  /*28d00*/  USHF.L.U32 UR5, UR74, 0x2, URZ ;  /* 0x000000024a057899 */ /* 0x000fe200080006ff */
[----:B------:R-:W-:Y:S01]  /*28d10*/  ISETP.GT.AND P1, PT, R8, 0xc00, PT ;  /* 0x00000c000800780c */ /* 0x000fe20003f24270 */
[----:B------:R-:W-:Y:S01]  /*28d20*/  ULEA UR4, UR8, UR4, 0x18 ;  /* 0x0000000408047291 */ /* 0x000fe2000f8ec0ff */
[----:B------:R-:W-:-:S03]  /*28d30*/  PLOP3.LUT P0, PT, PT, PT, PT, 0x80, 0x8 ;  /* 0x000000000008781c */ /* 0x000fc60003f0f070 */
[----:B------:R-:W-:Y:S02]  /*28d40*/  LEA R8, R7, -UR5, 0x2 ;  /* 0x8000000507087c11 */ /* 0x000fe4000f8e10ff */
[----:B------:R-:W-:-:S04]  /*28d50*/  MOV R9, UR4 ;  /* 0x0000000400097c02 */ /* 0x000fc80008000f00 */
[----:B------:R-:W-:Y:S02]  /*28d60*/  IADD3 R8, PT, PT, R8, 0x800, R9 ;  /* 0x0000080008087810 */ /* 0x000fe40007ffe009 */
[----:B------:R-:W-:Y:S05]  /*28d70*/  @!P1 BRA `(.L_x_1669) ;  /* 0x00000004009c9947 */ /* 0x000fea0003800000 */
[----:B------:R-:W-:Y:S01]  /*28d80*/  IMAD.U32 R28, RZ, RZ, UR41 ;  /* 0x00000029ff1c7e24 */ /* 0x000fe2000f8e00ff */
[----:B------:R-:W-:-:S03]  /*28d90*/  PLOP3.LUT P0, PT, PT, PT, PT, 0x8, 0x80 ;  /* 0x000000000080781c */ /* 0x000fc60003f0e170 */
[----:B------:R-:W-:-:S10]  /*28da0*/  VIADD R28, R28, 0xfffff400 ;  /* 0xfffff4001c1c7836 */ /* 0x000fd40000000000 */
.L_x_1670:
[----:B------:R-:W1:Y:S01]  /*28db0*/  LDS R9, [R8+-0x800] ;  /* 0xfff8000008097984 */ /* 0x000e620000000800 */
[----:B------:R-:W-:-:S03]  /*28dc0*/  VIADD R7, R7, 0x1000 ;  /* 0x0000100007077836 */ /* 0x000fc60000000000 */
[----:B------:R-:W0:Y:S02]  /*28dd0*/  LDS R12, [R8+-0x400] ;  /* 0xfffc0000080c7984 */ /* 0x000e240000000800 */
[----:B------:R-:W-:Y:S02]  /*28de0*/  ISETP.GE.AND P1, PT, R7, R28, PT ;  /* 0x0000001c0700720c */ /* 0x000fe40003f26270 */
[----:B------:R-:W2:Y:S04]  /*28df0*/  LDS R13, [R8] ;  /* 0x00000000080d7984 */ /* 0x000ea80000000800 */
[----:B------:R-:W3:Y:S04]  /*28e00*/  LDS R14, [R8+0x400] ;  /* 0x00040000080e7984 */ /* 0x000ee80000000800 */
[----:B------:R-:W4:Y:S04]  /*28e10*/  LDS R15, [R8+0x800] ;  /* 0x00080000080f7984 */ /* 0x000f280000000800 */
[----:B------:R-:W4:Y:S04]  /*28e20*/  LDS R16, [R8+0xc00] ;  /* 0x000c000008107984 */ /* 0x000f280000000800 */
[----:B------:R-:W4:Y:S04]  /*28e30*/  LDS R17, [R8+0x1000] ;  /* 0x0010000008117984 */ /* 0x000f280000000800 */
[----:B------:R-:W4:Y:S04]  /*28e40*/  LDS R18, [R8+0x1400] ;  /* 0x0014000008127984 */ /* 0x000f280000000800 */
[----:B------:R-:W4:Y:S04]  /*28e50*/  LDS R19, [R8+0x1800] ;  /* 0x0018000008137984 */ /* 0x000f280000000800 */
[----:B------:R-:W4:Y:S01]  /*28e60*/  LDS R20, [R8+0x1c00] ;  /* 0x001c000008147984 */ /* 0x000f220000000800 */
        /* <DEDUP_REMOVED lines=8> */
[----:B------:R-:W4:Y:S01]  /*28ef0*/  MUFU.EX2 R9, R9 ;  /* 0x0000000900097308 */ /* 0x000f220000000800 */
        /* <DEDUP_REMOVED lines=8> */
[C---:B------:R-:W-:Y:S01]  /*28f80*/  FADD.FTZ R16, -R30.reuse, R16 ;  /* 0x000000101e107221 */ /* 0x040fe20000010100 */
[----:B------:R-:W4:Y:S01]  /*28f90*/  LDS R26, [R8+0x3400] ;  /* 0x00340000081a7984 */ /* 0x000f220000000800 */
        /* <DEDUP_REMOVED lines=32> */
[----:B------:R-:W-:Y:S01]  /*291a0*/  FADD.FTZ R26, -R30, R26 ;  /* 0x0000001a1e1a7221 */ /* 0x000fe20000010100 */
        /* <DEDUP_REMOVED lines=36> */
.L_x_1669:
[----:B------:R-:W-:Y:S05]  /*293f0*/  BSYNC.RECONVERGENT B1 ;  /* 0x0000000000017941 */ /* 0x000fea0003800200 */
.L_x_1668:
        /* <DEDUP_REMOVED lines=26> */
[C---:B------:R-:W-:Y:S01]  /*295a0*/  FADD.FTZ R16, -R30.reuse, R16 ;  /* 0x000000101e107221 */ /* 0x040fe20000010100 */
        /* <DEDUP_REMOVED lines=28> */
.L_x_1672:
[----:B------:R-:W-:Y:S05]  /*29770*/  BSYNC.RECONVERGENT B1 ;  /* 0x0000000000017941 */ /* 0x000fea0003800200 */
.L_x_1671:
        /* <DEDUP_REMOVED lines=27> */
.L_x_1664:
[----:B------:R-:W-:Y:S01]  /*29930*/  IMAD.MOV.U32 R14, RZ, RZ, 0x100 ;  /* 0x00000100ff0e7424 */ /* 0x000fe200078e00ff */
[----:B------:R-:W-:Y:S01]  /*29940*/  LOP3.LUT R12, RZ, R4, RZ, 0x33, !PT ;  /* 0x00000004ff0c7212 */ /* 0x000fe200078e33ff */
[----:B------:R-:W-:Y:S03]  /*29950*/  BSSY.RECONVERGENT B1, `(.L_x_1673) ;  /* 0x0000023000017945 */ /* 0x000fe60003800200 */
[----:B------:R-:W-:-:S04]  /*29960*/  VIADDMNMX R7, R5, R14, UR41, !PT ;  /* 0x0000002905077e46 */ /* 0x000fc8000f80010e */
[----:B------:R-:W-:Y:S01]  /*29970*/  IADD3 R7, PT, PT, R7, -UR74, R12 ;  /* 0x8000004a07077c10 */ /* 0x000fe2000fffe00c */
[----:B------:R-:W-:-:S03]  /*29980*/  IMAD.MOV.U32 R12, RZ, RZ, R5 ;  /* 0x000000ffff0c7224 */ /* 0x000fc600078e0005 */
[C---:B------:R-:W-:Y:S02]  /*29990*/  LOP3.LUT R11, R7.reuse, 0x300, RZ, 0xc0, !PT ;  /* 0x00000300070b7812 */ /* 0x040fe400078ec0ff */
[----:B------:R-:W-:Y:S02]  /*299a0*/  ISETP.GE.U32.AND P0, PT, R7, 0x300, PT ;  /* 0x000003000700780c */ /* 0x000fe40003f06070 */
[----:B------:R-:W-:Y:S01]  /*299b0*/  ISETP.NE.AND P1, PT, R11, 0x300, PT ;  /* 0x000003000b00780c */ /* 0x000fe20003f25270 */
[----:B------:R-:W-:-:S12]  /*299c0*/  IMAD.MOV.U32 R11, RZ, RZ, RZ ;  /* 0x000000ffff0b7224 */ /* 0x000fd800078e00ff */
[----:B------:R-:W-:Y:S05]  /*299d0*/  @!P1 BRA `(.L_x_1674) ;  /* 0x0000000000689947 */ /* 0x000fea0003800000 */
[----:B------:R-:W-:Y:S01]  /*299e0*/  UIADD3 UR4, UPT, UPT, UR7, 0x840, URZ ;  /* 0x0000084007047890 */ /* 0x000fe2000fffe0ff */
[----:B------:R-:W-:Y:S01]  /*299f0*/  LEA.HI R7, R7, 0x1, RZ, 0x18 ;  /* 0x0000000107077811 */ /* 0x000fe200078fc0ff */
[----:B------:R-:W-:Y:S01]  /*29a00*/  HFMA2 R11, -RZ, RZ, 0, 0 ;  /* 0x00000000ff0b7431 */ /* 0x000fe200000001ff */
[--C-:B------:R-:W-:Y:S01]  /*29a10*/  IADD3 R8, P1, P2, R3, R8, R5.reuse ;  /* 0x0000000803087210 */ /* 0x100fe20007a3e005 */
[----:B------:R-:W-:Y:S01]  /*29a20*/  ULEA UR4, UR8, UR4, 0x18 ;  /* 0x0000000408047291 */ /* 0x000fe2000f8ec0ff */
[----:B------:R-:W-:Y:S01]  /*29a30*/  LOP3.LUT R7, R7, 0x3, RZ, 0xc0, !PT ;  /* 0x0000000307077812 */ /* 0x000fe200078ec0ff */
[----:B------:R-:W-:Y:S01]  /*29a40*/  IMAD.MOV.U32 R12, RZ, RZ, R5 ;  /* 0x000000ffff0c7224 */ /* 0x000fe200078e0005 */
[----:B------:R-:W-:-:S03]  /*29a50*/  IADD3.X R9, PT, PT, R6, R9, RZ, P1, P2 ;  /* 0x0000000906097210 */ /* 0x000fc60000fe44ff */
[----:B------:R-:W-:Y:S02]  /*29a60*/  IMAD.MOV R13, RZ, RZ, -R7 ;  /* 0x000000ffff0d7224 */ /* 0x000fe400078e0a07 */
[----:B------:R-:W-:-:S07]  /*29a70*/  VIADD R7, R0, UR4 ;  /* 0x0000000400077c36 */ /* 0x000fce0008000000 */
.L_x_1675:
[----:B------:R0:W2:Y:S01]  /*29a80*/  LDG.E.U8 R14, desc[UR36][R8.64] ;  /* 0x00000024080e7981 */ /* 0x0000a2000c1e1100 */
[----:B------:R-:W-:Y:S01]  /*29a90*/  IADD3 R13, PT, PT, R13, 0x1, RZ ;  /* 0x000000010d0d7810 */ /* 0x000fe20007ffe0ff */
[----:B------:R-:W-:Y:S01]  /*29aa0*/  VIADD R12, R12, 0x100 ;  /* 0x000001000c0c7836 */ /* 0x000fe20000000000 */
[----:B0-----:R-:W-:-:S05]  /*29ab0*/  IADD3 R8, P2, PT, R8, 0x100, RZ ;  /* 0x0000010008087810 */ /* 0x001fca0007f5e0ff */
[----:B------:R-:W-:Y:S01]  /*29ac0*/  IMAD.X R9, RZ, RZ, R9, P2 ;  /* 0x000000ffff097224 */ /* 0x000fe200010e0609 */
[----:B--2---:R-:W-:-:S13]  /*29ad0*/  ISETP.NE.AND P1, PT, R14, RZ, PT ;  /* 0x000000ff0e00720c */ /* 0x004fda0003f25270 */
        /* <DEDUP_REMOVED lines=10> */
.L_x_1674:
[----:B------:R-:W-:Y:S05]  /*29b80*/  BSYNC.RECONVERGENT B1 ;  /* 0x0000000000017941 */ /* 0x000fea0003800200 */
.L_x_1673:
        /* <DEDUP_REMOVED lines=13> */
.L_x_1676:
[----:B------:R-:W2:Y:S04]  /*29c60*/  LDG.E.U8 R15, desc[UR36][R8.64+-0x200] ;  /* 0xfffe0024080f7981 */ /* 0x000ea8000c1e1100 */
[----:B------:R-:W3:Y:S04]  /*29c70*/  LDG.E.U8 R13, desc[UR36][R8.64+-0x100] ;  /* 0xffff0024080d7981 */ /* 0x000ee8000c1e1100 */
[----:B------:R-:W4:Y:S04]  /*29c80*/  LDG.E.U8 R14, desc[UR36][R8.64] ;  /* 0x00000024080e7981 */ /* 0x000f28000c1e1100 */
[----:B------:R-:W4:Y:S01]  /*29c90*/  LDG.E.U8 R16, desc[UR36][R8.64+0x100] ;  /* 0x0001002408107981 */ /* 0x000f22000c1e1100 */
[----:B------:R-:W-:Y:S01]  /*29ca0*/  IMAD.MOV.U32 R18, RZ, RZ, RZ ;  /* 0x000000ffff127224 */ /* 0x000fe200078e00ff */
[----:B------:R-:W-:Y:S01]  /*29cb0*/  IADD3 R12, PT, PT, R12, 0x400, RZ ;  /* 0x000004000c0c7810 */ /* 0x000fe20007ffe0ff */
[----:B------:R-:W-:Y:S01]  /*29cc0*/  IMAD.MOV.U32 R20, RZ, RZ, RZ ;  /* 0x000000ffff147224 */ /* 0x000fe200078e00ff */
[----:B--2---:R-:W-:-:S02]  /*29cd0*/  ISETP.NE.AND P0, PT, R15, RZ, PT ;  /* 0x000000ff0f00720c */ /* 0x004fc40003f05270 */
[----:B---3--:R-:W-:Y:S02]  /*29ce0*/  ISETP.NE.AND P1, PT, R13, RZ, PT ;  /* 0x000000ff0d00720c */ /* 0x008fe40003f25270 */
[----:B----4-:R-:W-:Y:S01]  /*29cf0*/  ISETP.NE.AND P2, PT, R14, RZ, PT ;  /* 0x000000ff0e00720c */ /* 0x010fe20003f45270 */
[----:B------:R-:W-:Y:S01]  /*29d00*/  IMAD.MOV.U32 R14, RZ, RZ, RZ ;  /* 0x000000ffff0e7224 */ /* 0x000fe200078e00ff */
[----:B------:R-:W-:-:S07]  /*29d10*/  ISETP.NE.AND P3, PT, R16, RZ, PT ;  /* 0x000000ff1000720c */ /* 0x000fce0003f65270 */
[----:B------:R-:W1:Y:S01]  /*29d20*/  @!P0 LDS R13, [R7+-0x800] ;  /* 0xfff80000070d8984 */ /* 0x000e620000000800 */
[----:B------:R-:W-:-:S03]  /*29d30*/  IMAD.MOV.U32 R16, RZ, RZ, RZ ;  /* 0x000000ffff107224 */ /* 0x000fc600078e00ff */
[----:B------:R-:W0:Y:S04]  /*29d40*/  @!P1 LDS R15, [R7+-0x400] ;  /* 0xfffc0000070f9984 */ /* 0x000e280000000800 */
[----:B------:R-:W2:Y:S04]  /*29d50*/  @!P2 LDS R17, [R7] ;  /* 0x000000000711a984 */ /* 0x000ea80000000800 */
[----:B------:R-:W3:Y:S01]  /*29d60*/  @!P3 LDS R19, [R7+0x400] ;  /* 0x000400000713b984 */ /* 0x000ee20000000800 */
[----:B-1----:R-:W-:-:S04]  /*29d70*/  @!P0 FADD.FTZ R13, -R30, R13 ;  /* 0x0000000d1e0d8221 */ /* 0x002fc80000010100 */
[----:B------:R-:W-:Y:S01]  /*29d80*/  @!P0 FMUL.FTZ R13, R13, 1.4426950216293334961 ;  /* 0x3fb8aa3b0d0d8820 */ /* 0x000fe20000410000 */
[----:B0-----:R-:W-:-:S03]  /*29d90*/  @!P1 FADD.FTZ R15, -R30, R15 ;  /* 0x0000000f1e0f9221 */ /* 0x001fc60000010100 */
[----:B------:R-:W0:Y:S01]  /*29da0*/  @!P0 MUFU.EX2 R14, R13 ;  /* 0x0000000d000e8308 */ /* 0x000e220000000800 */
[----:B------:R-:W-:Y:S01]  /*29db0*/  @!P1 FMUL.FTZ R15, R15, 1.4426950216293334961 ;  /* 0x3fb8aa3b0f0f9820 */ /* 0x000fe20000410000 */
[----:B--2---:R-:W-:Y:S01]  /*29dc0*/  @!P2 FADD.FTZ R17, -R30, R17 ;  /* 0x000000111e11a221 */ /* 0x004fe20000010100 */
[----:B------:R-:W-:Y:S01]  /*29dd0*/  ISETP.GE.AND P0, PT, R12, UR41, PT ;  /* 0x000000290c007c0c */ /* 0x000fe2000bf06270 */
[----:B---3--:R-:W-:Y:S02]  /*29de0*/  @!P3 FADD.FTZ R19, -R30, R19 ;  /* 0x000000131e13b221 */ /* 0x008fe40000010100 */
[----:B------:R-:W-:Y:S02]  /*29df0*/  @!P2 FMUL.FTZ R17, R17, 1.4426950216293334961 ;  /* 0x3fb8aa3b1111a820 */ /* 0x000fe40000410000 */
[----:B------:R-:W1:Y:S01]  /*29e00*/  @!P1 MUFU.EX2 R16, R15 ;  /* 0x0000000f00109308 */ /* 0x000e620000000800 */
[----:B------:R-:W-:Y:S01]  /*29e10*/  @!P3 FMUL.FTZ R19, R19, 1.4426950216293334961 ;  /* 0x3fb8aa3b1313b820 */ /* 0x000fe20000410000 */
[----:B------:R-:W-:-:S05]  /*29e20*/  IADD3 R8, P1, PT, R8, 0x400, RZ ;  /* 0x0000040008087810 */ /* 0x000fca0007f3e0ff */
[----:B------:R-:W-:Y:S01]  /*29e30*/  IMAD.X R9, RZ, RZ, R9, P1 ;  /* 0x000000ffff097224 */ /* 0x000fe200008e0609 */
        /* <DEDUP_REMOVED lines=12> */
.L_x_1663:
[----:B------:R-:W-:Y:S05]  /*29f00*/  BSYNC.RECONVERGENT B0 ;  /* 0x0000000000007941 */ /* 0x000fea0003800200 */
.L_x_1662:
[----:B---3--:R-:W2:Y:S01]  /*29f10*/  SHFL.BFLY PT, R8, R11, 0x10, 0x1f ;  /* 0x0e001f000b087f89 */ /* 0x008ea200000e0000 */
[C---:B------:R-:W-:Y:S01]  /*29f20*/  ISETP.NE.AND P0, PT, R27.reuse, RZ, PT ;  /* 0x000000ff1b00720c */ /* 0x040fe20003f05270 */
[----:B------:R-:W3:Y:S01]  /*29f30*/  LDCU.U8 UR10, c[0x0][0x48c] ;  /* 0x00009180ff0a77ac */ /* 0x000ee20008000000 */
[----:B------:R-:W-:Y:S01]  /*29f40*/  ISETP.GT.U32.AND P1, PT, R27, 0x7, PT ;  /* 0x000000071b00780c */ /* 0x000fe20003f24070 */
[----:B------:R-:W-:Y:S01]  /*29f50*/  UMOV UR4, URZ ;  /* 0x000000ff00047c82 */ /* 0x000fe20008000000 */
[----:B------:R-:W-:Y:S01]  /*29f60*/  UMOV UR5, URZ ;  /* 0x000000ff00057c82 */ /* 0x000fe20008000000 */
[----:B---3--:R-:W-:Y:S01]  /*29f70*/  UISETP.NE.AND UP0, UPT, UR10, URZ, UPT ;  /* 0x000000ff0a00728c */ /* 0x008fe2000bf05270 */
[----:B--2---:R-:W-:-:S07]  /*29f80*/  FADD.FTZ R8, R8, R11 ;  /* 0x0000000b08087221 */ /* 0x004fce0000010000 */
[----:B------:R-:W-:Y:S01]  /*29f90*/  @!P0 SHF.R.U32.HI R11, RZ, 0x3, R4 ;  /* 0x00000003ff0b8819 */ /* 0x000fe20000011604 */
[----:B------:R-:W2:Y:S03]  /*29fa0*/  SHFL.BFLY PT, R7, R8, 0x8, 0x1f ;  /* 0x0d001f0008077f89 */ /* 0x000ea600000e0000 */
[----:B------:R-:W-:Y:S01]  /*29fb0*/  @!P0 LOP3.LUT R11, R11, 0x7c, RZ, 0xc0, !PT ;  /* 0x0000007c0b0b8812 */ /* 0x000fe200078ec0ff */
[----:B--2---:R-:W-:-:S05]  /*29fc0*/  FADD.FTZ R7, R8, R7 ;  /* 0x0000000708077221 */ /* 0x004fca0000010000 */
[----:B------:R-:W2:Y:S02]  /*29fd0*/  SHFL.BFLY PT, R12, R7, 0x4, 0x1f ;  /* 0x0c801f00070c7f89 */ /* 0x000ea400000e0000 */
[----:B--2---:R-:W-:-:S05]  /*29fe0*/  FADD.FTZ R12, R7, R12 ;  /* 0x0000000c070c7221 */ /* 0x004fca0000010000 */
[----:B0-----:R-:W0:Y:S02]  /*29ff0*/  SHFL.BFLY PT, R9, R12, 0x2, 0x1f ;  /* 0x0c401f000c097f89 */ /* 0x001e2400000e0000 */
[----:B0-----:R-:W-:-:S05]  /*2a000*/  FADD.FTZ R9, R12, R9 ;  /* 0x000000090c097221 */ /* 0x001fca0000010000 */
[----:B------:R-:W0:Y:S02]  /*2a010*/  SHFL.BFLY PT, R14, R9, 0x1, 0x1f ;  /* 0x0c201f00090e7f89 */ /* 0x000e2400000e0000 */
[----:B0-----:R-:W-:-:S05]  /*2a020*/  FADD.FTZ R14, R9, R14 ;  /* 0x0000000e090e7221 */ /* 0x001fca0000010000 */
[----:B------:R-:W-:Y:S01]  /*2a030*/  @!P0 STS [R11+UR9+0x20], R14 ;  /* 0x0000200e0b008988 */ /* 0x000fe20008000809 */
[----:B------:R-:W-:Y:S01]  /*2a040*/  BAR.SYNC.DEFER_BLOCKING 0x0 ;  /* 0x0000000000007b1d */ /* 0x000fe20000010000 */
[----:B------:R-:W-:-:S05]  /*2a050*/  ISETP.GE.AND P0, PT, R5, UR41, PT ;  /* 0x0000002905007c0c */ /* 0x000fca000bf06270 */
[----:B------:R-:W0:Y:S02]  /*2a060*/  @!P1 LDS R14, [R10+UR9+0x20] ;  /* 0x000020090a0e9984 */ /* 0x000e240008000800 */
[----:B------:R-:W2:Y:S02]  /*2a070*/  S2UR UR9, SR_CTAID.X ;  /* 0x00000000000979c3 */ /* 0x000ea40000002500 */
        /* <DEDUP_REMOVED lines=8> */
[----:B------:R0:W3:Y:S01]  /*2a100*/  MUFU.RCP R32, R11 ;  /* 0x0000000b00207308 */ /* 0x0000e20000001000 */
[----:B--2---:R-:W-:Y:S05]  /*2a110*/  BRA.U !UP0, `(.L_x_1677) ;  /* 0x0000000108207547 */ /* 0x004fea000b800000 */
[----:B------:R-:W2:Y:S01]  /*2a120*/  LDCU UR5, c[0x0][0x3f8] ;  /* 0x00007f00ff0577ac */ /* 0x000ea20008000800 */
[----:B------:R-:W4:Y:S01]  /*2a130*/  LDCU UR4, c[0x0][0x488] ;  /* 0x00009100ff0477ac */ /* 0x000f220008000800 */
[----:B------:R-:W4:Y:S01]  /*2a140*/  LDCU UR7, c[0x0][0x40c] ;  /* 0x00008180ff0777ac */ /* 0x000f220008000800 */
[----:B------:R-:W1:Y:S01]  /*2a150*/  LDCU UR8, c[0x0][0x3f4] ;  /* 0x00007e80ff0877ac */ /* 0x000e620008000800 */
[----:B--2---:R-:W-:-:S04]  /*2a160*/  UIMAD UR5, UR6, UR5, UR9 ;  /* 0x00000005060572a4 */ /* 0x004fc8000f8e0209 */
[----:B----4-:R-:W-:-:S04]  /*2a170*/  UIMAD UR4, UR5, UR4, UR7 ;  /* 0x00000004050472a4 */ /* 0x010fc8000f8e0207 */
[----:B-1----:R-:W-:-:S04]  /*2a180*/  UIMAD UR4, UR4, UR8, URZ ;  /* 0x00000008040472a4 */ /* 0x002fc8000f8e02ff */
[----:B------:R-:W-:-:S12]  /*2a190*/  USHF.R.S32.HI UR5, URZ, 0x1f, UR4 ;  /* 0x0000001fff057899 */ /* 0x000fd80008011404 */
.L_x_1677:
[----:B------:R-:W-:Y:S04]  /*2a1a0*/  BSSY.RECONVERGENT B0, `(.L_x_1678) ;  /* 0x0000158000007945 */ /* 0x000fe80003800200 */
[----:B------:R-:W-:Y:S05]  /*2a1b0*/  @P0 BRA `(.L_x_1679) ;  /* 0x0000001400580947 */ /* 0x000fea0003800000 */
[----:B------:R-:W-:-:S09]  /*2a1c0*/  UISETP.NE.AND UP0, UPT, UR10, URZ, UPT ;  /* 0x000000ff0a00728c */ /* 0x000fd2000bf05270 */
[----:B------:R-:W-:Y:S05]  /*2a1d0*/  BRA.U UP0, `(.L_x_1680) ;  /* 0x0000000900407547 */ /* 0x000fea000b800000 */
[----:B------:R-:W-:Y:S01]  /*2a1e0*/  IMAD.MOV.U32 R10, RZ, RZ, 0x100 ;  /* 0x00000100ff0a7424 */ /* 0x000fe200078e00ff */
        /* <DEDUP_REMOVED lines=8> */
[----:B------:R-:W2:Y:S01]  /*2a270*/  S2UR UR8, SR_CgaCtaId ;  /* 0x00000000000879c3 */ /* 0x000ea20000008800 */
[----:B------:R-:W-:Y:S01]  /*2a280*/  LEA.HI R7, R7, 0x1, RZ, 0x18 ;  /* 0x0000000107077811 */ /* 0x000fe200078fc0ff */
[----:B------:R-:W-:Y:S02]  /*2a290*/  UMOV UR7, 0x400 ;  /* 0x0000040000077882 */ /* 0x000fe40000000000 */
[----:B------:R-:W-:Y:S02]  /*2a2a0*/  UIADD3 UR7, UPT, UPT, UR7, 0x840, URZ ;  /* 0x0000084007077890 */ /* 0x000fe4000fffe0ff */
[C---:B------:R-:W-:Y:S01]  /*2a2b0*/  IMAD.SHL.U32 R8, R7.reuse, 0x100, RZ ;  /* 0x0000010007087824 */ /* 0x040fe200078e00ff */
[----:B------:R-:W-:-:S04]  /*2a2c0*/  LOP3.LUT R7, R7, 0x3, RZ, 0xc0, !PT ;  /* 0x0000000307077812 */ /* 0x000fc800078ec0ff */
[----:B------:R-:W-:Y:S02]  /*2a2d0*/  LOP3.LUT R8, R8, 0x300, RZ, 0xc0, !PT ;  /* 0x0000030008087812 */ /* 0x000fe400078ec0ff */
[----:B------:R-:W-:-:S03]  /*2a2e0*/  IADD3 R9, PT, PT, -R7, RZ, RZ ;  /* 0x000000ff07097210 */ /* 0x000fc60007ffe1ff */
[----:B------:R-:W-:Y:S01]  /*2a2f0*/  IMAD.IADD R5, R5, 0x1, R8 ;  /* 0x0000000105057824 */ /* 0x000fe200078e0208 */
[----:B--2---:R-:W-:-:S06]  /*2a300*/  ULEA UR7, UR8, UR7, 0x18 ;  /* 0x0000000708077291 */ /* 0x004fcc000f8ec0ff */
[----:B------:R-:W-:-:S07]  /*2a310*/  VIADD R7, R0, UR7 ;  /* 0x0000000700077c36 */ /* 0x000fce0008000000 */
.L_x_1683:
[----:B------:R-:W3:Y:S01]  /*2a320*/  LDS R8, [R7] ;  /* 0x0000000007087984 */ /* 0x000ee20000000800 */
[----:B------:R-:W-:-:S05]  /*2a330*/  VIADD R9, R9, 0x1 ;  /* 0x0000000109097836 */ /* 0x000fca0000000000 */
[----:B------:R-:W-:Y:S01]  /*2a340*/  ISETP.NE.AND P0, PT, R9, RZ, PT ;  /* 0x000000ff0900720c */ /* 0x000fe20003f05270 */
[----:B---3--:R-:W-:-:S05]  /*2a350*/  FMUL.FTZ R8, R8, R32 ;  /* 0x0000002008087220 */ /* 0x008fca0000410000 */
[----:B------:R2:W-:Y:S02]  /*2a360*/  STS [R7], R8 ;  /* 0x0000000807007388 */ /* 0x0005e40000000800 */
[----:B--2---:R-:W-:-:S05]  /*2a370*/  VIADD R7, R7, 0x400 ;  /* 0x0000040007077836 */ /* 0x004fca0000000000 */
[----:B------:R-:W-:Y:S05]  /*2a380*/  @P0 BRA `(.L_x_1683) ;  /* 0xfffffffc00e40947 */ /* 0x000fea000383ffff */
.L_x_1682:
[----:B------:R-:W-:Y:S05]  /*2a390*/  BSYNC.RECONVERGENT B1 ;  /* 0x0000000000017941 */ /* 0x000fea0003800200 */
.L_x_1681:
[----:B------:R-:W-:Y:S05]  /*2a3a0*/  @!P1 BRA `(.L_x_1679) ;  /* 0x0000001000dc9947 */ /* 0x000fea0003800000 */
[----:B------:R-:W2:Y:S01]  /*2a3b0*/  S2R R9, SR_CgaCtaId ;  /* 0x0000000000097919 */ /* 0x000ea20000008800 */
[----:B------:R-:W-:Y:S01]  /*2a3c0*/  IADD3 R8, PT, PT, -R5, UR41, RZ ;  /* 0x0000002905087c10 */ /* 0x000fe2000fffe1ff */
[----:B------:R-:W-:Y:S01]  /*2a3d0*/  USHF.L.U32 UR7, UR74, 0x2, URZ ;  /* 0x000000024a077899 */ /* 0x000fe200080006ff */
[----:B------:R-:W-:Y:S01]  /*2a3e0*/  MOV R7, 0x400 ;  /* 0x0000040000077802 */ /* 0x000fe20000000f00 */
[----:B------:R-:W-:Y:S01]  /*2a3f0*/  BSSY.RECONVERGENT B1, `(.L_x_1684) ;  /* 0x000003f000017945 */ /* 0x000fe20003800200 */
[----:B------:R-:W-:Y:S02]  /*2a400*/  ISETP.GT.AND P1, PT, R8, 0xc00, PT ;  /* 0x00000c000800780c */ /* 0x000fe40003f24270 */
[----:B------:R-:W-:Y:S02]  /*2a410*/  IADD3 R8, PT, PT, R7, 0x840, RZ ;  /* 0x0000084007087810 */ /* 0x000fe40007ffe0ff */
[----:B------:R-:W-:Y:S02]  /*2a420*/  LEA R7, R5, -UR7, 0x2 ;  /* 0x8000000705077c11 */ /* 0x000fe4000f8e10ff */
[----:B------:R-:W-:-:S02]  /*2a430*/  PLOP3.LUT P0, PT, PT, PT, PT, 0x80, 0x8 ;  /* 0x000000000008781c */ /* 0x000fc40003f0f070 */
[----:B--2---:R-:W-:-:S04]  /*2a440*/  LEA R8, R9, R8, 0x18 ;  /* 0x0000000809087211 */ /* 0x004fc800078ec0ff */
[----:B------:R-:W-:Y:S01]  /*2a450*/  IADD3 R7, PT, PT, R7, 0x800, R8 ;  /* 0x0000080007077810 */ /* 0x000fe20007ffe008 */
[----:B------:R-:W-:Y:S06]  /*2a460*/  @!P1 BRA `(.L_x_1685) ;  /* 0x0000000000dc9947 */ /* 0x000fec0003800000 */
[----:B------:R-:W-:Y:S01]  /*2a470*/  IMAD.U32 R34, RZ, RZ, UR41 ;  /* 0x00000029ff227e24 */ /* 0x000fe2000f8e00ff */
[----:B------:R-:W-:-:S03]  /*2a480*/  PLOP3.LUT P0, PT, PT, PT, PT, 0x8, 0x80 ;  /* 0x000000000080781c */ /* 0x000fc60003f0e170 */
[----:B------:R-:W-:-:S10]  /*2a490*/  VIADD R34, R34, 0xfffff400 ;  /* 0xfffff40022227836 */ /* 0x000fd40000000000 */
.L_x_1686:
[----:B------:R-:W3:Y:S01]  /*2a4a0*/  LDS R8, [R7+-0x800] ;  /* 0xfff8000007087984 */ /* 0x000ee20000000800 */
[----:B------:R-:W-:-:S03]  /*2a4b0*/  VIADD R5, R5, 0x1000 ;  /* 0x0000100005057836 */ /* 0x000fc60000000000 */
[----:B------:R-:W2:Y:S02]  /*2a4c0*/  LDS R9, [R7+-0x400] ;  /* 0xfffc000007097984 */ /* 0x000ea40000000800 */
[----:B------:R-:W-:Y:S02]  /*2a4d0*/  ISETP.GE.AND P1, PT, R5, R34, PT ;  /* 0x000000220500720c */ /* 0x000fe40003f26270 */
[----:B0-----:R-:W0:Y:S04]  /*2a4e0*/  LDS R11, [R7] ;  /* 0x00000000070b7984 */ /* 0x001e280000000800 */
[----:B------:R-:W4:Y:S04]  /*2a4f0*/  LDS R13, [R7+0x400] ;  /* 0x00040000070d7984 */ /* 0x000f280000000800 */
[----:B------:R-:W1:Y:S04]  /*2a500*/  LDS R15, [R7+0x800] ;  /* 0x00080000070f7984 */ /* 0x000e680000000800 */
[----:B------:R-:W1:Y:S04]  /*2a510*/  LDS R17, [R7+0xc00] ;  /* 0x000c000007117984 */ /* 0x000e680000000800 */
[----:B------:R-:W-:Y:S04]  /*2a520*/  LDS R19, [R7+0x1000] ;  /* 0x0010000007137984 */ /* 0x000fe80000000800 */
[----:B------:R-:W1:Y:S04]  /*2a530*/  LDS R20, [R7+0x1400] ;  /* 0x0014000007147984 */ /* 0x000e680000000800 */
[----:B------:R-:W1:Y:S04]  /*2a540*/  LDS R21, [R7+0x1800] ;  /* 0x0018000007157984 */ /* 0x000e680000000800 */
[----:B------:R-:W1:Y:S04]  /*2a550*/  LDS R23, [R7+0x1c00] ;  /* 0x001c000007177984 */ /* 0x000e680000000800 */
[----:B------:R-:W1:Y:S01]  /*2a560*/  LDS R25, [R7+0x2000] ;  /* 0x0020000007197984 */ /* 0x000e620000000800 */
[----:B---3--:R-:W-:-:S03]  /*2a570*/  FMUL.FTZ R8, R32, R8 ;  /* 0x0000000820087220 */ /* 0x008fc60000410000 */
[----:B------:R-:W3:Y:S01]  /*2a580*/  LDS R27, [R7+0x2400] ;  /* 0x00240000071b7984 */ /* 0x000ee20000000800 */
[----:B--2---:R-:W-:-:S03]  /*2a590*/  FMUL.FTZ R10, R32, R9 ;  /* 0x00000009200a7220 */ /* 0x004fc60000410000 */
[----:B------:R-:W2:Y:S01]  /*2a5a0*/  LDS R28, [R7+0x2800] ;  /* 0x00280000071c7984 */ /* 0x000ea20000000800 */
[----:B0-----:R-:W-:-:S03]  /*2a5b0*/  FMUL.FTZ R12, R32, R11 ;  /* 0x0000000b200c7220 */ /* 0x001fc60000410000 */
[----:B------:R-:W0:Y:S01]  /*2a5c0*/  LDS R29, [R7+0x2c00] ;  /* 0x002c0000071d7984 */ /* 0x000e220000000800 */
[----:B----4-:R-:W-:-:S03]  /*2a5d0*/  FMUL.FTZ R14, R32, R13 ;  /* 0x0000000d200e7220 */ /* 0x010fc60000410000 */
[----:B-1----:R-:W1:Y:S01]  /*2a5e0*/  LDS R30, [R7+0x3000] ;  /* 0x00300000071e7984 */ /* 0x002e620000000800 */
[----:B------:R-:W-:-:S03]  /*2a5f0*/  FMUL.FTZ R16, R32, R15 ;  /* 0x0000000f20107220 */ /* 0x000fc60000410000 */
[----:B------:R-:W4:Y:S01]  /*2a600*/  LDS R31, [R7+0x3400] ;  /* 0x00340000071f7984 */ /* 0x000f220000000800 */
[----:B------:R-:W-:-:S03]  /*2a610*/  FMUL.FTZ R18, R32, R17 ;  /* 0x0000001120127220 */ /* 0x000fc60000410000 */
[----:B------:R3:W-:Y:S04]  /*2a620*/  STS [R7+-0x800], R8 ;  /* 0xfff8000807007388 */ /* 0x0007e80000000800 */
[----:B------:R2:W-:Y:S01]  /*2a630*/  STS [R7+-0x400], R10 ;  /* 0xfffc000a07007388 */ /* 0x0005e20000000800 */
[----:B------:R-:W-:-:S03]  /*2a640*/  FMUL.FTZ R20, R32, R20 ;  /* 0x0000001420147220 */ /* 0x000fc60000410000 */
[----:B------:R0:W-:Y:S01]  /*2a650*/  STS [R7], R12 ;  /* 0x0000000c07007388 */ /* 0x0001e20000000800 */
[C---:B------:R-:W-:Y:S01]  /*2a660*/  FMUL.FTZ R22, R32.reuse, R21 ;  /* 0x0000001520167220 */ /* 0x040fe20000410000 */
[C---:B---3--:R-:W-:Y:S02]  /*2a670*/  FMUL.FTZ R8, R32.reuse, R19 ;  /* 0x0000001320087220 */ /* 0x048fe40000410000 */
[----:B------:R4:W-:Y:S01]  /*2a680*/  STS [R7+0x400], R14 ;  /* 0x0004000e07007388 */ /* 0x0009e20000000800 */
[C---:B------:R-:W-:Y:S01]  /*2a690*/  FMUL.FTZ R24, R32.reuse, R23 ;  /* 0x0000001720187220 */ /* 0x040fe20000410000 */
[C---:B------:R-:W-:Y:S02]  /*2a6a0*/  FMUL.FTZ R26, R32.reuse, R25 ;  /* 0x00000019201a7220 */ /* 0x040fe40000410000 */
[----:B------:R-:W-:Y:S01]  /*2a6b0*/  STS [R7+0x800], R16 ;  /* 0x0008001007007388 */ /* 0x000fe20000000800 */
[----:B--2---:R-:W-:-:S03]  /*2a6c0*/  FMUL.FTZ R10, R32, R27 ;  /* 0x0000001b200a7220 */ /* 0x004fc60000410000 */
[----:B------:R-:W-:Y:S01]  /*2a6d0*/  STS [R7+0xc00], R18 ;  /* 0x000c001207007388 */ /* 0x000fe20000000800 */
[----:B------:R-:W-:-:S03]  /*2a6e0*/  FMUL.FTZ R28, R32, R28 ;  /* 0x0000001c201c7220 */ /* 0x000fc60000410000 */
[----:B------:R-:W-:Y:S01]  /*2a6f0*/  STS [R7+0x1000], R8 ;  /* 0x0010000807007388 */ /* 0x000fe20000000800 */
[----:B0-----:R-:W-:-:S03]  /*2a700*/  FMUL.FTZ R12, R32, R29 ;  /* 0x0000001d200c7220 */ /* 0x001fc60000410000 */
[----:B------:R-:W-:Y:S01]  /*2a710*/  STS [R7+0x1400], R20 ;  /* 0x0014001407007388 */ /* 0x000fe20000000800 */
[----:B-1----:R-:W-:-:S03]  /*2a720*/  FMUL.FTZ R30, R32, R30 ;  /* 0x0000001e201e7220 */ /* 0x002fc60000410000 */
[----:B------:R-:W-:Y:S01]  /*2a730*/  STS [R7+0x1800], R22 ;  /* 0x0018001607007388 */ /* 0x000fe20000000800 */
[----:B----4-:R-:W-:-:S03]  /*2a740*/  FMUL.FTZ R14, R32, R31 ;  /* 0x0000001f200e7220 */ /* 0x010fc60000410000 */
[----:B------:R-:W-:Y:S04]  /*2a750*/  STS [R7+0x1c00], R24 ;  /* 0x001c001807007388 */ /* 0x000fe80000000800 */
[----:B------:R-:W-:Y:S04]  /*2a760*/  STS [R7+0x2000], R26 ;  /* 0x0020001a07007388 */ /* 0x000fe80000000800 */
[----:B------:R-:W-:Y:S04]  /*2a770*/  STS [R7+0x2400], R10 ;  /* 0x0024000a07007388 */ /* 0x000fe80000000800 */
[----:B------:R-:W-:Y:S04]  /*2a780*/  STS [R7+0x2800], R28 ;  /* 0x0028001c07007388 */ /* 0x000fe80000000800 */
[----:B------:R-:W-:Y:S04]  /*2a790*/  STS [R7+0x2c00], R12 ;  /* 0x002c000c07007388 */ /* 0x000fe80000000800 */
[----:B------:R-:W-:Y:S04]  /*2a7a0*/  STS [R7+0x3000], R30 ;  /* 0x0030001e07007388 */ /* 0x000fe80000000800 */
[----:B------:R0:W-:Y:S02]  /*2a7b0*/  STS [R7+0x3400], R14 ;  /* 0x0034000e07007388 */ /* 0x0001e40000000800 */
[----:B0-----:R-:W-:Y:S01]  /*2a7c0*/  VIADD R7, R7, 0x4000 ;  /* 0x0000400007077836 */ /* 0x001fe20000000000 */
[----:B------:R-:W-:Y:S06]  /*2a7d0*/  @!P1 BRA `(.L_x_1686) ;  /* 0xfffffffc00309947 */ /* 0x000fec000383ffff */
.L_x_1685:
[----:B------:R-:W-:Y:S05]  /*2a7e0*/  BSYNC.RECONVERGENT B1 ;  /* 0x0000000000017941 */ /* 0x000fea0003800200 */
.L_x_1684:
[----:B------:R-:W-:Y:S01]  /*2a7f0*/  IADD3 R8, PT, PT, -R5, UR41, RZ ;  /* 0x0000002905087c10 */ /* 0x000fe2000fffe1ff */
[----:B------:R-:W-:Y:S03]  /*2a800*/  BSSY.RECONVERGENT B1, `(.L_x_1687) ;  /* 0x000001e000017945 */ /* 0x000fe60003800200 */
[----:B------:R-:W-:-:S13]  /*2a810*/  ISETP.GT.AND P1, PT, R8, 0x400, PT ;  /* 0x000004000800780c */ /* 0x000fda0003f24270 */
[----:B------:R-:W-:Y:S05]  /*2a820*/  @!P1 BRA `(.L_x_1688) ;  /* 0x00000000006c9947 */ /* 0x000fea0003800000 */
[----:B------:R-:W3:Y:S01]  /*2a830*/  LDS R8, [R7+-0x800] ;  /* 0xfff8000007087984 */ /* 0x000ee20000000800 */
[----:B------:R-:W-:Y:S02]  /*2a840*/  PLOP3.LUT P0, PT, PT, PT, PT, 0x8, 0x80 ;  /* 0x000000000080781c */ /* 0x000fe40003f0e170 */
[----:B------:R-:W-:Y:S01]  /*2a850*/  IADD3 R5, PT, PT, R5, 0x800, RZ ;  /* 0x0000080005057810 */ /* 0x000fe20007ffe0ff */
[----:B------:R-:W2:Y:S04]  /*2a860*/  LDS R9, [R7+-0x400] ;  /* 0xfffc000007097984 */ /* 0x000ea80000000800 */
[----:B0-----:R-:W0:Y:S04]  /*2a870*/  LDS R11, [R7] ;  /* 0x00000000070b7984 */ /* 0x001e280000000800 */
[----:B------:R-:W4:Y:S04]  /*2a880*/  LDS R13, [R7+0x400] ;  /* 0x00040000070d7984 */ /* 0x000f280000000800 */
[----:B------:R-:W1:Y:S04]  /*2a890*/  LDS R15, [R7+0x800] ;  /* 0x00080000070f7984 */ /* 0x000e680000000800 */
[----:B------:R-:W1:Y:S04]  /*2a8a0*/  LDS R17, [R7+0xc00] ;  /* 0x000c000007117984 */ /* 0x000e680000000800 */
[----:B------:R-:W1:Y:S04]  /*2a8b0*/  LDS R19, [R7+0x1000] ;  /* 0x0010000007137984 */ /* 0x000e680000000800 */
[----:B------:R-:W1:Y:S01]  /*2a8c0*/  LDS R21, [R7+0x1400] ;  /* 0x0014000007157984 */ /* 0x000e620000000800 */
[C---:B---3--:R-:W-:Y:S01]  /*2a8d0*/  FMUL.FTZ R8, R32.reuse, R8 ;  /* 0x0000000820087220 */ /* 0x048fe20000410000 */
[----:B--2---:R-:W-:-:S04]  /*2a8e0*/  FMUL.FTZ R10, R32, R9 ;  /* 0x00000009200a7220 */ /* 0x004fc80000410000 */
[----:B------:R-:W-:Y:S01]  /*2a8f0*/  STS [R7+-0x800], R8 ;  /* 0xfff8000807007388 */ /* 0x000fe20000000800 */
[----:B0-----:R-:W-:-:S03]  /*2a900*/  FMUL.FTZ R12, R32, R11 ;  /* 0x0000000b200c7220 */ /* 0x001fc60000410000 */
[----:B------:R-:W-:Y:S01]  /*2a910*/  STS [R7+-0x400], R10 ;  /* 0xfffc000a07007388 */ /* 0x000fe20000000800 */
[----:B----4-:R-:W-:-:S03]  /*2a920*/  FMUL.FTZ R14, R32, R13 ;  /* 0x0000000d200e7220 */ /* 0x010fc60000410000 */
[----:B------:R-:W-:Y:S01]  /*2a930*/  STS [R7], R12 ;  /* 0x0000000c07007388 */ /* 0x000fe20000000800 */
[----:B-1----:R-:W-:-:S03]  /*2a940*/  FMUL.FTZ R16, R32, R15 ;  /* 0x0000000f20107220 */ /* 0x002fc60000410000 */
[----:B------:R-:W-:Y:S01]  /*2a950*/  STS [R7+0x400], R14 ;  /* 0x0004000e07007388 */ /* 0x000fe20000000800 */
[----:B------:R-:W-:-:S03]  /*2a960*/  FMUL.FTZ R18, R32, R17 ;  /* 0x0000001120127220 */ /* 0x000fc60000410000 */
[----:B------:R-:W-:Y:S01]  /*2a970*/  STS [R7+0x800], R16 ;  /* 0x0008001007007388 */ /* 0x000fe20000000800 */
[----:B------:R-:W-:-:S03]  /*2a980*/  FMUL.FTZ R20, R32, R19 ;  /* 0x0000001320147220 */ /* 0x000fc60000410000 */
[----:B------:R-:W-:Y:S01]  /*2a990*/  STS [R7+0xc00], R18 ;  /* 0x000c001207007388 */ /* 0x000fe20000000800 */
[----:B------:R-:W-:-:S03]  /*2a9a0*/  FMUL.FTZ R22, R32, R21 ;  /* 0x0000001520167220 */ /* 0x000fc60000410000 */
[----:B------:R-:W-:Y:S04]  /*2a9b0*/  STS [R7+0x1000], R20 ;  /* 0x0010001407007388 */ /* 0x000fe80000000800 */
[----:B------:R0:W-:Y:S02]  /*2a9c0*/  STS [R7+0x1400], R22 ;  /* 0x0014001607007388 */ /* 0x0001e40000000800 */
[----:B0-----:R-:W-:-:S07]  /*2a9d0*/  VIADD R7, R7, 0x2000 ;  /* 0x0000200007077836 */ /* 0x001fce0000000000 */
.L_x_1688:
[----:B------:R-:W-:Y:S05]  /*2a9e0*/  BSYNC.RECONVERGENT B1 ;  /* 0x0000000000017941 */ /* 0x000fea0003800200 */
.L_x_1687:
[----:B------:R-:W-:-:S13]  /*2a9f0*/  ISETP.LT.OR P0, PT, R5, UR41, P0 ;  /* 0x0000002905007c0c */ /* 0x000fda0008701670 */
[----:B------:R-:W-:Y:S05]  /*2aa00*/  @!P0 BRA `(.L_x_1679) ;  /* 0x0000000c00448947 */ /* 0x000fea0003800000 */
[----:B------:R-:W3:Y:S04]  /*2aa10*/  LDS R5, [R7+-0x800] ;  /* 0xfff8000007057984 */ /* 0x000ee80000000800 */
[----:B------:R-:W2:Y:S04]  /*2aa20*/  LDS R9, [R7+-0x400] ;  /* 0xfffc000007097984 */ /* 0x000ea80000000800 */
[----:B0-----:R-:W0:Y:S04]  /*2aa30*/  LDS R11, [R7] ;  /* 0x00000000070b7984 */ /* 0x001e280000000800 */
[----:B------:R-:W4:Y:S01]  /*2aa40*/  LDS R13, [R7+0x400] ;  /* 0x00040000070d7984 */ /* 0x000f220000000800 */
[-C--:B---3--:R-:W-:Y:S01]  /*2aa50*/  FMUL.FTZ R8, R5, R32.reuse ;  /* 0x0000002005087220 */ /* 0x088fe20000410000 */
[----:B--2---:R-:W-:-:S04]  /*2aa60*/  FMUL.FTZ R10, R9, R32 ;  /* 0x00000020090a7220 */ /* 0x004fc80000410000 */
[----:B------:R2:W-:Y:S01]  /*2aa70*/  STS [R7+-0x800], R8 ;  /* 0xfff8000807007388 */ /* 0x0005e20000000800 */
[----:B0-----:R-:W-:-:S03]  /*2aa80*/  FMUL.FTZ R12, R11, R32 ;  /* 0x000000200b0c7220 */ /* 0x001fc60000410000 */
[----:B------:R2:W-:Y:S01]  /*2aa90*/  STS [R7+-0x400], R10 ;  /* 0xfffc000a07007388 */ /* 0x0005e20000000800 */
[----:B----4-:R-:W-:-:S03]  /*2aaa0*/  FMUL.FTZ R14, R13, R32 ;  /* 0x000000200d0e7220 */ /* 0x010fc60000410000 */
[----:B------:R2:W-:Y:S04]  /*2aab0*/  STS [R7], R12 ;  /* 0x0000000c07007388 */ /* 0x0005e80000000800 */
[----:B------:R2:W-:Y:S01]  /*2aac0*/  STS [R7+0x400], R14 ;  /* 0x0004000e07007388 */ /* 0x0005e20000000800 */
[----:B------:R-:W-:Y:S05]  /*2aad0*/  BRA `(.L_x_1679) ;  /* 0x0000000c00107947 */ /* 0x000fea0003800000 */
.L_x_1680:
        /* <DEDUP_REMOVED lines=10> */
[----:B------:R-:W4:Y:S01]  /*2ab80*/  LDCU.64 UR12, c[0x0][0x480] ;  /* 0x00009000ff0c77ac */ /* 0x000f220008000a00 */
[----:B------:R-:W-:Y:S02]  /*2ab90*/  LEA.HI R7, R7, 0x1, RZ, 0x18 ;  /* 0x0000000107077811 */ /* 0x000fe400078fc0ff */
[----:B------:R-:W-:Y:S01]  /*2aba0*/  IADD3 R13, P0, PT, R5, UR4, RZ ;  /* 0x00000004050d7c10 */ /* 0x000fe2000ff1e0ff */
[----:B------:R-:W-:Y:S02]  /*2abb0*/  UMOV UR7, 0x400 ;  /* 0x0000040000077882 */ /* 0x000fe40000000000 */
[----:B------:R-:W-:Y:S01]  /*2abc0*/  UIADD3 UR7, UPT, UPT, UR7, 0x840, URZ ;  /* 0x0000084007077890 */ /* 0x000fe2000fffe0ff */
[C---:B------:R-:W-:Y:S01]  /*2abd0*/  IMAD.SHL.U32 R8, R7.reuse, 0x100, RZ ;  /* 0x0000010007087824 */ /* 0x040fe200078e00ff */
[----:B------:R-:W-:Y:S01]  /*2abe0*/  LOP3.LUT R7, R7, 0x3, RZ, 0xc0, !PT ;  /* 0x0000000307077812 */ /* 0x000fe200078ec0ff */
[----:B------:R-:W-:-:S03]  /*2abf0*/  IMAD.X R10, RZ, RZ, UR5, P0 ;  /* 0x00000005ff0a7e24 */ /* 0x000fc600080e06ff */
[----:B------:R-:W-:-:S04]  /*2ac00*/  LOP3.LUT R8, R8, 0x300, RZ, 0xc0, !PT ;  /* 0x0000030008087812 */ /* 0x000fc800078ec0ff */
[----:B------:R-:W-:Y:S02]  /*2ac10*/  IADD3 R5, PT, PT, R5, R8, RZ ;  /* 0x0000000805057210 */ /* 0x000fe40007ffe0ff */
[----:B----4-:R-:W-:-:S04]  /*2ac20*/  LEA R12, P0, R13, UR12, 0x2 ;  /* 0x0000000c0d0c7c11 */ /* 0x010fc8000f8010ff */
[----:B------:R-:W-:Y:S01]  /*2ac30*/  LEA.HI.X R13, R13, UR13, R10, 0x2, P0 ;  /* 0x0000000d0d0d7c11 */ /* 0x000fe200080f140a */
[----:B--2---:R-:W-:Y:S01]  /*2ac40*/  ULEA UR7, UR8, UR7, 0x18 ;  /* 0x0000000708077291 */ /* 0x004fe2000f8ec0ff */
[----:B------:R-:W-:-:S05]  /*2ac50*/  IMAD.MOV R10, RZ, RZ, -R7 ;  /* 0x000000ffff0a7224 */ /* 0x000fca00078e0a07 */
[----:B------:R-:W-:-:S07]  /*2ac60*/  VIADD R7, R0, UR7 ;  /* 0x0000000700077c36 */ /* 0x000fce0008000000 */
.L_x_1691:
[----:B--2---:R-:W0:Y:S01]  /*2ac70*/  LDS R8, [R7] ;  /* 0x0000000007087984 */ /* 0x004e220000000800 */
[----:B------:R-:W-:Y:S01]  /*2ac80*/  IMAD.MOV.U32 R9, RZ, RZ, R13 ;  /* 0x000000ffff097224 */ /* 0x000fe200078e000d */
[----:B------:R-:W-:-:S04]  /*2ac90*/  IADD3 R10, PT, PT, R10, 0x1, RZ ;  /* 0x000000010a0a7810 */ /* 0x000fc80007ffe0ff */
[----:B------:R-:W-:Y:S01]  /*2aca0*/  ISETP.NE.AND P0, PT, R10, RZ, PT ;  /* 0x000000ff0a00720c */ /* 0x000fe20003f05270 */
[----:B0--3--:R-:W-:Y:S01]  /*2acb0*/  FMUL.FTZ R11, R8, R32 ;  /* 0x00000020080b7220 */ /* 0x009fe20000410000 */
[----:B------:R-:W-:Y:S01]  /*2acc0*/  IMAD.MOV.U32 R8, RZ, RZ, R12 ;  /* 0x000000ffff087224 */ /* 0x000fe200078e000c */
[----:B------:R-:W-:-:S03]  /*2acd0*/  IADD3 R12, P2, PT, R12, 0x400, RZ ;  /* 0x000004000c0c7810 */ /* 0x000fc60007f5e0ff */
[----:B------:R0:W-:Y:S02]  /*2ace0*/  STS [R7], R11 ;  /* 0x0000000b07007388 */ /* 0x0001e40000000800 */
[----:B------:R-:W-:Y:S02]  /*2acf0*/  IMAD.X R13, RZ, RZ, R13, P2 ;  /* 0x000000ffff0d7224 */ /* 0x000fe400010e060d */
[----:B------:R2:W-:Y:S01]  /*2ad00*/  STG.E desc[UR36][R8.64], R11 ;  /* 0x0000000b08007986 */ /* 0x0005e2000c101924 */
[----:B0-----:R-:W-:Y:S02]  /*2ad10*/  VIADD R7, R7, 0x400 ;  /* 0x0000040007077836 */ /* 0x001fe40000000000 */
[----:B------:R-:W-:Y:S05]  /*2ad20*/  @P0 BRA `(.L_x_1691) ;  /* 0xfffffffc00d00947 */ /* 0x000fea000383ffff */
.L_x_1690:
[----:B------:R-:W-:Y:S05]  /*2ad30*/  BSYNC.RECONVERGENT B1 ;  /* 0x0000000000017941 */ /* 0x000fea0003800200 */
.L_x_1689:
[----:B------:R-:W-:Y:S05]  /*2ad40*/  @!P1 BRA `(.L_x_1679) ;  /* 0x0000000800749947 */ /* 0x000fea0003800000 */
[----:B------:R-:W4:Y:S01]  /*2ad50*/  S2R R10, SR_CgaCtaId ;  /* 0x00000000000a7919 */ /* 0x000f220000008800 */
[----:B------:R-:W0:Y:S01]  /*2ad60*/  LDCU.64 UR12, c[0x0][0x480] ;  /* 0x00009000ff0c77ac */ /* 0x000e220008000a00 */
[C---:B------:R-:W-:Y:S01]  /*2ad70*/  IADD3 R12, PT, PT, -R5.reuse, UR41, RZ ;  /* 0x00000029050c7c10 */ /* 0x040fe2000fffe1ff */
[----:B------:R-:W-:Y:S01]  /*2ad80*/  BSSY.RECONVERGENT B1, `(.L_x_1692) ;  /* 0x000005b000017945 */ /* 0x000fe20003800200 */
[----:B--2---:R-:W-:Y:S01]  /*2ad90*/  IADD3 R8, P0, PT, R5, UR4, RZ ;  /* 0x0000000405087c10 */ /* 0x004fe2000ff1e0ff */
[----:B------:R-:W-:Y:S01]  /*2ada0*/  USHF.L.U32 UR7, UR74, 0x2, URZ ;  /* 0x000000024a077899 */ /* 0x000fe200080006ff */
[----:B------:R-:W-:Y:S02]  /*2adb0*/  MOV R7, 0x400 ;  /* 0x0000040000077802 */ /* 0x000fe40000000f00 */
[----:B------:R-:W-:Y:S01]  /*2adc0*/  ISETP.GT.AND P1, PT, R12, 0xc00, PT ;  /* 0x00000c000c00780c */ /* 0x000fe20003f24270 */
[----:B------:R-:W-:Y:S02]  /*2add0*/  IMAD.X R9, RZ, RZ, UR5, P0 ;  /* 0x00000005ff097e24 */ /* 0x000fe400080e06ff */
[----:B------:R-:W-:Y:S01]  /*2ade0*/  VIADD R7, R7, 0x840 ;  /* 0x0000084007077836 */ /* 0x000fe20000000000 */
[----:B0-----:R-:W-:-:S04]  /*2adf0*/  LEA R11, P0, R8, UR12, 0x2 ;  /* 0x0000000c080b7c11 */ /* 0x001fc8000f8010ff */
[----:B------:R-:W-:Y:S02]  /*2ae00*/  LEA.HI.X R9, R8, UR13, R9, 0x2, P0 ;  /* 0x0000000d08097c11 */ /* 0x000fe400080f1409 */
[----:B------:R-:W-:-:S04]  /*2ae10*/  IADD3 R8, P0, PT, R11, 0x800, RZ ;  /* 0x000008000b087810 */ /* 0x000fc80007f1e0ff */
[----:B------:R-:W-:Y:S02]  /*2ae20*/  IADD3.X R9, PT, PT, RZ, R9, RZ, P0, !PT ;  /* 0x00000009ff097210 */ /* 0x000fe400007fe4ff */
[----:B------:R-:W-:Y:S02]  /*2ae30*/  PLOP3.LUT P0, PT, PT, PT, PT, 0x80, 0x8 ;  /* 0x000000000008781c */ /* 0x000fe40003f0f070 */
[----:B----4-:R-:W-:Y:S02]  /*2ae40*/  LEA R10, R10, R7, 0x18 ;  /* 0x000000070a0a7211 */ /* 0x010fe400078ec0ff */
[----:B------:R-:W-:-:S04]  /*2ae50*/  LEA R7, R5, -UR7, 0x2 ;  /* 0x8000000705077c11 */ /* 0x000fc8000f8e10ff */
[----:B------:R-:W-:Y:S01]  /*2ae60*/  IADD3 R7, PT, PT, R7, 0x800, R10 ;  /* 0x0000080007077810 */ /* 0x000fe20007ffe00a */
[----:B------:R-:W-:Y:S06]  /*2ae70*/  @!P1 BRA `(.L_x_1693) ;  /* 0x00000004002c9947 */ /* 0x000fec0003800000 */
[----:B------:R-:W-:Y:S01]  /*2ae80*/  IMAD.U32 R26, RZ, RZ, UR41 ;  /* 0x00000029ff1a7e24 */ /* 0x000fe2000f8e00ff */
[----:B------:R-:W-:-:S03]  /*2ae90*/  PLOP3.LUT P0, PT, PT, PT, PT, 0x8, 0x80 ;  /* 0x000000000080781c */ /* 0x000fc60003f0e170 */
[----:B------:R-:W-:-:S10]  /*2aea0*/  VIADD R26, R26, 0xfffff400 ;  /* 0xfffff4001a1a7836 */ /* 0x000fd40000000000 */
.L_x_1694:
[----:B------:R-:W3:Y:S01]  /*2aeb0*/  LDS R10, [R7+-0x800] ;  /* 0xfff80000070a7984 */ /* 0x000ee20000000800 */
[----:B------:R-:W-:-:S03]  /*2aec0*/  VIADD R5, R5, 0x1000 ;  /* 0x0000100005057836 */ /* 0x000fc60000000000 */
[----:B------:R-:W0:Y:S02]  /*2aed0*/  LDS R11, [R7+-0x400] ;  /* 0xfffc0000070b7984 */ /* 0x000e240000000800 */
[----:B------:R-:W-:Y:S02]  /*2aee0*/  ISETP.GE.AND P2, PT, R5, R26, PT ;  /* 0x0000001a0500720c */ /* 0x000fe40003f46270 */
[----:B------:R-:W2:Y:S04]  /*2aef0*/  LDS R12, [R7] ;  /* 0x00000000070c7984 */ /* 0x000ea80000000800 */
[----:B------:R-:W4:Y:S04]  /*2af00*/  LDS R13, [R7+0x400] ;  /* 0x00040000070d7984 */ /* 0x000f280000000800 */
[----:B------:R-:W1:Y:S04]  /*2af10*/  LDS R14, [R7+0x800] ;  /* 0x00080000070e7984 */ /* 0x000e680000000800 */
[----:B------:R-:W1:Y:S04]  /*2af20*/  LDS R15, [R7+0xc00] ;  /* 0x000c0000070f7984 */ /* 0x000e680000000800 */
[----:B------:R-:W1:Y:S04]  /*2af30*/  LDS R16, [R7+0x1000] ;  /* 0x0010000007107984 */ /* 0x000e680000000800 */
[----:B------:R-:W1:Y:S04]  /*2af40*/  LDS R17, [R7+0x1400] ;  /* 0x0014000007117984 */ /* 0x000e680000000800 */
[----:B------:R-:W1:Y:S04]  /*2af50*/  LDS R18, [R7+0x1800] ;  /* 0x0018000007127984 */ /* 0x000e680000000800 */
[----:B------:R-:W1:Y:S04]  /*2af60*/  LDS R19, [R7+0x1c00] ;  /* 0x001c000007137984 */ /* 0x000e680000000800 */
[----:B------:R-:W1:Y:S01]  /*2af70*/  LDS R20, [R7+0x2000] ;  /* 0x0020000007147984 */ /* 0x000e620000000800 */
[----:B---3--:R-:W-:-:S03]  /*2af80*/  FMUL.FTZ R10, R32, R10 ;  /* 0x0000000a200a7220 */ /* 0x008fc60000410000 */
[----:B------:R-:W3:Y:S01]  /*2af90*/  LDS R21, [R7+0x2400] ;  /* 0x0024000007157984 */ /* 0x000ee20000000800 */
[----:B0-----:R-:W-:-:S03]  /*2afa0*/  FMUL.FTZ R11, R32, R11 ;  /* 0x0000000b200b7220 */ /* 0x001fc60000410000 */
[----:B------:R-:W0:Y:S01]  /*2afb0*/  LDS R22, [R7+0x2800] ;  /* 0x0028000007167984 */ /* 0x000e220000000800 */
[----:B--2---:R-:W-:-:S03]  /*2afc0*/  FMUL.FTZ R12, R32, R12 ;  /* 0x0000000c200c7220 */ /* 0x004fc60000410000 */
[----:B------:R-:W2:Y:S01]  /*2afd0*/  LDS R23, [R7+0x2c00] ;  /* 0x002c000007177984 */ /* 0x000ea20000000800 */
[----:B----4-:R-:W-:-:S03]  /*2afe0*/  FMUL.FTZ R13, R32, R13 ;  /* 0x0000000d200d7220 */ /* 0x010fc60000410000 */
[----:B------:R-:W4:Y:S01]  /*2aff0*/  LDS R24, [R7+0x3000] ;  /* 0x0030000007187984 */ /* 0x000f220000000800 */
[----:B-1----:R-:W-:-:S03]  /*2b000*/  FMUL.FTZ R14, R32, R14 ;  /* 0x0000000e200e7220 */ /* 0x002fc60000410000 */
[----:B------:R-:W1:Y:S01]  /*2b010*/  LDS R25, [R7+0x3400] ;  /* 0x0034000007197984 */ /* 0x000e620000000800 */
[----:B------:R-:W-:-:S03]  /*2b020*/  FMUL.FTZ R15, R32, R15 ;  /* 0x0000000f200f7220 */ /* 0x000fc60000410000 */
[----:B------:R-:W-:Y:S01]  /*2b030*/  STG.E desc[UR36][R8.64+-0x800], R10 ;  /* 0xfff8000a08007986 */ /* 0x000fe2000c101924 */
[----:B------:R-:W-:-:S03]  /*2b040*/  FMUL.FTZ R16, R32, R16 ;  /* 0x0000001020107220 */ /* 0x000fc60000410000 */
[----:B------:R3:W-:Y:S01]  /*2b050*/  STS [R7+-0x800], R10 ;  /* 0xfff8000a07007388 */ /* 0x0007e20000000800 */
[C---:B------:R-:W-:Y:S01]  /*2b060*/  FMUL.FTZ R17, R32.reuse, R17 ;  /* 0x0000001120117220 */ /* 0x040fe20000410000 */
[C---:B------:R-:W-:Y:S02]  /*2b070*/  FMUL.FTZ R18, R32.reuse, R18 ;  /* 0x0000001220127220 */ /* 0x040fe40000410000 */
[----:B------:R-:W-:Y:S01]  /*2b080*/  STG.E desc[UR36][R8.64+-0x400], R11 ;  /* 0xfffc000b08007986 */ /* 0x000fe2000c101924 */
[----:B------:R-:W-:-:S03]  /*2b090*/  FMUL.FTZ R19, R32, R19 ;  /* 0x0000001320137220 */ /* 0x000fc60000410000 */
[----:B------:R0:W-:Y:S01]  /*2b0a0*/  STS [R7+-0x400], R11 ;  /* 0xfffc000b07007388 */ /* 0x0001e20000000800 */
[----:B---3--:R-:W-:Y:S01]  /*2b0b0*/  IADD3 R10, P1, PT, R8, 0x4000, RZ ;  /* 0x00004000080a7810 */ /* 0x008fe20007f3e0ff */
[C---:B------:R-:W-:Y:S02]  /*2b0c0*/  FMUL.FTZ R20, R32.reuse, R20 ;  /* 0x0000001420147220 */ /* 0x040fe40000410000 */
[----:B------:R-:W-:Y:S01]  /*2b0d0*/  STG.E desc[UR36][R8.64], R12 ;  /* 0x0000000c08007986 */ /* 0x000fe2000c101924 */
[----:B------:R-:W-:-:S03]  /*2b0e0*/  FMUL.FTZ R21, R32, R21 ;  /* 0x0000001520157220 */ /* 0x000fc60000410000 */
[----:B------:R-:W-:Y:S01]  /*2b0f0*/  STS [R7], R12 ;  /* 0x0000000c07007388 */ /* 0x000fe20000000800 */
[----:B0-----:R-:W-:Y:S02]  /*2b100*/  IMAD.X R11, RZ, RZ, R9, P1 ;  /* 0x000000ffff0b7224 */ /* 0x001fe400008e0609 */
[C---:B------:R-:W-:Y:S01]  /*2b110*/  FMUL.FTZ R22, R32.reuse, R22 ;  /* 0x0000001620167220 */ /* 0x040fe20000410000 */
[----:B------:R-:W-:Y:S01]  /*2b120*/  STG.E desc[UR36][R8.64+0x400], R13 ;  /* 0x0004000d08007986 */ /* 0x000fe2000c101924 */
[----:B--2---:R-:W-:-:S03]  /*2b130*/  FMUL.FTZ R23, R32, R23 ;  /* 0x0000001720177220 */ /* 0x004fc60000410000 */
[----:B------:R-:W-:Y:S01]  /*2b140*/  STS [R7+0x400], R13 ;  /* 0x0004000d07007388 */ /* 0x000fe20000000800 */
[----:B----4-:R-:W-:-:S03]  /*2b150*/  FMUL.FTZ R24, R32, R24 ;  /* 0x0000001820187220 */ /* 0x010fc60000410000 */
[----:B------:R-:W-:Y:S01]  /*2b160*/  STG.E desc[UR36][R8.64+0x800], R14 ;  /* 0x0008000e08007986 */ /* 0x000fe2000c101924 */
[----:B-1----:R-:W-:-:S03]  /*2b170*/  FMUL.FTZ R25, R32, R25 ;  /* 0x0000001920197220 */ /* 0x002fc60000410000 */
[----:B------:R-:W-:Y:S04]  /*2b180*/  STS [R7+0x800], R14 ;  /* 0x0008000e07007388 */ /* 0x000fe80000000800 */
[----:B------:R-:W-:Y:S04]  /*2b190*/  STG.E desc[UR36][R8.64+0xc00], R15 ;  /* 0x000c000f08007986 */ /* 0x000fe8000c101924 */
        /* <DEDUP_REMOVED lines=19> */
[----:B------:R0:W-:Y:S04]  /*2b2d0*/  STG.E desc[UR36][R8.64+0x3400], R25 ;  /* 0x0034001908007986 */ /* 0x0001e8000c101924 */
[----:B------:R1:W-:Y:S01]  /*2b2e0*/  STS [R7+0x3400], R25 ;  /* 0x0034001907007388 */ /* 0x0003e20000000800 */
[----:B0-----:R-:W-:Y:S01]  /*2b2f0*/  IMAD.MOV.U32 R8, RZ, RZ, R10 ;  /* 0x000000ffff087224 */ /* 0x001fe200078e000a */
[----:B-1----:R-:W-:Y:S01]  /*2b300*/  IADD3 R7, PT, PT, R7, 0x4000, RZ ;  /* 0x0000400007077810 */ /* 0x002fe20007ffe0ff */
[----:B------:R-:W-:Y:S01]  /*2b310*/  IMAD.MOV.U32 R9, RZ, RZ, R11 ;  /* 0x000000ffff097224 */ /* 0x000fe200078e000b */
[----:B------:R-:W-:Y:S06]  /*2b320*/  @!P2 BRA `(.L_x_1694) ;  /* 0xfffffff800e0a947 */ /* 0x000fec000383ffff */
.L_x_1693:
[----:B------:R-:W-:Y:S05]  /*2b330*/  BSYNC.RECONVERGENT B1 ;  /* 0x0000000000017941 */ /* 0x000fea0003800200 */
.L_x_1692:
[----:B------:R-:W-:Y:S01]  /*2b340*/  IADD3 R10, PT, PT, -R5, UR41, RZ ;  /* 0x00000029050a7c10 */ /* 0x000fe2000fffe1ff */
[----:B------:R-:W-:Y:S03]  /*2b350*/  BSSY.RECONVERGENT B1, `(.L_x_1695) ;  /* 0x000002a000017945 */ /* 0x000fe60003800200 */
[----:B------:R-:W-:-:S13]  /*2b360*/  ISETP.GT.AND P1, PT, R10, 0x400, PT ;  /* 0x000004000a00780c */ /* 0x000fda0003f24270 */
[----:B------:R-:W-:Y:S05]  /*2b370*/  @!P1 BRA `(.L_x_1696) ;  /* 0x00000000009c9947 */ /* 0x000fea0003800000 */
[----:B------:R-:W3:Y:S01]  /*2b380*/  LDS R10, [R7+-0x800] ;  /* 0xfff80000070a7984 */ /* 0x000ee20000000800 */
[----:B------:R-:W-:Y:S01]  /*2b390*/  PLOP3.LUT P0, PT, PT, PT, PT, 0x8, 0x80 ;  /* 0x000000000080781c */ /* 0x000fe20003f0e170 */
[----:B------:R-:W-:Y:S02]  /*2b3a0*/  VIADD R5, R5, 0x800 ;  /* 0x0000080005057836 */ /* 0x000fe40000000000 */
[----:B------:R-:W0:Y:S04]  /*2b3b0*/  LDS R11, [R7+-0x400] ;  /* 0xfffc0000070b7984 */ /* 0x000e280000000800 */
[----:B------:R-:W2:Y:S04]  /*2b3c0*/  LDS R12, [R7] ;  /* 0x00000000070c7984 */ /* 0x000ea80000000800 */
[----:B------:R-:W4:Y:S04]  /*2b3d0*/  LDS R13, [R7+0x400] ;  /* 0x00040000070d7984 */ /* 0x000f280000000800 */
[----:B------:R-:W1:Y:S04]  /*2b3e0*/  LDS R14, [R7+0x800] ;  /* 0x00080000070e7984 */ /* 0x000e680000000800 */
[----:B------:R-:W1:Y:S04]  /*2b3f0*/  LDS R15, [R7+0xc00] ;  /* 0x000c0000070f7984 */ /* 0x000e680000000800 */
[----:B------:R-:W1:Y:S04]  /*2b400*/  LDS R16, [R7+0x1000] ;  /* 0x0010000007107984 */ /* 0x000e680000000800 */
[----:B------:R-:W1:Y:S01]  /*2b410*/  LDS R17, [R7+0x1400] ;  /* 0x0014000007117984 */ /* 0x000e620000000800 */
[C---:B---3--:R-:W-:Y:S01]  /*2b420*/  FMUL.FTZ R10, R32.reuse, R10 ;  /* 0x0000000a200a7220 */ /* 0x048fe20000410000 */
[----:B0-----:R-:W-:-:S04]  /*2b430*/  FMUL.FTZ R11, R32, R11 ;  /* 0x0000000b200b7220 */ /* 0x001fc80000410000 */
[----:B------:R-:W-:Y:S01]  /*2b440*/  STG.E desc[UR36][R8.64+-0x800], R10 ;  /* 0xfff8000a08007986 */ /* 0x000fe2000c101924 */
[----:B--2---:R-:W-:-:S03]  /*2b450*/  FMUL.FTZ R12, R32, R12 ;  /* 0x0000000c200c7220 */ /* 0x004fc60000410000 */
[----:B------:R0:W-:Y:S01]  /*2b460*/  STS [R7+-0x800], R10 ;  /* 0xfff8000a07007388 */ /* 0x0001e20000000800 */
[----:B----4-:R-:W-:-:S03]  /*2b470*/  FMUL.FTZ R13, R32, R13 ;  /* 0x0000000d200d7220 */ /* 0x010fc60000410000 */
[----:B------:R-:W-:Y:S01]  /*2b480*/  STG.E desc[UR36][R8.64+-0x400], R11 ;  /* 0xfffc000b08007986 */ /* 0x000fe2000c101924 */
[----:B-1----:R-:W-:-:S03]  /*2b490*/  FMUL.FTZ R14, R32, R14 ;  /* 0x0000000e200e7220 */ /* 0x002fc60000410000 */
[----:B------:R1:W-:Y:S01]  /*2b4a0*/  STS [R7+-0x400], R11 ;  /* 0xfffc000b07007388 */ /* 0x0003e20000000800 */
[----:B0-----:R-:W-:Y:S01]  /*2b4b0*/  IADD3 R10, P1, PT, R8, 0x2000, RZ ;  /* 0x00002000080a7810 */ /* 0x001fe20007f3e0ff */
[C---:B------:R-:W-:Y:S02]  /*2b4c0*/  FMUL.FTZ R15, R32.reuse, R15 ;  /* 0x0000000f200f7220 */ /* 0x040fe40000410000 */
[----:B------:R-:W-:Y:S01]  /*2b4d0*/  STG.E desc[UR36][R8.64], R12 ;  /* 0x0000000c08007986 */ /* 0x000fe2000c101924 */
[----:B------:R-:W-:-:S03]  /*2b4e0*/  FMUL.FTZ R16, R32, R16 ;  /* 0x0000001020107220 */ /* 0x000fc60000410000 */
[----:B------:R-:W-:Y:S01]  /*2b4f0*/  STS [R7], R12 ;  /* 0x0000000c07007388 */ /* 0x000fe20000000800 */
[----:B-1----:R-:W-:Y:S02]  /*2b500*/  IMAD.X R11, RZ, RZ, R9, P1 ;  /* 0x000000ffff0b7224 */ /* 0x002fe400008e0609 */
[----:B------:R-:W-:Y:S01]  /*2b510*/  FMUL.FTZ R17, R32, R17 ;  /* 0x0000001120117220 */ /* 0x000fe20000410000 */
        /* <DEDUP_REMOVED lines=12> */
[----:B------:R-:W-:-:S07]  /*2b5e0*/  IMAD.MOV.U32 R9, RZ, RZ, R11 ;  /* 0x000000ffff097224 */ /* 0x000fce00078e000b */
.L_x_1696:
[----:B------:R-:W-:Y:S05]  /*2b5f0*/  BSYNC.RECONVERGENT B1 ;  /* 0x0000000000017941 */ /* 0x000fea0003800200 */
.L_x_1695:
[----:B------:R-:W-:-:S13]  /*2b600*/  ISETP.LT.OR P0, PT, R5, UR41, P0 ;  /* 0x0000002905007c0c */ /* 0x000fda0008701670 */
[----:B------:R-:W-:Y:S05]  /*2b610*/  @!P0 BRA `(.L_x_1679) ;  /* 0x0000000000408947 */ /* 0x000fea0003800000 */
[----:B------:R-:W3:Y:S04]  /*2b620*/  LDS R5, [R7+-0x800] ;  /* 0xfff8000007057984 */ /* 0x000ee80000000800 */
[----:B------:R-:W0:Y:S04]  /*2b630*/  LDS R10, [R7+-0x400] ;  /* 0xfffc0000070a7984 */ /* 0x000e280000000800 */
[----:B------:R-:W2:Y:S04]  /*2b640*/  LDS R11, [R7] ;  /* 0x00000000070b7984 */ /* 0x000ea80000000800 */
[----:B------:R-:W4:Y:S01]  /*2b650*/  LDS R12, [R7+0x400] ;  /* 0x00040000070c7984 */ /* 0x000f220000000800 */
[-C--:B---3--:R-:W-:Y:S01]  /*2b660*/  FMUL.FTZ R5, R5, R32.reuse ;  /* 0x0000002005057220 */ /* 0x088fe20000410000 */
[----:B0-----:R-:W-:-:S04]  /*2b670*/  FMUL.FTZ R10, R10, R32 ;  /* 0x000000200a0a7220 */ /* 0x001fc80000410000 */
[----:B------:R0:W-:Y:S01]  /*2b680*/  STG.E desc[UR36][R8.64+-0x800], R5 ;  /* 0xfff8000508007986 */ /* 0x0001e2000c101924 */
[----:B--2---:R-:W-:-:S03]  /*2b690*/  FMUL.FTZ R11, R11, R32 ;  /* 0x000000200b0b7220 */ /* 0x004fc60000410000 */
[----:B------:R0:W-:Y:S01]  /*2b6a0*/  STS [R7+-0x800], R5 ;  /* 0xfff8000507007388 */ /* 0x0001e20000000800 */
[----:B----4-:R-:W-:-:S03]  /*2b6b0*/  FMUL.FTZ R12, R12, R32 ;  /* 0x000000200c0c7220 */ /* 0x010fc60000410000 */
[----:B------:R0:W-:Y:S04]  /*2b6c0*/  STG.E desc[UR36][R8.64+-0x400], R10 ;  /* 0xfffc000a08007986 */ /* 0x0001e8000c101924 */
[----:B------:R0:W-:Y:S04]  /*2b6d0*/  STS [R7+-0x400], R10 ;  /* 0xfffc000a07007388 */ /* 0x0001e80000000800 */
[----:B------:R0:W-:Y:S04]  /*2b6e0*/  STG.E desc[UR36][R8.64], R11 ;  /* 0x0000000b08007986 */ /* 0x0001e8000c101924 */
[----:B------:R0:W-:Y:S04]  /*2b6f0*/  STS [R7], R11 ;  /* 0x0000000b07007388 */ /* 0x0001e80000000800 */
[----:B------:R0:W-:Y:S04]  /*2b700*/  STG.E desc[UR36][R8.64+0x400], R12 ;  /* 0x0004000c08007986 */ /* 0x0001e8000c101924 */
[----:B------:R0:W-:Y:S02]  /*2b710*/  STS [R7+0x400], R12 ;  /* 0x0004000c07007388 */ /* 0x0001e40000000800 */
.L_x_1679:
[----:B------:R-:W-:Y:S05]  /*2b720*/  BSYNC.RECONVERGENT B0 ;  /* 0x0000000000007941 */ /* 0x000fea0003800200 */
.L_x_1678:
[----:B------:R-:W4:Y:S01]  /*2b730*/  LDCU UR5, c[0x0][0x40c] ;  /* 0x00008180ff0577ac */ /* 0x000f220008000800 */
[----:B------:R-:W1:Y:S01]  /*2b740*/  S2R R22, SR_CgaCtaId ;  /* 0x0000000000167919 */ /* 0x000e620000008800 */
[----:B------:R-:W-:Y:S01]  /*2b750*/  SHF.R.U32.HI R20, RZ, 0x6, R4 ;  /* 0x00000006ff147819 */ /* 0x000fe20000011604 */
[----:B------:R-:W-:Y:S01]  /*2b760*/  BSSY.RECONVERGENT B0, `(.L_x_1697) ;  /* 0x000001e000007945 */ /* 0x000fe20003800200 */
[----:B------:R-:W-:Y:S01]  /*2b770*/  USHF.R.S32.HI UR4, URZ, 0x1f, UR40 ;  /* 0x0000001fff047899 */ /* 0x000fe20008011428 */
[----:B0-----:R-:W-:Y:S01]  /*2b780*/  LOP3.LUT R5, R0, 0xfc, RZ, 0xc0, !PT ;  /* 0x000000fc00057812 */ /* 0x001fe200078ec0ff */
[----:B------:R-:W-:Y:S01]  /*2b790*/  IMAD.SHL.U32 R0, R4, 0x10, RZ ;  /* 0x0000001004007824 */ /* 0x000fe200078e00ff */
[----:B------:R-:W-:Y:S01]  /*2b7a0*/  MOV R16, 0x400 ;  /* 0x0000040000107802 */ /* 0x000fe20000000f00 */
[----:B------:R-:W-:Y:S01]  /*2b7b0*/  ULEA.HI UR4, UR4, UR40, URZ, 0x2 ;  /* 0x0000002804047291 */ /* 0x000fe2000f8f10ff */
[----:B--2---:R-:W-:Y:S02]  /*2b7c0*/  CS2R R10, SRZ ;  /* 0x00000000000a7805 */ /* 0x004fe4000001ff00 */
[----:B------:R-:W-:-:S02]  /*2b7d0*/  CS2R R8, SRZ ;  /* 0x0000000000087805 */ /* 0x000fc4000001ff00 */
[----:B------:R-:W-:Y:S01]  /*2b7e0*/  IADD3 R7, PT, PT, R16, 0x440, RZ ;  /* 0x0000044010077810 */ /* 0x000fe20007ffe0ff */
[----:B------:R-:W-:Y:S01]  /*2b7f0*/  ULOP3.LUT UR4, UR4, 0xfffffffc, URZ, 0xc0, !UPT ;  /* 0xfffffffc04047892 */ /* 0x000fe2000f8ec0ff */
[----:B------:R-:W-:-:S03]  /*2b800*/  LOP3.LUT R0, R0, 0x3f0, RZ, 0xc0, !PT ;  /* 0x000003f000007812 */ /* 0x000fc600078ec0ff */
[----:B------:R-:W-:Y:S01]  /*2b810*/  UIADD3 UR4, UPT, UPT, UR40, -UR4, URZ ;  /* 0x8000000428047290 */ /* 0x000fe2000fffe0ff */
[----:B----4-:R-:W-:-:S05]  /*2b820*/  IMAD.U32 R44, RZ, RZ, UR5 ;  /* 0x00000005ff2c7e24 */ /* 0x010fca000f8e00ff */
[----:B------:R-:W-:-:S04]  /*2b830*/  ISETP.NE.AND P0, PT, R20, UR4, PT ;  /* 0x0000000414007c0c */ /* 0x000fc8000bf05270 */
[----:B------:R-:W-:-:S04]  /*2b840*/  ISETP.NE.OR P0, PT, R44, RZ, P0 ;  /* 0x000000ff2c00720c */ /* 0x000fc80000705670 */
[----:B------:R-:W-:Y:S02]  /*2b850*/  ISETP.GT.U32.OR P0, PT, R5, 0x9f, P0 ;  /* 0x0000009f0500780c */ /* 0x000fe40000704470 */
[----:B-1----:R-:W-:-:S05]  /*2b860*/  LEA R7, R22, R7, 0x18 ;  /* 0x0000000716077211 */ /* 0x002fca00078ec0ff */
[----:B------:R-:W-:-:S06]  /*2b870*/  IMAD.IADD R7, R7, 0x1, R0 ;  /* 0x0000000107077824 */ /* 0x000fcc00078e0200 */
[----:B------:R-:W-:Y:S05]  /*2b880*/  @P0 BRA `(.L_x_1698) ;  /* 0x00000000002c0947 */ /* 0x000fea0003800000 */
[----:B------:R-:W0:Y:S01]  /*2b890*/  LDCU.64 UR10, c[0x0][0x3b0] ;  /* 0x00007600ff0a77ac */ /* 0x000e220008000a00 */
[----:B------:R-:W-:Y:S01]  /*2b8a0*/  IMAD.MOV.U32 R11, RZ, RZ, RZ ;  /* 0x000000ffff0b7224 */ /* 0x000fe200078e00ff */
        /* <DEDUP_REMOVED lines=8> */
.L_x_1699:
[----:B-----5:R0:W-:Y:S02]  /*2b930*/  STS.128 [R7], R8 ;  /* 0x0000000807007388 */ /* 0x0201e40000000c00 */
.L_x_1698:
[----:B------:R-:W-:Y:S05]  /*2b940*/  BSYNC.RECONVERGENT B0 ;  /* 0x0000000000007941 */ /* 0x000fea0003800200 */
.L_x_1697:
[----:B------:R-:W1:Y:S01]  /*2b950*/  LDCU UR12, c[0x0][0x3f8] ;  /* 0x00007f00ff0c77ac */ /* 0x000e620008000800 */
[----:B------:R-:W-:Y:S01]  /*2b960*/  BAR.SYNC.DEFER_BLOCKING 0x0 ;  /* 0x0000000000007b1d */ /* 0x000fe20000010000 */
[----:B------:R-:W-:Y:S02]  /*2b970*/  ISETP.GT.U32.AND P0, PT, R5, 0x9f, PT ;  /* 0x0000009f0500780c */ /* 0x000fe40003f04070 */
[----:B------:R-:W-:Y:S02]  /*2b980*/  CS2R R14, SRZ ;  /* 0x00000000000e7805 */ /* 0x000fe4000001ff00 */
[----:B------:R-:W-:Y:S01]  /*2b990*/  CS2R R12, SRZ ;  /* 0x00000000000c7805 */ /* 0x000fe2000001ff00 */
[----:B------:R-:W2:Y:S01]  /*2b9a0*/  LDCU UR13, c[0x0][0x40c] ;  /* 0x00008180ff0d77ac */ /* 0x000ea20008000800 */
[----:B------:R-:W-:Y:S01]  /*2b9b0*/  BSSY.RECONVERGENT B0, `(.L_x_1700) ;  /* 0x00001b0000007945 */ /* 0x000fe20003800200 */
[----:B------:R-:W4:Y:S01]  /*2b9c0*/  LDCU.64 UR10, c[0x0][0x3c8] ;  /* 0x00007900ff0a77ac */ /* 0x000f220008000a00 */
[----:B-1----:R-:W-:-:S04]  /*2b9d0*/  UIMAD UR6, UR6, UR12, UR9 ;  /* 0x0000000c060672a4 */ /* 0x002fc8000f8e0209 */
[----:B------:R-:W-:Y:S01]  /*2b9e0*/  UIMAD UR6, UR6, 0xa0, URZ ;  /* 0x000000a0060678a4 */ /* 0x000fe2000f8e02ff */
[----:B------:R-:W-:Y:S11]  /*2b9f0*/  @P0 BRA `(.L_x_1701) ;  /* 0x0000001800ac0947 */ /* 0x000ff60003800000 */
[----:B------:R-:W1:Y:S01]  /*2ba00*/  LDC R0, c[0x0][0x3f4] ;  /* 0x0000fd00ff007b82 */ /* 0x000e620000000800 */
[----:B------:R-:W-:Y:S01]  /*2ba10*/  VIADD R28, R20, UR74 ;  /* 0x0000004a141c7c36 */ /* 0x000fe20008000000 */
[----:B------:R-:W-:Y:S01]  /*2ba20*/  BSSY.RECONVERGENT B1, `(.L_x_1702) ;  /* 0x0000094000017945 */ /* 0x000fe20003800200 */
[----:B------:R-:W-:-:S05]  /*2ba30*/  VIADD R23, R16, 0x840 ;  /* 0x0000084010177836 */ /* 0x000fca0000000000 */
[----:B------:R-:W0:Y:S01]  /*2ba40*/  LDC.64 R18, c[0x0][0x3c0] ;  /* 0x0000f000ff127b82 */ /* 0x000e220000000a00 */
[----:B------:R-:W-:-:S05]  /*2ba50*/  LEA R49, R22, R23, 0x18 ;  /* 0x0000001716317211 */ /* 0x000fca00078ec0ff */
[----:B------:R-:W-:Y:S01]  /*2ba60*/  IMAD R29, R20, 0x4, R49 ;  /* 0x00000004141d7824 */ /* 0x000fe200078e0231 */
[C---:B-1----:R-:W-:Y:S01]  /*2ba70*/  VIMNMX R21, PT, PT, R0.reuse, UR40, PT ;  /* 0x0000002800157c48 */ /* 0x042fe2000bfe0100 */
[C-C-:B------:R-:W-:Y:S02]  /*2ba80*/  IMAD R17, R0.reuse, UR6, R5.reuse ;  /* 0x0000000600117c24 */ /* 0x140fe4000f8e0205 */
[----:B------:R-:W-:Y:S01]  /*2ba90*/  IMAD R15, R0, UR44, R5 ;  /* 0x0000002c000f7c24 */ /* 0x000fe2000f8e0205 */
[----:B------:R-:W-:Y:S01]  /*2baa0*/  ISETP.GE.AND P0, PT, R28, R21, PT ;  /* 0x000000151c00720c */ /* 0x000fe20003f06270 */
[----:B0-----:R-:W-:-:S04]  /*2bab0*/  IMAD.WIDE R16, R17, 0x4, R18 ;  /* 0x0000000411107825 */ /* 0x001fc800078e0212 */
[----:B------:R-:W-:-:S04]  /*2bac0*/  IMAD.WIDE R18, R15, 0x4, R18 ;  /* 0x000000040f127825 */ /* 0x000fc800078e0212 */
[----:B------:R-:W-:-:S04]  /*2bad0*/  HFMA2 R15, -RZ, RZ, 0, 0 ;  /* 0x00000000ff0f7431 */ /* 0x000fc800000001ff */
[----:B------:R-:W-:Y:S05]  /*2bae0*/  @P0 BRA `(.L_x_1703) ;  /* 0x00000008001c0947 */ /* 0x000fea0003800000 */
[----:B------:R-:W-:Y:S01]  /*2baf0*/  VIADD R22, R28, 0x4 ;  /* 0x000000041c167836 */ /* 0x000fe20000000000 */
[----:B------:R-:W0:Y:S01]  /*2bb00*/  LDC.64 R12, c[0x0][0x458] ;  /* 0x00011600ff0c7b82 */ /* 0x000e220000000a00 */
[----:B------:R-:W-:Y:S01]  /*2bb10*/  ULOP3.LUT UR5, URZ, UR74, URZ, 0x33, !UPT ;  /* 0x0000004aff057292 */ /* 0x000fe2000f8e33ff */
[----:B------:R-:W-:Y:S01]  /*2bb20*/  IMAD R26, R0, UR12, RZ ;  /* 0x0000000c001a7c24 */ /* 0x000fe2000f8e02ff */
[----:B------:R-:W-:Y:S01]  /*2bb30*/  UIMAD UR7, UR39, UR12, UR9 ;  /* 0x0000000c270772a4 */ /* 0x000fe2000f8e0209 */
[----:B------:R-:W-:Y:S01]  /*2bb40*/  VIMNMX R15, PT, PT, R21, R22, !PT ;  /* 0x00000016150f7248 */ /* 0x000fe20007fe0100 */
[----:B------:R-:W-:Y:S01]  /*2bb50*/  BSSY.RECONVERGENT B2, `(.L_x_1704) ;  /* 0x0000031000027945 */ /* 0x000fe20003800200 */
[----:B------:R-:W-:Y:S02]  /*2bb60*/  IMAD.MOV.U32 R0, RZ, RZ, R28 ;  /* 0x000000ffff007224 */ /* 0x000fe400078e001c */
[----:B------:R-:W-:Y:S01]  /*2bb70*/  IADD3 R23, PT, PT, -R20, UR5, R15 ;  /* 0x0000000514177c10 */ /* 0x000fe2000fffe10f */
[----:B------:R-:W-:-:S02]  /*2bb80*/  IMAD.U32 R14, RZ, RZ, UR7 ;  /* 0x00000007ff0e7e24 */ /* 0x000fc4000f8e00ff */
[----:B------:R-:W-:Y:S01]  /*2bb90*/  IMAD R30, R26, 0xa0, RZ ;  /* 0x000000a01a1e7824 */ /* 0x000fe200078e02ff */
[----:B------:R-:W-:Y:S01]  /*2bba0*/  LOP3.LUT P0, RZ, R23, 0x4, RZ, 0xc0, !PT ;  /* 0x0000000417ff7812 */ /* 0x000fe2000780c0ff */
[----:B------:R-:W-:Y:S01]  /*2bbb0*/  IMAD R25, R14, 0xa0, R5 ;  /* 0x000000a00e197824 */ /* 0x000fe200078e0205 */
[----:B------:R-:W-:-:S03]  /*2bbc0*/  CS2R R14, SRZ ;  /* 0x00000000000e7805 */ /* 0x000fc6000001ff00 */
[----:B0-----:R-:W-:Y:S01]  /*2bbd0*/  IMAD.WIDE R24, R25, 0x4, R12 ;  /* 0x0000000419187825 */ /* 0x001fe200078e020c */
[----:B------:R-:W-:-:S07]  /*2bbe0*/  CS2R R12, SRZ ;  /* 0x00000000000c7805 */ /* 0x000fce000001ff00 */
[----:B------:R-:W-:Y:S05]  /*2bbf0*/  @P0 BRA `(.L_x_1705) ;  /* 0x0000000000980947 */ /* 0x000fea0003800000 */
[----:B------:R-:W0:Y:S01]  /*2bc00*/  LDCU.64 UR14, c[0x0][0x3c8] ;  /* 0x00007900ff0e77ac */ /* 0x000e220008000a00 */
[----:B------:R-:W-:-:S04]  /*2bc10*/  IADD3 R0, P0, PT, R3, R28, RZ ;  /* 0x0000001c03007210 */ /* 0x000fc80007f1e0ff */
[----:B------:R-:W-:Y:S02]  /*2bc20*/  IADD3.X R13, PT, PT, RZ, R6, RZ, P0, !PT ;  /* 0x00000006ff0d7210 */ /* 0x000fe400007fe4ff */
[----:B0-----:R-:W-:-:S04]  /*2bc30*/  LEA R14, P0, R0, UR14, 0x2 ;  /* 0x0000000e000e7c11 */ /* 0x001fc8000f8010ff */
[----:B------:R-:W-:Y:S02]  /*2bc40*/  LEA.HI.X R15, R0, UR15, R13, 0x2, P0 ;  /* 0x0000000f000f7c11 */ /* 0x000fe400080f140d */
[----:B------:R0:W1:Y:S04]  /*2bc50*/  LDS R0, [R29] ;  /* 0x000000001d007984 */ /* 0x0000680000000800 */
[----:B------:R-:W2:Y:S01]  /*2bc60*/  LDG.E R15, desc[UR36][R14.64] ;  /* 0x000000240e0f7981 */ /* 0x000ea2000c1e1900 */
[----:B------:R-:W-:Y:S01]  /*2bc70*/  ISETP.NE.AND P0, PT, R44, RZ, PT ;  /* 0x000000ff2c00720c */ /* 0x000fe20003f05270 */
[----:B--2---:R-:W-:-:S04]  /*2bc80*/  IMAD R13, R26, R15, R28 ;  /* 0x0000000f1a0d7224 */ /* 0x004fc800078e021c */
[----:B------:R-:W-:-:S04]  /*2bc90*/  IMAD R13, R13, 0xa0, RZ ;  /* 0x000000a00d0d7824 */ /* 0x000fc800078e02ff */
[----:B------:R-:W-:-:S05]  /*2bca0*/  IMAD.WIDE R12, R13, 0x4, R18 ;  /* 0x000000040d0c7825 */ /* 0x000fca00078e0212 */
[----:B---3--:R0:W5:Y:S01]  /*2bcb0*/  LDG.E.128 R32, desc[UR36][R12.64] ;  /* 0x000000240c207981 */ /* 0x008162000c1e1d00 */
[----:B-1----:R-:W-:Y:S05]  /*2bcc0*/  @P0 BRA `(.L_x_1706) ;  /* 0x0000000000500947 */ /* 0x002fea0003800000 */
[----:B-----5:R-:W-:Y:S01]  /*2bcd0*/  ISETP.NE.AND P1, PT, R2, RZ, PT ;  /* 0x000000ff0200720c */ /* 0x020fe20003f25270 */
[----:B0-----:R-:W0:-:S12]  /*2bce0*/  LDS.128 R12, [R7] ;  /* 0x00000000070c7984 */ /* 0x001e180000000c00 */
[----:B------:R-:W-:Y:S01]  /*2bcf0*/  VOTEU.ANY UP0, P1 ;  /* 0x0000000000ff7886 */ /* 0x000fe20000800100 */
[----:B------:R-:W-:-:S13]  /*2bd00*/  PLOP3.LUT P0, PT, PT, PT, UP0, 0x80, 0x8 ;  /* 0x000000000008781c */ /* 0x000fda0003f0f008 */
[----:B------:R-:W2:Y:S01]  /*2bd10*/  @P0 LDG.E.128 R36, desc[UR36][R24.64] ;  /* 0x0000002418240981 */ /* 0x000ea2000c1e1d00 */
[----:B------:R-:W-:Y:S02]  /*2bd20*/  PLOP3.LUT P0, PT, PT, PT, UP0, 0x80, 0x8 ;  /* 0x000000000008781c */ /* 0x000fe40003f0f008 */
[----:B------:R-:W-:Y:S02]  /*2bd30*/  PLOP3.LUT P1, PT, PT, PT, UP0, 0x80, 0x8 ;  /* 0x000000000008781c */ /* 0x000fe40003f2f008 */
[----:B------:R-:W-:Y:S02]  /*2bd40*/  PLOP3.LUT P2, PT, PT, PT, UP0, 0x80, 0x8 ;  /* 0x000000000008781c */ /* 0x000fe40003f4f008 */
[----:B------:R-:W-:Y:S01]  /*2bd50*/  PLOP3.LUT P3, PT, PT, PT, UP0, 0x80, 0x8 ;  /* 0x000000000008781c */ /* 0x000fe20003f6f008 */
[----:B0-----:R-:W-:Y:S01]  /*2bd60*/  FADD.FTZ R33, R33, R13 ;  /* 0x0000000d21217221 */ /* 0x001fe20000010000 */
[----:B------:R-:W-:Y:S01]  /*2bd70*/  FADD.FTZ R32, R32, R12 ;  /* 0x0000000c20207221 */ /* 0x000fe20000010000 */
[----:B------:R-:W-:Y:S01]  /*2bd80*/  FADD.FTZ R34, R34, R14 ;  /* 0x0000000e22227221 */ /* 0x000fe20000010000 */
[----:B------:R-:W-:Y:S01]  /*2bd90*/  FADD.FTZ R35, R35, R15 ;  /* 0x0000000f23237221 */ /* 0x000fe20000010000 */
[----:B------:R-:W-:-:S04]  /*2bda0*/  IMAD R13, R28, 0xa0, RZ ;  /* 0x000000a01c0d7824 */ /* 0x000fc800078e02ff */
[----:B------:R-:W-:-:S04]  /*2bdb0*/  IMAD.WIDE.U32 R12, R13, 0x4, R16 ;  /* 0x000000040d0c7825 */ /* 0x000fc800078e0010 */
[----:B--2---:R-:W-:Y:S01]  /*2bdc0*/  @P0 FMUL.FTZ R32, R32, R36 ;  /* 0x0000002420200220 */ /* 0x004fe20000410000 */
[----:B------:R-:W-:Y:S01]  /*2bdd0*/  @P1 FMUL.FTZ R33, R33, R37 ;  /* 0x0000002521211220 */ /* 0x000fe20000410000 */
[----:B------:R-:W-:Y:S01]  /*2bde0*/  @P2 FMUL.FTZ R34, R34, R38 ;  /* 0x0000002622222220 */ /* 0x000fe20000410000 */
[----:B------:R-:W-:-:S05]  /*2bdf0*/  @P3 FMUL.FTZ R35, R35, R39 ;  /* 0x0000002723233220 */ /* 0x000fca0000410000 */
[----:B------:R1:W-:Y:S02]  /*2be00*/  STG.E.128 desc[UR36][R12.64], R32 ;  /* 0x000000200c007986 */ /* 0x0003e4000c101d24 */
.L_x_1706:
[C---:B01---5:R-:W-:Y:S01]  /*2be10*/  FFMA.FTZ R12, R0.reuse, R32, RZ ;  /* 0x00000020000c7223 */ /* 0x063fe200000100ff */
[C---:B------:R-:W-:Y:S01]  /*2be20*/  FFMA.FTZ R13, R0.reuse, R33, RZ ;  /* 0x00000021000d7223 */ /* 0x040fe200000100ff */
[C---:B------:R-:W-:Y:S01]  /*2be30*/  FFMA.FTZ R14, R0.reuse, R34, RZ ;  /* 0x00000022000e7223 */ /* 0x040fe200000100ff */
[----:B------:R-:W-:Y:S01]  /*2be40*/  FFMA.FTZ R15, R0, R35, RZ ;  /* 0x00000023000f7223 */ /* 0x000fe200000100ff */
[----:B------:R-:W-:-:S07]  /*2be50*/  IMAD.MOV.U32 R0, RZ, RZ, R22 ;  /* 0x000000ffff007224 */ /* 0x000fce00078e0016 */
.L_x_1705:
[----:B--2-4-:R-:W-:Y:S05]  /*2be60*/  BSYNC.RECONVERGENT B2 ;  /* 0x0000000000027941 */ /* 0x014fea0003800200 */
.L_x_1704:
[----:B------:R-:W-:-:S13]  /*2be70*/  ISETP.GE.U32.AND P0, PT, R23, 0x4, PT ;  /* 0x000000041700780c */ /* 0x000fda0003f06070 */
[----:B------:R-:W-:Y:S05]  /*2be80*/  @!P0 BRA `(.L_x_1703) ;  /* 0x0000000400348947 */ /* 0x000fea0003800000 */
[----:B------:R-:W-:Y:S01]  /*2be90*/  USHF.L.U32 UR5, UR74, 0x2, URZ ;  /* 0x000000024a057899 */ /* 0x000fe200080006ff */
[----:B------:R-:W-:Y:S01]  /*2bea0*/  ISETP.NE.AND P0, PT, R44, RZ, PT ;  /* 0x000000ff2c00720c */ /* 0x000fe20003f05270 */
[----:B------:R-:W-:-:S04]  /*2beb0*/  IMAD R33, R0, 0xa0, RZ ;  /* 0x000000a000217824 */ /* 0x000fc800078e02ff */
[----:B------:R-:W-:-:S04]  /*2bec0*/  LEA R22, R0, -UR5, 0x2 ;  /* 0x8000000500167c11 */ /* 0x000fc8000f8e10ff */
[----:B------:R-:W-:-:S07]  /*2bed0*/  IADD3 R31, PT, PT, R22, 0x10, R49 ;  /* 0x00000010161f7810 */ /* 0x000fce0007ffe031 */
.L_x_1710:
[----:B------:R-:W-:Y:S02]  /*2bee0*/  IADD3 R22, P1, PT, R3, R0, RZ ;  /* 0x0000000003167210 */ /* 0x000fe40007f3e0ff */
[----:B-----5:R-:W-:-:S03]  /*2bef0*/  ISETP.NE.AND P4, PT, R2, RZ, PT ;  /* 0x000000ff0200720c */ /* 0x020fc60003f85270 */
[----:B------:R-:W-:Y:S01]  /*2bf00*/  IMAD.X R23, RZ, RZ, R6, P1 ;  /* 0x000000ffff177224 */ /* 0x000fe200008e0606 */
[----:B------:R-:W-:-:S04]  /*2bf10*/  LEA R26, P1, R22, UR10, 0x2 ;  /* 0x0000000a161a7c11 */ /* 0x000fc8000f8210ff */
[----:B------:R-:W-:-:S05]  /*2bf20*/  LEA.HI.X R27, R22, UR11, R23, 0x2, P1 ;  /* 0x0000000b161b7c11 */ /* 0x000fca00088f1417 */
[----:B------:R-:W2:Y:S02]  /*2bf30*/  LDG.E R22, desc[UR36][R26.64] ;  /* 0x000000241a167981 */ /* 0x000ea4000c1e1900 */
[----:B--2---:R-:W-:-:S04]  /*2bf40*/  IMAD R23, R30, R22, R33 ;  /* 0x000000161e177224 */ /* 0x004fc800078e0221 */
[----:B------:R-:W-:-:S05]  /*2bf50*/  IMAD.WIDE R22, R23, 0x4, R18 ;  /* 0x0000000417167825 */ /* 0x000fca00078e0212 */
[----:B------:R0:W5:Y:S01]  /*2bf60*/  LDG.E.128 R36, desc[UR36][R22.64] ;  /* 0x0000002416247981 */ /* 0x000162000c1e1d00 */
[----:B------:R-:W-:Y:S04]  /*2bf70*/  BSSY.RECONVERGENT B2, `(.L_x_1707) ;  /* 0x0000014000027945 */ /* 0x000fe80003800200 */
[----:B------:R-:W-:Y:S05]  /*2bf80*/  @P0 BRA `(.L_x_1708) ;  /* 0x0000000000480947 */ /* 0x000fea0003800000 */
[----:B------:R-:W-:Y:S01]  /*2bf90*/  VOTEU.ANY UP0, P4 ;  /* 0x0000000000ff7886 */ /* 0x000fe20002000100 */
[----:B------:R-:W-:Y:S01]  /*2bfa0*/  PLOP3.LUT P0, PT, PT, PT, UP0, 0x80, 0x8 ;  /* 0x000000000008781c */ /* 0x000fe20003f0f008 */
[----:B------:R-:W1:-:S12]  /*2bfb0*/  LDS.128 R40, [R7] ;  /* 0x0000000007287984 */ /* 0x000e580000000c00 */
[----:B------:R-:W2:Y:S01]  /*2bfc0*/  @P0 LDG.E.128 R44, desc[UR36][R24.64] ;  /* 0x00000024182c0981 */ /* 0x000ea2000c1e1d00 */
[----:B------:R-:W-:Y:S01]  /*2bfd0*/  PLOP3.LUT P0, PT, PT, PT, UP0, 0x80, 0x8 ;  /* 0x000000000008781c */ /* 0x000fe20003f0f008 */
[----:B0-----:R-:W-:Y:S01]  /*2bfe0*/  IMAD.WIDE.U32 R22, R33, 0x4, R16 ;  /* 0x0000000421167825 */ /* 0x001fe200078e0010 */
[----:B------:R-:W-:Y:S02]  /*2bff0*/  PLOP3.LUT P1, PT, PT, PT, UP0, 0x80, 0x8 ;  /* 0x000000000008781c */ /* 0x000fe40003f2f008 */
[----:B------:R-:W-:Y:S02]  /*2c000*/  PLOP3.LUT P2, PT, PT, PT, UP0, 0x80, 0x8 ;  /* 0x000000000008781c */ /* 0x000fe40003f4f008 */
[----:B------:R-:W-:Y:S01]  /*2c010*/  PLOP3.LUT P3, PT, PT, PT, UP0, 0x80, 0x8 ;  /* 0x000000000008781c */ /* 0x000fe20003f6f008 */
[----:B-1---5:R-:W-:Y:S01]  /*2c020*/  FADD.FTZ R36, R36, R40 ;  /* 0x0000002824247221 */ /* 0x022fe20000010000 */
[----:B------:R-:W-:Y:S01]  /*2c030*/  FADD.FTZ R37, R37, R41 ;  /* 0x0000002925257221 */ /* 0x000fe20000010000 */
[----:B------:R-:W-:Y:S01]  /*2c040*/  FADD.FTZ R38, R38, R42 ;  /* 0x0000002a26267221 */ /* 0x000fe20000010000 */
[----:B------:R-:W-:-:S03]  /*2c050*/  FADD.FTZ R39, R39, R43 ;  /* 0x0000002b27277221 */ /* 0x000fc60000010000 */
[----:B--2---:R-:W-:Y:S02]  /*2c060*/  @P0 FMUL.FTZ R36, R36, R44 ;  /* 0x0000002c24240220 */ /* 0x004fe40000410000 */
[----:B------:R-:W-:Y:S02]  /*2c070*/  @P1 FMUL.FTZ R37, R37, R45 ;  /* 0x0000002d25251220 */ /* 0x000fe40000410000 */
[----:B------:R-:W-:Y:S02]  /*2c080*/  @P2 FMUL.FTZ R38, R38, R46 ;  /* 0x0000002e26262220 */ /* 0x000fe40000410000 */
[----:B------:R-:W-:-:S05]  /*2c090*/  @P3 FMUL.FTZ R39, R39, R47 ;  /* 0x0000002f27273220 */ /* 0x000fca0000410000 */
[----:B------:R1:W-:Y:S02]  /*2c0a0*/  STG.E.128 desc[UR36][R22.64], R36 ;  /* 0x0000002416007986 */ /* 0x0003e4000c101d24 */
.L_x_1708:
[----:B------:R-:W-:Y:S05]  /*2c0b0*/  BSYNC.RECONVERGENT B2 ;  /* 0x0000000000027941 */ /* 0x000fea0003800200 */
.L_x_1707:
[----:B------:R-:W0:Y:S04]  /*2c0c0*/  LDG.E R26, desc[UR36][R26.64+0x10] ;  /* 0x000010241a1a7981 */ /* 0x000e28000c1e1900 */
[----:B------:R-:W3:Y:S01]  /*2c0d0*/  LDS R35, [R31+-0x10] ;  /* 0xfffff0001f237984 */ /* 0x000ee20000000800 */
[----:B------:R-:W-:Y:S02]  /*2c0e0*/  IMAD.U32 R44, RZ, RZ, UR13 ;  /* 0x0000000dff2c7e24 */ /* 0x000fe4000f8e00ff */
[----:B01----:R-:W-:-:S04]  /*2c0f0*/  IMAD R22, R30, R26, R33 ;  /* 0x0000001a1e167224 */ /* 0x003fc800078e0221 */
[----:B------:R-:W-:-:S04]  /*2c100*/  VIADD R23, R22, 0x280 ;  /* 0x0000028016177836 */ /* 0x000fc80000000000 */
[----:B------:R-:W-:-:S05]  /*2c110*/  IMAD.WIDE R22, R23, 0x4, R18 ;  /* 0x0000000417167825 */ /* 0x000fca00078e0212 */
[----:B------:R0:W5:Y:S01]  /*2c120*/  LDG.E.128 R40, desc[UR36][R22.64] ;  /* 0x0000002416287981 */ /* 0x000162000c1e1d00 */
[----:B------:R-:W-:Y:S01]  /*2c130*/  ISETP.NE.AND P0, PT, R44, RZ, PT ;  /* 0x000000ff2c00720c */ /* 0x000fe20003f05270 */
[C---:B---3-5:R-:W-:Y:S01]  /*2c140*/  FFMA.FTZ R32, R35.reuse, R37, R13 ;  /* 0x0000002523207223 */ /* 0x068fe2000001000d */
[C---:B------:R-:W-:Y:S01]  /*2c150*/  FFMA.FTZ R36, R35.reuse, R36, R12 ;  /* 0x0000002423247223 */ /* 0x040fe2000001000c */
[C---:B------:R-:W-:Y:S01]  /*2c160*/  FFMA.FTZ R37, R35.reuse, R38, R14 ;  /* 0x0000002623257223 */ /* 0x040fe2000001000e */
[----:B------:R-:W-:-:S09]  /*2c170*/  FFMA.FTZ R26, R35, R39, R15 ;  /* 0x00000027231a7223 */ /* 0x000fd2000001000f */
[----:B0-----:R-:W-:Y:S05]  /*2c180*/  @P0 BRA `(.L_x_1709) ;  /* 0x00000000004c0947 */ /* 0x001fea0003800000 */
[----:B------:R-:W-:Y:S01]  /*2c190*/  VOTEU.ANY UP0, P4 ;  /* 0x0000000000ff7886 */ /* 0x000fe20002000100 */
[----:B------:R-:W-:Y:S01]  /*2c1a0*/  PLOP3.LUT P1, PT, PT, PT, UP0, 0x80, 0x8 ;  /* 0x000000000008781c */ /* 0x000fe20003f2f008 */
[----:B------:R-:W0:-:S12]  /*2c1b0*/  LDS.128 R52, [R7] ;  /* 0x0000000007347984 */ /* 0x000e180000000c00 */
[----:B------:R-:W2:Y:S01]  /*2c1c0*/  @P1 LDG.E.128 R12, desc[UR36][R24.64] ;  /* 0x00000024180c1981 */ /* 0x000ea2000c1e1d00 */
[----:B------:R-:W-:Y:S02]  /*2c1d0*/  PLOP3.LUT P1, PT, PT, PT, UP0, 0x80, 0x8 ;  /* 0x000000000008781c */ /* 0x000fe40003f2f008 */
[----:B------:R-:W-:Y:S02]  /*2c1e0*/  PLOP3.LUT P2, PT, PT, PT, UP0, 0x80, 0x8 ;  /* 0x000000000008781c */ /* 0x000fe40003f4f008 */
[----:B------:R-:W-:Y:S02]  /*2c1f0*/  PLOP3.LUT P3, PT, PT, PT, UP0, 0x80, 0x8 ;  /* 0x000000000008781c */ /* 0x000fe40003f6f008 */
[----:B------:R-:W-:Y:S02]  /*2c200*/  PLOP3.LUT P4, PT, PT, PT, UP0, 0x80, 0x8 ;  /* 0x000000000008781c */ /* 0x000fe40003f8f008 */
[----:B------:R-:W-:Y:S01]  /*2c210*/  IADD3 R23, PT, PT, R33, 0x280, RZ ;  /* 0x0000028021177810 */ /* 0x000fe20007ffe0ff */
[----:B0-----:R-:W-:Y:S01]  /*2c220*/  FADD.FTZ R40, R52, R40 ;  /* 0x0000002834287221 */ /* 0x001fe20000010000 */
[----:B------:R-:W-:Y:S01]  /*2c230*/  FADD.FTZ R41, R53, R41 ;  /* 0x0000002935297221 */ /* 0x000fe20000010000 */
[----:B------:R-:W-:Y:S01]  /*2c240*/  FADD.FTZ R42, R54, R42 ;  /* 0x0000002a362a7221 */ /* 0x000fe20000010000 */
[----:B------:R-:W-:Y:S01]  /*2c250*/  FADD.FTZ R43, R55, R43 ;  /* 0x0000002b372b7221 */ /* 0x000fe20000010000 */
[----:B--2---:R-:W-:-:S02]  /*2c260*/  @P1 FMUL.FTZ R40, R40, R12 ;  /* 0x0000000c28281220 */ /* 0x004fc40000410000 */
[----:B------:R-:W-:Y:S02]  /*2c270*/  @P2 FMUL.FTZ R41, R41, R13 ;  /* 0x0000000d29292220 */ /* 0x000fe40000410000 */
[----:B------:R-:W-:Y:S02]  /*2c280*/  @P3 FMUL.FTZ R42, R42, R14 ;  /* 0x0000000e2a2a3220 */ /* 0x000fe40000410000 */
[----:B------:R-:W-:Y:S01]  /*2c290*/  @P4 FMUL.FTZ R43, R43, R15 ;  /* 0x0000000f2b2b4220 */ /* 0x000fe20000410000 */
[----:B------:R-:W-:-:S05]  /*2c2a0*/  IMAD.WIDE.U32 R12, R23, 0x4, R16 ;  /* 0x00000004170c7825 */ /* 0x000fca00078e0010 */
[----:B------:R0:W-:Y:S02]  /*2c2b0*/  STG.E.128 desc[UR36][R12.64], R40 ;  /* 0x000000280c007986 */ /* 0x0001e4000c101d24 */
.L_x_1709:
[----:B------:R1:W0:Y:S01]  /*2c2c0*/  LDS R15, [R31] ;  /* 0x000000001f0f7984 */ /* 0x0002220000000800 */
[----:B------:R-:W-:Y:S02]  /*2c2d0*/  VIADD R0, R0, 0x8 ;  /* 0x0000000800007836 */ /* 0x000fe40000000000 */
[----:B------:R-:W-:-:S03]  /*2c2e0*/  VIADD R33, R33, 0x500 ;  /* 0x0000050021217836 */ /* 0x000fc60000000000 */
[----:B------:R-:W-:Y:S01]  /*2c2f0*/  ISETP.GE.AND P1, PT, R0, R21, PT ;  /* 0x000000150000720c */ /* 0x000fe20003f26270 */
[----:B-1----:R-:W-:Y:S02]  /*2c300*/  VIADD R31, R31, 0x20 ;  /* 0x000000201f1f7836 */ /* 0x002fe40000000000 */
[C---:B0-----:R-:W-:Y:S01]  /*2c310*/  FFMA.FTZ R12, R15.reuse, R40, R36 ;  /* 0x000000280f0c7223 */ /* 0x041fe20000010024 */
[C---:B------:R-:W-:Y:S01]  /*2c320*/  FFMA.FTZ R13, R15.reuse, R41, R32 ;  /* 0x000000290f0d7223 */ /* 0x040fe20000010020 */
[C---:B------:R-:W-:Y:S01]  /*2c330*/  FFMA.FTZ R14, R15.reuse, R42, R37 ;  /* 0x0000002a0f0e7223 */ /* 0x040fe20000010025 */
[----:B------:R-:W-:-:S07]  /*2c340*/  FFMA.FTZ R15, R15, R43, R26 ;  /* 0x0000002b0f0f7223 */ /* 0x000fce000001001a */
[----:B------:R-:W-:Y:S05]  /*2c350*/  @!P1 BRA `(.L_x_1710) ;  /* 0xfffffff800e09947 */ /* 0x000fea000383ffff */
.L_x_1703:
[----:B--2-4-:R-:W-:Y:S05]  /*2c360*/  BSYNC.RECONVERGENT B1 ;  /* 0x0000000000017941 */ /* 0x014fea0003800200 */
.L_x_1702:
[----:B------:R-:W-:Y:S01]  /*2c370*/  ISETP.GE.AND P0, PT, R28, UR40, PT ;  /* 0x000000281c007c0c */ /* 0x000fe2000bf06270 */
[----:B------:R-:W-:-:S12]  /*2c380*/  BSSY.RECONVERGENT B1, `(.L_x_1711) ;  /* 0x00000e2000017945 */ /* 0x000fd80003800200 */
[----:B------:R-:W-:Y:S05]  /*2c390*/  @P0 BRA `(.L_x_1712) ;  /* 0x0000000c00800947 */ /* 0x000fea0003800000 */
[----:B------:R-:W0:Y:S01]  /*2c3a0*/  LDCU UR5, c[0x0][0x3f8] ;  /* 0x00007f00ff0577ac */ /* 0x000e220008000800 */
[----:B------:R-:W-:Y:S01]  /*2c3b0*/  VIADD R31, R28, 0x4 ;  /* 0x000000041c1f7836 */ /* 0x000fe20000000000 */
[----:B------:R-:W1:Y:S01]  /*2c3c0*/  LDC R27, c[0x0][0x3f4] ;  /* 0x0000fd00ff1b7b82 */ /* 0x000e620000000800 */
[----:B------:R-:W-:Y:S01]  /*2c3d0*/  BSSY.RECONVERGENT B2, `(.L_x_1713) ;  /* 0x000004e000027945 */ /* 0x000fe20003800200 */
[----:B------:R-:W-:Y:S02]  /*2c3e0*/  ULOP3.LUT UR8, URZ, UR74, URZ, 0x33, !UPT ;  /* 0x0000004aff087292 */ /* 0x000fe4000f8e33ff */
[----:B------:R-:W-:-:S04]  /*2c3f0*/  VIMNMX R21, PT, PT, R31, UR40, !PT ;  /* 0x000000281f157c48 */ /* 0x000fc8000ffe0100 */
[----:B------:R-:W2:Y:S01]  /*2c400*/  LDC.64 R22, c[0x0][0x458] ;  /* 0x00011600ff167b82 */ /* 0x000ea20000000a00 */
[----:B------:R-:W-:-:S04]  /*2c410*/  IADD3 R21, PT, PT, -R20, UR8, R21 ;  /* 0x0000000814157c10 */ /* 0x000fc8000fffe115 */
[----:B------:R-:W-:Y:S01]  /*2c420*/  LOP3.LUT P0, RZ, R21, 0x4, RZ, 0xc0, !PT ;  /* 0x0000000415ff7812 */ /* 0x000fe2000780c0ff */
[----:B0-----:R-:W-:-:S06]  /*2c430*/  UIMAD UR7, UR39, UR5, UR9 ;  /* 0x00000005270772a4 */ /* 0x001fcc000f8e0209 */
[----:B------:R-:W-:Y:S01]  /*2c440*/  MOV R0, UR7 ;  /* 0x0000000700007c02 */ /* 0x000fe20008000f00 */
[----:B-1----:R-:W-:-:S04]  /*2c450*/  IMAD R30, R27, UR5, RZ ;  /* 0x000000051b1e7c24 */ /* 0x002fc8000f8e02ff */
[----:B------:R-:W-:Y:S02]  /*2c460*/  IMAD R25, R0, 0xa0, R5 ;  /* 0x000000a000197824 */ /* 0x000fe400078e0205 */
[----:B------:R-:W-:Y:S02]  /*2c470*/  IMAD.MOV.U32 R0, RZ, RZ, R28 ;  /* 0x000000ffff007224 */ /* 0x000fe400078e001c */
[----:B--2---:R-:W-:Y:S01]  /*2c480*/  IMAD.WIDE R22, R25, 0x4, R22 ;  /* 0x0000000419167825 */ /* 0x004fe200078e0216 */
[----:B------:R-:W-:Y:S06]  /*2c490*/  @P0 BRA `(.L_x_1714) ;  /* 0x0000000400040947 */ /* 0x000fec0003800000 */
[----:B------:R-:W-:Y:S01]  /*2c4a0*/  ISETP.GE.AND P0, PT, R28, R27, PT ;  /* 0x0000001b1c00720c */ /* 0x000fe20003f06270 */
[----:B------:R-:W-:-:S12]  /*2c4b0*/  IMAD.MOV.U32 R0, RZ, RZ, R31 ;  /* 0x000000ffff007224 */ /* 0x000fd800078e001f */
[----:B------:R-:W-:Y:S05]  /*2c4c0*/  @!P0 BRA `(.L_x_1714) ;  /* 0x0000000000f88947 */ /* 0x000fea0003800000 */
[----:B------:R-:W-:Y:S01]  /*2c4d0*/  IABS R33, R27 ;  /* 0x0000001b00217213 */ /* 0x000fe20000000000 */
[----:B------:R-:W0:Y:S01]  /*2c4e0*/  LDCU.64 UR14, c[0x0][0x3c8] ;  /* 0x00007900ff0e77ac */ /* 0x000e220008000a00 */
[----:B------:R-:W-:Y:S01]  /*2c4f0*/  MOV R24, RZ ;  /* 0x000000ff00187202 */ /* 0x000fe20000000f00 */
[----:B------:R-:W1:Y:S01]  /*2c500*/  LDS R29, [R29] ;  /* 0x000000001d1d7984 */ /* 0x000e620000000800 */
[----:B------:R-:W2:Y:S01]  /*2c510*/  I2F.RP R26, R33 ;  /* 0x00000021001a7306 */ /* 0x000ea20000209400 */
[----:B------:R-:W-:Y:S02]  /*2c520*/  ISETP.GE.AND P1, PT, R28, RZ, PT ;  /* 0x000000ff1c00720c */ /* 0x000fe40003f26270 */
[----:B------:R-:W-:-:S05]  /*2c530*/  ISETP.NE.AND P2, PT, R27, RZ, PT ;  /* 0x000000ff1b00720c */ /* 0x000fca0003f45270 */
[----:B--2---:R-:W3:Y:S02]  /*2c540*/  MUFU.RCP R26, R26 ;  /* 0x0000001a001a7308 */ /* 0x004ee40000001000 */
[----:B---3--:R-:W-:-:S06]  /*2c550*/  VIADD R32, R26, 0xffffffe ;  /* 0x0ffffffe1a207836 */ /* 0x008fcc0000000000 */
[----:B------:R-:W2:Y:S02]  /*2c560*/  F2I.FTZ.U32.TRUNC.NTZ R25, R32 ;  /* 0x0000002000197305 */ /* 0x000ea4000021f000 */
[----:B--2---:R-:W-:-:S04]  /*2c570*/  IMAD.MOV R0, RZ, RZ, -R25 ;  /* 0x000000ffff007224 */ /* 0x004fc800078e0a19 */
[----:B------:R-:W-:Y:S01]  /*2c580*/  IMAD R35, R0, R33, RZ ;  /* 0x0000002100237224 */ /* 0x000fe200078e02ff */
[----:B------:R-:W-:-:S03]  /*2c590*/  IABS R0, R28 ;  /* 0x0000001c00007213 */ /* 0x000fc60000000000 */
[----:B------:R-:W-:-:S04]  /*2c5a0*/  IMAD.HI.U32 R35, R25, R35, R24 ;  /* 0x0000002319237227 */ /* 0x000fc800078e0018 */
[----:B------:R-:W-:-:S04]  /*2c5b0*/  IMAD.MOV.U32 R24, RZ, RZ, R0 ;  /* 0x000000ffff187224 */ /* 0x000fc800078e0000 */
[----:B------:R-:W-:-:S04]  /*2c5c0*/  IMAD.HI.U32 R0, R35, R24, RZ ;  /* 0x0000001823007227 */ /* 0x000fc800078e00ff */
[----:B------:R-:W-:-:S04]  /*2c5d0*/  IMAD.MOV R25, RZ, RZ, -R0 ;  /* 0x000000ffff197224 */ /* 0x000fc800078e0a00 */
[----:B------:R-:W-:-:S05]  /*2c5e0*/  IMAD R0, R33, R25, R24 ;  /* 0x0000001921007224 */ /* 0x000fca00078e0218 */
[----:B------:R-:W-:-:S13]  /*2c5f0*/  ISETP.GT.U32.AND P0, PT, R33, R0, PT ;  /* 0x000000002100720c */ /* 0x000fda0003f04070 */
[----:B------:R-:W-:-:S05]  /*2c600*/  @!P0 IMAD.IADD R0, R0, 0x1, -R33 ;  /* 0x0000000100008824 */ /* 0x000fca00078e0a21 */
        /* <DEDUP_REMOVED lines=8> */
[----:B------:R-:W2:Y:S01]  /*2c690*/  LDG.E R27, desc[UR36][R26.64] ;  /* 0x000000241a1b7981 */ /* 0x000ea2000c1e1900 */
[----:B------:R-:W-:Y:S01]  /*2c6a0*/  ISETP.NE.AND P0, PT, R44, RZ, PT ;  /* 0x000000ff2c00720c */ /* 0x000fe20003f05270 */
[----:B--2---:R-:W-:-:S04]  /*2c6b0*/  IMAD R0, R30, R27, R0 ;  /* 0x0000001b1e007224 */ /* 0x004fc800078e0200 */
[----:B------:R-:W-:-:S04]  /*2c6c0*/  IMAD R25, R0, 0xa0, RZ ;  /* 0x000000a000197824 */ /* 0x000fc800078e02ff */
[----:B------:R-:W-:-:S05]  /*2c6d0*/  IMAD.WIDE R24, R25, 0x4, R18 ;  /* 0x0000000419187825 */ /* 0x000fca00078e0212 */
[----:B------:R0:W5:Y:S01]  /*2c6e0*/  LDG.E.128 R32, desc[UR36][R24.64] ;  /* 0x0000002418207981 */ /* 0x000162000c1e1d00 */
[----:B------:R-:W-:Y:S04]  /*2c6f0*/  BSSY.RECONVERGENT B3, `(.L_x_1715) ;  /* 0x0000016000037945 */ /* 0x000fe80003800200 */
[----:B-1----:R-:W-:Y:S05]  /*2c700*/  @P0 BRA `(.L_x_1716) ;  /* 0x0000000000500947 */ /* 0x002fea0003800000 */
[----:B-----5:R-:W-:Y:S01]  /*2c710*/  ISETP.NE.AND P3, PT, R2, RZ, PT ;  /* 0x000000ff0200720c */ /* 0x020fe20003f65270 */
[----:B------:R-:W1:-:S12]  /*2c720*/  LDS.128 R36, [R7] ;  /* 0x0000000007247984 */ /* 0x000e580000000c00 */
[----:B------:R-:W-:Y:S01]  /*2c730*/  VOTEU.ANY UP0, P3 ;  /* 0x0000000000ff7886 */ /* 0x000fe20001800100 */
[----:B------:R-:W-:-:S13]  /*2c740*/  PLOP3.LUT P0, PT, PT, PT, UP0, 0x80, 0x8 ;  /* 0x000000000008781c */ /* 0x000fda0003f0f008 */
[----:B0-----:R-:W2:Y:S01]  /*2c750*/  @P0 LDG.E.128 R24, desc[UR36][R22.64] ;  /* 0x0000002416180981 */ /* 0x001ea2000c1e1d00 */
[----:B------:R-:W-:Y:S02]  /*2c760*/  PLOP3.LUT P0, PT, PT, PT, UP0, 0x80, 0x8 ;  /* 0x000000000008781c */ /* 0x000fe40003f0f008 */
[----:B------:R-:W-:Y:S02]  /*2c770*/  PLOP3.LUT P1, PT, PT, PT, UP0, 0x80, 0x8 ;  /* 0x000000000008781c */ /* 0x000fe40003f2f008 */
[----:B------:R-:W-:Y:S02]  /*2c780*/  PLOP3.LUT P2, PT, PT, PT, UP0, 0x80, 0x8 ;  /* 0x000000000008781c */ /* 0x000fe40003f4f008 */
[----:B------:R-:W-:Y:S01]  /*2c790*/  PLOP3.LUT P3, PT, PT, PT, UP0, 0x80, 0x8 ;  /* 0x000000000008781c */ /* 0x000fe20003f6f008 */
[----:B-1----:R-:W-:Y:S01]  /*2c7a0*/  FADD.FTZ R32, R36, R32 ;  /* 0x0000002024207221 */ /* 0x002fe20000010000 */
[----:B------:R-:W-:Y:S01]  /*2c7b0*/  FADD.FTZ R33, R37, R33 ;  /* 0x0000002125217221 */ /* 0x000fe20000010000 */
[----:B------:R-:W-:Y:S01]  /*2c7c0*/  FADD.FTZ R34, R38, R34 ;  /* 0x0000002226227221 */ /* 0x000fe20000010000 */
[----:B------:R-:W-:Y:S01]  /*2c7d0*/  FADD.FTZ R35, R39, R35 ;  /* 0x0000002327237221 */ /* 0x000fe20000010000 */
[----:B------:R-:W-:-:S02]  /*2c7e0*/  IMAD R37, R28, 0xa0, RZ ;  /* 0x000000a01c257824 */ /* 0x000fc400078e02ff */
[----:B--2---:R-:W-:Y:S02]  /*2c7f0*/  @P0 FMUL.FTZ R32, R32, R24 ;  /* 0x0000001820200220 */ /* 0x004fe40000410000 */
[----:B------:R-:W-:Y:S02]  /*2c800*/  @P1 FMUL.FTZ R33, R33, R25 ;  /* 0x0000001921211220 */ /* 0x000fe40000410000 */
[----:B------:R-:W-:Y:S02]  /*2c810*/  @P2 FMUL.FTZ R34, R34, R26 ;  /* 0x0000001a22222220 */ /* 0x000fe40000410000 */
[----:B------:R-:W-:Y:S01]  /*2c820*/  @P3 FMUL.FTZ R35, R35, R27 ;  /* 0x0000001b23233220 */ /* 0x000fe20000410000 */
[----:B------:R-:W-:-:S05]  /*2c830*/  IMAD.WIDE.U32 R24, R37, 0x4, R16 ;  /* 0x0000000425187825 */ /* 0x000fca00078e0010 */
[----:B------:R1:W-:Y:S02]  /*2c840*/  STG.E.128 desc[UR36][R24.64], R32 ;  /* 0x0000002018007986 */ /* 0x0003e4000c101d24 */
.L_x_1716:
[----:B------:R-:W-:Y:S05]  /*2c850*/  BSYNC.RECONVERGENT B3 ;  /* 0x0000000000037941 */ /* 0x000fea0003800200 */
.L_x_1715:
[C---:B-----5:R-:W-:Y:S01]  /*2c860*/  FFMA.FTZ R12, R29.reuse, R32, R12 ;  /* 0x000000201d0c7223 */ /* 0x060fe2000001000c */
[C---:B------:R-:W-:Y:S01]  /*2c870*/  FFMA.FTZ R13, R29.reuse, R33, R13 ;  /* 0x000000211d0d7223 */ /* 0x040fe2000001000d */
[C---:B------:R-:W-:Y:S01]  /*2c880*/  FFMA.FTZ R14, R29.reuse, R34, R14 ;  /* 0x000000221d0e7223 */ /* 0x040fe2000001000e */
[----:B------:R-:W-:Y:S01]  /*2c890*/  FFMA.FTZ R15, R29, R35, R15 ;  /* 0x000000231d0f7223 */ /* 0x000fe2000001000f */
[----:B------:R-:W-:-:S07]  /*2c8a0*/  IMAD.MOV.U32 R0, RZ, RZ, R31 ;  /* 0x000000ffff007224 */ /* 0x000fce00078e001f */
.L_x_1714:
[----:B------:R-:W-:Y:S05]  /*2c8b0*/  BSYNC.RECONVERGENT B2 ;  /* 0x0000000000027941 */ /* 0x000fea0003800200 */
.L_x_1713:
[----:B------:R-:W-:-:S13]  /*2c8c0*/  ISETP.GE.U32.AND P0, PT, R21, 0x4, PT ;  /* 0x000000041500780c */ /* 0x000fda0003f06070 */
[----:B------:R-:W-:Y:S05]  /*2c8d0*/  @!P0 BRA `(.L_x_1712) ;  /* 0x0000000800308947 */ /* 0x000fea0003800000 */
[----:B------:R-:W-:Y:S01]  /*2c8e0*/  USHF.L.U32 UR5, UR74, 0x2, URZ ;  /* 0x000000024a057899 */ /* 0x000fe200080006ff */
[C---:B------:R-:W-:Y:S02]  /*2c8f0*/  VIADD R28, R0.reuse, 0x4 ;  /* 0x00000004001c7836 */ /* 0x040fe40000000000 */
[----:B------:R-:W-:-:S03]  /*2c900*/  IMAD R29, R0, 0xa0, RZ ;  /* 0x000000a0001d7824 */ /* 0x000fc600078e02ff */
[----:B------:R-:W-:-:S04]  /*2c910*/  LEA R21, R0, -UR5, 0x2 ;  /* 0x8000000500157c11 */ /* 0x000fc8000f8e10ff */
[----:B------:R-:W-:-:S07]  /*2c920*/  IADD3 R21, PT, PT, R21, 0x10, R49 ;  /* 0x0000001015157810 */ /* 0x000fce0007ffe031 */
.L_x_1723:
[----:B------:R-:W2:Y:S01]  /*2c930*/  LDC R41, c[0x0][0x3f4] ;  /* 0x0000fd00ff297b82 */ /* 0x000ea20000000800 */
[----:B------:R-:W-:Y:S01]  /*2c940*/  VIADD R26, R28, 0xfffffffc ;  /* 0xfffffffc1c1a7836 */ /* 0x000fe20000000000 */
[----:B------:R-:W-:Y:S04]  /*2c950*/  BSSY.RECONVERGENT B2, `(.L_x_1717) ;  /* 0x000003e000027945 */ /* 0x000fe80003800200 */
[----:B--2---:R-:W-:-:S13]  /*2c960*/  ISETP.GE.AND P0, PT, R26, R41, PT ;  /* 0x000000291a00720c */ /* 0x004fda0003f06270 */
[----:B0-----:R-:W-:Y:S05]  /*2c970*/  @!P0 BRA `(.L_x_1718) ;  /* 0x0000000000ec8947 */ /* 0x001fea0003800000 */
[----:B------:R-:W-:Y:S01]  /*2c980*/  IABS R27, R41 ;  /* 0x00000029001b7213 */ /* 0x000fe20000000000 */
[----:B01----:R-:W-:Y:S01]  /*2c990*/  IMAD.MOV.U32 R24, RZ, RZ, RZ ;  /* 0x000000ffff187224 */ /* 0x003fe200078e00ff */
[----:B------:R-:W-:Y:S01]  /*2c9a0*/  ISETP.GE.AND P1, PT, R26, RZ, PT ;  /* 0x000000ff1a00720c */ /* 0x000fe20003f26270 */
[----:B------:R-:W0:Y:S01]  /*2c9b0*/  LDCU.64 UR14, c[0x0][0x3c8] ;  /* 0x00007900ff0e77ac */ /* 0x000e220008000a00 */
[----:B------:R-:W1:Y:S01]  /*2c9c0*/  I2F.RP R31, R27 ;  /* 0x0000001b001f7306 */ /* 0x000e620000209400 */
[----:B------:R-:W-:Y:S01]  /*2c9d0*/  ISETP.NE.AND P2, PT, R41, RZ, PT ;  /* 0x000000ff2900720c */ /* 0x000fe20003f45270 */
[----:B------:R-:W2:Y:S06]  /*2c9e0*/  LDCU UR5, c[0x0][0x40c] ;  /* 0x00008180ff0577ac */ /* 0x000eac0008000800 */
[----:B-1----:R-:W3:Y:S02]  /*2c9f0*/  MUFU.RCP R31, R31 ;  /* 0x0000001f001f7308 */ /* 0x002ee40000001000 */
[----:B---3--:R-:W-:-:S02]  /*2ca00*/  IADD3 R32, PT, PT, R31, 0xffffffe, RZ ;  /* 0x0ffffffe1f207810 */ /* 0x008fc40007ffe0ff */
[----:B------:R1:W3:Y:S04]  /*2ca10*/  LDS R31, [R21+-0x10] ;  /* 0xfffff000151f7984 */ /* 0x0002e80000000800 */
[----:B------:R-:W4:Y:S02]  /*2ca20*/  F2I.FTZ.U32.TRUNC.NTZ R25, R32 ;  /* 0x0000002000197305 */ /* 0x000f24000021f000 */
[----:B----4-:R-:W-:-:S04]  /*2ca30*/  IMAD.MOV R0, RZ, RZ, -R25 ;  /* 0x000000ffff007224 */ /* 0x010fc800078e0a19 */
        /* <DEDUP_REMOVED lines=8> */
[----:B------:R-:W-:-:S04]  /*2cac0*/  @!P0 IADD3 R0, PT, PT, R0, -R27, RZ ;  /* 0x8000001b00008210 */ /* 0x000fc80007ffe0ff */
[----:B------:R-:W-:-:S13]  /*2cad0*/  ISETP.GT.U32.AND P0, PT, R27, R0, PT ;  /* 0x000000001b00720c */ /* 0x000fda0003f04070 */
[----:B------:R-:W-:-:S04]  /*2cae0*/  @!P0 IMAD.IADD R0, R0, 0x1, -R27 ;  /* 0x0000000100008824 */ /* 0x000fc800078e0a1b */
[----:B------:R-:W-:Y:S01]  /*2caf0*/  @!P1 IMAD.MOV R0, RZ, RZ, -R0 ;  /* 0x000000ffff009224 */ /* 0x000fe200078e0a00 */
[----:B------:R-:W-:-:S04]  /*2cb00*/  @!P2 LOP3.LUT R0, RZ, R41, RZ, 0x33, !PT ;  /* 0x00000029ff00a212 */ /* 0x000fc800078e33ff */
[----:B------:R-:W-:-:S05]  /*2cb10*/  IADD3 R24, P0, PT, R3, R0, RZ ;  /* 0x0000000003187210 */ /* 0x000fca0007f1e0ff */
[----:B------:R-:W-:Y:S01]  /*2cb20*/  IMAD.X R25, RZ, RZ, R6, P0 ;  /* 0x000000ffff197224 */ /* 0x000fe200000e0606 */
[----:B0-----:R-:W-:-:S04]  /*2cb30*/  LEA R26, P0, R24, UR14, 0x2 ;  /* 0x0000000e181a7c11 */ /* 0x001fc8000f8010ff */
[----:B------:R-:W-:-:S06]  /*2cb40*/  LEA.HI.X R27, R24, UR15, R25, 0x2, P0 ;  /* 0x0000000f181b7c11 */ /* 0x000fcc00080f1419 */
[----:B------:R-:W4:Y:S01]  /*2cb50*/  LDG.E R27, desc[UR36][R26.64] ;  /* 0x000000241a1b7981 */ /* 0x000f22000c1e1900 */
[----:B--2---:R-:W-:Y:S01]  /*2cb60*/  UISETP.NE.AND UP0, UPT, UR5, URZ, UPT ;  /* 0x000000ff0500728c */ /* 0x004fe2000bf05270 */
[----:B----4-:R-:W-:-:S04]  /*2cb70*/  IMAD R0, R30, R27, R0 ;  /* 0x0000001b1e007224 */ /* 0x010fc800078e0200 */
[----:B------:R-:W-:-:S04]  /*2cb80*/  IMAD R25, R0, 0xa0, RZ ;  /* 0x000000a000197824 */ /* 0x000fc800078e02ff */
[----:B------:R-:W-:-:S05]  /*2cb90*/  IMAD.WIDE R24, R25, 0x4, R18 ;  /* 0x0000000419187825 */ /* 0x000fca00078e0212 */
[----:B------:R1:W5:Y:S01]  /*2cba0*/  LDG.E.128 R32, desc[UR36][R24.64] ;  /* 0x0000002418207981 */ /* 0x000362000c1e1d00 */
[----:B---3--:R-:W-:Y:S05]  /*2cbb0*/  BRA.U UP0, `(.L_x_1719) ;  /* 0x00000001004c7547 */ /* 0x008fea000b800000 */
[----:B-----5:R-:W-:Y:S01]  /*2cbc0*/  ISETP.NE.AND P3, PT, R2, RZ, PT ;  /* 0x000000ff0200720c */ /* 0x020fe20003f65270 */
[----:B-1----:R-:W0:-:S12]  /*2cbd0*/  LDS.128 R24, [R7] ;  /* 0x0000000007187984 */ /* 0x002e180000000c00 */
        /* <DEDUP_REMOVED lines=11> */
[----:B------:R-:W-:-:S04]  /*2cc90*/  IMAD.WIDE.U32 R24, R29, 0x4, R16 ;  /* 0x000000041d187825 */ /* 0x000fc800078e0010 */
[----:B--2---:R-:W-:Y:S01]  /*2cca0*/  @P0 FMUL.FTZ R32, R32, R36 ;  /* 0x0000002420200220 */ /* 0x004fe20000410000 */
[----:B------:R-:W-:Y:S01]  /*2ccb0*/  @P1 FMUL.FTZ R33, R33, R37 ;  /* 0x0000002521211220 */ /* 0x000fe20000410000 */
[----:B------:R-:W-:Y:S02]  /*2ccc0*/  @P2 FMUL.FTZ R34, R34, R38 ;  /* 0x0000002622222220 */ /* 0x000fe40000410000 */
[----:B------:R-:W-:-:S05]  /*2ccd0*/  @P3 FMUL.FTZ R35, R35, R39 ;  /* 0x0000002723233220 */ /* 0x000fca0000410000 */
[----:B------:R0:W-:Y:S02]  /*2cce0*/  STG.E.128 desc[UR36][R24.64], R32 ;  /* 0x0000002018007986 */ /* 0x0001e4000c101d24 */
.L_x_1719:
[C---:B-----5:R-:W-:Y:S01]  /*2ccf0*/  FFMA.FTZ R12, R31.reuse, R32, R12 ;  /* 0x000000201f0c7223 */ /* 0x060fe2000001000c */
[C---:B------:R-:W-:Y:S01]  /*2cd00*/  FFMA.FTZ R13, R31.reuse, R33, R13 ;  /* 0x000000211f0d7223 */ /* 0x040fe2000001000d */
[C---:B------:R-:W-:Y:S01]  /*2cd10*/  FFMA.FTZ R14, R31.reuse, R34, R14 ;  /* 0x000000221f0e7223 */ /* 0x040fe2000001000e */
[----:B------:R-:W-:-:S07]  /*2cd20*/  FFMA.FTZ R15, R31, R35, R15 ;  /* 0x000000231f0f7223 */ /* 0x000fce000001000f */
.L_x_1718:
[----:B------:R-:W-:Y:S05]  /*2cd30*/  BSYNC.RECONVERGENT B2 ;  /* 0x0000000000027941 */ /* 0x000fea0003800200 */
.L_x_1717:
[----:B------:R-:W-:Y:S01]  /*2cd40*/  ISETP.GE.AND P0, PT, R28, R41, PT ;  /* 0x000000291c00720c */ /* 0x000fe20003f06270 */
[----:B------:R-:W-:-:S12]  /*2cd50*/  BSSY.RECONVERGENT B2, `(.L_x_1720) ;  /* 0x000003e000027945 */ /* 0x000fd80003800200 */
[----:B------:R-:W-:Y:S05]  /*2cd60*/  @!P0 BRA `(.L_x_1721) ;  /* 0x0000000000f08947 */ /* 0x000fea0003800000 */
[----:B------:R-:W-:Y:S01]  /*2cd70*/  IABS R27, R41 ;  /* 0x00000029001b7213 */ /* 0x000fe20000000000 */
[----:B01----:R-:W-:Y:S01]  /*2cd80*/  IMAD.MOV.U32 R24, RZ, RZ, RZ ;  /* 0x000000ffff187224 */ /* 0x003fe200078e00ff */
[----:B------:R-:W-:Y:S01]  /*2cd90*/  ISETP.GE.AND P1, PT, R28, RZ, PT ;  /* 0x000000ff1c00720c */ /* 0x000fe20003f26270 */
[----:B------:R-:W0:Y:S01]  /*2cda0*/  LDCU.64 UR14, c[0x0][0x3c8] ;  /* 0x00007900ff0e77ac */ /* 0x000e220008000a00 */
[----:B------:R-:W1:Y:S01]  /*2cdb0*/  I2F.RP R26, R27 ;  /* 0x0000001b001a7306 */ /* 0x000e620000209400 */
[----:B------:R-:W-:Y:S01]  /*2cdc0*/  ISETP.NE.AND P2, PT, R41, RZ, PT ;  /* 0x000000ff2900720c */ /* 0x000fe20003f45270 */
[----:B------:R2:W4:Y:S01]  /*2cdd0*/  LDS R37, [R21] ;  /* 0x0000000015257984 */ /* 0x0005220000000800 */
[----:B------:R-:W3:Y:S05]  /*2cde0*/  LDCU UR5, c[0x0][0x40c] ;  /* 0x00008180ff0577ac */ /* 0x000eea0008000800 */
[----:B-1----:R-:W1:Y:S02]  /*2cdf0*/  MUFU.RCP R26, R26 ;  /* 0x0000001a001a7308 */ /* 0x002e640000001000 */
[----:B-1----:R-:W-:-:S06]  /*2ce00*/  VIADD R31, R26, 0xffffffe ;  /* 0x0ffffffe1a1f7836 */ /* 0x002fcc0000000000 */
[----:B------:R-:W1:Y:S02]  /*2ce10*/  F2I.FTZ.U32.TRUNC.NTZ R25, R31 ;  /* 0x0000001f00197305 */ /* 0x000e64000021f000 */
[----:B-1----:R-:W-:-:S05]  /*2ce20*/  IADD3 R0, PT, PT, RZ, -R25, RZ ;  /* 0x80000019ff007210 */ /* 0x002fca0007ffe0ff */
        /* <DEDUP_REMOVED lines=10> */
[----:B------:R-:W-:-:S05]  /*2ced0*/  @!P0 IADD3 R0, PT, PT, R0, -R27, RZ ;  /* 0x8000001b00008210 */ /* 0x000fca0007ffe0ff */
[----:B------:R-:W-:Y:S01]  /*2cee0*/  @!P1 IMAD.MOV R0, RZ, RZ, -R0 ;  /* 0x000000ffff009224 */ /* 0x000fe200078e0a00 */
[----:B------:R-:W-:-:S04]  /*2cef0*/  @!P2 LOP3.LUT R0, RZ, R41, RZ, 0x33, !PT ;  /* 0x00000029ff00a212 */ /* 0x000fc800078e33ff */
[----:B------:R-:W-:-:S05]  /*2cf00*/  IADD3 R24, P0, PT, R3, R0, RZ ;  /* 0x0000000003187210 */ /* 0x000fca0007f1e0ff */
[----:B------:R-:W-:Y:S01]  /*2cf10*/  IMAD.X R25, RZ, RZ, R6, P0 ;  /* 0x000000ffff197224 */ /* 0x000fe200000e0606 */
[----:B0-----:R-:W-:-:S04]  /*2cf20*/  LEA R26, P0, R24, UR14, 0x2 ;  /* 0x0000000e181a7c11 */ /* 0x001fc8000f8010ff */
[----:B------:R-:W-:-:S06]  /*2cf30*/  LEA.HI.X R27, R24, UR15, R25, 0x2, P0 ;  /* 0x0000000f181b7c11 */ /* 0x000fcc00080f1419 */
[----:B------:R-:W2:Y:S01]  /*2cf40*/  LDG.E R27, desc[UR36][R26.64] ;  /* 0x000000241a1b7981 */ /* 0x000ea2000c1e1900 */
[----:B---3--:R-:W-:Y:S01]  /*2cf50*/  UISETP.NE.AND UP0, UPT, UR5, URZ, UPT ;  /* 0x000000ff0500728c */ /* 0x008fe2000bf05270 */
[----:B--2---:R-:W-:-:S04]  /*2cf60*/  IMAD R0, R30, R27, R0 ;  /* 0x0000001b1e007224 */ /* 0x004fc800078e0200 */
[----:B------:R-:W-:-:S04]  /*2cf70*/  IMAD R25, R0, 0xa0, RZ ;  /* 0x000000a000197824 */ /* 0x000fc800078e02ff */
[----:B------:R-:W-:-:S05]  /*2cf80*/  IMAD.WIDE R24, R25, 0x4, R18 ;  /* 0x0000000419187825 */ /* 0x000fca00078e0212 */
[----:B------:R0:W5:Y:S01]  /*2cf90*/  LDG.E.128 R32, desc[UR36][R24.64] ;  /* 0x0000002418207981 */ /* 0x000162000c1e1d00 */
[----:B----4-:R-:W-:Y:S05]  /*2cfa0*/  BRA.U UP0, `(.L_x_1722) ;  /* 0x0000000100507547 */ /* 0x010fea000b800000 */
[----:B-----5:R-:W-:Y:S01]  /*2cfb0*/  ISETP.NE.AND P3, PT, R2, RZ, PT ;  /* 0x000000ff0200720c */ /* 0x020fe20003f65270 */
[----:B------:R-:W1:-:S12]  /*2cfc0*/  LDS.128 R40, [R7] ;  /* 0x0000000007287984 */ /* 0x000e580000000c00 */
[----:B------:R-:W-:Y:S01]  /*2cfd0*/  VOTEU.ANY UP0, P3 ;  /* 0x0000000000ff7886 */ /* 0x000fe20001800100 */
[----:B------:R-:W-:-:S13]  /*2cfe0*/  PLOP3.LUT P0, PT, PT, PT, UP0, 0x80, 0x8 ;  /* 0x000000000008781c */ /* 0x000fda0003f0f008 */
[----:B0-----:R-:W2:Y:S01]  /*2cff0*/  @P0 LDG.E.128 R24, desc[UR36][R22.64] ;  /* 0x0000002416180981 */ /* 0x001ea2000c1e1d00 */
[----:B------:R-:W-:Y:S01]  /*2d000*/  PLOP3.LUT P0, PT, PT, PT, UP0, 0x80, 0x8 ;  /* 0x000000000008781c */ /* 0x000fe20003f0f008 */
[----:B------:R-:W-:Y:S01]  /*2d010*/  VIADD R31, R29, 0x280 ;  /* 0x000002801d1f7836 */ /* 0x000fe20000000000 */
[----:B------:R-:W-:Y:S02]  /*2d020*/  PLOP3.LUT P1, PT, PT, PT, UP0, 0x80, 0x8 ;  /* 0x000000000008781c */ /* 0x000fe40003f2f008 */
[----:B------:R-:W-:Y:S02]  /*2d030*/  PLOP3.LUT P2, PT, PT, PT, UP0, 0x80, 0x8 ;  /* 0x000000000008781c */ /* 0x000fe40003f4f008 */
[----:B------:R-:W-:Y:S01]  /*2d040*/  PLOP3.LUT P3, PT, PT, PT, UP0, 0x80, 0x8 ;  /* 0x000000000008781c */ /* 0x000fe20003f6f008 */
[----:B-1----:R-:W-:Y:S01]  /*2d050*/  FADD.FTZ R32, R40, R32 ;  /* 0x0000002028207221 */ /* 0x002fe20000010000 */
[----:B------:R-:W-:Y:S01]  /*2d060*/  FADD.FTZ R33, R41, R33 ;  /* 0x0000002129217221 */ /* 0x000fe20000010000 */
[----:B------:R-:W-:Y:S01]  /*2d070*/  FADD.FTZ R34, R42, R34 ;  /* 0x000000222a227221 */ /* 0x000fe20000010000 */
[----:B------:R-:W-:-:S03]  /*2d080*/  FADD.FTZ R35, R43, R35 ;  /* 0x000000232b237221 */ /* 0x000fc60000010000 */
[----:B--2---:R-:W-:Y:S02]  /*2d090*/  @P0 FMUL.FTZ R32, R32, R24 ;  /* 0x0000001820200220 */ /* 0x004fe40000410000 */
[----:B------:R-:W-:Y:S02]  /*2d0a0*/  @P1 FMUL.FTZ R33, R33, R25 ;  /* 0x0000001921211220 */ /* 0x000fe40000410000 */
[----:B------:R-:W-:Y:S02]  /*2d0b0*/  @P2 FMUL.FTZ R34, R34, R26 ;  /* 0x0000001a22222220 */ /* 0x000fe40000410000 */
[----:B------:R-:W-:Y:S01]  /*2d0c0*/  @P3 FMUL.FTZ R35, R35, R27 ;  /* 0x0000001b23233220 */ /* 0x000fe20000410000 */
[----:B------:R-:W-:-:S05]  /*2d0d0*/  IMAD.WIDE.U32 R24, R31, 0x4, R16 ;  /* 0x000000041f187825 */ /* 0x000fca00078e0010 */
[----:B------:R1:W-:Y:S02]  /*2d0e0*/  STG.E.128 desc[UR36][R24.64], R32 ;  /* 0x0000002018007986 */ /* 0x0003e4000c101d24 */
.L_x_1722:
[C---:B-----5:R-:W-:Y:S01]  /*2d0f0*/  FFMA.FTZ R12, R37.reuse, R32, R12 ;  /* 0x00000020250c7223 */ /* 0x060fe2000001000c */
[C---:B------:R-:W-:Y:S01]  /*2d100*/  FFMA.FTZ R13, R37.reuse, R33, R13 ;  /* 0x00000021250d7223 */ /* 0x040fe2000001000d */
[C---:B------:R-:W-:Y:S01]  /*2d110*/  FFMA.FTZ R14, R37.reuse, R34, R14 ;  /* 0x00000022250e7223 */ /* 0x040fe2000001000e */
[----:B------:R-:W-:-:S07]  /*2d120*/  FFMA.FTZ R15, R37, R35, R15 ;  /* 0x00000023250f7223 */ /* 0x000fce000001000f */
.L_x_1721:
[----:B------:R-:W-:Y:S05]  /*2d130*/  BSYNC.RECONVERGENT B2 ;  /* 0x0000000000027941 */ /* 0x000fea0003800200 */
.L_x_1720:
[C---:B------:R-:W-:Y:S01]  /*2d140*/  VIADD R0, R28.reuse, 0x4 ;  /* 0x000000041c007836 */ /* 0x040fe20000000000 */
[----:B------:R-:W-:Y:S01]  /*2d150*/  IADD3 R28, PT, PT, R28, 0x8, RZ ;  /* 0x000000081c1c7810 */ /* 0x000fe20007ffe0ff */
[----:B------:R-:W-:Y:S02]  /*2d160*/  VIADD R29, R29, 0x500 ;  /* 0x000005001d1d7836 */ /* 0x000fe40000000000 */
[----:B-1----:R-:W-:Y:S01]  /*2d170*/  VIADD R21, R21, 0x20 ;  /* 0x0000002015157836 */ /* 0x002fe20000000000 */
[----:B------:R-:W-:-:S13]  /*2d180*/  ISETP.GE.AND P0, PT, R0, UR40, PT ;  /* 0x0000002800007c0c */ /* 0x000fda000bf06270 */
[----:B------:R-:W-:Y:S05]  /*2d190*/  @!P0 BRA `(.L_x_1723) ;  /* 0xfffffff400e48947 */ /* 0x000fea000383ffff */
.L_x_1712:
[----:B------:R-:W-:Y:S05]  /*2d1a0*/  BSYNC.RECONVERGENT B1 ;  /* 0x0000000000017941 */ /* 0x000fea0003800200 */
.L_x_1711:
[----:B------:R-:W-:-:S13]  /*2d1b0*/  ISETP.NE.AND P0, PT, R20, UR4, PT ;  /* 0x0000000414007c0c */ /* 0x000fda000bf05270 */
[----:B------:R-:W-:Y:S05]  /*2d1c0*/  @P0 BRA `(.L_x_1701) ;  /* 0x0000000000b80947 */ /* 0x000fea0003800000 */
[----:B------:R-:W-:Y:S02]  /*2d1d0*/  UMOV UR5, 0xa0 ;  /* 0x000000a000057882 */ /* 0x000fe40000000000 */
[----:B------:R-:W-:-:S06]  /*2d1e0*/  UIMAD UR5, UR41, UR5, -0xa0 ;  /* 0xffffff60290574a4 */ /* 0x000fcc000f8e0205 */
[----:B------:R-:W-:-:S04]  /*2d1f0*/  IMAD.U32 R3, RZ, RZ, UR5 ;  /* 0x00000005ff037e24 */ /* 0x000fc8000f8e00ff */
[----:B-----5:R-:W-:-:S05]  /*2d200*/  IMAD.WIDE R2, R3, 0x4, R16 ;  /* 0x0000000403027825 */ /* 0x020fca00078e0210 */
[----:B01----:R0:W5:Y:S01]  /*2d210*/  LDG.E.128 R24, desc[UR36][R2.64] ;  /* 0x0000002402187981 */ /* 0x003162000c1e1d00 */
[----:B------:R-:W1:Y:S01]  /*2d220*/  S2UR UR7, SR_CgaCtaId ;  /* 0x00000000000779c3 */ /* 0x000e620000008800 */
[----:B------:R-:W-:Y:S02]  /*2d230*/  UMOV UR5, 0x400 ;  /* 0x0000040000057882 */ /* 0x000fe40000000000 */
[----:B------:R-:W-:Y:S02]  /*2d240*/  UIADD3 UR8, UPT, UPT, UR5, 0x840, URZ ;  /* 0x0000084005087890 */ /* 0x000fe4000fffe0ff */
[----:B------:R-:W-:Y:S02]  /*2d250*/  UIADD3 UR5, UPT, UPT, UR41, -UR74, URZ ;  /* 0x8000004a29057290 */ /* 0x000fe4000fffe0ff */
[----:B-1----:R-:W-:-:S04]  /*2d260*/  ULEA UR7, UR7, UR8, 0x18 ;  /* 0x0000000807077291 */ /* 0x002fc8000f8ec0ff */
[----:B------:R-:W-:-:S09]  /*2d270*/  ULEA UR5, UR5, UR7, 0x2 ;  /* 0x0000000705057291 */ /* 0x000fd2000f8e10ff */
[----:B------:R-:W1:Y:S02]  /*2d280*/  LDS R7, [UR5+-0x4] ;  /* 0xfffffc05ff077984 */ /* 0x000e640008000800 */
[----:B------:R-:W2:Y:S02]  /*2d290*/  LDCU UR5, c[0x0][0x40c] ;  /* 0x00008180ff0577ac */ /* 0x000ea40008000800 */
[----:B--2---:R-:W-:-:S09]  /*2d2a0*/  UISETP.NE.AND UP0, UPT, UR5, URZ, UPT ;  /* 0x000000ff0500728c */ /* 0x004fd2000bf05270 */
[----:B0-----:R-:W-:Y:S05]  /*2d2b0*/  BRA.U UP0, `(.L_x_1724) ;  /* 0x00000001006c7547 */ /* 0x001fea000b800000 */
[----:B------:R-:W2:Y:S01]  /*2d2c0*/  LDL R0, [R1+0x78c] ;  /* 0x00078c0001007983 */ /* 0x000ea20000100800 */
[----:B------:R-:W0:Y:S02]  /*2d2d0*/  LDCU.64 UR14, c[0x0][0x460] ;  /* 0x00008c00ff0e77ac */ /* 0x000e240008000a00 */
[----:B0-----:R-:W-:-:S04]  /*2d2e0*/  UISETP.NE.U32.AND UP0, UPT, UR14, URZ, UPT ;  /* 0x000000ff0e00728c */ /* 0x001fc8000bf05070 */
[----:B------:R-:W-:-:S06]  /*2d2f0*/  UISETP.NE.AND.EX UP0, UPT, UR15, URZ, UPT, UP0 ;  /* 0x000000ff0f00728c */ /* 0x000fcc000bf05300 */
[----:B------:R-:W-:-:S05]  /*2d300*/  PLOP3.LUT P0, PT, PT, PT, UP0, 0x80, 0x8 ;  /* 0x000000000008781c */ /* 0x000fca0003f0f008 */
[----:B------:R-:W0:Y:S01]  /*2d310*/  @UP0 LDCU UR5, c[0x0][0x3f8] ;  /* 0x00007f00ff0507ac */ /* 0x000e220008000800 */
[----:B------:R-:W4:Y:S01]  /*2d320*/  @UP0 LDCU.64 UR14, c[0x0][0x458] ;  /* 0x00008b00ff0e07ac */ /* 0x000f220008000a00 */
[----:B0-----:R-:W-:Y:S01]  /*2d330*/  @UP0 UIMAD UR5, UR39, UR5, UR9 ;  /* 0x00000005270502a4 */ /* 0x001fe2000f8e0209 */
[----:B----4-:R-:W-:Y:S01]  /*2d340*/  MOV R2, UR14 ;  /* 0x0000000e00027c02 */ /* 0x010fe20008000f00 */
[----:B------:R-:W-:Y:S01]  /*2d350*/  IMAD.U32 R3, RZ, RZ, UR15 ;  /* 0x0000000fff037e24 */ /* 0x000fe2000f8e00ff */
[----:B--2---:R-:W-:-:S03]  /*2d360*/  R2UR UR7, R0 ;  /* 0x00000000000772ca */ /* 0x004fc600000e0000 */
[----:B------:R-:W-:-:S04]  /*2d370*/  IMAD.U32 R0, RZ, RZ, UR5 ;  /* 0x00000005ff007e24 */ /* 0x000fc8000f8e00ff */
[----:B------:R-:W-:-:S04]  /*2d380*/  @P0 IMAD R19, R0, 0xa0, R5 ;  /* 0x000000a000130824 */ /* 0x000fc800078e0205 */
[----:B------:R-:W-:-:S05]  /*2d390*/  @P0 IMAD.WIDE R2, R19, 0x4, R2 ;  /* 0x0000000413020825 */ /* 0x000fca00078e0202 */
[----:B------:R-:W2:Y:S01]  /*2d3a0*/  @P0 LDG.E.128 R28, desc[UR36][R2.64] ;  /* 0x00000024021c0981 */ /* 0x000ea2000c1e1d00 */
[----:B------:R-:W-:Y:S01]  /*2d3b0*/  UIMAD UR5, UR7, 0xa0, URZ ;  /* 0x000000a0070578a4 */ /* 0x000fe2000f8e02ff */
[----:B-----5:R-:W-:Y:S01]  /*2d3c0*/  FADD.FTZ R24, R24, R8 ;  /* 0x0000000818187221 */ /* 0x020fe20000010000 */
[----:B------:R-:W-:Y:S01]  /*2d3d0*/  FADD.FTZ R25, R25, R9 ;  /* 0x0000000919197221 */ /* 0x000fe20000010000 */
[----:B------:R-:W-:Y:S01]  /*2d3e0*/  FADD.FTZ R26, R26, R10 ;  /* 0x0000000a1a1a7221 */ /* 0x000fe20000010000 */
[----:B------:R-:W-:Y:S02]  /*2d3f0*/  FADD.FTZ R27, R27, R11 ;  /* 0x0000000b1b1b7221 */ /* 0x000fe40000010000 */
[----:B------:R-:W-:-:S04]  /*2d400*/  IMAD.U32 R19, RZ, RZ, UR5 ;  /* 0x00000005ff137e24 */ /* 0x000fc8000f8e00ff */
[----:B------:R-:W-:-:S04]  /*2d410*/  IMAD.WIDE R16, R19, 0x4, R16 ;  /* 0x0000000413107825 */ /* 0x000fc800078e0210 */
[----:B--2---:R-:W-:Y:S01]  /*2d420*/  @P0 FMUL.FTZ R24, R24, R28 ;  /* 0x0000001c18180220 */ /* 0x004fe20000410000 */
[----:B------:R-:W-:Y:S01]  /*2d430*/  @P0 FMUL.FTZ R25, R25, R29 ;  /* 0x0000001d19190220 */ /* 0x000fe20000410000 */
[----:B------:R-:W-:Y:S01]  /*2d440*/  @P0 FMUL.FTZ R26, R26, R30 ;  /* 0x0000001e1a1a0220 */ /* 0x000fe20000410000 */
[----:B------:R-:W-:-:S05]  /*2d450*/  @P0 FMUL.FTZ R27, R27, R31 ;  /* 0x0000001f1b1b0220 */ /* 0x000fca0000410000 */
[----:B------:R0:W-:Y:S02]  /*2d460*/  STG.E.128 desc[UR36][R16.64], R24 ;  /* 0x0000001810007986 */ /* 0x0001e4000c101d24 */
.L_x_1724:
[C---:B-1---5:R-:W-:Y:S01]  /*2d470*/  FFMA.FTZ R12, R7.reuse, R24, R12 ;  /* 0x00000018070c7223 */ /* 0x062fe2000001000c */
[C---:B------:R-:W-:Y:S01]  /*2d480*/  FFMA.FTZ R13, R7.reuse, R25, R13 ;  /* 0x00000019070d7223 */ /* 0x040fe2000001000d */
[C---:B------:R-:W-:Y:S01]  /*2d490*/  FFMA.FTZ R14, R7.reuse, R26, R14 ;  /* 0x0000001a070e7223 */ /* 0x040fe2000001000e */
[----:B------:R-:W-:-:S07]  /*2d4a0*/  FFMA.FTZ R15, R7, R27, R15 ;  /* 0x0000001b070f7223 */ /* 0x000fce000001000f */
.L_x_1701:
[----:B--2-4-:R-:W-:Y:S05]  /*2d4b0*/  BSYNC.RECONVERGENT B0 ;  /* 0x0000000000007941 */ /* 0x014fea0003800200 */
.L_x_1700:
[----:B------:R-:W-:Y:S01]  /*2d4c0*/  BAR.SYNC.DEFER_BLOCKING 0x0 ;  /* 0x0000000000007b1d */ /* 0x000fe20000010000 */
[----:B------:R-:W-:-:S13]  /*2d4d0*/  ISETP.GT.U32.AND P0, PT, R5, 0x9f, PT ;  /* 0x0000009f0500780c */ /* 0x000fda0003f04070 */
[----:B------:R-:W-:Y:S05]  /*2d4e0*/  @P0 EXIT ;  /* 0x000000000000094d */ /* 0x000fea0003800000 */
[----:B------:R-:W2:Y:S01]  /*2d4f0*/  S2UR UR5, SR_CgaCtaId ;  /* 0x00000000000579c3 */ /* 0x000ea20000008800 */
[----:B------:R-:W-:Y:S01]  /*2d500*/  UMOV UR4, 0x400 ;  /* 0x0000040000047882 */ /* 0x000fe20000000000 */
[----:B------:R-:W-:Y:S01]  /*2d510*/  LOP3.LUT R0, R4, 0x380, RZ, 0xc0, !PT ;  /* 0x0000038004007812 */ /* 0x000fe200078ec0ff */
[----:B------:R-:W-:Y:S01]  /*2d520*/  UIADD3 UR4, UPT, UPT, UR4, 0x840, URZ ;  /* 0x0000084004047890 */ /* 0x000fe2000fffe0ff */
[----:B------:R-:W-:Y:S01]  /*2d530*/  IMAD R20, R20, 0xa0, R5 ;  /* 0x000000a014147824 */ /* 0x000fe200078e0205 */
[----:B------:R-:W-:Y:S02]  /*2d540*/  ISETP.GT.U32.AND P1, PT, R4, 0x7f, PT ;  /* 0x0000007f0400780c */ /* 0x000fe40003f24070 */
[----:B------:R-:W-:Y:S02]  /*2d550*/  ISETP.NE.AND P0, PT, R0, 0x80, PT ;  /* 0x000000800000780c */ /* 0x000fe40003f05270 */
[C---:B------:R-:W-:Y:S02]  /*2d560*/  LOP3.LUT R0, R4.reuse, 0x3c0, RZ, 0xc0, !PT ;  /* 0x000003c004007812 */ /* 0x040fe400078ec0ff */
[----:B------:R-:W-:Y:S01]  /*2d570*/  ISETP.GT.U32.AND P2, PT, R4, 0x3f, PT ;  /* 0x0000003f0400780c */ /* 0x000fe20003f44070 */
[----:B--2---:R-:W-:-:S06]  /*2d580*/  ULEA UR4, UR5, UR4, 0x18 ;  /* 0x0000000405047291 */ /* 0x004fcc000f8ec0ff */
[----:B------:R-:W-:-:S05]  /*2d590*/  LEA R20, R20, UR4, 0x2 ;  /* 0x0000000414147c11 */ /* 0x000fca000f8e10ff */
[----:B------:R-:W-:Y:S01]  /*2d5a0*/  @!P0 STS.128 [R20+-0x500], R12 ;  /* 0xfffb000c14008388 */ /* 0x000fe20000000c00 */
[----:B------:R-:W-:Y:S01]  /*2d5b0*/  BAR.SYNC.DEFER_BLOCKING 0x0 ;  /* 0x0000000000007b1d */ /* 0x000fe20000010000 */
[----:B------:R-:W-:-:S05]  /*2d5c0*/  ISETP.NE.AND P0, PT, R0, 0x40, PT ;  /* 0x000000400000780c */ /* 0x000fca0003f05270 */
[----:B0-----:R-:W0:Y:S02]  /*2d5d0*/  @!P1 LDS.128 R8, [R20] ;  /* 0x0000000014089984 */ /* 0x001e240000000c00 */
[----:B0-----:R-:W-:Y:S01]  /*2d5e0*/  @!P1 FADD.FTZ R12, R12, R8 ;  /* 0x000000080c0c9221 */ /* 0x001fe20000010000 */
[----:B------:R-:W-:Y:S01]  /*2d5f0*/  @!P1 FADD.FTZ R13, R13, R9 ;  /* 0x000000090d0d9221 */ /* 0x000fe20000010000 */
[----:B------:R-:W-:Y:S01]  /*2d600*/  @!P1 FADD.FTZ R14, R14, R10 ;  /* 0x0000000a0e0e9221 */ /* 0x000fe20000010000 */
[----:B------:R-:W-:Y:S01]  /*2d610*/  @!P1 FADD.FTZ R15, R15, R11 ;  /* 0x0000000b0f0f9221 */ /* 0x000fe20000010000 */
[----:B------:R-:W-:Y:S06]  /*2d620*/  BAR.SYNC.DEFER_BLOCKING 0x0 ;  /* 0x0000000000007b1d */ /* 0x000fec0000010000 */
[----:B------:R0:W-:Y:S02]  /*2d630*/  @!P0 STS.128 [R20+-0x280], R12 ;  /* 0xfffd800c14008388 */ /* 0x0001e40000000c00 */
[----:B------:R-:W-:Y:S06]  /*2d640*/  BAR.SYNC.DEFER_BLOCKING 0x0 ;  /* 0x0000000000007b1d */ /* 0x000fec0000010000 */
[----:B------:R0:W2:Y:S02]  /*2d650*/  @!P2 LDS.128 R8, [R20] ;  /* 0x000000001408a984 */ /* 0x0000a40000000c00 */
[----:B------:R-:W-:Y:S06]  /*2d660*/  BAR.SYNC.DEFER_BLOCKING 0x0 ;  /* 0x0000000000007b1d */ /* 0x000fec0000010000 */
[----:B------:R-:W-:Y:S05]  /*2d670*/  @P2 EXIT ;  /* 0x000000000000294d */ /* 0x000fea0003800000 */
[----:B------:R-:W4:Y:S01]  /*2d680*/  LDCU UR4, c[0x0][0x478] ;  /* 0x00008f00ff0477ac */ /* 0x000f220008000800 */
[----:B0-2---:R-:W-:Y:S01]  /*2d690*/  @!P2 FADD.FTZ R12, R12, R8 ;  /* 0x000000080c0ca221 */ /* 0x005fe20000010000 */
[----:B------:R-:W-:Y:S01]  /*2d6a0*/  @!P2 FADD.FTZ R13, R13, R9 ;  /* 0x000000090d0da221 */ /* 0x000fe20000010000 */
[----:B------:R-:W-:Y:S01]  /*2d6b0*/  @!P2 FADD.FTZ R14, R14, R10 ;  /* 0x0000000a0e0ea221 */ /* 0x000fe20000010000 */
[----:B------:R-:W-:Y:S01]  /*2d6c0*/  @!P2 FADD.FTZ R15, R15, R11 ;  /* 0x0000000b0f0fa221 */ /* 0x000fe20000010000 */
[----:B----4-:R-:W-:-:S09]  /*2d6d0*/  UISETP.NE.AND UP0, UPT, UR4, 0x2, UPT ;  /* 0x000000020400788c */ /* 0x010fd2000bf05270 */
[----:B------:R-:W-:Y:S05]  /*2d6e0*/  BRA.U UP0, `(.L_x_1725) ;  /* 0x00000001007c7547 */ /* 0x000fea000b800000 */
[----:B-----5:R-:W0:Y:S01]  /*2d6f0*/  LDC.64 R2, c[0x0][0x470] ;  /* 0x00011c00ff027b82 */ /* 0x020e220000000a00 */
[----:B------:R-:W2:Y:S01]  /*2d700*/  LDCU.64 UR4, c[0x0][0x380] ;  /* 0x00007000ff0477ac */ /* 0x000ea20008000a00 */
[----:B0-----:R-:W4:Y:S01]  /*2d710*/  LDG.E R2, desc[UR36][R2.64] ;  /* 0x0000002402027981 */ /* 0x001f22000c1e1900 */
[----:B------:R-:W-:Y:S01]  /*2d720*/  IADD3 R6, PT, PT, R5, UR6, RZ ;  /* 0x0000000605067c10 */ /* 0x000fe2000fffe0ff */
[C---:B----4-:R-:W-:Y:S01]  /*2d730*/  FMUL.FTZ R14, R2.reuse, R14 ;  /* 0x0000000e020e7220 */ /* 0x050fe20000410000 */
[C---:B------:R-:W-:Y:S01]  /*2d740*/  FMUL.FTZ R15, R2.reuse, R15 ;  /* 0x0000000f020f7220 */ /* 0x040fe20000410000 */
[C---:B------:R-:W-:Y:S01]  /*2d750*/  FMUL.FTZ R13, R2.reuse, R13 ;  /* 0x0000000d020d7220 */ /* 0x040fe20000410000 */
[----:B------:R-:W-:-:S03]  /*2d760*/  FMUL.FTZ R12, R2, R12 ;  /* 0x0000000c020c7220 */ /* 0x000fc60000410000 */
[----:B------:R-:W0:Y:S08]  /*2d770*/  F2I.S8.NTZ R14, R14 ;  /* 0x0000000e000e7305 */ /* 0x000e300000202100 */
[----:B------:R-:W4:Y:S01]  /*2d780*/  F2I.S8.NTZ R15, R15 ;  /* 0x0000000f000f7305 */ /* 0x000f220000202100 */
[----:B0-----:R-:W-:-:S07]  /*2d790*/  PRMT R0, R14, 0x8880, RZ ;  /* 0x000088800e007816 */ /* 0x001fce00000000ff */
[----:B------:R-:W0:Y:S01]  /*2d7a0*/  F2I.S8.NTZ R13, R13 ;  /* 0x0000000d000d7305 */ /* 0x000e220000202100 */
[----:B------:R-:W-:Y:S02]  /*2d7b0*/  PRMT R0, R0, 0x7710, RZ ;  /* 0x0000771000007816 */ /* 0x000fe400000000ff */
[----:B----4-:R-:W-:-:S05]  /*2d7c0*/  PRMT R3, R15, 0x8880, RZ ;  /* 0x000088800f037816 */ /* 0x010fca00000000ff */
[----:B------:R-:W4:Y:S01]  /*2d7d0*/  F2I.S8.NTZ R12, R12 ;  /* 0x0000000c000c7305 */ /* 0x000f220000202100 */
[----:B------:R-:W-:Y:S01]  /*2d7e0*/  IMAD.U32 R2, R0, 0x10000, RZ ;  /* 0x0001000000027824 */ /* 0x000fe200078e00ff */
[----:B------:R-:W-:-:S04]  /*2d7f0*/  PRMT R0, R3, 0x7710, RZ ;  /* 0x0000771003007816 */ /* 0x000fc800000000ff */
[----:B------:R-:W-:Y:S02]  /*2d800*/  LOP3.LUT R3, R2, 0xff0000, RZ, 0xc0, !PT ;  /* 0x00ff000002037812 */ /* 0x000fe400078ec0ff */
[----:B0-----:R-:W-:-:S03]  /*2d810*/  PRMT R13, R13, 0x8880, RZ ;  /* 0x000088800d0d7816 */ /* 0x001fc600000000ff */
[----:B------:R-:W-:Y:S01]  /*2d820*/  IMAD R3, R0, 0x1000000, R3 ;  /* 0x0100000000037824 */ /* 0x000fe200078e0203 */
[----:B------:R-:W-:Y:S02]  /*2d830*/  PRMT R2, R13, 0x7710, RZ ;  /* 0x000077100d027816 */ /* 0x000fe400000000ff */
[----:B----4-:R-:W-:-:S04]  /*2d840*/  PRMT R4, R12, 0x8880, RZ ;  /* 0x000088800c047816 */ /* 0x010fc800000000ff */
[----:B------:R-:W-:Y:S02]  /*2d850*/  PRMT R0, R4, 0x7710, RZ ;  /* 0x0000771004007816 */ /* 0x000fe400000000ff */
[----:B------:R-:W-:Y:S02]  /*2d860*/  LOP3.LUT R4, R2, 0xff, RZ, 0xc0, !PT ;  /* 0x000000ff02047812 */ /* 0x000fe400078ec0ff */
[----:B------:R-:W-:Y:S02]  /*2d870*/  LOP3.LUT R5, R0, 0xff, RZ, 0xc0, !PT ;  /* 0x000000ff00057812 */ /* 0x000fe400078ec0ff */
[----:B--2---:R-:W-:Y:S01]  /*2d880*/  IADD3 R2, P0, PT, R6, UR4, RZ ;  /* 0x0000000406027c10 */ /* 0x004fe2000ff1e0ff */
[----:B------:R-:W-:-:S03]  /*2d890*/  IMAD R4, R4, 0x100, R3 ;  /* 0x0000010004047824 */ /* 0x000fc600078e0203 */
[----:B------:R-:W-:Y:S01]  /*2d8a0*/  LEA.HI.X.SX32 R3, R6, UR5, 0x1, P0 ;  /* 0x0000000506037c11 */ /* 0x000fe200080f0eff */
[----:B------:R-:W-:-:S05]  /*2d8b0*/  IMAD.IADD R5, R4, 0x1, R5 ;  /* 0x0000000104057824 */ /* 0x000fca00078e0205 */
[----:B------:R-:W-:Y:S01]  /*2d8c0*/  STG.E desc[UR36][R2.64], R5 ;  /* 0x0000000502007986 */ /* 0x000fe2000c101924 */
[----:B------:R-:W-:Y:S05]  /*2d8d0*/  EXIT ;  /* 0x000000000000794d */ /* 0x000fea0003800000 */
.L_x_1725:
[----:B-----5:R-:W0:Y:S01]  /*2d8e0*/  LDC.64 R2, c[0x0][0x380] ;  /* 0x0000e000ff027b82 */ /* 0x020e220000000a00 */
[----:B------:R-:W-:-:S04]  /*2d8f0*/  VIADD R5, R5, UR6 ;  /* 0x0000000605057c36 */ /* 0x000fc80008000000 */
[----:B0-----:R-:W-:-:S05]  /*2d900*/  IMAD.WIDE R2, R5, 0x4, R2 ;  /* 0x0000000405027825 */ /* 0x001fca00078e0202 */
[----:B------:R-:W-:Y:S01]  /*2d910*/  STG.E.128 desc[UR36][R2.64], R12 ;  /* 0x0000000c02007986 */ /* 0x000fe2000c101d24 */
[----:B------:R-:W-:Y:S05]  /*2d920*/  EXIT ;  /* 0x000000000000794d */ /* 0x000fea0003800000 */
.L_x_1726:
        /* <DEDUP_REMOVED lines=13> */
.L_x_5595:


//--------------------- .text._ZN4mmha33masked_multihead_attention_kernelIfLi160ELi256ELi2ELi64ELi128ELb1ELb1EEEv26Multihead_attention_paramsIT_XT5_EE --------------------------
	.section	.text._ZN4mmha33masked_multihead_attention_kernelIfLi160ELi256ELi2ELi64ELi128ELb1ELb1EEEv26Multihead_attention_paramsIT_XT5_EE,"ax",@progbits
	.align	128
        .global         _ZN4mmha33masked_multihead_attention_kernelIfLi160ELi256ELi2ELi64ELi128ELb1ELb1EEEv26Multihead_attention_paramsIT_XT5_EE
        .type           _ZN4mmha33masked_multihead_attention_kernelIfLi160ELi256ELi2ELi64ELi128ELb1ELb1EEEv26Multihead_attention_paramsIT_XT5_EE,@function
        .size           _ZN4mmha33masked_multihead_attention_kernelIfLi160ELi256ELi2ELi64ELi128ELb1ELb1EEEv26Multihead_attention_paramsIT_XT5_EE,(.L_x_5596 - _ZN4mmha33masked_multihead_attention_kernelIfLi160ELi256ELi2ELi64ELi128ELb1ELb1EEEv26Multihead_attention_paramsIT_XT5_EE)
        .other          _ZN4mmha33masked_multihead_attention_kernelIfLi160ELi256ELi2ELi64ELi128ELb1ELb1EEEv26Multihead_attention_paramsIT_XT5_EE,@"STO_CUDA_ENTRY STV_DEFAULT"
_ZN4mmha33masked_multihead_attention_kernelIfLi160ELi256ELi2ELi64ELi128ELb1ELb1EEEv26Multihead_attention_paramsIT_XT5_EE:
.text._ZN4mmha33masked_multihead_attention_kernelIfLi160ELi256ELi2ELi64ELi128ELb1ELb1EEEv26Multihead_attention_paramsIT_XT5_EE:
        /* <DEDUP_REMOVED lines=13> */
.L_x_1727:
[----:B------:R-:W1:Y:S01]  /*00d0*/  LDC.64 R2, c[0x0][0x498] ;  /* 0x00012600ff027b82 */ /* 0x000e620000000a00 */
[----:B------:R-:W2:Y:S01]  /*00e0*/  LDCU UR8, c[0x0][0x3f0] ;  /* 0x00007e00ff0877ac */ /* 0x000ea20008000800 */
[----:B------:R-:W-:Y:S01]  /*00f0*/  IABS R6, R17 ;  /* 0x0000001100067213 */ /* 0x000fe20000000000 */
[----:B------:R-:W-:Y:S01]  /*0100*/  UMOV UR4, URZ ;  /* 0x000000ff00047c82 */ /* 0x000fe20008000000 */
[----:B------:R-:W3:Y:S01]  /*0110*/  LDCU UR11, c[0x0][0x40c] ;  /* 0x00008180ff0b77ac */ /* 0x000ee20008000800 */
[----:B------:R-:W4:Y:S03]  /*0120*/  S2R R22, SR_TID.X ;  /* 0x0000000000167919 */ /* 0x000f260000002100 */
[----:B------:R-:W-:Y:S08]  /*0130*/  S2UR UR45, SR_CTAID.X ;  /* 0x00000000002d79c3 */ /* 0x000ff00000002500 */
[----:B------:R-:W3:Y:S01]  /*0140*/  LDC.64 R18, c[0x0][0x418] ;  /* 0x00010600ff127b82 */ /* 0x000ee20000000a00 */
[----:B--2---:R-:W-:-:S02]  /*0150*/  IMAD.U32 R0, RZ, RZ, UR8 ;  /* 0x00000008ff007e24 */ /* 0x004fc4000f8e00ff */
[----:B-1----:R-:W-:-:S03]  /*0160*/  IMAD.WIDE.U32 R2, R17, 0x4, R2 ;  /* 0x0000000411027825 */ /* 0x002fc600078e0002 */
[----:B------:R-:W-:Y:S02]  /*0170*/  IABS R5, R0 ;  /* 0x0000000000057213 */ /* 0x000fe40000000000 */
[----:B0-----:R0:W2:Y:S02]  /*0180*/  LDG.E R9, desc[UR36][R2.64] ;  /* 0x0000002402097981 */ /* 0x0010a4000c1e1900 */
[----:B------:R-:W1:Y:S08]  /*0190*/  I2F.RP R0, R5 ;  /* 0x0000000500007306 */ /* 0x000e700000209400 */
[----:B-1----:R-:W1:Y:S02]  /*01a0*/  MUFU.RCP R0, R0 ;  /* 0x0000000000007308 */ /* 0x002e640000001000 */
[----:B-1----:R-:W-:-:S06]  /*01b0*/  VIADD R4, R0, 0xffffffe ;  /* 0x0ffffffe00047836 */ /* 0x002fcc0000000000 */
[----:B------:R-:W1:Y:S01]  /*01c0*/  F2I.FTZ.U32.TRUNC.NTZ R4, R4 ;  /* 0x0000000400047305 */ /* 0x000e62000021f000 */
[----:B------:R-:W-:Y:S02]  /*01d0*/  R2UR UR9, R5 ;  /* 0x00000000050972ca */ /* 0x000fe400000e0000 */
[----:B------:R-:W-:Y:S02]  /*01e0*/  R2UR UR7, R6 ;  /* 0x00000000060772ca */ /* 0x000fe400000e0000 */
[----:B------:R-:W4:Y:S01]  /*01f0*/  LDC.64 R6, c[0x0][0x460] ;  /* 0x00011800ff067b82 */ /* 0x000f220000000a00 */
[----:B-1----:R-:W-:-:S13]  /*0200*/  R2UR UR5, R4 ;  /* 0x00000000040572ca */ /* 0x002fda00000e0000 */
[----:B------:R-:W-:-:S04]  /*0210*/  UIADD3 UR6, UPT, UPT, URZ, -UR5, URZ ;  /* 0x80000005ff067290 */ /* 0x000fc8000fffe0ff */
[----:B------:R-:W-:-:S04]  /*0220*/  UIMAD UR6, UR6, UR9, URZ ;  /* 0x00000009060672a4 */ /* 0x000fc8000f8e02ff */
[----:B------:R-:W-:-:S04]  /*0230*/  UIMAD.WIDE.U32 UR4, UR5, UR6, UR4 ;  /* 0x00000006050472a5 */ /* 0x000fc8000f8e0004 */
[----:B------:R-:W-:Y:S01]  /*0240*/  UIMAD.WIDE.U32 UR4, UR5, UR7, URZ ;  /* 0x00000007050472a5 */ /* 0x000fe2000f8e00ff */
[----:B------:R-:W-:-:S06]  /*0250*/  R2UR UR10, R5 ;  /* 0x00000000050a72ca */ /* 0x000fcc00000e0000 */
[----:B------:R-:W-:Y:S02]  /*0260*/  UMOV UR6, UR5 ;  /* 0x0000000500067c82 */ /* 0x000fe40008000000 */
[----:B------:R-:W-:Y:S01]  /*0270*/  UIADD3 UR4, UPT, UPT, -UR6, URZ, URZ ;  /* 0x000000ff06047290 */ /* 0x000fe2000fffe1ff */
[----:B----4-:R-:W-:-:S03]  /*0280*/  ISETP.NE.U32.AND P0, PT, R6, RZ, PT ;  /* 0x000000ff0600720c */ /* 0x010fc60003f05070 */
[----:B------:R-:W-:Y:S01]  /*0290*/  UIMAD UR4, UR9, UR4, UR7 ;  /* 0x00000004090472a4 */ /* 0x000fe2000f8e0207 */
[----:B------:R-:W-:-:S03]  /*02a0*/  ISETP.NE.AND.EX P0, PT, R7, RZ, PT, P0 ;  /* 0x000000ff0700720c */ /* 0x000fc60003f05300 */
[----:B------:R-:W-:-:S11]  /*02b0*/  UISETP.GT.U32.AND UP1, UPT, UR10, UR4, UPT ;  /* 0x000000040a00728c */ /* 0x000fd6000bf24070 */
[----:B------:R-:W-:Y:S01]  /*02c0*/  @!UP1 UIADD3 UR4, UPT, UPT, UR4, -UR9, URZ ;  /* 0x8000000904049290 */ /* 0x000fe2000fffe0ff */
[----:B------:R-:W-:Y:S01]  /*02d0*/  VOTEU.ANY UP0, P0 ;  /* 0x0000000000ff7886 */ /* 0x000fe20000000100 */
[----:B---3--:R-:W-:Y:S02]  /*02e0*/  UISETP.EQ.AND UP3, UPT, UR11, URZ, UP0 ;  /* 0x000000ff0b00728c */ /* 0x008fe40008762270 */
[----:B------:R-:W-:Y:S01]  /*02f0*/  UISETP.GE.U32.AND UP0, UPT, UR4, UR10, UPT ;  /* 0x0000000a0400728c */ /* 0x000fe2000bf06070 */
[----:B------:R-:W1:Y:S01]  /*0300*/  LDCU UR10, c[0x0][0x3f4] ;  /* 0x00007e80ff0a77ac */ /* 0x000e620008000800 */
[----:B------:R-:W3:Y:S01]  /*0310*/  S2UR UR5, SR_CTAID.Y ;  /* 0x00000000000579c3 */ /* 0x000ee20000002600 */
[----:B-1----:R-:W-:-:S05]  /*0320*/  IMAD.U32 R15, RZ, RZ, UR10 ;  /* 0x0000000aff0f7e24 */ /* 0x002fca000f8e00ff */
[----:B------:R-:W-:-:S04]  /*0330*/  IABS R0, R15 ;  /* 0x0000000f00007213 */ /* 0x000fc80000000000 */
[----:B------:R-:W-:-:S13]  /*0340*/  R2UR UR9, R0 ;  /* 0x00000000000972ca */ /* 0x000fda00000e0000 */
[----:B------:R-:W1:Y:S01]  /*0350*/  I2F.RP R0, UR9 ;  /* 0x0000000900007d06 */ /* 0x000e620008209400 */
[----:B---3--:R-:W-:Y:S02]  /*0360*/  ULOP3.LUT UR4, UR5, UR8, URZ, 0x3c, !UPT ;  /* 0x0000000805047292 */ /* 0x008fe4000f8e3cff */
[----:B------:R-:W-:-:S05]  /*0370*/  @!UP1 UIADD3 UR6, UPT, UPT, UR6, 0x1, URZ ;  /* 0x0000000106069890 */ /* 0x000fca000fffe0ff */
[----:B-1----:R-:W1:Y:S01]  /*0380*/  MUFU.RCP R0, R0 ;  /* 0x0000000000007308 */ /* 0x002e620000001000 */
[----:B------:R-:W-:-:S03]  /*0390*/  UISETP.GE.AND UP2, UPT, UR4, URZ, UPT ;  /* 0x000000ff0400728c */ /* 0x000fc6000bf46270 */
[----:B------:R-:W3:Y:S01]  /*03a0*/  @UP3 LDCU.64 UR4, c[0x0][0x460] ;  /* 0x00008c00ff0437ac */ /* 0x000ee20008000a00 */
[----:B------:R-:W-:Y:S02]  /*03b0*/  @UP0 UIADD3 UR6, UPT, UPT, UR6, 0x1, URZ ;  /* 0x0000000106060890 */ /* 0x000fe4000fffe0ff */
[----:B------:R-:W-:Y:S01]  /*03c0*/  UISETP.NE.AND UP0, UPT, UR8, URZ, UPT ;  /* 0x000000ff0800728c */ /* 0x000fe2000bf05270 */
[----:B-1----:R-:W-:-:S04]  /*03d0*/  VIADD R4, R0, 0xffffffe ;  /* 0x0ffffffe00047836 */ /* 0x002fc80000000000 */
[----:B------:R-:W-:Y:S02]  /*03e0*/  UMOV UR41, UR6 ;  /* 0x0000000600297c82 */ /* 0x000fe40008000000 */
[----:B------:R-:W-:Y:S01]  /*03f0*/  @!UP2 UIADD3 UR41, UPT, UPT, -UR41, URZ, URZ ;  /* 0x000000ff2929a290 */ /* 0x000fe2000fffe1ff */
[----:B------:R-:W1:Y:S03]  /*0400*/  F2I.FTZ.U32.TRUNC.NTZ R4, R4 ;  /* 0x0000000400047305 */ /* 0x000e66000021f000 */
[----:B------:R-:W-:Y:S01]  /*0410*/  @!UP0 ULOP3.LUT UR41, URZ, UR8, URZ, 0x33, !UPT ;  /* 0x00000008ff298292 */ /* 0x000fe2000f8e33ff */
[----:B------:R-:W-:-:S03]  /*0420*/  PLOP3.LUT P0, PT, PT, PT, UP3, 0x80, 0x8 ;  /* 0x000000000008781c */ /* 0x000fc60003f0f038 */
[----:B---3--:R-:W-:-:S06]  /*0430*/  @UP3 UIMAD.WIDE UR4, UR41, 0x4, UR4 ;  /* 0x00000004290438a5 */ /* 0x008fcc000f8e0204 */
[----:B0-----:R-:W-:Y:S02]  /*0440*/  IMAD.U32 R3, RZ, RZ, UR5 ;  /* 0x00000005ff037e24 */ /* 0x001fe4000f8e00ff */
[----:B------:R-:W-:Y:S01]  /*0450*/  IMAD.U32 R2, RZ, RZ, UR4 ;  /* 0x00000004ff027e24 */ /* 0x000fe2000f8e00ff */
[----:B-1----:R-:W-:-:S04]  /*0460*/  R2UR UR5, R4 ;  /* 0x00000000040572ca */ /* 0x002fc800000e0000 */
[----:B------:R0:W5:Y:S01]  /*0470*/  @P0 LDG.E R8, desc[UR36][R2.64] ;  /* 0x0000002402080981 */ /* 0x000162000c1e1900 */
[----:B------:R-:W-:-:S08]  /*0480*/  UMOV UR4, URZ ;  /* 0x000000ff00047c82 */ /* 0x000fd00008000000 */
[----:B------:R-:W-:-:S04]  /*0490*/  UIADD3 UR6, UPT, UPT, URZ, -UR5, URZ ;  /* 0x80000005ff067290 */ /* 0x000fc8000fffe0ff */
[----:B------:R-:W-:-:S04]  /*04a0*/  UIMAD UR6, UR6, UR9, URZ ;  /* 0x00000009060672a4 */ /* 0x000fc8000f8e02ff */
[----:B------:R-:W-:Y:S01]  /*04b0*/  UIMAD.WIDE.U32 UR4, UR5, UR6, UR4 ;  /* 0x00000006050472a5 */ /* 0x000fe2000f8e0004 */
[----:B------:R-:W1:Y:S06]  /*04c0*/  S2UR UR7, SR_CTAID.Y ;  /* 0x00000000000779c3 */ /* 0x000e6c0000002600 */
[----:B------:R-:W1:Y:S01]  /*04d0*/  LDCU UR6, c[0x0][0x3f8] ;  /* 0x00007f00ff0677ac */ /* 0x000e620008000800 */
[----:B--2---:R-:W-:-:S13]  /*04e0*/  R2UR UR43, R9 ;  /* 0x00000000092b72ca */ /* 0x004fda00000e0000 */
[----:B------:R-:W-:-:S06]  /*04f0*/  UIADD3 UR44, UPT, UPT, UR43, -0x1, URZ ;  /* 0xffffffff2b2c7890 */ /* 0x000fcc000fffe0ff */
[----:B0-----:R-:W-:-:S04]  /*0500*/  IABS R2, UR44 ;  /* 0x0000002c00027c13 */ /* 0x001fc80008000000 */
[----:B------:R-:W-:-:S13]  /*0510*/  R2UR UR40, R2 ;  /* 0x00000000022872ca */ /* 0x000fda00000e0000 */
[----:B------:R-:W-:-:S04]  /*0520*/  UIMAD.WIDE.U32 UR4, UR5, UR40, URZ ;  /* 0x00000028050472a5 */ /* 0x000fc8000f8e00ff */
[----:B------:R-:W-:-:S04]  /*0530*/  UIADD3 UR4, UPT, UPT, -UR5, URZ, URZ ;  /* 0x000000ff05047290 */ /* 0x000fc8000fffe1ff */
[----:B------:R-:W-:-:S03]  /*0540*/  UIMAD UR40, UR9, UR4, UR40 ;  /* 0x00000004092872a4 */ /* 0x000fc6000f8e0228 */
[----:B------:R-:W0:Y:S01]  /*0550*/  LDCU UR5, c[0x0][0x3e8] ;  /* 0x00007d00ff0577ac */ /* 0x000e220008000800 */
[----:B------:R-:W-:Y:S01]  /*0560*/  UISETP.GT.U32.AND UP0, UPT, UR9, UR40, UPT ;  /* 0x000000280900728c */ /* 0x000fe2000bf04070 */
[----:B------:R-:W-:Y:S01]  /*0570*/  ISETP.GT.U32.AND P4, PT, R22, 0x27, PT ;  /* 0x000000271600780c */ /* 0x000fe20003f84070 */
[----:B------:R-:W-:-:S09]  /*0580*/  UP2UR UR42, UPR, URZ, 0x8 ;  /* 0x00000008ff2a7883 */ /* 0x000fd20008000000 */
[----:B------:R-:W-:Y:S02]  /*0590*/  @!UP0 UIADD3 UR40, UPT, UPT, UR40, -UR9, URZ ;  /* 0x8000000928288290 */ /* 0x000fe4000fffe0ff */
[----:B0-----:R-:W-:Y:S02]  /*05a0*/  UISETP.NE.AND UP1, UPT, UR5, URZ, UPT ;  /* 0x000000ff0500728c */ /* 0x001fe4000bf25270 */
[----:B------:R-:W-:Y:S02]  /*05b0*/  UISETP.GT.U32.AND UP2, UPT, UR9, UR40, UPT ;  /* 0x000000280900728c */ /* 0x000fe4000bf44070 */
[----:B------:R-:W-:Y:S02]  /*05c0*/  UISETP.GE.AND UP3, UPT, UR44, URZ, UPT ;  /* 0x000000ff2c00728c */ /* 0x000fe4000bf66270 */
[----:B------:R-:W-:Y:S02]  /*05d0*/  UISETP.NE.AND UP0, UPT, UR10, URZ, UPT ;  /* 0x000000ff0a00728c */ /* 0x000fe4000bf05270 */
[----:B-1----:R-:W-:-:S03]  /*05e0*/  UIMAD UR4, UR7, UR6, UR45 ;  /* 0x00000006070472a4 */ /* 0x002fc6000f8e022d */
[----:B------:R-:W-:Y:S02]  /*05f0*/  @UP1 UIMAD UR5, UR7, UR5, URZ ;  /* 0x00000005070512a4 */ /* 0x000fe4000f8e02ff */
[----:B------:R-:W-:Y:S01]  /*0600*/  @!UP2 UIADD3 UR40, UPT, UPT, UR40, -UR9, URZ ;  /* 0x800000092828a290 */ /* 0x000fe2000fffe0ff */
[----:B------:R-:W-:Y:S01]  /*0610*/  BSSY.RECONVERGENT B0, `(.L_x_1728) ;  /* 0x000001f000007945 */ /* 0x000fe20003800200 */
[----:B------:R-:W-:Y:S02]  /*0620*/  @!UP1 UIMAD UR8, UR4, 0xa0, URZ ;  /* 0x000000a0040898a4 */ /* 0x000fe4000f8e02ff */
[----:B------:R-:W-:Y:S01]  /*0630*/  @!UP3 UIADD3 UR40, UPT, UPT, -UR40, URZ, URZ ;  /* 0x000000ff2828b290 */ /* 0x000fe2000fffe1ff */
[----:B------:R-:W-:Y:S01]  /*0640*/  UMOV UR38, URZ ;  /* 0x000000ff00267c82 */ /* 0x000fe20008000000 */
[----:B------:R-:W-:Y:S02]  /*0650*/  @UP1 UIMAD UR8, UR45, 0xa0, UR5 ;  /* 0x000000a02d0818a4 */ /* 0x000fe4000f8e0205 */
[----:B------:R-:W-:-:S02]  /*0660*/  UIMAD UR41, UR41, UR6, URZ ;  /* 0x00000006292972a4 */ /* 0x000fc4000f8e02ff */
[----:B------:R-:W-:Y:S01]  /*0670*/  @!UP0 ULOP3.LUT UR40, URZ, UR10, URZ, 0x33, !UPT ;  /* 0x0000000aff288292 */ /* 0x000fe2000f8e33ff */
[----:B------:R-:W-:Y:S02]  /*0680*/  CS2R R30, SRZ ;  /* 0x00000000001e7805 */ /* 0x000fe4000001ff00 */
[----:B------:R-:W-:Y:S01]  /*0690*/  CS2R R28, SRZ ;  /* 0x00000000001c7805 */ /* 0x000fe2000001ff00 */
[----:B------:R-:W-:Y:S01]  /*06a0*/  IMAD.SHL.U32 R0, R22, 0x4, RZ ;  /* 0x0000000416007824 */ /* 0x000fe200078e00ff */
[----:B------:R-:W-:Y:S07]  /*06b0*/  @P4 BRA `(.L_x_1729) ;  /* 0x0000000000504947 */ /* 0x000fee0003800000 */
        /* <DEDUP_REMOVED lines=20> */
.L_x_1729:
[----:B------:R-:W-:Y:S05]  /*0800*/  BSYNC.RECONVERGENT B0 ;  /* 0x0000000000007941 */ /* 0x000fea0003800200 */
.L_x_1728:
[----:B------:R-:W1:Y:S01]  /*0810*/  LDCU.64 UR12, c[0x0][0x3a0] ;  /* 0x00007400ff0c77ac */ /* 0x000e620008000a00 */
[----:B------:R-:W-:Y:S01]  /*0820*/  ISETP.NE.U32.AND P0, PT, R18, RZ, PT ;  /* 0x000000ff1200720c */ /* 0x000fe20003f05070 */
[----:B------:R-:W2:Y:S01]  /*0830*/  S2R R13, SR_CTAID.X ;  /* 0x00000000000d7919 */ /* 0x000ea20000002500 */
[----:B------:R-:W3:Y:S01]  /*0840*/  @!P4 LDC.64 R2, c[0x0][0x3b8] ;  /* 0x0000ee00ff02cb82 */ /* 0x000ee20000000a00 */
[----:B------:R-:W4:Y:S01]  /*0850*/  LDCU.64 UR8, c[0x0][0x390] ;  /* 0x00007200ff0877ac */ /* 0x000f220008000a00 */
[----:B------:R-:W-:Y:S02]  /*0860*/  ISETP.NE.AND.EX P0, PT, R19, RZ, PT, P0 ;  /* 0x000000ff1300720c */ /* 0x000fe40003f05300 */
[----:B------:R-:W-:Y:S02]  /*0870*/  CS2R R34, SRZ ;  /* 0x0000000000227805 */ /* 0x000fe4000001ff00 */
[----:B------:R-:W-:Y:S01]  /*0880*/  CS2R R32, SRZ ;  /* 0x0000000000207805 */ /* 0x000fe2000001ff00 */
[----:B------:R-:W-:-:S02]  /*0890*/  UISETP.NE.AND UP0, UPT, UR42, URZ, UPT ;  /* 0x000000ff2a00728c */ /* 0x000fc4000bf05270 */
[----:B------:R-:W-:-:S04]  /*08a0*/  UIMAD UR46, UR4, 0xa0, URZ ;  /* 0x000000a0042e78a4 */ /* 0x000fc8000f8e02ff */
[----:B------:R-:W-:Y:S02]  /*08b0*/  PLOP3.LUT P5, PT, PT, PT, UP0, 0x80, 0x8 ;  /* 0x000000000008781c */ /* 0x000fe40003faf008 */
[----:B------:R-:W-:Y:S02]  /*08c0*/  PLOP3.LUT P2, PT, PT, PT, UP0, 0x40, 0x4 ;  /* 0x000000000004781c */ /* 0x000fe40003f4e808 */
[----:B-1----:R-:W-:Y:S01]  /*08d0*/  ISETP.NE.U32.AND P3, PT, RZ, UR12, PT ;  /* 0x0000000cff007c0c */ /* 0x002fe2000bf65070 */
[----:B------:R-:W1:Y:S01]  /*08e0*/  @P0 LDC.64 R10, c[0x0][0x418] ;  /* 0x00010600ff0a0b82 */ /* 0x000e620000000a00 */
[----:B------:R-:W-:Y:S02]  /*08f0*/  ISETP.GT.U32.OR P2, PT, R22, 0x3f, P2 ;  /* 0x0000003f1600780c */ /* 0x000fe40001744470 */
[----:B------:R-:W-:Y:S02]  /*0900*/  ISETP.NE.AND.EX P3, PT, RZ, UR13, PT, P3 ;  /* 0x0000000dff007c0c */ /* 0x000fe4000bf65330 */
[----:B----4-:R-:W-:-:S02]  /*0910*/  ISETP.NE.U32.AND P1, PT, RZ, UR8, PT ;  /* 0x00000008ff007c0c */ /* 0x010fc4000bf25070 */
[C---:B------:R-:W-:Y:S02]  /*0920*/  ISETP.GT.U32.OR P3, PT, R22.reuse, 0x27, !P3 ;  /* 0x000000271600780c */ /* 0x040fe40005f64470 */
[----:B------:R-:W-:Y:S02]  /*0930*/  ISETP.NE.AND.EX P1, PT, RZ, UR9, PT, P1 ;  /* 0x00000009ff007c0c */ /* 0x000fe4000bf25310 */
[----:B------:R-:W-:Y:S02]  /*0940*/  ISETP.NE.OR P3, PT, RZ, UR11, P3 ;  /* 0x0000000bff007c0c */ /* 0x000fe40009f65670 */
[----:B------:R-:W-:Y:S01]  /*0950*/  ISETP.GT.U32.OR P1, PT, R22, 0x27, !P1 ;  /* 0x000000271600780c */ /* 0x000fe20004f24470 */
[----:B------:R-:W-:Y:S01]  /*0960*/  VOTEU.ALL UP0, P2 ;  /* 0x0000000000ff7886 */ /* 0x000fe20001000000 */
[----:B-----5:R-:W-:Y:S01]  /*0970*/  @P5 R2UR UR38, R8 ;  /* 0x00000000082652ca */ /* 0x020fe200000e0000 */
[----:B------:R-:W-:Y:S02]  /*0980*/  @!P4 IMAD R8, R22, R15, UR44 ;  /* 0x0000002c1608ce24 */ /* 0x000fe4000f8e020f */
[----:B--2---:R-:W-:-:S02]  /*0990*/  IMAD R13, R13, 0xa0, R0 ;  /* 0x000000a00d0d7824 */ /* 0x004fc400078e0200 */
[----:B------:R-:W-:Y:S02]  /*09a0*/  @!P4 IMAD.SHL.U32 R12, R8, 0x4, RZ ;  /* 0x00000004080cc824 */ /* 0x000fe400078e00ff */
[----:B------:R-:W2:Y:S02]  /*09b0*/  @!P2 LDC.64 R8, c[0x0][0x450] ;  /* 0x00011400ff08ab82 */ /* 0x000ea40000000a00 */
[----:B------:R-:W-:Y:S01]  /*09c0*/  @!P4 IMAD R15, R15, UR46, R12 ;  /* 0x0000002e0f0fcc24 */ /* 0x000fe2000f8e020c */
[----:B------:R-:W-:Y:S01]  /*09d0*/  CS2R R26, SRZ ;  /* 0x00000000001a7805 */ /* 0x000fe2000001ff00 */
[----:B-1----:R-:W-:Y:S02]  /*09e0*/  @P0 IMAD.WIDE.U32 R10, R17, 0x4, R10 ;  /* 0x00000004110a0825 */ /* 0x002fe400078e000a */
[----:B------:R-:W-:Y:S02]  /*09f0*/  @!UP0 UIMAD UR4, UR38, UR6, URZ ;  /* 0x00000006260482a4 */ /* 0x000fe4000f8e02ff */
[----:B------:R-:W1:Y:S01]  /*0a00*/  @!P3 LDC.64 R6, c[0x0][0x3a0] ;  /* 0x0000e800ff06bb82 */ /* 0x000e620000000a00 */
[----:B---3--:R-:W-:-:S07]  /*0a10*/  @!P4 IMAD.WIDE R2, R15, 0x4, R2 ;  /* 0x000000040f02c825 */ /* 0x008fce00078e0202 */
[----:B0-----:R-:W0:Y:S01]  /*0a20*/  @!P1 LDC.64 R4, c[0x0][0x390] ;  /* 0x0000e400ff049b82 */ /* 0x001e220000000a00 */
[----:B------:R-:W-:Y:S01]  /*0a30*/  IMAD.U32 R12, RZ, RZ, UR4 ;  /* 0x00000004ff0c7e24 */ /* 0x000fe2000f8e00ff */
[----:B------:R-:W-:Y:S02]  /*0a40*/  CS2R R24, SRZ ;  /* 0x0000000000187805 */ /* 0x000fe4000001ff00 */
[----:B------:R-:W-:Y:S02]  /*0a50*/  CS2R R18, SRZ ;  /* 0x0000000000127805 */ /* 0x000fe4000001ff00 */
[----:B------:R-:W-:Y:S01]  /*0a60*/  CS2R R16, SRZ ;  /* 0x0000000000107805 */ /* 0x000fe2000001ff00 */
[----:B------:R-:W-:Y:S01]  /*0a70*/  @!P2 IMAD R15, R12, 0xa0, R13 ;  /* 0x000000a00c0fa824 */ /* 0x000fe200078e020d */
[----:B------:R-:W3:Y:S01]  /*0a80*/  @P0 LDG.E R10, desc[UR36][R10.64] ;  /* 0x000000240a0a0981 */ /* 0x000ee2000c1e1900 */
[----:B------:R-:W4:Y:S02]  /*0a90*/  LDCU.U8 UR4, c[0x0][0x404] ;  /* 0x00008080ff0477ac */ /* 0x000f240008000000 */
[----:B--2---:R-:W-:Y:S01]  /*0aa0*/  @!P2 IMAD.WIDE R8, R15, 0x4, R8 ;  /* 0x000000040f08a825 */ /* 0x004fe200078e0208 */
[----:B------:R-:W2:Y:S03]  /*0ab0*/  @!P4 LDG.E.128 R24, desc[UR36][R2.64] ;  /* 0x000000240218c981 */ /* 0x000ea6000c1e1d00 */
[----:B-1----:R-:W-:-:S05]  /*0ac0*/  @!P3 IMAD.WIDE.U32 R6, R13, 0x4, R6 ;  /* 0x000000040d06b825 */ /* 0x002fca00078e0006 */
[----:B------:R-:W2:Y:S01]  /*0ad0*/  @!P3 LDG.E.128 R16, desc[UR36][R6.64] ;  /* 0x000000240610b981 */ /* 0x000ea2000c1e1d00 */
[----:B0-----:R-:W-:-:S03]  /*0ae0*/  @!P1 IMAD.WIDE.U32 R4, R13, 0x4, R4 ;  /* 0x000000040d049825 */ /* 0x001fc600078e0004 */
[----:B------:R-:W2:Y:S04]  /*0af0*/  @!P2 LDG.E.128 R12, desc[UR36][R8.64] ;  /* 0x00000024080ca981 */ /* 0x000ea8000c1e1d00 */
[----:B------:R0:W2:Y:S02]  /*0b00*/  @!P1 LDG.E.128 R32, desc[UR36][R4.64] ;  /* 0x0000002404209981 */ /* 0x0000a4000c1e1d00 */
[----:B0-----:R-:W0:Y:S01]  /*0b10*/  LDC R5, c[0x0][0x400] ;  /* 0x00010000ff057b82 */ /* 0x001e220000000800 */
[----:B----4-:R-:W-:Y:S02]  /*0b20*/  ISETP.NE.AND P1, PT, RZ, UR4, PT ;  /* 0x00000004ff007c0c */ /* 0x010fe4000bf25270 */
[----:B------:R-:W-:Y:S01]  /*0b30*/  ISETP.NE.AND P3, PT, RZ, UR11, PT ;  /* 0x0000000bff007c0c */ /* 0x000fe2000bf65270 */
[----:B------:R-:W-:Y:S01]  /*0b40*/  UMOV UR39, URZ ;  /* 0x000000ff00277c82 */ /* 0x000fe20008000000 */
[----:B------:R-:W-:Y:S01]  /*0b50*/  BSSY.RECONVERGENT B6, `(.L_x_1730) ;  /* 0x0000120000067945 */ /* 0x000fe20003800200 */
[----:B0-----:R-:W-:-:S02]  /*0b60*/  ISETP.LT.OR P1, PT, R5, 0x1, P1 ;  /* 0x000000010500780c */ /* 0x001fc40000f21670 */
[----:B---3--:R-:W-:-:S08]  /*0b70*/  @P0 R2UR UR39, R10 ;  /* 0x000000000a2702ca */ /* 0x008fd000000e0000 */
[----:B--2---:R-:W-:Y:S01]  /*0b80*/  @!P3 FADD.FTZ R24, R24, R16 ;  /* 0x000000101818b221 */ /* 0x004fe20000010000 */
[----:B------:R-:W-:Y:S01]  /*0b90*/  @!P3 FADD.FTZ R25, R25, R17 ;  /* 0x000000111919b221 */ /* 0x000fe20000010000 */
[----:B------:R-:W-:Y:S01]  /*0ba0*/  @!P3 FADD.FTZ R26, R26, R18 ;  /* 0x000000121a1ab221 */ /* 0x000fe20000010000 */
[----:B------:R-:W-:Y:S01]  /*0bb0*/  @!P3 FADD.FTZ R27, R27, R19 ;  /* 0x000000131b1bb221 */ /* 0x000fe20000010000 */
[----:B------:R-:W-:Y:S01]  /*0bc0*/  @!P2 FMUL.FTZ R24, R24, R12 ;  /* 0x0000000c1818a220 */ /* 0x000fe20000410000 */
        /* <DEDUP_REMOVED lines=13> */
[----:B------:R-:W-:Y:S01]  /*0ca0*/  I2FP.F32.U32 R0, R0 ;  /* 0x0000000000007245 */ /* 0x000fe20000201000 */
[----:B------:R-:W-:-:S03]  /*0cb0*/  UIADD3 UR4, UPT, UPT, -UR39, UR11, URZ ;  /* 0x0000000b27047290 */ /* 0x000fc6000fffe1ff */
[----:B------:R-:W0:Y:S01]  /*0cc0*/  MUFU.RCP R2, R2 ;  /* 0x0000000200027308 */ /* 0x000e220000001000 */
[----:B------:R-:W-:-:S05]  /*0cd0*/  I2FP.F32.U32 R3, R3 ;  /* 0x0000000300037245 */ /* 0x000fca0000201000 */
[-C--:B0-----:R-:W-:Y:S01]  /*0ce0*/  FMUL.FTZ R3, R3, R2.reuse ;  /* 0x0000000203037220 */ /* 0x081fe20000410000 */
[----:B------:R-:W-:-:S03]  /*0cf0*/  FMUL.FTZ R0, R0, R2 ;  /* 0x0000000200007220 */ /* 0x000fc60000410000 */
[----:B------:R-:W-:Y:S01]  /*0d00*/  FMUL.FTZ R4, R3, 13.28771209716796875 ;  /* 0x41549a7803047820 */ /* 0x000fe20000410000 */
[----:B------:R-:W-:Y:S01]  /*0d10*/  FMUL.FTZ R3, R0, 13.28771209716796875 ;  /* 0x41549a7800037820 */ /* 0x000fe20000410000 */
[----:B------:R-:W-:Y:S02]  /*0d20*/  I2FP.F32.S32 R0, UR4 ;  /* 0x0000000400007c45 */ /* 0x000fe40008201400 */
        /* <DEDUP_REMOVED lines=10> */
[-C--:B------:R-:W-:Y:S01]  /*0dd0*/  FMUL.FTZ R9, R27, R5.reuse ;  /* 0x000000051b097220 */ /* 0x080fe20000410000 */
[-C--:B------:R-:W-:Y:S01]  /*0de0*/  FMUL.FTZ R8, R30, R5.reuse ;  /* 0x000000051e087220 */ /* 0x080fe20000410000 */
[----:B------:R-:W-:-:S04]  /*0df0*/  FMUL.FTZ R10, R26, R5 ;  /* 0x000000051a0a7220 */ /* 0x000fc80000410000 */
[----:B------:R-:W0:Y:S01]  /*0e00*/  MUFU.COS R0, R11 ;  /* 0x0000000b00007308 */ /* 0x000e220000000000 */
[-C--:B-1----:R-:W-:Y:S01]  /*0e10*/  FMUL.FTZ R3, R29, R2.reuse ;  /* 0x000000021d037220 */ /* 0x082fe20000410000 */
[-C--:B------:R-:W-:Y:S01]  /*0e20*/  FMUL.FTZ R5, R25, R2.reuse ;  /* 0x0000000219057220 */ /* 0x080fe20000410000 */
[-C--:B------:R-:W-:Y:S01]  /*0e30*/  FMUL.FTZ R4, R28, R2.reuse ;  /* 0x000000021c047220 */ /* 0x080fe20000410000 */
[----:B------:R-:W-:Y:S01]  /*0e40*/  FMUL.FTZ R2, R24, R2 ;  /* 0x0000000218027220 */ /* 0x000fe20000410000 */
[-C--:B--2---:R-:W-:Y:S01]  /*0e50*/  FFMA.FTZ R7, R30, R6.reuse, -R7 ;  /* 0x000000061e077223 */ /* 0x084fe20000010807 */
[-C--:B------:R-:W-:Y:S01]  /*0e60*/  FFMA.FTZ R26, R26, R6.reuse, -R9 ;  /* 0x000000061a1a7223 */ /* 0x080fe20000010809 */
[-C--:B------:R-:W-:Y:S01]  /*0e70*/  FFMA.FTZ R31, R31, R6.reuse, R8 ;  /* 0x000000061f1f7223 */ /* 0x080fe20000010008 */
[----:B------:R-:W-:Y:S01]  /*0e80*/  FFMA.FTZ R27, R27, R6, R10 ;  /* 0x000000061b1b7223 */ /* 0x000fe2000001000a */
[----:B------:R-:W-:Y:S02]  /*0e90*/  IMAD.MOV.U32 R30, RZ, RZ, R7 ;  /* 0x000000ffff1e7224 */ /* 0x000fe400078e0007 */
[-C--:B0-----:R-:W-:Y:S01]  /*0ea0*/  FFMA.FTZ R3, R28, R0.reuse, -R3 ;  /* 0x000000001c037223 */ /* 0x081fe20000010803 */
[-C--:B------:R-:W-:Y:S01]  /*0eb0*/  FFMA.FTZ R24, R24, R0.reuse, -R5 ;  /* 0x0000000018187223 */ /* 0x080fe20000010805 */
[-C--:B------:R-:W-:Y:S01]  /*0ec0*/  FFMA.FTZ R29, R29, R0.reuse, R4 ;  /* 0x000000001d1d7223 */ /* 0x080fe20000010004 */
[----:B------:R-:W-:Y:S01]  /*0ed0*/  FFMA.FTZ R25, R25, R0, R2 ;  /* 0x0000000019197223 */ /* 0x000fe20000010002 */
[----:B------:R-:W-:Y:S01]  /*0ee0*/  IMAD.MOV.U32 R28, RZ, RZ, R3 ;  /* 0x000000ffff1c7224 */ /* 0x000fe200078e0003 */
[----:B------:R-:W-:Y:S06]  /*0ef0*/  BRA `(.L_x_1733) ;  /* 0x0000000c00947947 */ /* 0x000fec0003800000 */
.L_x_1732:
        /* <DEDUP_REMOVED lines=32> */
.L_x_1731:
        /* <DEDUP_REMOVED lines=15> */
[----:B------:R-:W-:Y:S02]  /*11f0*/  IMAD R9, R6, R7, RZ ;  /* 0x0000000706097224 */ /* 0x000fe400078e02ff */
[----:B------:R-:W-:Y:S02]  /*1200*/  IMAD.MOV.U32 R6, RZ, RZ, R8 ;  /* 0x000000ffff067224 */ /* 0x000fe400078e0008 */
        /* <DEDUP_REMOVED lines=11> */
[----:B------:R-:W-:-:S03]  /*12c0*/  ISETP.GE.AND P0, PT, R0, R5, PT ;  /* 0x000000050000720c */ /* 0x000fc60003f06270 */
[----:B------:R-:W-:-:S04]  /*12d0*/  IMAD.MOV.U32 R32, RZ, RZ, R3 ;  /* 0x000000ffff207224 */ /* 0x000fc800078e0003 */
        /* <DEDUP_REMOVED lines=18> */
[----:B---3--:R-:W-:Y:S02]  /*1400*/  IMAD.U32 R6, RZ, RZ, UR6 ;  /* 0x00000006ff067e24 */ /* 0x008fe4000f8e00ff */
[----:B------:R-:W-:Y:S02]  /*1410*/  IMAD.U32 R7, RZ, RZ, UR7 ;  /* 0x00000007ff077e24 */ /* 0x000fe4000f8e00ff */
[----:B----4-:R-:W-:Y:S02]  /*1420*/  IMAD.U32 R10, RZ, RZ, UR8 ;  /* 0x00000008ff0a7e24 */ /* 0x010fe4000f8e00ff */
[----:B-1----:R-:W-:-:S07]  /*1430*/  IMAD.U32 R11, RZ, RZ, UR9 ;  /* 0x00000009ff0b7e24 */ /* 0x002fce000f8e00ff */
[----:B------:R-:W-:-:S07]  /*1440*/  LEPC R20, `(.L_x_1734) ;  /* 0x000000001014794e */ /* 0x000fce0000000000 */
[----:B--2---:R-:W-:Y:S05]  /*1450*/  CALL.ABS.NOINC R2 ;  /* 0x0000000002007343 */ /* 0x004fea0003c00000 */
.L_x_1734:
        /* <DEDUP_REMOVED lines=15> */
.L_x_1735:
        /* <DEDUP_REMOVED lines=20> */
[C---:B------:R-:W-:Y:S01]  /*1690*/  IMAD R21, R5.reuse, 0x4, R2 ;  /* 0x0000000405157824 */ /* 0x040fe200078e0202 */
[----:B------:R-:W-:Y:S01]  /*16a0*/  LEA.HI R3, R5, R5, RZ, 0x1 ;  /* 0x0000000505037211 */ /* 0x000fe200078f08ff */
[----:B------:R-:W-:Y:S02]  /*16b0*/  BSSY.RECONVERGENT B2, `(.L_x_1740) ;  /* 0x0000031000027945 */ /* 0x000fe40003800200 */
        /* <DEDUP_REMOVED lines=13> */
[----:B------:R-:W-:Y:S02]  /*1790*/  I2FP.F32.S32 R3, R3 ;  /* 0x0000000300037245 */ /* 0x000fe40000201400 */
[----:B------:R-:W-:-:S03]  /*17a0*/  I2FP.F32.S32 R8, R8 ;  /* 0x0000000800087245 */ /* 0x000fc60000201400 */
[----:B0-----:R-:W-:Y:S01]  /*17b0*/  FMUL.FTZ R5, R3, R4 ;  /* 0x0000000403057220 */ /* 0x001fe20000410000 */
[----:B------:R-:W-:-:S03]  /*17c0*/  I2FP.F32.S32 R3, R6 ;  /* 0x0000000600037245 */ /* 0x000fc60000201400 */
        /* <DEDUP_REMOVED lines=10> */
[----:B------:R-:W5:Y:S08]  /*1870*/  MUFU.SIN R5, R8 ;  /* 0x0000000800057308 */ /* 0x000f700000000400 */
[----:B------:R-:W1:Y:S01]  /*1880*/  MUFU.COS R9, R13 ;  /* 0x0000000d00097308 */ /* 0x000e620000000000 */
[-C--:B0-----:R-:W-:Y:S01]  /*1890*/  FMUL.FTZ R7, R31, R6.reuse ;  /* 0x000000061f077220 */ /* 0x081fe20000410000 */
[-C--:B----4-:R-:W-:Y:S01]  /*18a0*/  FMUL.FTZ R11, R27, R6.reuse ;  /* 0x000000061b0b7220 */ /* 0x090fe20000410000 */
[-C--:B------:R-:W-:Y:S01]  /*18b0*/  FMUL.FTZ R12, R30, R6.reuse ;  /* 0x000000061e0c7220 */ /* 0x080fe20000410000 */
[----:B--2---:R-:W-:-:S04]  /*18c0*/  FMUL.FTZ R14, R26, R6 ;  /* 0x000000061a0e7220 */ /* 0x004fc80000410000 */
[----:B------:R0:W2:Y:S01]  /*18d0*/  MUFU.COS R4, R8 ;  /* 0x0000000800047308 */ /* 0x0000a20000000000 */
[-C--:B-----5:R-:W-:Y:S01]  /*18e0*/  FMUL.FTZ R3, R29, R5.reuse ;  /* 0x000000051d037220 */ /* 0x0a0fe20000410000 */
[----:B------:R-:W-:Y:S01]  /*18f0*/  FMUL.FTZ R6, R28, R5 ;  /* 0x000000051c067220 */ /* 0x000fe20000410000 */
[----:B-1----:R-:W-:Y:S01]  /*1900*/  FFMA.FTZ R10, R30, R9, -R7 ;  /* 0x000000091e0a7223 */ /* 0x002fe20000010807 */
[-C--:B---3--:R-:W-:Y:S01]  /*1910*/  FMUL.FTZ R7, R25, R5.reuse ;  /* 0x0000000519077220 */ /* 0x088fe20000410000 */
[----:B0-----:R-:W-:Y:S01]  /*1920*/  FMUL.FTZ R8, R24, R5 ;  /* 0x0000000518087220 */ /* 0x001fe20000410000 */
[-C--:B------:R-:W-:Y:S01]  /*1930*/  FFMA.FTZ R26, R26, R9.reuse, -R11 ;  /* 0x000000091a1a7223 */ /* 0x080fe2000001080b */
[-C--:B------:R-:W-:Y:S01]  /*1940*/  FFMA.FTZ R31, R31, R9.reuse, R12 ;  /* 0x000000091f1f7223 */ /* 0x080fe2000001000c */
[----:B------:R-:W-:Y:S01]  /*1950*/  FFMA.FTZ R27, R27, R9, R14 ;  /* 0x000000091b1b7223 */ /* 0x000fe2000001000e */
[----:B------:R-:W-:Y:S02]  /*1960*/  IMAD.MOV.U32 R30, RZ, RZ, R10 ;  /* 0x000000ffff1e7224 */ /* 0x000fe400078e000a */
[-C--:B--2---:R-:W-:Y:S01]  /*1970*/  FFMA.FTZ R3, R28, R4.reuse, -R3 ;  /* 0x000000041c037223 */ /* 0x084fe20000010803 */
[-C--:B------:R-:W-:Y:S01]  /*1980*/  FFMA.FTZ R24, R24, R4.reuse, -R7 ;  /* 0x0000000418187223 */ /* 0x080fe20000010807 */
[-C--:B------:R-:W-:Y:S01]  /*1990*/  FFMA.FTZ R29, R29, R4.reuse, R6 ;  /* 0x000000041d1d7223 */ /* 0x080fe20000010006 */
[----:B------:R-:W-:Y:S01]  /*19a0*/  FFMA.FTZ R25, R25, R4, R8 ;  /* 0x0000000419197223 */ /* 0x000fe20000010008 */
[----:B------:R-:W-:-:S07]  /*19b0*/  IMAD.MOV.U32 R28, RZ, RZ, R3 ;  /* 0x000000ffff1c7224 */ /* 0x000fce00078e0003 */
.L_x_1741:
[----:B------:R-:W-:Y:S05]  /*19c0*/  BSYNC.RECONVERGENT B2 ;  /* 0x0000000000027941 */ /* 0x000fea0003800200 */
.L_x_1740:
[----:B-1----:R0:W-:Y:S04]  /*19d0*/  STS [R21], R24 ;  /* 0x0000001815007388 */ /* 0x0021e80000000800 */
[----:B--2---:R0:W-:Y:S04]  /*19e0*/  STS [R21+0x4], R26 ;  /* 0x0000041a15007388 */ /* 0x0041e80000000800 */
[----:B---3--:R0:W-:Y:S04]  /*19f0*/  STS [R34], R25 ;  /* 0x0000001922007388 */ /* 0x0081e80000000800 */
[----:B----4-:R0:W-:Y:S01]  /*1a00*/  STS [R34+0x4], R27 ;  /* 0x0000041b22007388 */ /* 0x0101e20000000800 */
[----:B------:R-:W-:Y:S05]  /*1a10*/  BRA `(.L_x_1742) ;  /* 0x0000000000847947 */ /* 0x000fea0003800000 */
.L_x_1739:
[----:B------:R-:W-:-:S05]  /*1a20*/  LEA.HI R5, R5, R5, RZ, 0x1 ;  /* 0x0000000505057211 */ /* 0x000fca00078f08ff */
[----:B------:R-:W-:-:S05]  /*1a30*/  IMAD.SHL.U32 R5, R5, 0x2, RZ ;  /* 0x0000000205057824 */ /* 0x000fca00078e00ff */
[----:B------:R-:W-:-:S04]  /*1a40*/  LOP3.LUT R6, R5, 0xfffffffc, RZ, 0xc0, !PT ;  /* 0xfffffffc05067812 */ /* 0x000fc800078ec0ff */
[----:B------:R-:W-:-:S13]  /*1a50*/  ISETP.GE.AND P0, PT, R6, R7, PT ;  /* 0x000000070600720c */ /* 0x000fda0003f06270 */
[----:B------:R-:W-:Y:S05]  /*1a60*/  @P0 BRA `(.L_x_1742) ;  /* 0x0000000000700947 */ /* 0x000fea0003800000 */
[----:B------:R-:W-:Y:S01]  /*1a70*/  I2FP.F32.S32 R7, R7 ;  /* 0x0000000700077245 */ /* 0x000fe20000201400 */
[----:B------:R-:W-:-:S03]  /*1a80*/  VIADD R3, R6, 0x2 ;  /* 0x0000000206037836 */ /* 0x000fc60000000000 */
[----:B------:R-:W0:Y:S02]  /*1a90*/  MUFU.RCP R10, R7 ;  /* 0x00000007000a7308 */ /* 0x000e240000001000 */
        /* <DEDUP_REMOVED lines=25> */
.L_x_1742:
[----:B------:R-:W-:Y:S05]  /*1c30*/  BSYNC.RECONVERGENT B1 ;  /* 0x0000000000017941 */ /* 0x000fea0003800200 */
.L_x_1738:
[----:B------:R1:W-:Y:S04]  /*1c40*/  STS [R15], R28 ;  /* 0x0000001c0f007388 */ /* 0x0003e80000000800 */
[----:B------:R1:W-:Y:S04]  /*1c50*/  STS [R15+0x4], R30 ;  /* 0x0000041e0f007388 */ /* 0x0003e80000000800 */
[----:B------:R1:W-:Y:S04]  /*1c60*/  STS [R20], R29 ;  /* 0x0000001d14007388 */ /* 0x0003e80000000800 */
[----:B------:R1:W-:Y:S02]  /*1c70*/  STS [R20+0x4], R31 ;  /* 0x0000041f14007388 */ /* 0x0003e40000000800 */
.L_x_1737:
[----:B------:R-:W-:Y:S05]  /*1c80*/  BSYNC.RECONVERGENT B0 ;  /* 0x0000000000007941 */ /* 0x000fea0003800200 */
.L_x_1736:
        /* <DEDUP_REMOVED lines=10> */
.L_x_1744:
[----:B------:R-:W-:Y:S05]  /*1d30*/  BSYNC.RECONVERGENT B0 ;  /* 0x0000000000007941 */ /* 0x000fea0003800200 */
.L_x_1743:
[----:B------:R-:W-:Y:S06]  /*1d40*/  BAR.SYNC.DEFER_BLOCKING 0x0 ;  /* 0x0000000000007b1d */ /* 0x000fec0000010000 */
.L_x_1733:
[----:B------:R-:W-:Y:S05]  /*1d50*/  BSYNC.RECONVERGENT B6 ;  /* 0x0000000000067941 */ /* 0x000fea0003800200 */
.L_x_1730:
[----:B------:R-:W-:Y:S01]  /*1d60*/  ISETP.GT.U32.AND P0, PT, R22, 0x3f, PT ;  /* 0x0000003f1600780c */ /* 0x000fe20003f04070 */
[----:B------:R-:W-:Y:S01]  /*1d70*/  BSSY.RECONVERGENT B0, `(.L_x_1745) ;  /* 0x000001b000007945 */ /* 0x000fe20003800200 */
[----:B---3--:R-:W-:-:S11]  /*1d80*/  IMAD.MOV.U32 R0, RZ, RZ, RZ ;  /* 0x000000ffff007224 */ /* 0x008fd600078e00ff */
[----:B------:R-:W-:Y:S05]  /*1d90*/  @P0 BRA `(.L_x_1746) ;  /* 0x0000000000600947 */ /* 0x000fea0003800000 */
[----:B------:R-:W3:Y:S01]  /*1da0*/  LDC R0, c[0x0][0x40c] ;  /* 0x00010300ff007b82 */ /* 0x000ee20000000800 */
[----:B------:R-:W5:Y:S01]  /*1db0*/  S2R R7, SR_CgaCtaId ;  /* 0x0000000000077919 */ /* 0x000f620000008800 */
[----:B-1----:R-:W-:Y:S02]  /*1dc0*/  MOV R4, 0x400 ;  /* 0x0000040000047802 */ /* 0x002fe40000000f00 */
[----:B---3--:R-:W-:-:S03]  /*1dd0*/  ISETP.NE.AND P1, PT, R0, RZ, PT ;  /* 0x000000ff0000720c */ /* 0x008fc60003f25270 */
[----:B------:R-:W-:Y:S01]  /*1de0*/  VIADD R0, R4, 0x20 ;  /* 0x0000002004007836 */ /* 0x000fe20000000000 */
[----:B------:R-:W-:-:S09]  /*1df0*/  ISETP.GT.U32.OR P0, PT, R22, 0x27, P1 ;  /* 0x000000271600780c */ /* 0x000fd20000f04470 */
[----:B------:R-:W-:-:S04]  /*1e00*/  @!P1 VIADD R4, R4, 0x420 ;  /* 0x0000042004049836 */ /* 0x000fc80000000000 */
[----:B------:R-:W1:Y:S08]  /*1e10*/  @!P0 LDC R9, c[0x0][0x3f4] ;  /* 0x0000fd00ff098b82 */ /* 0x000e700000000800 */
[----:B------:R-:W3:Y:S01]  /*1e20*/  @!P0 LDC.64 R2, c[0x0][0x3b8] ;  /* 0x0000ee00ff028b82 */ /* 0x000ee20000000a00 */
[----:B-1----:R-:W-:-:S04]  /*1e30*/  @!P0 IMAD R5, R22, R9, UR40 ;  /* 0x0000002816058e24 */ /* 0x002fc8000f8e0209 */
[----:B------:R-:W-:Y:S01]  /*1e40*/  @!P0 IMAD.SHL.U32 R6, R5, 0x4, RZ ;  /* 0x0000000405068824 */ /* 0x000fe200078e00ff */
[C---:B-----5:R-:W-:Y:S01]  /*1e50*/  LEA R5, R7.reuse, R0, 0x18 ;  /* 0x0000000007057211 */ /* 0x060fe200078ec0ff */
[----:B--2-4-:R-:W-:Y:S01]  /*1e60*/  FMUL.FTZ R0, R28, R24 ;  /* 0x000000181c007220 */ /* 0x014fe20000410000 */
[----:B------:R-:W-:Y:S01]  /*1e70*/  @!P1 LEA R7, R7, R4, 0x18 ;  /* 0x0000000407079211 */ /* 0x000fe200078ec0ff */
[----:B------:R-:W-:Y:S02]  /*1e80*/  @!P0 IMAD R9, R9, UR46, R6 ;  /* 0x0000002e09098c24 */ /* 0x000fe4000f8e0206 */
[C---:B------:R-:W-:Y:S02]  /*1e90*/  IMAD R5, R22.reuse, 0x10, R5 ;  /* 0x0000001016057824 */ /* 0x040fe400078e0205 */
[----:B------:R-:W-:Y:S02]  /*1ea0*/  @!P1 IMAD R7, R22, 0x10, R7 ;  /* 0x0000001016079824 */ /* 0x000fe400078e0207 */
[----:B---3--:R-:W-:Y:S01]  /*1eb0*/  @!P0 IMAD.WIDE R2, R9, 0x4, R2 ;  /* 0x0000000409028825 */ /* 0x008fe200078e0202 */
[----:B------:R3:W-:Y:S03]  /*1ec0*/  STS.128 [R5], R28 ;  /* 0x0000001c05007388 */ /* 0x0007e60000000c00 */
[----:B------:R-:W-:Y:S01]  /*1ed0*/  FFMA.FTZ R9, R29, R25, R0 ;  /* 0x000000191d097223 */ /* 0x000fe20000010000 */
[----:B------:R3:W-:Y:S03]  /*1ee0*/  @!P1 STS.128 [R7], R16 ;  /* 0x0000001007009388 */ /* 0x0007e60000000c00 */
[----:B------:R-:W-:Y:S01]  /*1ef0*/  FFMA.FTZ R0, R30, R26, R9 ;  /* 0x0000001a1e007223 */ /* 0x000fe20000010009 */
[----:B------:R3:W-:Y:S03]  /*1f00*/  @!P0 STG.E.128 desc[UR36][R2.64], R24 ;  /* 0x0000001802008986 */ /* 0x0007e6000c101d24 */
[----:B------:R-:W-:-:S07]  /*1f10*/  FFMA.FTZ R0, R31, R27, R0 ;  /* 0x0000001b1f007223 */ /* 0x000fce0000010000 */
.L_x_1746:
[----:B------:R-:W-:Y:S05]  /*1f20*/  BSYNC.RECONVERGENT B0 ;  /* 0x0000000000007941 */ /* 0x000fea0003800200 */
.L_x_1745:
[----:B-1-3--:R-:W1:Y:S01]  /*1f30*/  SHFL.BFLY PT, R3, R0, 0x10, 0x1f ;  /* 0x0e001f0000037f89 */ /* 0x00ae6200000e0000 */
[----:B------:R-:W3:Y:S01]  /*1f40*/  S2UR UR12, SR_CgaCtaId ;  /* 0x00000000000c79c3 */ /* 0x000ee20000008800 */
[----:B------:R-:W-:Y:S01]  /*1f50*/  UMOV UR11, 0x400 ;  /* 0x00000400000b7882 */ /* 0x000fe20000000000 */
[----:B------:R-:W-:Y:S01]  /*1f60*/  BSSY.RECONVERGENT B0, `(.L_x_1747) ;  /* 0x0000033000007945 */ /* 0x000fe20003800200 */
[----:B------:R-:W-:Y:S01]  /*1f70*/  UIADD3 UR7, UPT, UPT, UR11, 0x820, URZ ;  /* 0x000008200b077890 */ /* 0x000fe2000fffe0ff */
[----:B------:R-:W-:Y:S02]  /*1f80*/  IMAD.MOV.U32 R251, RZ, RZ, -0x800001 ;  /* 0xff7ffffffffb7424 */ /* 0x000fe400078e00ff */
[----:B-1----:R-:W-:Y:S01]  /*1f90*/  FADD.FTZ R3, R3, R0 ;  /* 0x0000000003037221 */ /* 0x002fe20000010000 */
[----:B------:R-:W-:Y:S01]  /*1fa0*/  SHF.R.U32.HI R0, RZ, 0x3, R22 ;  /* 0x00000003ff007819 */ /* 0x000fe20000011616 */
[----:B---3--:R-:W-:Y:S02]  /*1fb0*/  ULEA UR4, UR12, UR11, 0x18 ;  /* 0x0000000b0c047291 */ /* 0x008fe4000f8ec0ff */
[----:B------:R-:W-:Y:S01]  /*1fc0*/  ULEA UR7, UR12, UR7, 0x18 ;  /* 0x000000070c077291 */ /* 0x000fe2000f8ec0ff */
[----:B------:R-:W1:Y:S02]  /*1fd0*/  SHFL.BFLY PT, R2, R3, 0x8, 0x1f ;  /* 0x0d001f0003027f89 */ /* 0x000e6400000e0000 */
[----:B-1----:R-:W-:Y:S01]  /*1fe0*/  FADD.FTZ R4, R3, R2 ;  /* 0x0000000203047221 */ /* 0x002fe20000010000 */
[----:B------:R-:W-:-:S04]  /*1ff0*/  LOP3.LUT R3, R0, 0x7c, RZ, 0xc0, !PT ;  /* 0x0000007c00037812 */ /* 0x000fc800078ec0ff */
        /* <DEDUP_REMOVED lines=8> */
[----:B-1----:R-:W-:-:S05]  /*2080*/  FADD.FTZ R4, R6, R7 ;  /* 0x0000000706047221 */ /* 0x002fca0000010000 */
[----:B------:R-:W-:Y:S01]  /*2090*/  @!P0 STS [R3+UR4+0x8], R4 ;  /* 0x0000080403008988 */ /* 0x000fe20008000804 */
[----:B------:R-:W1:Y:S01]  /*20a0*/  LDCU UR4, c[0x0][0x3f4] ;  /* 0x00007e80ff0477ac */ /* 0x000e620008000800 */
[----:B------:R-:W-:Y:S01]  /*20b0*/  BAR.SYNC.DEFER_BLOCKING 0x0 ;  /* 0x0000000000007b1d */ /* 0x000fe20000010000 */
[----:B------:R-:W-:Y:S01]  /*20c0*/  ISETP.NE.AND P0, PT, R22, RZ, PT ;  /* 0x000000ff1600720c */ /* 0x000fe20003f05270 */
[----:B-1----:R-:W-:-:S04]  /*20d0*/  IMAD.U32 R0, RZ, RZ, UR4 ;  /* 0x00000004ff007e24 */ /* 0x002fc8000f8e00ff */
[----:B------:R-:W-:Y:S01]  /*20e0*/  IMAD.MOV R6, RZ, RZ, -R0 ;  /* 0x000000ffff067224 */ /* 0x000fe200078e0a00 */
[----:B------:R-:W1:Y:S04]  /*20f0*/  @!P1 LDS R4, [R2+0x8] ;  /* 0x0000080002049984 */ /* 0x000e680000000800 */
[----:B------:R-:W-:-:S04]  /*2100*/  VIADDMNMX R6, R6, UR43, RZ, !PT ;  /* 0x0000002b06067c46 */ /* 0x000fc8000f8001ff */
[----:B------:R-:W-:-:S13]  /*2110*/  R2UR UR13, R6 ;  /* 0x00000000060d72ca */ /* 0x000fda00000e0000 */
[----:B------:R-:W-:-:S04]  /*2120*/  UIADD3 UR4, UPT, UPT, UR43, -UR13, URZ ;  /* 0x8000000d2b047290 */ /* 0x000fc8000fffe0ff */
[----:B------:R-:W-:Y:S01]  /*2130*/  ULEA UR6, UR4, UR7, 0x2 ;  /* 0x0000000704067291 */ /* 0x000fe2000f8e10ff */
[----:B-1----:R-:W1:Y:S02]  /*2140*/  SHFL.BFLY PT, R5, R4, 0x1, 0x1f ;  /* 0x0c201f0004057f89 */ /* 0x002e6400000e0000 */
[----:B-1----:R-:W-:-:S06]  /*2150*/  FADD.FTZ R5, R5, R4 ;  /* 0x0000000405057221 */ /* 0x002fcc0000010000 */
[----:B------:R-:W1:Y:S01]  /*2160*/  SHFL.IDX PT, R5, R5, RZ, 0x1f ;  /* 0x00001fff05057589 */ /* 0x000e6200000e0000 */
[----:B------:R-:W-:Y:S05]  /*2170*/  @P0 BRA `(.L_x_1748) ;  /* 0x0000000000440947 */ /* 0x000fea0003800000 */
[----:B------:R-:W3:Y:S01]  /*2180*/  LDCU.64 UR8, c[0x0][0x438] ;  /* 0x00008700ff0877ac */ /* 0x000ee20008000a00 */
[----:B------:R-:W1:Y:S01]  /*2190*/  LDCU UR4, c[0x0][0x410] ;  /* 0x00008200ff0477ac */ /* 0x000e620008000800 */
[----:B---3--:R-:W-:-:S04]  /*21a0*/  UISETP.NE.U32.AND UP0, UPT, UR8, URZ, UPT ;  /* 0x000000ff0800728c */ /* 0x008fc8000bf05070 */
[----:B------:R-:W-:Y:S01]  /*21b0*/  UISETP.NE.AND.EX UP0, UPT, UR9, URZ, UPT, UP0 ;  /* 0x000000ff0900728c */ /* 0x000fe2000bf05300 */
[----:B-1----:R-:W-:-:S08]  /*21c0*/  FMUL.FTZ R251, R5, UR4 ;  /* 0x0000000405fb7c20 */ /* 0x002fd00008410000 */
[----:B------:R-:W-:Y:S05]  /*21d0*/  BRA.U !UP0, `(.L_x_1749) ;  /* 0x0000000108287547 */ /* 0x000fea000b800000 */
        /* <DEDUP_REMOVED lines=9> */
[----:B---3--:R-:W-:-:S07]  /*2270*/  FADD.FTZ R251, R251, R2 ;  /* 0x00000002fbfb7221 */ /* 0x008fce0000010000 */
.L_x_1749:
[----:B------:R3:W-:Y:S02]  /*2280*/  STS [UR6+-0x4], R251 ;  /* 0xfffffcfbff007988 */ /* 0x0007e40008000806 */
.L_x_1748:
[----:B------:R-:W-:Y:S05]  /*2290*/  BSYNC.RECONVERGENT B0 ;  /* 0x0000000000007941 */ /* 0x000fea0003800200 */
.L_x_1747:
[----:B------:R-:W-:Y:S01]  /*22a0*/  BAR.SYNC.DEFER_BLOCKING 0x0 ;  /* 0x0000000000007b1d */ /* 0x000fe20000010000 */
[----:B------:R-:W-:Y:S01]  /*22b0*/  UIADD3 UR4, UPT, UPT, UR11, 0x20, URZ ;  /* 0x000000200b047890 */ /* 0x000fe2000fffe0ff */
[----:B------:R-:W-:-:S03]  /*22c0*/  IMAD.SHL.U32 R2, R22, 0x8, RZ ;  /* 0x0000000816027824 */ /* 0x000fc600078e00ff */
[----:B------:R-:W-:-:S03]  /*22d0*/  ULEA UR4, UR12, UR4, 0x18 ;  /* 0x000000040c047291 */ /* 0x000fc6000f8ec0ff */
[----:B------:R-:W0:Y:S01]  /*22e0*/  S2UR UR9, SR_CTAID.X ;  /* 0x00000000000979c3 */ /* 0x000e220000002500 */
[----:B------:R-:W-:Y:S01]  /*22f0*/  LOP3.LUT R2, R2, 0x8, RZ, 0xc0, !PT ;  /* 0x0000000802027812 */ /* 0x000fe200078ec0ff */
[----:B------:R-:W5:Y:S01]  /*2300*/  LDCU UR5, c[0x0][0x40c] ;  /* 0x00008180ff0577ac */ /* 0x000f620008000800 */
[----:B------:R-:W0:Y:S03]  /*2310*/  S2R R238, SR_TID.X ;  /* 0x0000000000ee7919 */ /* 0x000e260000002100 */
[----:B------:R-:W2:Y:S01]  /*2320*/  LDS.64 R8, [R2+UR4] ;  /* 0x0000000402087984 */ /* 0x000ea20008000a00 */
[----:B-----5:R-:W-:-:S03]  /*2330*/  UISETP.NE.AND UP0, UPT, UR5, URZ, UPT ;  /* 0x000000ff0500728c */ /* 0x020fc6000bf05270 */
[----:B------:R-:W5:Y:S04]  /*2340*/  LDS.64 R6, [R2+UR4+0x10] ;  /* 0x0000100402067984 */ /* 0x000f680008000a00 */
[----:B-1----:R-:W1:Y:S04]  /*2350*/  LDS.64 R4, [R2+UR4+0x20] ;  /* 0x0000200402047984 */ /* 0x002e680008000a00 */
[----:B--2---:R-:W-:Y:S04]  /*2360*/  STL.64 [R1+0x260], R8 ;  /* 0x0002600801007387 */ /* 0x004fe80000100a00 */
[----:B------:R-:W2:Y:S04]  /*2370*/  LDS.64 R8, [R2+UR4+0x30] ;  /* 0x0000300402087984 */ /* 0x000ea80008000a00 */
[----:B-----5:R-:W-:Y:S04]  /*2380*/  STL.64 [R1+0x258], R6 ;  /* 0x0002580601007387 */ /* 0x020fe80000100a00 */
[----:B------:R-:W5:Y:S04]  /*2390*/  LDS.64 R6, [R2+UR4+0x40] ;  /* 0x0000400402067984 */ /* 0x000f680008000a00 */
[----:B-1----:R-:W-:Y:S04]  /*23a0*/  STL.64 [R1+0x250], R4 ;  /* 0x0002500401007387 */ /* 0x002fe80000100a00 */
[----:B------:R-:W1:Y:S04]  /*23b0*/  LDS.64 R4, [R2+UR4+0x50] ;  /* 0x0000500402047984 */ /* 0x000e680008000a00 */
        /* <DEDUP_REMOVED lines=96> */
[----:B--2---:R2:W-:Y:S04]  /*29c0*/  STL.64 [R1+0xc8], R8 ;  /* 0x0000c80801007387 */ /* 0x0045e80000100a00 */
[----:B-----5:R2:W-:Y:S04]  /*29d0*/  STL.64 [R1+0xc0], R6 ;  /* 0x0000c00601007387 */ /* 0x0205e80000100a00 */
[----:B-1----:R2:W-:Y:S01]  /*29e0*/  STL.64 [R1+0xb8], R4 ;  /* 0x0000b80401007387 */ /* 0x0025e20000100a00 */
[----:B0-----:R-:W-:Y:S05]  /*29f0*/  BRA.U UP0, `(.L_x_1750) ;  /* 0x00000005003c7547 */ /* 0x001fea000b800000 */
[----:B------:R-:W-:-:S04]  /*2a00*/  UIADD3 UR11, UPT, UPT, UR11, 0x420, URZ ;  /* 0x000004200b0b7890 */ /* 0x000fc8000fffe0ff */
[----:B------:R-:W-:-:S09]  /*2a10*/  ULEA UR11, UR12, UR11, 0x18 ;  /* 0x0000000b0c0b7291 */ /* 0x000fd2000f8ec0ff */
[----:B--2---:R-:W0:Y:S04]  /*2a20*/  LDS.64 R4, [R2+UR11] ;  /* 0x0000000b02047984 */ /* 0x004e280008000a00 */
[----:B------:R-:W1:Y:S04]  /*2a30*/  LDS.64 R8, [R2+UR11+0x10] ;  /* 0x0000100b02087984 */ /* 0x000e680008000a00 */
[----:B------:R-:W2:Y:S04]  /*2a40*/  LDS.64 R6, [R2+UR11+0x20] ;  /* 0x0000200b02067984 */ /* 0x000ea80008000a00 */
[----:B------:R-:W-:Y:S04]  /*2a50*/  LDS.64 R248, [R2+UR11+0xd0] ;  /* 0x0000d00b02f87984 */ /* 0x000fe80008000a00 */
[----:B------:R-:W-:Y:S04]  /*2a60*/  LDS.64 R246, [R2+UR11+0xe0] ;  /* 0x0000e00b02f67984 */ /* 0x000fe80008000a00 */
[----:B------:R-:W-:Y:S04]  /*2a70*/  LDS.64 R242, [R2+UR11+0xf0] ;  /* 0x0000f00b02f27984 */ /* 0x000fe80008000a00 */
[----:B------:R-:W-:Y:S04]  /*2a80*/  LDS.64 R240, [R2+UR11+0x100] ;  /* 0x0001000b02f07984 */ /* 0x000fe80008000a00 */
[----:B------:R-:W-:Y:S04]  /*2a90*/  LDS.64 R134, [R2+UR11+0x110] ;  /* 0x0001100b02867984 */ /* 0x000fe80008000a00 */
[----:B------:R-:W-:Y:S04]  /*2aa0*/  LDS.64 R132, [R2+UR11+0x120] ;  /* 0x0001200b02847984 */ /* 0x000fe80008000a00 */
[----:B------:R-:W-:Y:S04]  /*2ab0*/  LDS.64 R130, [R2+UR11+0x130] ;  /* 0x0001300b02827984 */ /* 0x000fe80008000a00 */
[----:B0-----:R-:W-:Y:S04]  /*2ac0*/  STL.64 [R1+0x60], R4 ;  /* 0x0000600401007387 */ /* 0x001fe80000100a00 */
[----:B------:R-:W0:Y:S04]  /*2ad0*/  LDS.64 R4, [R2+UR11+0x30] ;  /* 0x0000300b02047984 */ /* 0x000e280008000a00 */
[----:B-1----:R-:W-:Y:S04]  /*2ae0*/  STL.64 [R1+0x58], R8 ;  /* 0x0000580801007387 */ /* 0x002fe80000100a00 */
[----:B------:R-:W1:Y:S04]  /*2af0*/  LDS.64 R8, [R2+UR11+0x40] ;  /* 0x0000400b02087984 */ /* 0x000e680008000a00 */
[----:B--2---:R-:W-:Y:S04]  /*2b00*/  STL.64 [R1+0x50], R6 ;  /* 0x0000500601007387 */ /* 0x004fe80000100a00 */
[----:B------:R-:W2:Y:S04]  /*2b10*/  LDS.64 R6, [R2+UR11+0x50] ;  /* 0x0000500b02067984 */ /* 0x000ea80008000a00 */
        /* <DEDUP_REMOVED lines=51> */
[----:B------:R0:W3:Y:S04]  /*2e50*/  LDS.64 R54, [R2+UR11+0x390] ;  /* 0x0003900b02367984 */ /* 0x0000e80008000a00 */
[----:B------:R0:W3:Y:S04]  /*2e60*/  LDS.64 R52, [R2+UR11+0x3a0] ;  /* 0x0003a00b02347984 */ /* 0x0000e80008000a00 */
[----:B------:R0:W3:Y:S04]  /*2e70*/  LDS.64 R50, [R2+UR11+0x3b0] ;  /* 0x0003b00b02327984 */ /* 0x0000e80008000a00 */
[----:B------:R0:W3:Y:S04]  /*2e80*/  LDS.64 R48, [R2+UR11+0x3c0] ;  /* 0x0003c00b02307984 */ /* 0x0000e80008000a00 */
[----:B------:R0:W3:Y:S04]  /*2e90*/  LDS.64 R46, [R2+UR11+0x3d0] ;  /* 0x0003d00b022e7984 */ /* 0x0000e80008000a00 */
[----:B------:R0:W3:Y:S04]  /*2ea0*/  LDS.64 R44, [R2+UR11+0x3e0] ;  /* 0x0003e00b022c7984 */ /* 0x0000e80008000a00 */
[----:B------:R0:W3:Y:S04]  /*2eb0*/  LDS.64 R42, [R2+UR11+0x3f0] ;  /* 0x0003f00b022a7984 */ /* 0x0000e80008000a00 */
[----:B-1----:R1:W-:Y:S04]  /*2ec0*/  STL.64 [R1+0x10], R8 ;  /* 0x0000100801007387 */ /* 0x0023e80000100a00 */
[----:B--2---:R1:W-:Y:S04]  /*2ed0*/  STL.64 [R1+0x8], R6 ;  /* 0x0000080601007387 */ /* 0x0043e80000100a00 */
[----:B0-----:R1:W-:Y:S02]  /*2ee0*/  STL.64 [R1], R4 ;  /* 0x0000000401007387 */ /* 0x0013e40000100a00 */
.L_x_1750:
[----:B-12---:R-:W0:Y:S01]  /*2ef0*/  LDS.64 R8, [R2+UR4+0x360] ;  /* 0x0003600402087984 */ /* 0x006e220008000a00 */
[----:B------:R-:W1:Y:S01]  /*2f00*/  LDCU UR6, c[0x0][0x3f0] ;  /* 0x00007e00ff0677ac */ /* 0x000e620008000800 */
[----:B------:R-:W-:Y:S01]  /*2f10*/  SHF.R.U32.HI R245, RZ, 0x1, R238 ;  /* 0x00000001fff57819 */ /* 0x000fe200000116ee */
[----:B------:R-:W-:Y:S01]  /*2f20*/  BSSY B1, `(.L_x_1751) ;  /* 0x000152a000017945 */ /* 0x000fe20003800000 */
[----:B------:R-:W2:Y:S01]  /*2f30*/  LDS.64 R6, [R2+UR4+0x370] ;  /* 0x0003700402067984 */ /* 0x000ea20008000a00 */
[----:B------:R-:W0:Y:S03]  /*2f40*/  LDCU UR12, c[0x0][0x3f8] ;  /* 0x00007f00ff0c77ac */ /* 0x000e260008000800 */
[----:B------:R-:W5:Y:S01]  /*2f50*/  LDS.64 R4, [R2+UR4+0x380] ;  /* 0x0003800402047984 */ /* 0x000f620008000a00 */
[----:B------:R-:W0:Y:S01]  /*2f60*/  LDCU UR20, c[0x0][0x40c] ;  /* 0x00008180ff1477ac */ /* 0x000e220008000800 */
[----:B------:R-:W0:Y:S01]  /*2f70*/  LDCU UR21, c[0x0][0x3f4] ;  /* 0x00007e80ff1577ac */ /* 0x000e220008000800 */
[----:B------:R-:W0:Y:S01]  /*2f80*/  LDCU UR22, c[0x0][0x410] ;  /* 0x00008200ff1677ac */ /* 0x000e220008000800 */
[----:B-1----:R-:W-:Y:S01]  /*2f90*/  UIMAD UR6, UR41, UR6, UR9 ;  /* 0x00000006290672a4 */ /* 0x002fe2000f8e0209 */
[----:B------:R-:W1:Y:S01]  /*2fa0*/  LDCU.64 UR10, c[0x0][0x3c8] ;  /* 0x00007900ff0a77ac */ /* 0x000e620008000a00 */
[----:B------:R-:W0:Y:S01]  /*2fb0*/  LDCU.64 UR14, c[0x0][0x3b8] ;  /* 0x00007700ff0e77ac */ /* 0x000e220008000a00 */
[----:B------:R-:W0:Y:S01]  /*2fc0*/  LDCU.64 UR16, c[0x0][0x438] ;  /* 0x00008700ff1077ac */ /* 0x000e220008000a00 */
[----:B------:R-:W1:Y:S01]  /*2fd0*/  LDCU.64 UR18, c[0x0][0x448] ;  /* 0x00008900ff1277ac */ /* 0x000e620008000a00 */
[----:B------:R-:W-:Y:S01]  /*2fe0*/  UIMAD UR6, UR6, 0xa0, URZ ;  /* 0x000000a0060678a4 */ /* 0x000fe2000f8e02ff */
[----:B0-----:R-:W-:Y:S04]  /*2ff0*/  STL.64 [R1+0xb0], R8 ;  /* 0x0000b00801007387 */ /* 0x001fe80000100a00 */
[----:B------:R-:W0:Y:S04]  /*3000*/  LDS.64 R8, [R2+UR4+0x390] ;  /* 0x0003900402087984 */ /* 0x000e280008000a00 */
[----:B--2---:R-:W-:Y:S04]  /*3010*/  STL.64 [R1+0xa8], R6 ;  /* 0x0000a80601007387 */ /* 0x004fe80000100a00 */
[----:B------:R-:W2:Y:S04]  /*3020*/  LDS.64 R6, [R2+UR4+0x3a0] ;  /* 0x0003a00402067984 */ /* 0x000ea80008000a00 */
[----:B-----5:R-:W-:Y:S04]  /*3030*/  STL.64 [R1+0xa0], R4 ;  /* 0x0000a00401007387 */ /* 0x020fe80000100a00 */
[----:B------:R-:W5:Y:S04]  /*3040*/  LDS.64 R4, [R2+UR4+0x3b0] ;  /* 0x0003b00402047984 */ /* 0x000f680008000a00 */
[----:B0-----:R-:W-:Y:S04]  /*3050*/  STL.64 [R1+0x98], R8 ;  /* 0x0000980801007387 */ /* 0x001fe80000100a00 */
[----:B------:R-:W0:Y:S04]  /*3060*/  LDS.64 R8, [R2+UR4+0x3c0] ;  /* 0x0003c00402087984 */ /* 0x000e280008000a00 */
[----:B--2---:R-:W-:Y:S04]  /*3070*/  STL.64 [R1+0x90], R6 ;  /* 0x0000900601007387 */ /* 0x004fe80000100a00 */
[----:B------:R-:W2:Y:S04]  /*3080*/  LDS.64 R6, [R2+UR4+0x3d0] ;  /* 0x0003d00402067984 */ /* 0x000ea80008000a00 */
[----:B-----5:R-:W-:Y:S04]  /*3090*/  STL.64 [R1+0x88], R4 ;  /* 0x0000880401007387 */ /* 0x020fe80000100a00 */
[----:B------:R-:W5:Y:S04]  /*30a0*/  LDS.64 R4, [R2+UR4+0x3e0] ;  /* 0x0003e00402047984 */ /* 0x000f680008000a00 */
[----:B------:R-:W4:Y:S01]  /*30b0*/  LDS.64 R2, [R2+UR4+0x3f0] ;  /* 0x0003f00402027984 */ /* 0x000f220008000a00 */
[----:B------:R-:W-:-:S04]  /*30c0*/  UIADD3 UR4, UPT, UPT, UR44, 0xf, -UR13 ;  /* 0x0000000f2c047890 */ /* 0x000fc8000fffe80d */
[----:B------:R-:W-:-:S04]  /*30d0*/  USHF.R.S32.HI UR5, URZ, 0x1f, UR4 ;  /* 0x0000001fff057899 */ /* 0x000fc80008011404 */
[----:B------:R-:W-:-:S04]  /*30e0*/  ULEA.HI UR5, UR5, UR4, URZ, 0x4 ;  /* 0x0000000405057291 */ /* 0x000fc8000f8f20ff */
[----:B------:R-:W-:-:S06]  /*30f0*/  ULOP3.LUT UR8, UR5, 0xfffffff0, URZ, 0xc0, !UPT ;  /* 0xfffffff005087892 */ /* 0x000fcc000f8ec0ff */
[----:B------:R-:W-:Y:S01]  /*3100*/  ISETP.GE.AND P0, PT, R245, UR8, PT ;  /* 0x00000008f5007c0c */ /* 0x000fe2000bf06270 */
[----:B0-----:R0:W-:Y:S04]  /*3110*/  STL.64 [R1+0x80], R8 ;  /* 0x0000800801007387 */ /* 0x0011e80000100a00 */
[----:B--2---:R0:W-:Y:S04]  /*3120*/  STL.64 [R1+0x78], R6 ;  /* 0x0000780601007387 */ /* 0x0041e80000100a00 */
[----:B-----5:R0:W-:Y:S04]  /*3130*/  STL.64 [R1+0x70], R4 ;  /* 0x0000700401007387 */ /* 0x0201e80000100a00 */
[----:B----4-:R0:W-:Y:S01]  /*3140*/  STL.64 [R1+0x68], R2 ;  /* 0x0000680201007387 */ /* 0x0101e20000100a00 */
[----:B-1----:R-:W-:Y:S05]  /*3150*/  @P0 BRA `(.L_x_1752) ;  /* 0x0000015000180947 */ /* 0x002fea0003800000 */
[----:B------:R-:W-:Y:S01]  /*3160*/  IABS R252, R0 ;  /* 0x0000000000fc7213 */ /* 0x000fe20000000000 */
[----:B------:R-:W1:Y:S01]  /*3170*/  S2UR UR5, SR_CTAID.Y ;  /* 0x00000000000579c3 */ /* 0x000e620000002600 */
[----:B------:R-:W1:Y:S02]  /*3180*/  LDCU UR4, c[0x0][0x3f8] ;  /* 0x00007f00ff0477ac */ /* 0x000e640008000800 */
[----:B0-----:R-:W0:Y:S01]  /*3190*/  I2F.RP R2, R252 ;  /* 0x000000fc00027306 */ /* 0x001e220000209400 */
[----:B------:R-:W2:Y:S04]  /*31a0*/  LDCU.64 UR24, c[0x0][0x420] ;  /* 0x00008400ff1877ac */ /* 0x000ea80008000a00 */
[----:B------:R-:W4:Y:S03]  /*31b0*/  LDC R6, c[0x0][0x430] ;  /* 0x00010c00ff067b82 */ /* 0x000f260000000800 */
[----:B0-----:R-:W0:Y:S01]  /*31c0*/  MUFU.RCP R2, R2 ;  /* 0x0000000200027308 */ /* 0x001e220000001000 */
[----:B--2---:R-:W-:Y:S01]  /*31d0*/  ISETP.NE.U32.AND P1, PT, RZ, UR24, PT ;  /* 0x00000018ff007c0c */ /* 0x004fe2000bf25070 */
[----:B-1----:R-:W-:-:S02]  /*31e0*/  UIMAD UR23, UR5, UR4, UR9 ;  /* 0x00000004051772a4 */ /* 0x002fc4000f8e0209 */
[----:B------:R-:W-:Y:S01]  /*31f0*/  UIMAD UR4, UR38, UR4, UR9 ;  /* 0x00000004260472a4 */ /* 0x000fe2000f8e0209 */
[----:B------:R-:W-:-:S05]  /*3200*/  ISETP.NE.AND.EX P1, PT, RZ, UR25, PT, P1 ;  /* 0x00000019ff007c0c */ /* 0x000fca000bf25310 */
[----:B------:R-:W-:Y:S02]  /*3210*/  IMAD.U32 R8, RZ, RZ, UR4 ;  /* 0x00000004ff087e24 */ /* 0x000fe4000f8e00ff */
[----:B0-----:R-:W-:-:S04]  /*3220*/  VIADD R2, R2, 0xffffffe ;  /* 0x0ffffffe02027836 */ /* 0x001fc80000000000 */
[----:B------:R-:W0:Y:S02]  /*3230*/  F2I.FTZ.U32.TRUNC.NTZ R3, R2 ;  /* 0x0000000200037305 */ /* 0x000e24000021f000 */
[----:B0-----:R-:W-:-:S04]  /*3240*/  IMAD.MOV R2, RZ, RZ, -R3 ;  /* 0x000000ffff027224 */ /* 0x001fc800078e0a03 */
[----:B------:R-:W-:Y:S02]  /*3250*/  IMAD R4, R2, R252, RZ ;  /* 0x000000fc02047224 */ /* 0x000fe400078e02ff */
[----:B------:R-:W-:-:S04]  /*3260*/  IMAD.MOV.U32 R2, RZ, RZ, RZ ;  /* 0x000000ffff027224 */ /* 0x000fc800078e00ff */
[----:B------:R-:W-:Y:S02]  /*3270*/  IMAD.HI.U32 R2, R3, R4, R2 ;  /* 0x0000000403027227 */ /* 0x000fe400078e0002 */
[----:B------:R-:W0:Y:S02]  /*3280*/  LDC.64 R4, c[0x0][0x450] ;  /* 0x00011400ff047b82 */ /* 0x000e240000000a00 */
[----:B------:R-:W-:Y:S01]  /*3290*/  IMAD.SHL.U32 R3, R238, 0x2, RZ ;  /* 0x00000002ee037824 */ /* 0x000fe200078e00ff */
[----:B------:R1:W-:Y:S04]  /*32a0*/  STL [R1+0x26c], R2 ;  /* 0x00026c0201007387 */ /* 0x0003e80000100800 */
[----:B------:R-:W-:-:S05]  /*32b0*/  LOP3.LUT R3, R3, 0x2, RZ, 0xc0, !PT ;  /* 0x0000000203037812 */ /* 0x000fca00078ec0ff */
[--C-:B------:R-:W-:Y:S02]  /*32c0*/  IMAD R8, R8, 0xa0, R3.reuse ;  /* 0x000000a008087824 */ /* 0x100fe400078e0203 */
[C---:B-1----:R-:W-:Y:S01]  /*32d0*/  IMAD R2, R0.reuse, UR23, RZ ;  /* 0x0000001700027c24 */ /* 0x042fe2000f8e02ff */
[----:B------:R-:W1:Y:S01]  /*32e0*/  LDCU UR23, c[0x0][0x440] ;  /* 0x00008800ff1777ac */ /* 0x000e620008000800 */
[----:B------:R-:W-:Y:S02]  /*32f0*/  IMAD R0, R0, UR5, RZ ;  /* 0x0000000500007c24 */ /* 0x000fe4000f8e02ff */
[----:B------:R-:W-:Y:S01]  /*3300*/  IMAD R2, R2, 0xa0, R3 ;  /* 0x000000a002027824 */ /* 0x000fe200078e0203 */
[----:B------:R-:W4:Y:S01]  /*3310*/  LDCU UR5, c[0x0][0x408] ;  /* 0x00008100ff0577ac */ /* 0x000f220008000800 */
[----:B0-----:R-:W-:Y:S01]  /*3320*/  IMAD.WIDE R8, R8, 0x4, R4 ;  /* 0x0000000408087825 */ /* 0x001fe200078e0204 */
[----:B------:R-:W-:-:S03]  /*3330*/  SHF.R.S32.HI R4, RZ, 0x1f, R0 ;  /* 0x0000001fff047819 */ /* 0x000fc60000011400 */
[C---:B------:R-:W-:Y:S01]  /*3340*/  VIADD R5, R245.reuse, UR13 ;  /* 0x0000000df5057c36 */ /* 0x040fe20008000000 */
[----:B------:R-:W-:-:S04]  /*3350*/  LEA R245, R245, UR7, 0x2 ;  /* 0x00000007f5f57c11 */ /* 0x000fc8000f8e10ff */
[--C-:B------:R-:W-:Y:S01]  /*3360*/  IADD3 R3, P0, P2, R0, UR24, R5.reuse ;  /* 0x0000001800037c10 */ /* 0x100fe2000fa1e005 */
[----:B------:R-:W-:Y:S01]  /*3370*/  IMAD.U32 R0, RZ, RZ, UR8 ;  /* 0x00000008ff007e24 */ /* 0x000fe2000f8e00ff */
[----:B-1----:R-:W-:Y:S02]  /*3380*/  UIMAD UR4, UR9, UR23, UR44 ;  /* 0x00000017090472a4 */ /* 0x002fe4000f8e022c */
[----:B------:R-:W-:Y:S01]  /*3390*/  IMAD.U32 R244, RZ, RZ, UR23 ;  /* 0x00000017fff47e24 */ /* 0x000fe2000f8e00ff */
[----:B------:R-:W-:Y:S01]  /*33a0*/  IADD3.X R4, PT, PT, R4, UR25, RZ, P0, P2 ;  /* 0x0000001904047c10 */ /* 0x000fe200087e44ff */
[----:B------:R-:W-:Y:S02]  /*33b0*/  VIADD R7, R0, UR13 ;  /* 0x0000000d00077c36 */ /* 0x000fe40008000000 */
[----:B----4-:R-:W-:Y:S01]  /*33c0*/  VIADD R0, R6, UR5 ;  /* 0x0000000506007c36 */ /* 0x010fe20008000000 */
[----:B------:R-:W-:Y:S01]  /*33d0*/  SHF.R.S32.HI R6, RZ, 0x1f, R2 ;  /* 0x0000001fff067819 */ /* 0x000fe20000011402 */
[----:B------:R-:W-:Y:S01]  /*33e0*/  IMAD R244, R244, UR4, R5 ;  /* 0x00000004f4f47c24 */ /* 0x000fe2000f8e0205 */
[----:B------:R0:W-:Y:S01]  /*33f0*/  STL [R1+0x268], R7 ;  /* 0x0002680701007387 */ /* 0x0001e20000100800 */
[----:B------:R-:W-:-:S07]  /*3400*/  VIADD R5, R5, 0x1 ;  /* 0x0000000105057836 */ /* 0x000fce0000000000 */
.L_x_2139:
[----:B------:R-:W2:Y:S01]  /*3410*/  LDL R11, [R1+0x26c] ;  /* 0x00026c00010b7983 */ /* 0x000ea20000100800 */
[----:B0-----:R-:W-:Y:S02]  /*3420*/  VIADD R7, R5, 0xffffffff ;  /* 0xffffffff05077836 */ /* 0x001fe40000000000 */
[----:B------:R-:W-:-:S03]  /*3430*/  IMAD.U32 R0, RZ, RZ, UR21 ;  /* 0x00000015ff007e24 */ /* 0x000fc6000f8e00ff */
[----:B------:R-:W-:Y:S02]  /*3440*/  IABS R12, R7 ;  /* 0x00000007000c7213 */ /* 0x000fe40000000000 */
[----:B------:R-:W-:-:S03]  /*3450*/  IABS R10, R0 ;  /* 0x00000000000a7213 */ /* 0x000fc60000000000 */
[----:B--2---:R-:W-:-:S04]  /*3460*/  IMAD.HI.U32 R11, R11, R12, RZ ;  /* 0x0000000c0b0b7227 */ /* 0x004fc800078e00ff */
[----:B------:R-:W-:-:S04]  /*3470*/  IMAD.MOV R11, RZ, RZ, -R11 ;  /* 0x000000ffff0b7224 */ /* 0x000fc800078e0a0b */
[----:B------:R-:W-:Y:S02]  /*3480*/  IMAD R12, R10, R11, R12 ;  /* 0x0000000b0a0c7224 */ /* 0x000fe400078e020c */
[----:B------:R-:W-:-:S03]  /*3490*/  @P1 IMAD.MOV.U32 R11, RZ, RZ, R4 ;  /* 0x000000ffff0b1224 */ /* 0x000fc600078e0004 */
[----:B------:R-:W-:-:S13]  /*34a0*/  ISETP.GT.U32.AND P0, PT, R252, R12, PT ;  /* 0x0000000cfc00720c */ /* 0x000fda0003f04070 */
[----:B------:R-:W-:-:S05]  /*34b0*/  @!P0 IMAD.IADD R12, R12, 0x1, -R10 ;  /* 0x000000010c0c8824 */ /* 0x000fca00078e0a0a */
[----:B------:R-:W-:-:S13]  /*34c0*/  ISETP.GT.U32.AND P0, PT, R252, R12, PT ;  /* 0x0000000cfc00720c */ /* 0x000fda0003f04070 */
[----:B------:R-:W-:Y:S02]  /*34d0*/  @!P0 IMAD.IADD R12, R12, 0x1, -R10 ;  /* 0x000000010c0c8824 */ /* 0x000fe400078e0a0a */
[----:B------:R-:W-:-:S06]  /*34e0*/  @P1 IMAD.MOV.U32 R10, RZ, RZ, R3 ;  /* 0x000000ffff0a1224 */ /* 0x000fcc00078e0003 */
[----:B------:R-:W2:Y:S01]  /*34f0*/  @P1 LDG.E.U8 R10, desc[UR36][R10.64] ;  /* 0x000000240a0a1981 */ /* 0x000ea2000c1e1100 */
[----:B------:R-:W-:Y:S01]  /*3500*/  ISETP.GE.AND P0, PT, R7, RZ, PT ;  /* 0x000000ff0700720c */ /* 0x000fe20003f06270 */
[----:B------:R-:W-:Y:S01]  /*3510*/  UISETP.NE.AND UP0, UPT, UR20, URZ, UPT ;  /* 0x000000ff1400728c */ /* 0x000fe2000bf05270 */
[----:B------:R-:W-:Y:S01]  /*3520*/  ISETP.NE.AND P2, PT, R0, RZ, PT ;  /* 0x000000ff0000720c */ /* 0x000fe20003f45270 */
[----:B------:R-:W-:Y:S10]  /*3530*/  BSSY.RECONVERGENT B0, `(.L_x_1753) ;  /* 0x000136f000007945 */ /* 0x000ff40003800200 */
[----:B------:R-:W-:-:S02]  /*3540*/  @!P0 IMAD.MOV R12, RZ, RZ, -R12 ;  /* 0x000000ffff0c8224 */ /* 0x000fc400078e0a0c */
[----:B------:R-:W-:Y:S02]  /*3550*/  @!P2 LOP3.LUT R12, RZ, R0, RZ, 0x33, !PT ;  /* 0x00000000ff0ca212 */ /* 0x000fe400078e33ff */
[----:B--2---:R-:W-:Y:S01]  /*3560*/  ISETP.NE.AND P4, PT, R10, RZ, P1 ;  /* 0x000000ff0a00720c */ /* 0x004fe20000f85270 */
[----:B------:R-:W-:-:S12]  /*3570*/  BRA.U UP0, `(.L_x_1754) ;  /* 0x000000bd00d07547 */ /* 0x000fd8000b800000 */
[----:B------:R-:W-:Y:S01]  /*3580*/  ISETP.GE.AND P0, PT, R7, UR44, PT ;  /* 0x0000002c07007c0c */ /* 0x000fe2000bf06270 */
[----:B------:R-:W-:Y:S01]  /*3590*/  BSSY.RECONVERGENT B2, `(.L_x_1755) ;  /* 0x000002f000027945 */ /* 0x000fe20003800200 */
[----:B------:R-:W-:Y:S02]  /*35a0*/  IMAD.SHL.U32 R11, R12, 0x4, RZ ;  /* 0x000000040c0b7824 */ /* 0x000fe400078e00ff */
[----:B------:R-:W-:-:S09]  /*35b0*/  IMAD R10, R0, 0xa0, RZ ;  /* 0x000000a0000a7824 */ /* 0x000fd200078e02ff */
[----:B------:R-:W-:Y:S05]  /*35c0*/  @P0 BRA `(.L_x_1756) ;  /* 0x0000000000ac0947 */ /* 0x000fea0003800000 */
[----:B------:R-:W-:Y:S01]  /*35d0*/  ISETP.GE.AND P2, PT, R11, R10, PT ;  /* 0x0000000a0b00720c */ /* 0x000fe20003f46270 */
[----:B------:R-:W-:Y:S01]  /*35e0*/  UISETP.NE.AND UP0, UPT, UR42, URZ, UPT ;  /* 0x000000ff2a00728c */ /* 0x000fe2000bf05270 */
[----:B------:R-:W-:Y:S01]  /*35f0*/  BSSY.RECONVERGENT B3, `(.L_x_1757) ;  /* 0x0000018000037945 */ /* 0x000fe20003800200 */
[----:B------:R-:W-:-:S04]  /*3600*/  CS2R R40, SRZ ;  /* 0x0000000000287805 */ /* 0x000fc8000001ff00 */
[----:B------:R-:W-:-:S06]  /*3610*/  PLOP3.LUT P3, PT, PT, PT, UP0, 0x80, 0x8 ;  /* 0x000000000008781c */ /* 0x000fcc0003f6f008 */
[----:B------:R-:W-:Y:S07]  /*3620*/  @P2 BRA `(.L_x_1758) ;  /* 0x0000000000502947 */ /* 0x000fee0003800000 */
        /* <DEDUP_REMOVED lines=9> */
[----:B------:R-:W0:Y:S02]  /*36c0*/  S2R R13, SR_TID.X ;  /* 0x00000000000d7919 */ /* 0x000e240000002100 */
[----:B------:R-:W-:Y:S02]  /*36d0*/  IMAD R14, R14, 0xa0, R11 ;  /* 0x000000a00e0e7824 */ /* 0x000fe400078e020b */
[----:B0-----:R-:W-:-:S05]  /*36e0*/  IMAD.SHL.U32 R13, R13, 0x2, RZ ;  /* 0x000000020d0d7824 */ /* 0x001fca00078e00ff */
[----:B------:R-:W-:-:S05]  /*36f0*/  LOP3.LUT R13, R13, 0x2, RZ, 0xc0, !PT ;  /* 0x000000020d0d7812 */ /* 0x000fca00078ec0ff */
[----:B------:R-:W-:-:S05]  /*3700*/  IMAD R13, R0, UR6, R13 ;  /* 0x00000006000d7c24 */ /* 0x000fca000f8e020d */
[----:B------:R-:W-:Y:S02]  /*3710*/  SHF.R.S32.HI R15, RZ, 0x1f, R13 ;  /* 0x0000001fff0f7819 */ /* 0x000fe4000001140d */
[----:B------:R-:W-:-:S04]  /*3720*/  IADD3 R13, P5, PT, R14, R13, RZ ;  /* 0x0000000d0e0d7210 */ /* 0x000fc80007fbe0ff */
[----:B------:R-:W-:Y:S02]  /*3730*/  LEA.HI.X.SX32 R14, R14, R15, 0x1, P5 ;  /* 0x0000000f0e0e7211 */ /* 0x000fe400028f0eff */
[----:B------:R-:W-:-:S04]  /*3740*/  LEA R40, P5, R13, UR14, 0x2 ;  /* 0x0000000e0d287c11 */ /* 0x000fc8000f8a10ff */
[----:B------:R-:W-:-:S06]  /*3750*/  LEA.HI.X R41, R13, UR15, R14, 0x2, P5 ;  /* 0x0000000f0d297c11 */ /* 0x000fcc000a8f140e */
[----:B------:R-:W5:Y:S03]  /*3760*/  LDG.E.64 R40, desc[UR36][R40.64] ;  /* 0x0000002428287981 */ /* 0x000f66000c1e1b00 */
.L_x_1758:
[----:B------:R-:W-:Y:S05]  /*3770*/  BSYNC.RECONVERGENT B3 ;  /* 0x0000000000037941 */ /* 0x000fea0003800200 */
.L_x_1757:
[----:B------:R-:W2:Y:S04]  /*3780*/  LDL R14, [R1+0x60] ;  /* 0x00006000010e7983 */ /* 0x000ea80000100800 */
[----:B------:R-:W4:Y:S04]  /*3790*/  @P3 LDG.E.64 R238, desc[UR36][R8.64] ;  /* 0x0000002408ee3981 */ /* 0x000f28000c1e1b00 */
[----:B------:R-:W3:Y:S01]  /*37a0*/  LDL R13, [R1+0x64] ;  /* 0x00006400010d7983 */ /* 0x000ee20000100800 */
[----:B------:R-:W-:-:S06]  /*37b0*/  UISETP.NE.AND UP0, UPT, UR42, URZ, UPT ;  /* 0x000000ff2a00728c */ /* 0x000fcc000bf05270 */
[----:B------:R-:W-:Y:S01]  /*37c0*/  PLOP3.LUT P3, PT, PT, PT, UP0, 0x80, 0x8 ;  /* 0x000000000008781c */ /* 0x000fe20003f6f008 */
[----:B--2--5:R-:W-:Y:S02]  /*37d0*/  FADD.FTZ R40, R14, R40 ;  /* 0x000000280e287221 */ /* 0x024fe40000010000 */
[----:B------:R-:W0:Y:S10]  /*37e0*/  @!P2 LDC.64 R14, c[0x0][0x3b8] ;  /* 0x0000ee00ff0eab82 */ /* 0x000e340000000a00 */
[----:B----4-:R-:W-:Y:S01]  /*37f0*/  @P3 FMUL.FTZ R40, R40, R238 ;  /* 0x000000ee28283220 */ /* 0x010fe20000410000 */
[----:B------:R-:W-:Y:S01]  /*3800*/  PLOP3.LUT P3, PT, PT, PT, UP0, 0x80, 0x8 ;  /* 0x000000000008781c */ /* 0x000fe20003f6f008 */
[----:B---3--:R-:W-:-:S12]  /*3810*/  FADD.FTZ R41, R13, R41 ;  /* 0x000000290d297221 */ /* 0x008fd80000010000 */
[----:B------:R-:W-:Y:S01]  /*3820*/  @P3 FMUL.FTZ R41, R41, R239 ;  /* 0x000000ef29293220 */ /* 0x000fe20000410000 */
[----:B------:R-:W-:-:S05]  /*3830*/  @!P2 IADD3 R13, P3, PT, R2, R11, RZ ;  /* 0x0000000b020da210 */ /* 0x000fca0007f7e0ff */
[----:B------:R-:W-:Y:S01]  /*3840*/  @!P2 IMAD.X R238, RZ, RZ, R6, P3 ;  /* 0x000000ffffeea224 */ /* 0x000fe200018e0606 */
[----:B0-----:R-:W-:-:S04]  /*3850*/  @!P2 LEA R14, P5, R13, R14, 0x2 ;  /* 0x0000000e0d0ea211 */ /* 0x001fc800078a10ff */
[----:B------:R-:W-:-:S05]  /*3860*/  @!P2 LEA.HI.X R15, R13, R15, R238, 0x2, P5 ;  /* 0x0000000f0d0fa211 */ /* 0x000fca00028f14ee */
[----:B------:R0:W-:Y:S04]  /*3870*/  @!P2 STG.E.64 desc[UR36][R14.64], R40 ;  /* 0x000000280e00a986 */ /* 0x0001e8000c101b24 */
.L_x_1756:
[----:B------:R-:W-:Y:S05]  /*3880*/  BSYNC.RECONVERGENT B2 ;  /* 0x0000000000027941 */ /* 0x000fea0003800200 */
.L_x_1755:
[----:B------:R-:W-:Y:S01]  /*3890*/  BSSY.RECONVERGENT B2, `(.L_x_1759) ;  /* 0x000002f000027945 */ /* 0x000fe20003800200 */
[----:B------:R-:W-:-:S03]  /*38a0*/  IMAD.IADD R13, R12, 0x1, R0 ;  /* 0x000000010c0d7824 */ /* 0x000fc600078e0200 */
[----:B------:R-:W-:Y:S05]  /*38b0*/  @P0 BRA `(.L_x_1760) ;  /* 0x0000000000b00947 */ /* 0x000fea0003800000 */
[----:B------:R-:W-:Y:S01]  /*38c0*/  IMAD.SHL.U32 R238, R13, 0x4, RZ ;  /* 0x000000040dee7824 */ /* 0x000fe200078e00ff */
[----:B------:R-:W-:Y:S01]  /*38d0*/  UISETP.NE.AND UP0, UPT, UR42, URZ, UPT ;  /* 0x000000ff2a00728c */ /* 0x000fe2000bf05270 */
[----:B------:R-:W-:Y:S01]  /*38e0*/  BSSY.RECONVERGENT B3, `(.L_x_1761) ;  /* 0x0000019000037945 */ /* 0x000fe20003800200 */
[----:B------:R-:W-:Y:S02]  /*38f0*/  CS2R R38, SRZ ;  /* 0x0000000000267805 */ /* 0x000fe4000001ff00 */
[----:B------:R-:W-:Y:S02]  /*3900*/  ISETP.GE.AND P2, PT, R238, R10, PT ;  /* 0x0000000aee00720c */ /* 0x000fe40003f46270 */
[----:B------:R-:W-:-:S11]  /*3910*/  PLOP3.LUT P3, PT, PT, PT, UP0, 0x80, 0x8 ;  /* 0x000000000008781c */ /* 0x000fd60003f6f008 */
[----:B------:R-:W-:Y:S05]  /*3920*/  @P2 BRA `(.L_x_1762) ;  /* 0x0000000000502947 */ /* 0x000fea0003800000 */
[----:B------:R-:W1:Y:S02]  /*3930*/  S2UR UR4, SR_CTAID.Y ;  /* 0x00000000000479c3 */ /* 0x000e640000002600 */
[----:B-1----:R-:W-:-:S05]  /*3940*/  IMAD R38, R0, UR4, RZ ;  /* 0x0000000400267c24 */ /* 0x002fca000f8e02ff */
[----:B0-----:R-:W-:-:S04]  /*3950*/  IADD3 R15, P5, PT, R38, R12, RZ ;  /* 0x0000000c260f7210 */ /* 0x001fc80007fbe0ff */
[----:B------:R-:W-:Y:S02]  /*3960*/  LEA.HI.X.SX32 R38, R38, RZ, 0x1, P5 ;  /* 0x000000ff26267211 */ /* 0x000fe400028f0eff */
[----:B------:R-:W-:-:S04]  /*3970*/  LEA R14, P5, R15, UR10, 0x2 ;  /* 0x0000000a0f0e7c11 */ /* 0x000fc8000f8a10ff */
[----:B------:R-:W-:-:S05]  /*3980*/  LEA.HI.X R15, R15, UR11, R38, 0x2, P5 ;  /* 0x0000000b0f0f7c11 */ /* 0x000fca000a8f1426 */
[----:B------:R0:W2:Y:S02]  /*3990*/  LDG.E R14, desc[UR36][R14.64] ;  /* 0x000000240e0e7981 */ /* 0x0000a4000c1e1900 */
[----:B0-----:R-:W-:-:S04]  /*39a0*/  IMAD R15, R0, UR12, RZ ;  /* 0x0000000c000f7c24 */ /* 0x001fc8000f8e02ff */
[----:B--2---:R-:W-:Y:S02]  /*39b0*/  IMAD R14, R15, R14, RZ ;  /* 0x0000000e0f0e7224 */ /* 0x004fe400078e02ff */
[----:B------:R-:W0:Y:S02]  /*39c0*/  S2R R15, SR_TID.X ;  /* 0x00000000000f7919 */ /* 0x000e240000002100 */
[----:B------:R-:W-:-:S05]  /*39d0*/  IMAD R14, R14, 0xa0, R238 ;  /* 0x000000a00e0e7824 */ /* 0x000fca00078e02ee */
[----:B------:R-:W-:Y:S01]  /*39e0*/  SHF.R.S32.HI R38, RZ, 0x1f, R14 ;  /* 0x0000001fff267819 */ /* 0x000fe2000001140e */
[----:B0-----:R-:W-:-:S05]  /*39f0*/  IMAD.SHL.U32 R15, R15, 0x2, RZ ;  /* 0x000000020f0f7824 */ /* 0x001fca00078e00ff */
[----:B------:R-:W-:-:S05]  /*3a00*/  LOP3.LUT R15, R15, 0x2, RZ, 0xc0, !PT ;  /* 0x000000020f0f7812 */ /* 0x000fca00078ec0ff */
[----:B------:R-:W-:-:S05]  /*3a10*/  IMAD R15, R0, UR6, R15 ;  /* 0x00000006000f7c24 */ /* 0x000fca000f8e020f */
[----:B------:R-:W-:-:S04]  /*3a20*/  IADD3 R14, P5, PT, R15, R14, RZ ;  /* 0x0000000e0f0e7210 */ /* 0x000fc80007fbe0ff */
[----:B------:R-:W-:Y:S02]  /*3a30*/  LEA.HI.X.SX32 R15, R15, R38, 0x1, P5 ;  /* 0x000000260f0f7211 */ /* 0x000fe400028f0eff */
[----:B------:R-:W-:-:S04]  /*3a40*/  LEA R38, P5, R14, UR14, 0x2 ;  /* 0x0000000e0e267c11 */ /* 0x000fc8000f8a10ff */
[----:B------:R-:W-:-:S06]  /*3a50*/  LEA.HI.X R39, R14, UR15, R15, 0x2, P5 ;  /* 0x0000000f0e277c11 */ /* 0x000fcc000a8f140f */
[----:B------:R-:W5:Y:S03]  /*3a60*/  LDG.E.64 R38, desc[UR36][R38.64] ;  /* 0x0000002426267981 */ /* 0x000f66000c1e1b00 */
.L_x_1762:
[----:B------:R-:W-:Y:S05]  /*3a70*/  BSYNC.RECONVERGENT B3 ;  /* 0x0000000000037941 */ /* 0x000fea0003800200 */
.L_x_1761:
[----:B------:R-:W2:Y:S04]  /*3a80*/  LDL R250, [R1+0x58] ;  /* 0x0000580001fa7983 */ /* 0x000ea80000100800 */
[----:B------:R-:W4:Y:S01]  /*3a90*/  LDL R239, [R1+0x5c] ;  /* 0x00005c0001ef7983 */ /* 0x000f220000100800 */
[----:B------:R-:W-:-:S03]  /*3aa0*/  UISETP.NE.AND UP0, UPT, UR42, URZ, UPT ;  /* 0x000000ff2a00728c */ /* 0x000fc6000bf05270 */
[----:B0-----:R-:W3:Y:S03]  /*3ab0*/  @P3 LDG.E.64 R14, desc[UR36][R8.64+0x10] ;  /* 0x00001024080e3981 */ /* 0x001ee6000c1e1b00 */
[----:B------:R-:W-:Y:S02]  /*3ac0*/  PLOP3.LUT P3, PT, PT, PT, UP0, 0x80, 0x8 ;  /* 0x000000000008781c */ /* 0x000fe40003f6f008 */
[----:B------:R-:W-:Y:S01]  /*3ad0*/  PLOP3.LUT P5, PT, PT, PT, UP0, 0x80, 0x8 ;  /* 0x000000000008781c */ /* 0x000fe20003faf008 */
[----:B--2--5:R-:W-:Y:S01]  /*3ae0*/  FADD.FTZ R38, R250, R38 ;  /* 0x00000026fa267221 */ /* 0x024fe20000010000 */
[----:B----4-:R-:W-:-:S09]  /*3af0*/  FADD.FTZ R39, R239, R39 ;  /* 0x00000027ef277221 */ /* 0x010fd20000010000 */
[----:B---3--:R-:W-:Y:S02]  /*3b00*/  @P3 FMUL.FTZ R38, R38, R14 ;  /* 0x0000000e26263220 */ /* 0x008fe40000410000 */
[----:B------:R-:W-:Y:S01]  /*3b10*/  @P5 FMUL.FTZ R39, R39, R15 ;  /* 0x0000000f27275220 */ /* 0x000fe20000410000 */
[----:B------:R-:W-:Y:S01]  /*3b20*/  @!P2 IADD3 R239, P3, PT, R2, R238, RZ ;  /* 0x000000ee02efa210 */ /* 0x000fe20007f7e0ff */
[----:B------:R-:W0:Y:S03]  /*3b30*/  @!P2 LDC.64 R14, c[0x0][0x3b8] ;  /* 0x0000ee00ff0eab82 */ /* 0x000e260000000a00 */
[----:B------:R-:W-:Y:S02]  /*3b40*/  @!P2 LEA.HI.X.SX32 R238, R238, R6, 0x1, P3 ;  /* 0x00000006eeeea211 */ /* 0x000fe400018f0eff */
[----:B0-----:R-:W-:-:S04]  /*3b50*/  @!P2 LEA R14, P3, R239, R14, 0x2 ;  /* 0x0000000eef0ea211 */ /* 0x001fc800078610ff */
[----:B------:R-:W-:-:S05]  /*3b60*/  @!P2 LEA.HI.X R15, R239, R15, R238, 0x2, P3 ;  /* 0x0000000fef0fa211 */ /* 0x000fca00018f14ee */
[----:B------:R1:W-:Y:S04]  /*3b70*/  @!P2 STG.E.64 desc[UR36][R14.64], R38 ;  /* 0x000000260e00a986 */ /* 0x0003e8000c101b24 */
.L_x_1760:
[----:B------:R-:W-:Y:S05]  /*3b80*/  BSYNC.RECONVERGENT B2 ;  /* 0x0000000000027941 */ /* 0x000fea0003800200 */
.L_x_1759:
[----:B------:R-:W-:Y:S04]  /*3b90*/  BSSY.RECONVERGENT B2, `(.L_x_1763) ;  /* 0x000002f000027945 */ /* 0x000fe80003800200 */
[----:B------:R-:W-:Y:S05]  /*3ba0*/  @P0 BRA `(.L_x_1764) ;  /* 0x0000000000b40947 */ /* 0x000fea0003800000 */
[----:B------:R-:W-:Y:S01]  /*3bb0*/  IMAD R238, R0, 0x8, R11 ;  /* 0x0000000800ee7824 */ /* 0x000fe200078e020b */
[----:B------:R-:W-:Y:S01]  /*3bc0*/  UISETP.NE.AND UP0, UPT, UR42, URZ, UPT ;  /* 0x000000ff2a00728c */ /* 0x000fe2000bf05270 */
[----:B------:R-:W-:Y:S01]  /*3bd0*/  BSSY.RECONVERGENT B3, `(.L_x_1765) ;  /* 0x0000019000037945 */ /* 0x000fe20003800200 */
[----:B------:R-:W-:Y:S02]  /*3be0*/  CS2R R36, SRZ ;  /* 0x0000000000247805 */ /* 0x000fe4000001ff00 */
[----:B------:R-:W-:Y:S02]  /*3bf0*/  ISETP.GE.AND P3, PT, R238, R10, PT ;  /* 0x0000000aee00720c */ /* 0x000fe40003f66270 */
[----:B------:R-:W-:-:S11]  /*3c00*/  PLOP3.LUT P2, PT, PT, PT, UP0, 0x80, 0x8 ;  /* 0x000000000008781c */ /* 0x000fd60003f4f008 */
[----:B------:R-:W-:Y:S05]  /*3c10*/  @P3 BRA `(.L_x_1766) ;  /* 0x0000000000503947 */ /* 0x000fea0003800000 */
[----:B------:R-:W2:Y:S02]  /*3c20*/  S2UR UR4, SR_CTAID.Y ;  /* 0x00000000000479c3 */ /* 0x000ea40000002600 */
[----:B--2---:R-:W-:-:S05]  /*3c30*/  IMAD R36, R0, UR4, RZ ;  /* 0x0000000400247c24 */ /* 0x004fca000f8e02ff */
[----:B01----:R-:W-:-:S04]  /*3c40*/  IADD3 R15, P3, PT, R36, R12, RZ ;  /* 0x0000000c240f7210 */ /* 0x003fc80007f7e0ff */
        /* <DEDUP_REMOVED lines=17> */
.L_x_1766:
[----:B------:R-:W-:Y:S05]  /*3d60*/  BSYNC.RECONVERGENT B3 ;  /* 0x0000000000037941 */ /* 0x000fea0003800200 */
.L_x_1765:
[----:B------:R-:W2:Y:S04]  /*3d70*/  LDL R250, [R1+0x50] ;  /* 0x0000500001fa7983 */ /* 0x000ea80000100800 */
[----:B------:R-:W4:Y:S01]  /*3d80*/  LDL R239, [R1+0x54] ;  /* 0x0000540001ef7983 */ /* 0x000f220000100800 */
[----:B------:R-:W-:-:S03]  /*3d90*/  UISETP.NE.AND UP0, UPT, UR42, URZ, UPT ;  /* 0x000000ff2a00728c */ /* 0x000fc6000bf05270 */
[----:B01----:R-:W3:Y:S01]  /*3da0*/  @P2 LDG.E.64 R14, desc[UR36][R8.64+0x20] ;  /* 0x00002024080e2981 */ /* 0x003ee2000c1e1b00 */
[----:B------:R-:W-:Y:S02]  /*3db0*/  ISETP.GE.AND P2, PT, R238, R10, PT ;  /* 0x0000000aee00720c */ /* 0x000fe40003f46270 */
        /* <DEDUP_REMOVED lines=12> */
.L_x_1764:
[----:B------:R-:W-:Y:S05]  /*3e80*/  BSYNC.RECONVERGENT B2 ;  /* 0x0000000000027941 */ /* 0x000fea0003800200 */
.L_x_1763:
[----:B------:R-:W-:Y:S04]  /*3e90*/  BSSY.RECONVERGENT B2, `(.L_x_1767) ;  /* 0x0000030000027945 */ /* 0x000fe80003800200 */
[----:B------:R-:W-:Y:S05]  /*3ea0*/  @P0 BRA `(.L_x_1768) ;  /* 0x0000000000b80947 */ /* 0x000fea0003800000 */
[----:B------:R-:W-:Y:S01]  /*3eb0*/  IMAD.SHL.U32 R238, R13, 0x4, RZ ;  /* 0x000000040dee7824 */ /* 0x000fe200078e00ff */
[----:B------:R-:W-:Y:S01]  /*3ec0*/  UISETP.NE.AND UP0, UPT, UR42, URZ, UPT ;  /* 0x000000ff2a00728c */ /* 0x000fe2000bf05270 */
[----:B------:R-:W-:Y:S01]  /*3ed0*/  BSSY.RECONVERGENT B3, `(.L_x_1769) ;  /* 0x000001a000037945 */ /* 0x000fe20003800200 */
[----:B------:R-:W-:Y:S01]  /*3ee0*/  CS2R R34, SRZ ;  /* 0x0000000000227805 */ /* 0x000fe2000001ff00 */
[----:B------:R-:W-:-:S03]  /*3ef0*/  IMAD R238, R0, 0x8, R238 ;  /* 0x0000000800ee7824 */ /* 0x000fc600078e02ee */
[----:B------:R-:W-:Y:S02]  /*3f00*/  PLOP3.LUT P2, PT, PT, PT, UP0, 0x80, 0x8 ;  /* 0x000000000008781c */ /* 0x000fe40003f4f008 */
[----:B------:R-:W-:-:S13]  /*3f10*/  ISETP.GE.AND P3, PT, R238, R10, PT ;  /* 0x0000000aee00720c */ /* 0x000fda0003f66270 */
[----:B------:R-:W-:Y:S05]  /*3f20*/  @P3 BRA `(.L_x_1770) ;  /* 0x0000000000503947 */ /* 0x000fea0003800000 */
[----:B------:R-:W4:Y:S02]  /*3f30*/  S2UR UR4, SR_CTAID.Y ;  /* 0x00000000000479c3 */ /* 0x000f240000002600 */
[----:B----4-:R-:W-:-:S05]  /*3f40*/  IMAD R34, R0, UR4, RZ ;  /* 0x0000000400227c24 */ /* 0x010fca000f8e02ff */
[----:B012---:R-:W-:-:S04]  /*3f50*/  IADD3 R15, P3, PT, R34, R12, RZ ;  /* 0x0000000c220f7210 */ /* 0x007fc80007f7e0ff */
        /* <DEDUP_REMOVED lines=17> */
.L_x_1770:
[----:B------:R-:W-:Y:S05]  /*4070*/  BSYNC.RECONVERGENT B3 ;  /* 0x0000000000037941 */ /* 0x000fea0003800200 */
.L_x_1769:
[----:B------:R-:W4:Y:S04]  /*4080*/  LDL R250, [R1+0x48] ;  /* 0x0000480001fa7983 */ /* 0x000f280000100800 */
[----:B------:R-:W3:Y:S01]  /*4090*/  LDL R239, [R1+0x4c] ;  /* 0x00004c0001ef7983 */ /* 0x000ee20000100800 */
[----:B------:R-:W-:-:S03]  /*40a0*/  UISETP.NE.AND UP0, UPT, UR42, URZ, UPT ;  /* 0x000000ff2a00728c */ /* 0x000fc6000bf05270 */
[----:B012---:R-:W2:Y:S01]  /*40b0*/  @P2 LDG.E.64 R14, desc[UR36][R8.64+0x30] ;  /* 0x00003024080e2981 */ /* 0x007ea2000c1e1b00 */
[----:B------:R-:W-:Y:S02]  /*40c0*/  ISETP.GE.AND P2, PT, R238, R10, PT ;  /* 0x0000000aee00720c */ /* 0x000fe40003f46270 */
[----:B------:R-:W-:Y:S02]  /*40d0*/  PLOP3.LUT P3, PT, PT, PT, UP0, 0x80, 0x8 ;  /* 0x000000000008781c */ /* 0x000fe40003f6f008 */
[----:B------:R-:W-:Y:S01]  /*40e0*/  PLOP3.LUT P5, PT, PT, PT, UP0, 0x80, 0x8 ;  /* 0x000000000008781c */ /* 0x000fe20003faf008 */
[----:B----45:R-:W-:Y:S01]  /*40f0*/  FADD.FTZ R34, R250, R34 ;  /* 0x00000022fa227221 */ /* 0x030fe20000010000 */
[----:B---3--:R-:W-:-:S09]  /*4100*/  FADD.FTZ R35, R239, R35 ;  /* 0x00000023ef237221 */ /* 0x008fd20000010000 */
[----:B--2---:R-:W-:Y:S02]  /*4110*/  @P3 FMUL.FTZ R34, R34, R14 ;  /* 0x0000000e22223220 */ /* 0x004fe40000410000 */
[----:B------:R-:W-:Y:S01]  /*4120*/  @P5 FMUL.FTZ R35, R35, R15 ;  /* 0x0000000f23235220 */ /* 0x000fe20000410000 */
[----:B------:R-:W-:Y:S01]  /*4130*/  @!P2 IADD3 R239, P3, PT, R2, R238, RZ ;  /* 0x000000ee02efa210 */ /* 0x000fe20007f7e0ff */
[----:B------:R-:W0:Y:S03]  /*4140*/  @!P2 LDC.64 R14, c[0x0][0x3b8] ;  /* 0x0000ee00ff0eab82 */ /* 0x000e260000000a00 */
[----:B------:R-:W-:Y:S02]  /*4150*/  @!P2 LEA.HI.X.SX32 R238, R238, R6, 0x1, P3 ;  /* 0x00000006eeeea211 */ /* 0x000fe400018f0eff */
[----:B0-----:R-:W-:-:S04]  /*4160*/  @!P2 LEA R14, P3, R239, R14, 0x2 ;  /* 0x0000000eef0ea211 */ /* 0x001fc800078610ff */
[----:B------:R-:W-:-:S05]  /*4170*/  @!P2 LEA.HI.X R15, R239, R15, R238, 0x2, P3 ;  /* 0x0000000fef0fa211 */ /* 0x000fca00018f14ee */
[----:B------:R4:W-:Y:S04]  /*4180*/  @!P2 STG.E.64 desc[UR36][R14.64], R34 ;  /* 0x000000220e00a986 */ /* 0x0009e8000c101b24 */
.L_x_1768:
[----:B------:R-:W-:Y:S05]  /*4190*/  BSYNC.RECONVERGENT B2 ;  /* 0x0000000000027941 */ /* 0x000fea0003800200 */
.L_x_1767:
        /* <DEDUP_REMOVED lines=9> */
[----:B------:R-:W0:Y:S02]  /*4230*/  S2UR UR4, SR_CTAID.Y ;  /* 0x00000000000479c3 */ /* 0x000e240000002600 */
[----:B0-----:R-:W-:-:S05]  /*4240*/  IMAD R32, R0, UR4, RZ ;  /* 0x0000000400207c24 */ /* 0x001fca000f8e02ff */
[----:B-12-4-:R-:W-:-:S04]  /*4250*/  IADD3 R15, P3, PT, R32, R12, RZ ;  /* 0x0000000c200f7210 */ /* 0x016fc80007f7e0ff */
        /* <DEDUP_REMOVED lines=17> */
.L_x_1774:
[----:B------:R-:W-:Y:S05]  /*4370*/  BSYNC.RECONVERGENT B3 ;  /* 0x0000000000037941 */ /* 0x000fea0003800200 */
.L_x_1773:
[----:B------:R-:W3:Y:S04]  /*4380*/  LDL R250, [R1+0x40] ;  /* 0x0000400001fa7983 */ /* 0x000ee80000100800 */
[----:B------:R-:W3:Y:S01]  /*4390*/  LDL R239, [R1+0x44] ;  /* 0x0000440001ef7983 */ /* 0x000ee20000100800 */
[----:B------:R-:W-:-:S03]  /*43a0*/  UISETP.NE.AND UP0, UPT, UR42, URZ, UPT ;  /* 0x000000ff2a00728c */ /* 0x000fc6000bf05270 */
[----:B012-4-:R-:W2:Y:S01]  /*43b0*/  @P2 LDG.E.64 R14, desc[UR36][R8.64+0x40] ;  /* 0x00004024080e2981 */ /* 0x017ea2000c1e1b00 */
[----:B------:R-:W-:Y:S02]  /*43c0*/  ISETP.GE.AND P2, PT, R238, R10, PT ;  /* 0x0000000aee00720c */ /* 0x000fe40003f46270 */
[----:B------:R-:W-:Y:S02]  /*43d0*/  PLOP3.LUT P3, PT, PT, PT, UP0, 0x80, 0x8 ;  /* 0x000000000008781c */ /* 0x000fe40003f6f008 */
[----:B------:R-:W-:Y:S01]  /*43e0*/  PLOP3.LUT P5, PT, PT, PT, UP0, 0x80, 0x8 ;  /* 0x000000000008781c */ /* 0x000fe20003faf008 */
[----:B---3-5:R-:W-:Y:S01]  /*43f0*/  FADD.FTZ R32, R250, R32 ;  /* 0x00000020fa207221 */ /* 0x028fe20000010000 */
[----:B------:R-:W-:-:S09]  /*4400*/  FADD.FTZ R33, R239, R33 ;  /* 0x00000021ef217221 */ /* 0x000fd20000010000 */
        /* <DEDUP_REMOVED lines=8> */
.L_x_1772:
[----:B------:R-:W-:Y:S05]  /*4490*/  BSYNC.RECONVERGENT B2 ;  /* 0x0000000000027941 */ /* 0x000fea0003800200 */
.L_x_1771:
[----:B------:R-:W-:Y:S04]  /*44a0*/  BSSY.RECONVERGENT B2, `(.L_x_1775) ;  /* 0x0000032000027945 */ /* 0x000fe80003800200 */
[----:B------:R-:W-:Y:S05]  /*44b0*/  @P0 BRA `(.L_x_1776) ;  /* 0x0000000000c00947 */ /* 0x000fea0003800000 */
[----:B------:R-:W-:Y:S01]  /*44c0*/  IMAD R238, R0, 0x4, R13 ;  /* 0x0000000400ee7824 */ /* 0x000fe200078e020d */
[----:B------:R-:W-:Y:S01]  /*44d0*/  UISETP.NE.AND UP0, UPT, UR42, URZ, UPT ;  /* 0x000000ff2a00728c */ /* 0x000fe2000bf05270 */
[----:B------:R-:W-:Y:S01]  /*44e0*/  BSSY.RECONVERGENT B3, `(.L_x_1777) ;  /* 0x000001b000037945 */ /* 0x000fe20003800200 */
[----:B------:R-:W-:Y:S01]  /*44f0*/  CS2R R30, SRZ ;  /* 0x00000000001e7805 */ /* 0x000fe2000001ff00 */
[----:B012-4-:R-:W-:-:S03]  /*4500*/  IMAD.SHL.U32 R14, R238, 0x4, RZ ;  /* 0x00000004ee0e7824 */ /* 0x017fc600078e00ff */
[----:B------:R-:W-:Y:S02]  /*4510*/  PLOP3.LUT P2, PT, PT, PT, UP0, 0x80, 0x8 ;  /* 0x000000000008781c */ /* 0x000fe40003f4f008 */
        /* <DEDUP_REMOVED lines=11> */
[----:B------:R-:W0:Y:S02]  /*45d0*/  S2R R15, SR_TID.X ;  /* 0x00000000000f7919 */ /* 0x000e240000002100 */
[----:B------:R-:W-:-:S04]  /*45e0*/  IMAD R14, R14, 0x28, R238 ;  /* 0x000000280e0e7824 */ /* 0x000fc800078e02ee */
[----:B------:R-:W-:-:S05]  /*45f0*/  IMAD.SHL.U32 R14, R14, 0x4, RZ ;  /* 0x000000040e0e7824 */ /* 0x000fca00078e00ff */
        /* <DEDUP_REMOVED lines=9> */
.L_x_1778:
[----:B------:R-:W-:Y:S05]  /*4690*/  BSYNC.RECONVERGENT B3 ;  /* 0x0000000000037941 */ /* 0x000fea0003800200 */
.L_x_1777:
[----:B------:R-:W2:Y:S04]  /*46a0*/  LDL R250, [R1+0x38] ;  /* 0x0000380001fa7983 */ /* 0x000ea80000100800 */
[----:B------:R-:W4:Y:S01]  /*46b0*/  LDL R239, [R1+0x3c] ;  /* 0x00003c0001ef7983 */ /* 0x000f220000100800 */
[----:B------:R-:W-:-:S03]  /*46c0*/  UISETP.NE.AND UP0, UPT, UR42, URZ, UPT ;  /* 0x000000ff2a00728c */ /* 0x000fc6000bf05270 */
[----:B------:R-:W3:Y:S01]  /*46d0*/  @P2 LDG.E.64 R14, desc[UR36][R8.64+0x50] ;  /* 0x00005024080e2981 */ /* 0x000ee2000c1e1b00 */
[----:B------:R-:W-:Y:S02]  /*46e0*/  IMAD.SHL.U32 R238, R238, 0x4, RZ ;  /* 0x00000004eeee7824 */ /* 0x000fe400078e00ff */
[----:B------:R-:W-:Y:S02]  /*46f0*/  PLOP3.LUT P3, PT, PT, PT, UP0, 0x80, 0x8 ;  /* 0x000000000008781c */ /* 0x000fe40003f6f008 */
[----:B------:R-:W-:Y:S02]  /*4700*/  PLOP3.LUT P5, PT, PT, PT, UP0, 0x80, 0x8 ;  /* 0x000000000008781c */ /* 0x000fe40003faf008 */
[----:B------:R-:W-:Y:S01]  /*4710*/  ISETP.GE.AND P2, PT, R238, R10, PT ;  /* 0x0000000aee00720c */ /* 0x000fe20003f46270 */
[----:B--2--5:R-:W-:Y:S01]  /*4720*/  FADD.FTZ R30, R250, R30 ;  /* 0x0000001efa1e7221 */ /* 0x024fe20000010000 */
[----:B----4-:R-:W-:-:S07]  /*4730*/  FADD.FTZ R31, R239, R31 ;  /* 0x0000001fef1f7221 */ /* 0x010fce0000010000 */
[----:B---3--:R-:W-:Y:S02]  /*4740*/  @P3 FMUL.FTZ R30, R30, R14 ;  /* 0x0000000e1e1e3220 */ /* 0x008fe40000410000 */
[----:B------:R-:W-:Y:S02]  /*4750*/  @P5 FMUL.FTZ R31, R31, R15 ;  /* 0x0000000f1f1f5220 */ /* 0x000fe40000410000 */
[----:B------:R-:W-:Y:S01]  /*4760*/  @!P2 IADD3 R239, P3, PT, R2, R238, RZ ;  /* 0x000000ee02efa210 */ /* 0x000fe20007f7e0ff */
[----:B------:R-:W0:Y:S03]  /*4770*/  @!P2 LDC.64 R14, c[0x0][0x3b8] ;  /* 0x0000ee00ff0eab82 */ /* 0x000e260000000a00 */
[----:B------:R-:W-:Y:S02]  /*4780*/  @!P2 LEA.HI.X.SX32 R238, R238, R6, 0x1, P3 ;  /* 0x00000006eeeea211 */ /* 0x000fe400018f0eff */
[----:B0-----:R-:W-:-:S04]  /*4790*/  @!P2 LEA R14, P3, R239, R14, 0x2 ;  /* 0x0000000eef0ea211 */ /* 0x001fc800078610ff */
[----:B------:R-:W-:-:S05]  /*47a0*/  @!P2 LEA.HI.X R15, R239, R15, R238, 0x2, P3 ;  /* 0x0000000fef0fa211 */ /* 0x000fca00018f14ee */
[----:B------:R0:W-:Y:S04]  /*47b0*/  @!P2 STG.E.64 desc[UR36][R14.64], R30 ;  /* 0x0000001e0e00a986 */ /* 0x0001e8000c101b24 */
.L_x_1776:
[----:B------:R-:W-:Y:S05]  /*47c0*/  BSYNC.RECONVERGENT B2 ;  /* 0x0000000000027941 */ /* 0x000fea0003800200 */
.L_x_1775:
[----:B------:R-:W-:Y:S04]  /*47d0*/  BSSY.RECONVERGENT B2, `(.L_x_1779) ;  /* 0x0000034000027945 */ /* 0x000fe80003800200 */
[----:B------:R-:W-:Y:S05]  /*47e0*/  @P0 BRA `(.L_x_1780) ;  /* 0x0000000000c80947 */ /* 0x000fea0003800000 */
[----:B------:R-:W-:Y:S01]  /*47f0*/  IMAD R238, R0, 0x4, R13 ;  /* 0x0000000400ee7824 */ /* 0x000fe200078e020d */
[----:B------:R-:W-:Y:S01]  /*4800*/  UISETP.NE.AND UP0, UPT, UR42, URZ, UPT ;  /* 0x000000ff2a00728c */ /* 0x000fe2000bf05270 */
[----:B------:R-:W-:Y:S01]  /*4810*/  BSSY.RECONVERGENT B3, `(.L_x_1781) ;  /* 0x000001c000037945 */ /* 0x000fe20003800200 */
[----:B------:R-:W-:Y:S01]  /*4820*/  CS2R R28, SRZ ;  /* 0x00000000001c7805 */ /* 0x000fe2000001ff00 */
[----:B------:R-:W-:-:S03]  /*4830*/  IMAD.IADD R239, R238, 0x1, R0 ;  /* 0x00000001eeef7824 */ /* 0x000fc600078e0200 */
[----:B------:R-:W-:Y:S01]  /*4840*/  PLOP3.LUT P2, PT, PT, PT, UP0, 0x80, 0x8 ;  /* 0x000000000008781c */ /* 0x000fe20003f4f008 */
[----:B012-4-:R-:W-:-:S05]  /*4850*/  IMAD.SHL.U32 R14, R239, 0x4, RZ ;  /* 0x00000004ef0e7824 */ /* 0x017fca00078e00ff */
        /* <DEDUP_REMOVED lines=23> */
.L_x_1782:
[----:B------:R-:W-:Y:S05]  /*49d0*/  BSYNC.RECONVERGENT B3 ;  /* 0x0000000000037941 */ /* 0x000fea0003800200 */
.L_x_1781:
[----:B------:R-:W2:Y:S04]  /*49e0*/  LDL R250, [R1+0x30] ;  /* 0x0000300001fa7983 */ /* 0x000ea80000100800 */
[----:B------:R-:W4:Y:S01]  /*49f0*/  LDL R239, [R1+0x34] ;  /* 0x0000340001ef7983 */ /* 0x000f220000100800 */
[----:B------:R-:W-:-:S03]  /*4a00*/  UISETP.NE.AND UP0, UPT, UR42, URZ, UPT ;  /* 0x000000ff2a00728c */ /* 0x000fc6000bf05270 */
[----:B------:R-:W3:Y:S01]  /*4a10*/  @P2 LDG.E.64 R14, desc[UR36][R8.64+0x60] ;  /* 0x00006024080e2981 */ /* 0x000ee2000c1e1b00 */
[----:B------:R-:W-:Y:S02]  /*4a20*/  IMAD.IADD R238, R238, 0x1, R0 ;  /* 0x00000001eeee7824 */ /* 0x000fe400078e0200 */
[----:B------:R-:W-:Y:S02]  /*4a30*/  PLOP3.LUT P3, PT, PT, PT, UP0, 0x80, 0x8 ;  /* 0x000000000008781c */ /* 0x000fe40003f6f008 */
[----:B------:R-:W-:Y:S01]  /*4a40*/  IMAD.SHL.U32 R238, R238, 0x4, RZ ;  /* 0x00000004eeee7824 */ /* 0x000fe200078e00ff */
[----:B------:R-:W-:-:S04]  /*4a50*/  PLOP3.LUT P5, PT, PT, PT, UP0, 0x80, 0x8 ;  /* 0x000000000008781c */ /* 0x000fc80003faf008 */
[----:B------:R-:W-:Y:S01]  /*4a60*/  ISETP.GE.AND P2, PT, R238, R10, PT ;  /* 0x0000000aee00720c */ /* 0x000fe20003f46270 */
[----:B--2--5:R-:W-:Y:S01]  /*4a70*/  FADD.FTZ R28, R250, R28 ;  /* 0x0000001cfa1c7221 */ /* 0x024fe20000010000 */
[----:B----4-:R-:W-:-:S04]  /*4a80*/  FADD.FTZ R29, R239, R29 ;  /* 0x0000001def1d7221 */ /* 0x010fc80000010000 */
[----:B---3--:R-:W-:-:S03]  /*4a90*/  @P3 FMUL.FTZ R28, R28, R14 ;  /* 0x0000000e1c1c3220 */ /* 0x008fc60000410000 */
[----:B------:R-:W-:-:S04]  /*4aa0*/  @P5 FMUL.FTZ R29, R29, R15 ;  /* 0x0000000f1d1d5220 */ /* 0x000fc80000410000 */
[----:B------:R-:W-:Y:S01]  /*4ab0*/  @!P2 IADD3 R239, P3, PT, R2, R238, RZ ;  /* 0x000000ee02efa210 */ /* 0x000fe20007f7e0ff */
[----:B------:R-:W0:Y:S03]  /*4ac0*/  @!P2 LDC.64 R14, c[0x0][0x3b8] ;  /* 0x0000ee00ff0eab82 */ /* 0x000e260000000a00 */
[----:B------:R-:W-:Y:S02]  /*4ad0*/  @!P2 LEA.HI.X.SX32 R238, R238, R6, 0x1, P3 ;  /* 0x00000006eeeea211 */ /* 0x000fe400018f0eff */
[----:B0-----:R-:W-:-:S04]  /*4ae0*/  @!P2 LEA R14, P3, R239, R14, 0x2 ;  /* 0x0000000eef0ea211 */ /* 0x001fc800078610ff */
[----:B------:R-:W-:-:S05]  /*4af0*/  @!P2 LEA.HI.X R15, R239, R15, R238, 0x2, P3 ;  /* 0x0000000fef0fa211 */ /* 0x000fca00018f14ee */
[----:B------:R0:W-:Y:S04]  /*4b00*/  @!P2 STG.E.64 desc[UR36][R14.64], R28 ;  /* 0x0000001c0e00a986 */ /* 0x0001e8000c101b24 */
.L_x_1780:
[----:B------:R-:W-:Y:S05]  /*4b10*/  BSYNC.RECONVERGENT B2 ;  /* 0x0000000000027941 */ /* 0x000fea0003800200 */
.L_x_1779:
[C---:B------:R-:W-:Y:S01]  /*4b20*/  IMAD R238, R0.reuse, 0x4, R13 ;  /* 0x0000000400ee7824 */ /* 0x040fe200078e020d */
[----:B------:R-:W-:Y:S03]  /*4b30*/  BSSY.RECONVERGENT B2, `(.L_x_1783) ;  /* 0x000002f000027945 */ /* 0x000fe60003800200 */
[----:B------:R-:W-:Y:S01]  /*4b40*/  IMAD R238, R0, 0x2, R238 ;  /* 0x0000000200ee7824 */ /* 0x000fe200078e02ee */
[----:B------:R-:W-:Y:S06]  /*4b50*/  @P0 BRA `(.L_x_1784) ;  /* 0x0000000000b00947 */ /* 0x000fec0003800000 */
[----:B------:R-:W-:Y:S01]  /*4b60*/  IMAD.SHL.U32 R13, R238, 0x4, RZ ;  /* 0x00000004ee0d7824 */ /* 0x000fe200078e00ff */
        /* <DEDUP_REMOVED lines=26> */
.L_x_1786:
[----:B------:R-:W-:Y:S05]  /*4d10*/  BSYNC.RECONVERGENT B3 ;  /* 0x0000000000037941 */ /* 0x000fea0003800200 */
.L_x_1785:
[----:B------:R-:W3:Y:S04]  /*4d20*/  LDL R250, [R1+0x28] ;  /* 0x0000280001fa7983 */ /* 0x000ee80000100800 */
[----:B------:R-:W3:Y:S01]  /*4d30*/  LDL R239, [R1+0x2c] ;  /* 0x00002c0001ef7983 */ /* 0x000ee20000100800 */
[----:B------:R-:W-:-:S03]  /*4d40*/  UISETP.NE.AND UP0, UPT, UR42, URZ, UPT ;  /* 0x000000ff2a00728c */ /* 0x000fc6000bf05270 */
[----:B012-4-:R-:W2:Y:S03]  /*4d50*/  @P3 LDG.E.64 R14, desc[UR36][R8.64+0x70] ;  /* 0x00007024080e3981 */ /* 0x017ea6000c1e1b00 */
        /* <DEDUP_REMOVED lines=12> */
.L_x_1784:
[----:B------:R-:W-:Y:S05]  /*4e20*/  BSYNC.RECONVERGENT B2 ;  /* 0x0000000000027941 */ /* 0x000fea0003800200 */
.L_x_1783:
        /* <DEDUP_REMOVED lines=29> */
.L_x_1790:
[----:B------:R-:W-:Y:S05]  /*5000*/  BSYNC.RECONVERGENT B3 ;  /* 0x0000000000037941 */ /* 0x000fea0003800200 */
.L_x_1789:
        /* <DEDUP_REMOVED lines=17> */
.L_x_1788:
[----:B------:R-:W-:Y:S05]  /*5120*/  BSYNC.RECONVERGENT B2 ;  /* 0x0000000000027941 */ /* 0x000fea0003800200 */
.L_x_1787:
        /* <DEDUP_REMOVED lines=31> */
.L_x_1794:
[----:B------:R-:W-:Y:S05]  /*5320*/  BSYNC.RECONVERGENT B3 ;  /* 0x0000000000037941 */ /* 0x000fea0003800200 */
.L_x_1793:
        /* <DEDUP_REMOVED lines=18> */
.L_x_1792:
[----:B------:R-:W-:Y:S05]  /*5450*/  BSYNC.RECONVERGENT B2 ;  /* 0x0000000000027941 */ /* 0x000fea0003800200 */
.L_x_1791:
        /* <DEDUP_REMOVED lines=32> */
.L_x_1798:
[----:B------:R-:W-:Y:S05]  /*5660*/  BSYNC.RECONVERGENT B3 ;  /* 0x0000000000037941 */ /* 0x000fea0003800200 */
.L_x_1797:
        /* <DEDUP_REMOVED lines=19> */
.L_x_1796:
[----:B------:R-:W-:Y:S05]  /*57a0*/  BSYNC.RECONVERGENT B2 ;  /* 0x0000000000027941 */ /* 0x000fea0003800200 */
.L_x_1795:
[----:B------:R-:W-:Y:S04]  /*57b0*/  BSSY.RECONVERGENT B2, `(.L_x_1799) ;  /* 0x0000034000027945 */ /* 0x000fe80003800200 */
[----:B------:R-:W-:Y:S05]  /*57c0*/  @P0 BRA `(.L_x_1800) ;  /* 0x0000000000c80947 */ /* 0x000fea0003800000 */
[C---:B------:R-:W-:Y:S01]  /*57d0*/  IMAD R13, R0.reuse, 0x2, R238 ;  /* 0x00000002000d7824 */ /* 0x040fe200078e02ee */
[----:B------:R-:W-:Y:S01]  /*57e0*/  UISETP.NE.AND UP0, UPT, UR42, URZ, UPT ;  /* 0x000000ff2a00728c */ /* 0x000fe2000bf05270 */
[----:B------:R-:W-:Y:S01]  /*57f0*/  BSSY.RECONVERGENT B3, `(.L_x_1801) ;  /* 0x000001c000037945 */ /* 0x000fe20003800200 */
[----:B------:R-:W-:Y:S01]  /*5800*/  CS2R R18, SRZ ;  /* 0x0000000000127805 */ /* 0x000fe2000001ff00 */
[----:B------:R-:W-:-:S03]  /*5810*/  IMAD R239, R0, 0x2, R13 ;  /* 0x0000000200ef7824 */ /* 0x000fc600078e020d */
        /* <DEDUP_REMOVED lines=25> */
.L_x_1802:
[----:B------:R-:W-:Y:S05]  /*59b0*/  BSYNC.RECONVERGENT B3 ;  /* 0x0000000000037941 */ /* 0x000fea0003800200 */
.L_x_1801:
[----:B------:R-:W2:Y:S04]  /*59c0*/  LDL R250, [R1+0x8] ;  /* 0x0000080001fa7983 */ /* 0x000ea80000100800 */
[----:B------:R-:W4:Y:S01]  /*59d0*/  LDL R239, [R1+0xc] ;  /* 0x00000c0001ef7983 */ /* 0x000f220000100800 */
[----:B------:R-:W-:-:S03]  /*59e0*/  UISETP.NE.AND UP0, UPT, UR42, URZ, UPT ;  /* 0x000000ff2a00728c */ /* 0x000fc6000bf05270 */
[----:B------:R-:W3:Y:S01]  /*59f0*/  @P2 LDG.E.64 R14, desc[UR36][R8.64+0xb0] ;  /* 0x0000b024080e2981 */ /* 0x000ee2000c1e1b00 */
[----:B------:R-:W-:Y:S02]  /*5a00*/  IMAD R13, R0, 0x2, R13 ;  /* 0x00000002000d7824 */ /* 0x000fe400078e020d */
        /* <DEDUP_REMOVED lines=14> */
.L_x_1800:
[----:B------:R-:W-:Y:S05]  /*5af0*/  BSYNC.RECONVERGENT B2 ;  /* 0x0000000000027941 */ /* 0x000fea0003800200 */
.L_x_1799:
        /* <DEDUP_REMOVED lines=8> */
[----:B------:R-:W-:-:S04]  /*5b80*/  IMAD.IADD R239, R239, 0x1, R0 ;  /* 0x00000001efef7824 */ /* 0x000fc800078e0200 */
        /* <DEDUP_REMOVED lines=24> */
.L_x_1806:
[----:B------:R-:W-:Y:S05]  /*5d10*/  BSYNC.RECONVERGENT B3 ;  /* 0x0000000000037941 */ /* 0x000fea0003800200 */
.L_x_1805:
[----:B------:R-:W2:Y:S04]  /*5d20*/  LDL R250, [R1] ;  /* 0x0000000001fa7983 */ /* 0x000ea80000100800 */
[----:B------:R-:W4:Y:S01]  /*5d30*/  LDL R239, [R1+0x4] ;  /* 0x0000040001ef7983 */ /* 0x000f220000100800 */
[----:B------:R-:W-:-:S03]  /*5d40*/  UISETP.NE.AND UP0, UPT, UR42, URZ, UPT ;  /* 0x000000ff2a00728c */ /* 0x000fc6000bf05270 */
[----:B------:R-:W3:Y:S01]  /*5d50*/  @P2 LDG.E.64 R14, desc[UR36][R8.64+0xc0] ;  /* 0x0000c024080e2981 */ /* 0x000ee2000c1e1b00 */
[----:B------:R-:W-:Y:S02]  /*5d60*/  IMAD R13, R0, 0x2, R13 ;  /* 0x00000002000d7824 */ /* 0x000fe400078e020d */
[----:B------:R-:W-:Y:S02]  /*5d70*/  PLOP3.LUT P3, PT, PT, PT, UP0, 0x80, 0x8 ;  /* 0x000000000008781c */ /* 0x000fe40003f6f008 */
[----:B------:R-:W-:Y:S01]  /*5d80*/  IMAD.IADD R13, R13, 0x1, R0 ;  /* 0x000000010d0d7824 */ /* 0x000fe200078e0200 */
[----:B------:R-:W-:-:S03]  /*5d90*/  PLOP3.LUT P5, PT, PT, PT, UP0, 0x80, 0x8 ;  /* 0x000000000008781c */ /* 0x000fc60003faf008 */
[----:B------:R-:W-:-:S05]  /*5da0*/  IMAD.SHL.U32 R13, R13, 0x4, RZ ;  /* 0x000000040d0d7824 */ /* 0x000fca00078e00ff */
[----:B------:R-:W-:Y:S01]  /*5db0*/  ISETP.GE.AND P2, PT, R13, R10, PT ;  /* 0x0000000a0d00720c */ /* 0x000fe20003f46270 */
[----:B--2--5:R-:W-:Y:S01]  /*5dc0*/  FADD.FTZ R16, R250, R16 ;  /* 0x00000010fa107221 */ /* 0x024fe20000010000 */
[----:B----4-:R-:W-:-:S03]  /*5dd0*/  FADD.FTZ R17, R239, R17 ;  /* 0x00000011ef117221 */ /* 0x010fc60000010000 */
[----:B---3--:R-:W-:Y:S01]  /*5de0*/  @P3 FMUL.FTZ R16, R16, R14 ;  /* 0x0000000e10103220 */ /* 0x008fe20000410000 */
[----:B------:R-:W-:-:S07]  /*5df0*/  @P5 FMUL.FTZ R17, R17, R15 ;  /* 0x0000000f11115220 */ /* 0x000fce0000410000 */
[----:B------:R-:W-:Y:S01]  /*5e00*/  @!P2 IADD3 R239, P3, PT, R2, R13, RZ ;  /* 0x0000000d02efa210 */ /* 0x000fe20007f7e0ff */
[----:B------:R-:W0:Y:S03]  /*5e10*/  @!P2 LDC.64 R14, c[0x0][0x3b8] ;  /* 0x0000ee00ff0eab82 */ /* 0x000e260000000a00 */
[----:B------:R-:W-:Y:S02]  /*5e20*/  @!P2 LEA.HI.X.SX32 R13, R13, R6, 0x1, P3 ;  /* 0x000000060d0da211 */ /* 0x000fe400018f0eff */
[----:B0-----:R-:W-:-:S04]  /*5e30*/  @!P2 LEA R14, P3, R239, R14, 0x2 ;  /* 0x0000000eef0ea211 */ /* 0x001fc800078610ff */
[----:B------:R-:W-:-:S05]  /*5e40*/  @!P2 LEA.HI.X R15, R239, R15, R13, 0x2, P3 ;  /* 0x0000000fef0fa211 */ /* 0x000fca00018f140d */
[----:B------:R0:W-:Y:S04]  /*5e50*/  @!P2 STG.E.64 desc[UR36][R14.64], R16 ;  /* 0x000000100e00a986 */ /* 0x0001e8000c101b24 */
.L_x_1804:
[----:B------:R-:W-:Y:S05]  /*5e60*/  BSYNC.RECONVERGENT B2 ;  /* 0x0000000000027941 */ /* 0x000fea0003800200 */
.L_x_1803:
[C---:B------:R-:W-:Y:S01]  /*5e70*/  IMAD R238, R0.reuse, 0x2, R238 ;  /* 0x0000000200ee7824 */ /* 0x040fe200078e02ee */
[----:B------:R-:W-:Y:S03]  /*5e80*/  BSSY.RECONVERGENT B2, `(.L_x_1807) ;  /* 0x000002f000027945 */ /* 0x000fe60003800200 */
[----:B------:R-:W-:-:S04]  /*5e90*/  IMAD R13, R0, 0x2, R238 ;  /* 0x00000002000d7824 */ /* 0x000fc800078e02ee */
        /* <DEDUP_REMOVED lines=30> */
.L_x_1810:
[----:B------:R-:W-:Y:S05]  /*6080*/  BSYNC.RECONVERGENT B3 ;  /* 0x0000000000037941 */ /* 0x000fea0003800200 */
.L_x_1809:
[----:B012-4-:R-:W2:Y:S01]  /*6090*/  @P3 LDG.E.64 R14, desc[UR36][R8.64+0xd0] ;  /* 0x0000d024080e3981 */ /* 0x017ea2000c1e1b00 */
[----:B------:R-:W-:-:S06]  /*60a0*/  UISETP.NE.AND UP0, UPT, UR42, URZ, UPT ;  /* 0x000000ff2a00728c */ /* 0x000fcc000bf05270 */
[----:B------:R-:W-:Y:S02]  /*60b0*/  PLOP3.LUT P3, PT, PT, PT, UP0, 0x80, 0x8 ;  /* 0x000000000008781c */ /* 0x000fe40003f6f008 */
[----:B------:R-:W-:Y:S01]  /*60c0*/  PLOP3.LUT P5, PT, PT, PT, UP0, 0x80, 0x8 ;  /* 0x000000000008781c */ /* 0x000fe20003faf008 */
[----:B-----5:R-:W-:Y:S01]  /*60d0*/  FADD.FTZ R136, R248, R136 ;  /* 0x00000088f8887221 */ /* 0x020fe20000010000 */
[----:B------:R-:W-:-:S09]  /*60e0*/  FADD.FTZ R137, R249, R137 ;  /* 0x00000089f9897221 */ /* 0x000fd20000010000 */
[----:B--2---:R-:W-:Y:S02]  /*60f0*/  @P3 FMUL.FTZ R136, R136, R14 ;  /* 0x0000000e88883220 */ /* 0x004fe40000410000 */
[----:B------:R-:W-:Y:S02]  /*6100*/  @P5 FMUL.FTZ R137, R137, R15 ;  /* 0x0000000f89895220 */ /* 0x000fe40000410000 */
[----:B------:R-:W0:Y:S01]  /*6110*/  @!P2 LDC.64 R14, c[0x0][0x3b8] ;  /* 0x0000ee00ff0eab82 */ /* 0x000e220000000a00 */
[----:B------:R-:W-:-:S04]  /*6120*/  @!P2 IADD3 R250, P3, PT, R2, R239, RZ ;  /* 0x000000ef02faa210 */ /* 0x000fc80007f7e0ff */
[----:B------:R-:W-:Y:S02]  /*6130*/  @!P2 LEA.HI.X.SX32 R239, R239, R6, 0x1, P3 ;  /* 0x00000006efefa211 */ /* 0x000fe400018f0eff */
[----:B0-----:R-:W-:-:S04]  /*6140*/  @!P2 LEA R14, P3, R250, R14, 0x2 ;  /* 0x0000000efa0ea211 */ /* 0x001fc800078610ff */
[----:B------:R-:W-:-:S05]  /*6150*/  @!P2 LEA.HI.X R15, R250, R15, R239, 0x2, P3 ;  /* 0x0000000ffa0fa211 */ /* 0x000fca00018f14ef */
[----:B------:R0:W-:Y:S04]  /*6160*/  @!P2 STG.E.64 desc[UR36][R14.64], R136 ;  /* 0x000000880e00a986 */ /* 0x0001e8000c101b24 */
.L_x_1808:
[----:B------:R-:W-:Y:S05]  /*6170*/  BSYNC.RECONVERGENT B2 ;  /* 0x0000000000027941 */ /* 0x000fea0003800200 */
.L_x_1807:
[----:B------:R-:W-:Y:S04]  /*6180*/  BSSY.RECONVERGENT B2, `(.L_x_1811) ;  /* 0x000002d000027945 */ /* 0x000fe80003800200 */
[----:B------:R-:W-:Y:S05]  /*6190*/  @P0 BRA `(.L_x_1812) ;  /* 0x0000000000ac0947 */ /* 0x000fea0003800000 */
[----:B------:R-:W-:Y:S01]  /*61a0*/  IMAD.IADD R239, R13, 0x1, R0 ;  /* 0x000000010def7824 */ /* 0x000fe200078e0200 */
[----:B------:R-:W-:Y:S01]  /*61b0*/  UISETP.NE.AND UP0, UPT, UR42, URZ, UPT ;  /* 0x000000ff2a00728c */ /* 0x000fe2000bf05270 */
[----:B------:R-:W-:Y:S01]  /*61c0*/  BSSY.RECONVERGENT B3, `(.L_x_1813) ;  /* 0x000001a000037945 */ /* 0x000fe20003800200 */
[----:B------:R-:W-:Y:S01]  /*61d0*/  CS2R R138, SRZ ;  /* 0x00000000008a7805 */ /* 0x000fe2000001ff00 */
[----:B------:R-:W-:-:S03]  /*61e0*/  IMAD.SHL.U32 R239, R239, 0x4, RZ ;  /* 0x00000004efef7824 */ /* 0x000fc600078e00ff */
[----:B------:R-:W-:Y:S02]  /*61f0*/  PLOP3.LUT P3, PT, PT, PT, UP0, 0x80, 0x8 ;  /* 0x000000000008781c */ /* 0x000fe40003f6f008 */
[----:B------:R-:W-:-:S13]  /*6200*/  ISETP.GE.AND P2, PT, R239, R10, PT ;  /* 0x0000000aef00720c */ /* 0x000fda0003f46270 */
        /* <DEDUP_REMOVED lines=21> */
.L_x_1814:
[----:B------:R-:W-:Y:S05]  /*6360*/  BSYNC.RECONVERGENT B3 ;  /* 0x0000000000037941 */ /* 0x000fea0003800200 */
.L_x_1813:
        /* <DEDUP_REMOVED lines=14> */
.L_x_1812:
[----:B------:R-:W-:Y:S05]  /*6450*/  BSYNC.RECONVERGENT B2 ;  /* 0x0000000000027941 */ /* 0x000fea0003800200 */
.L_x_1811:
[----:B------:R-:W-:Y:S04]  /*6460*/  BSSY.RECONVERGENT B2, `(.L_x_1815) ;  /* 0x0000035000027945 */ /* 0x000fe80003800200 */
[----:B------:R-:W-:Y:S05]  /*6470*/  @P0 BRA `(.L_x_1816) ;  /* 0x0000000000cc0947 */ /* 0x000fea0003800000 */
[C---:B012-4-:R-:W-:Y:S01]  /*6480*/  IMAD R14, R0.reuse, 0x2, R238 ;  /* 0x00000002000e7824 */ /* 0x057fe200078e02ee */
[----:B------:R-:W-:Y:S01]  /*6490*/  UISETP.NE.AND UP0, UPT, UR42, URZ, UPT ;  /* 0x000000ff2a00728c */ /* 0x000fe2000bf05270 */
[----:B------:R-:W-:Y:S01]  /*64a0*/  BSSY.RECONVERGENT B3, `(.L_x_1817) ;  /* 0x000001d000037945 */ /* 0x000fe20003800200 */
[----:B------:R-:W-:Y:S01]  /*64b0*/  CS2R R140, SRZ ;  /* 0x00000000008c7805 */ /* 0x000fe2000001ff00 */
[----:B------:R-:W-:-:S03]  /*64c0*/  IMAD R14, R0, 0x2, R14 ;  /* 0x00000002000e7824 */ /* 0x000fc600078e020e */
[----:B------:R-:W-:Y:S01]  /*64d0*/  PLOP3.LUT P2, PT, PT, PT, UP0, 0x80, 0x8 ;  /* 0x000000000008781c */ /* 0x000fe20003f4f008 */
[----:B------:R-:W-:-:S04]  /*64e0*/  IMAD R239, R0, 0x2, R14 ;  /* 0x0000000200ef7824 */ /* 0x000fc800078e020e */
[----:B------:R-:W-:-:S05]  /*64f0*/  IMAD.SHL.U32 R14, R239, 0x4, RZ ;  /* 0x00000004ef0e7824 */ /* 0x000fca00078e00ff */
        /* <DEDUP_REMOVED lines=23> */
.L_x_1818:
[----:B------:R-:W-:Y:S05]  /*6670*/  BSYNC.RECONVERGENT B3 ;  /* 0x0000000000037941 */ /* 0x000fea0003800200 */
.L_x_1817:
[----:B------:R-:W2:Y:S01]  /*6680*/  @P2 LDG.E.64 R14, desc[UR36][R8.64+0xf0] ;  /* 0x0000f024080e2981 */ /* 0x000ea2000c1e1b00 */
[----:B------:R-:W-:Y:S01]  /*6690*/  IMAD R238, R0, 0x2, R238 ;  /* 0x0000000200ee7824 */ /* 0x000fe200078e02ee */
[----:B------:R-:W-:-:S03]  /*66a0*/  UISETP.NE.AND UP0, UPT, UR42, URZ, UPT ;  /* 0x000000ff2a00728c */ /* 0x000fc6000bf05270 */
[----:B------:R-:W-:-:S04]  /*66b0*/  IMAD R238, R0, 0x2, R238 ;  /* 0x0000000200ee7824 */ /* 0x000fc800078e02ee */
[----:B------:R-:W-:-:S04]  /*66c0*/  IMAD R238, R0, 0x2, R238 ;  /* 0x0000000200ee7824 */ /* 0x000fc800078e02ee */
[----:B------:R-:W-:Y:S01]  /*66d0*/  IMAD.SHL.U32 R238, R238, 0x4, RZ ;  /* 0x00000004eeee7824 */ /* 0x000fe200078e00ff */
[----:B------:R-:W-:Y:S02]  /*66e0*/  PLOP3.LUT P3, PT, PT, PT, UP0, 0x80, 0x8 ;  /* 0x000000000008781c */ /* 0x000fe40003f6f008 */
[----:B------:R-:W-:Y:S02]  /*66f0*/  PLOP3.LUT P5, PT, PT, PT, UP0, 0x80, 0x8 ;  /* 0x000000000008781c */ /* 0x000fe40003faf008 */
[----:B------:R-:W-:Y:S01]  /*6700*/  ISETP.GE.AND P2, PT, R238, R10, PT ;  /* 0x0000000aee00720c */ /* 0x000fe20003f46270 */
[----:B-----5:R-:W-:Y:S01]  /*6710*/  FADD.FTZ R140, R242, R140 ;  /* 0x0000008cf28c7221 */ /* 0x020fe20000010000 */
[----:B------:R-:W-:-:S07]  /*6720*/  FADD.FTZ R141, R243, R141 ;  /* 0x0000008df38d7221 */ /* 0x000fce0000010000 */
        /* <DEDUP_REMOVED lines=8> */
.L_x_1816:
[----:B------:R-:W-:Y:S05]  /*67b0*/  BSYNC.RECONVERGENT B2 ;  /* 0x0000000000027941 */ /* 0x000fea0003800200 */
.L_x_1815:
        /* <DEDUP_REMOVED lines=29> */
.L_x_1822:
[----:B------:R-:W-:Y:S05]  /*6990*/  BSYNC.RECONVERGENT B3 ;  /* 0x0000000000037941 */ /* 0x000fea0003800200 */
.L_x_1821:
[----:B012-4-:R-:W2:Y:S01]  /*69a0*/  @P2 LDG.E.64 R14, desc[UR36][R8.64+0x100] ;  /* 0x00010024080e2981 */ /* 0x017ea2000c1e1b00 */
[----:B------:R-:W-:Y:S01]  /*69b0*/  UISETP.NE.AND UP0, UPT, UR42, URZ, UPT ;  /* 0x000000ff2a00728c */ /* 0x000fe2000bf05270 */
[----:B------:R-:W-:-:S05]  /*69c0*/  ISETP.GE.AND P2, PT, R238, R10, PT ;  /* 0x0000000aee00720c */ /* 0x000fca0003f46270 */
        /* <DEDUP_REMOVED lines=12> */
.L_x_1820:
[----:B------:R-:W-:Y:S05]  /*6a90*/  BSYNC.RECONVERGENT B2 ;  /* 0x0000000000027941 */ /* 0x000fea0003800200 */
.L_x_1819:
        /* <DEDUP_REMOVED lines=32> */
.L_x_1826:
[----:B------:R-:W-:Y:S05]  /*6ca0*/  BSYNC.RECONVERGENT B3 ;  /* 0x0000000000037941 */ /* 0x000fea0003800200 */
.L_x_1825:
[----:B------:R-:W2:Y:S01]  /*6cb0*/  @P2 LDG.E.64 R14, desc[UR36][R8.64+0x110] ;  /* 0x00011024080e2981 */ /* 0x000ea2000c1e1b00 */
[----:B------:R-:W-:Y:S01]  /*6cc0*/  UISETP.NE.AND UP0, UPT, UR42, URZ, UPT ;  /* 0x000000ff2a00728c */ /* 0x000fe2000bf05270 */
[----:B------:R-:W-:-:S05]  /*6cd0*/  IMAD.SHL.U32 R238, R238, 0x4, RZ ;  /* 0x00000004eeee7824 */ /* 0x000fca00078e00ff */
        /* <DEDUP_REMOVED lines=13> */
.L_x_1824:
[----:B------:R-:W-:Y:S05]  /*6db0*/  BSYNC.RECONVERGENT B2 ;  /* 0x0000000000027941 */ /* 0x000fea0003800200 */
.L_x_1823:
[C---:B------:R-:W-:Y:S01]  /*6dc0*/  IMAD R13, R0.reuse, 0x2, R13 ;  /* 0x00000002000d7824 */ /* 0x040fe200078e020d */
[----:B------:R-:W-:Y:S03]  /*6dd0*/  BSSY.RECONVERGENT B2, `(.L_x_1827) ;  /* 0x000002f000027945 */ /* 0x000fe60003800200 */
[----:B------:R-:W-:-:S04]  /*6de0*/  IMAD R13, R0, 0x2, R13 ;  /* 0x00000002000d7824 */ /* 0x000fc800078e020d */
[----:B------:R-:W-:Y:S01]  /*6df0*/  IMAD.IADD R13, R0, 0x1, R13 ;  /* 0x00000001000d7824 */ /* 0x000fe200078e020d */
        /* <DEDUP_REMOVED lines=29> */
.L_x_1830:
[----:B------:R-:W-:Y:S05]  /*6fd0*/  BSYNC.RECONVERGENT B3 ;  /* 0x0000000000037941 */ /* 0x000fea0003800200 */
.L_x_1829:
        /* <DEDUP_REMOVED lines=14> */
.L_x_1828:
[----:B------:R-:W-:Y:S05]  /*70c0*/  BSYNC.RECONVERGENT B2 ;  /* 0x0000000000027941 */ /* 0x000fea0003800200 */
.L_x_1827:
        /* <DEDUP_REMOVED lines=31> */
.L_x_1834:
[----:B------:R-:W-:Y:S05]  /*72c0*/  BSYNC.RECONVERGENT B3 ;  /* 0x0000000000037941 */ /* 0x000fea0003800200 */
.L_x_1833:
        /* <DEDUP_REMOVED lines=14> */
.L_x_1832:
[----:B------:R-:W-:Y:S05]  /*73b0*/  BSYNC.RECONVERGENT B2 ;  /* 0x0000000000027941 */ /* 0x000fea0003800200 */
.L_x_1831:
        /* <DEDUP_REMOVED lines=31> */
.L_x_1838:
[----:B------:R-:W-:Y:S05]  /*75b0*/  BSYNC.RECONVERGENT B3 ;  /* 0x0000000000037941 */ /* 0x000fea0003800200 */
.L_x_1837:
        /* <DEDUP_REMOVED lines=14> */
.L_x_1836:
[----:B------:R-:W-:Y:S05]  /*76a0*/  BSYNC.RECONVERGENT B2 ;  /* 0x0000000000027941 */ /* 0x000fea0003800200 */
.L_x_1835:
        /* <DEDUP_REMOVED lines=31> */
.L_x_1842:
[----:B------:R-:W-:Y:S05]  /*78a0*/  BSYNC.RECONVERGENT B3 ;  /* 0x0000000000037941 */ /* 0x000fea0003800200 */
.L_x_1841:
        /* <DEDUP_REMOVED lines=14> */
.L_x_1840:
[----:B------:R-:W-:Y:S05]  /*7990*/  BSYNC.RECONVERGENT B2 ;  /* 0x0000000000027941 */ /* 0x000fea0003800200 */
.L_x_1839:
        /* <DEDUP_REMOVED lines=31> */
.L_x_1846:
[----:B------:R-:W-:Y:S05]  /*7b90*/  BSYNC.RECONVERGENT B3 ;  /* 0x0000000000037941 */ /* 0x000fea0003800200 */
.L_x_1845:
        /* <DEDUP_REMOVED lines=14> */
.L_x_1844:
[----:B------:R-:W-:Y:S05]  /*7c80*/  BSYNC.RECONVERGENT B2 ;  /* 0x0000000000027941 */ /* 0x000fea0003800200 */
.L_x_1843:
        /* <DEDUP_REMOVED lines=31> */
.L_x_1850:
[----:B------:R-:W-:Y:S05]  /*7e80*/  BSYNC.RECONVERGENT B3 ;  /* 0x0000000000037941 */ /* 0x000fea0003800200 */
.L_x_1849:
        /* <DEDUP_REMOVED lines=14> */
.L_x_1848:
[----:B------:R-:W-:Y:S05]  /*7f70*/  BSYNC.RECONVERGENT B2 ;  /* 0x0000000000027941 */ /* 0x000fea0003800200 */
.L_x_1847:
        /* <DEDUP_REMOVED lines=31> */
.L_x_1854:
[----:B------:R-:W-:Y:S05]  /*8170*/  BSYNC.RECONVERGENT B3 ;  /* 0x0000000000037941 */ /* 0x000fea0003800200 */
.L_x_1853:
        /* <DEDUP_REMOVED lines=14> */
.L_x_1852:
[----:B------:R-:W-:Y:S05]  /*8260*/  BSYNC.RECONVERGENT B2 ;  /* 0x0000000000027941 */ /* 0x000fea0003800200 */
.L_x_1851:
        /* <DEDUP_REMOVED lines=31> */
.L_x_1858:
[----:B------:R-:W-:Y:S05]  /*8460*/  BSYNC.RECONVERGENT B3 ;  /* 0x0000000000037941 */ /* 0x000fea0003800200 */
.L_x_1857:
        /* <DEDUP_REMOVED lines=14> */
.L_x_1856:
[----:B------:R-:W-:Y:S05]  /*8550*/  BSYNC.RECONVERGENT B2 ;  /* 0x0000000000027941 */ /* 0x000fea0003800200 */
.L_x_1855:
        /* <DEDUP_REMOVED lines=31> */
.L_x_1862:
[----:B------:R-:W-:Y:S05]  /*8750*/  BSYNC.RECONVERGENT B3 ;  /* 0x0000000000037941 */ /* 0x000fea0003800200 */
.L_x_1861:
        /* <DEDUP_REMOVED lines=14> */
.L_x_1860:
[----:B------:R-:W-:Y:S05]  /*8840*/  BSYNC.RECONVERGENT B2 ;  /* 0x0000000000027941 */ /* 0x000fea0003800200 */
.L_x_1859:
        /* <DEDUP_REMOVED lines=31> */
.L_x_1866:
[----:B------:R-:W-:Y:S05]  /*8a40*/  BSYNC.RECONVERGENT B3 ;  /* 0x0000000000037941 */ /* 0x000fea0003800200 */
.L_x_1865:
        /* <DEDUP_REMOVED lines=14> */
.L_x_1864:
[----:B------:R-:W-:Y:S05]  /*8b30*/  BSYNC.RECONVERGENT B2 ;  /* 0x0000000000027941 */ /* 0x000fea0003800200 */
.L_x_1863:
        /* <DEDUP_REMOVED lines=31> */
.L_x_1870:
[----:B------:R-:W-:Y:S05]  /*8d30*/  BSYNC.RECONVERGENT B3 ;  /* 0x0000000000037941 */ /* 0x000fea0003800200 */
.L_x_1869:
        /* <DEDUP_REMOVED lines=14> */
.L_x_1868:
[----:B------:R-:W-:Y:S05]  /*8e20*/  BSYNC.RECONVERGENT B2 ;  /* 0x0000000000027941 */ /* 0x000fea0003800200 */
.L_x_1867:
        /* <DEDUP_REMOVED lines=31> */
.L_x_1874:
[----:B------:R-:W-:Y:S05]  /*9020*/  BSYNC.RECONVERGENT B3 ;  /* 0x0000000000037941 */ /* 0x000fea0003800200 */
.L_x_1873:
        /* <DEDUP_REMOVED lines=14> */
.L_x_1872:
[----:B------:R-:W-:Y:S05]  /*9110*/  BSYNC.RECONVERGENT B2 ;  /* 0x0000000000027941 */ /* 0x000fea0003800200 */
.L_x_1871:
        /* <DEDUP_REMOVED lines=31> */
.L_x_1878:
[----:B------:R-:W-:Y:S05]  /*9310*/  BSYNC.RECONVERGENT B3 ;  /* 0x0000000000037941 */ /* 0x000fea0003800200 */
.L_x_1877:
        /* <DEDUP_REMOVED lines=14> */
.L_x_1876:
[----:B------:R-:W-:Y:S05]  /*9400*/  BSYNC.RECONVERGENT B2 ;  /* 0x0000000000027941 */ /* 0x000fea0003800200 */
.L_x_1875:
        /* <DEDUP_REMOVED lines=31> */
.L_x_1882:
[----:B------:R-:W-:Y:S05]  /*9600*/  BSYNC.RECONVERGENT B3 ;  /* 0x0000000000037941 */ /* 0x000fea0003800200 */
.L_x_1881:
        /* <DEDUP_REMOVED lines=14> */
.L_x_1880:
[----:B------:R-:W-:Y:S05]  /*96f0*/  BSYNC.RECONVERGENT B2 ;  /* 0x0000000000027941 */ /* 0x000fea0003800200 */
.L_x_1879:
[----:B------:R-:W-:Y:S01]  /*9700*/  BSSY.RECONVERGENT B2, `(.L_x_1883) ;  /* 0x000002c000027945 */ /* 0x000fe20003800200 */
[----:B------:R-:W-:-:S03]  /*9710*/  IMAD R11, R0, 0x80, R11 ;  /* 0x00000080000b7824 */ /* 0x000fc600078e020b */
        /* <DEDUP_REMOVED lines=27> */
.L_x_1886:
[----:B------:R-:W-:Y:S05]  /*98d0*/  BSYNC.RECONVERGENT B3 ;  /* 0x0000000000037941 */ /* 0x000fea0003800200 */
.L_x_1885:
        /* <DEDUP_REMOVED lines=14> */
.L_x_1884:
[----:B------:R-:W-:Y:S05]  /*99c0*/  BSYNC.RECONVERGENT B2 ;  /* 0x0000000000027941 */ /* 0x000fea0003800200 */
.L_x_1883:
[----:B------:R-:W-:Y:S01]  /*99d0*/  BSSY.RECONVERGENT B2, `(.L_x_1887) ;  /* 0x000002e000027945 */ /* 0x000fe20003800200 */
[----:B------:R-:W-:-:S03]  /*99e0*/  IMAD R13, R0, 0x2, R13 ;  /* 0x00000002000d7824 */ /* 0x000fc600078e020d */
        /* <DEDUP_REMOVED lines=29> */
.L_x_1890:
[----:B------:R-:W-:Y:S05]  /*9bc0*/  BSYNC.RECONVERGENT B3 ;  /* 0x0000000000037941 */ /* 0x000fea0003800200 */
.L_x_1889:
        /* <DEDUP_REMOVED lines=14> */
.L_x_1888:
[----:B------:R-:W-:Y:S05]  /*9cb0*/  BSYNC.RECONVERGENT B2 ;  /* 0x0000000000027941 */ /* 0x000fea0003800200 */
.L_x_1887:
        /* <DEDUP_REMOVED lines=31> */
.L_x_1894:
[----:B------:R-:W-:Y:S05]  /*9eb0*/  BSYNC.RECONVERGENT B3 ;  /* 0x0000000000037941 */ /* 0x000fea0003800200 */
.L_x_1893:
        /* <DEDUP_REMOVED lines=14> */
.L_x_1892:
[----:B------:R-:W-:Y:S05]  /*9fa0*/  BSYNC.RECONVERGENT B2 ;  /* 0x0000000000027941 */ /* 0x000fea0003800200 */
.L_x_1891:
        /* <DEDUP_REMOVED lines=31> */
.L_x_1898:
[----:B------:R-:W-:Y:S05]  /*a1a0*/  BSYNC.RECONVERGENT B3 ;  /* 0x0000000000037941 */ /* 0x000fea0003800200 */
.L_x_1897:
        /* <DEDUP_REMOVED lines=14> */
.L_x_1896:
[----:B------:R-:W-:Y:S05]  /*a290*/  BSYNC.RECONVERGENT B2 ;  /* 0x0000000000027941 */ /* 0x000fea0003800200 */
.L_x_1895:
        /* <DEDUP_REMOVED lines=31> */
.L_x_1902:
[----:B------:R-:W-:Y:S05]  /*a490*/  BSYNC.RECONVERGENT B3 ;  /* 0x0000000000037941 */ /* 0x000fea0003800200 */
.L_x_1901:
        /* <DEDUP_REMOVED lines=14> */
.L_x_1900:
[----:B------:R-:W-:Y:S05]  /*a580*/  BSYNC.RECONVERGENT B2 ;  /* 0x0000000000027941 */ /* 0x000fea0003800200 */
.L_x_1899:
        /* <DEDUP_REMOVED lines=31> */
.L_x_1906:
[----:B------:R-:W-:Y:S05]  /*a780*/  BSYNC.RECONVERGENT B3 ;  /* 0x0000000000037941 */ /* 0x000fea0003800200 */
.L_x_1905:
        /* <DEDUP_REMOVED lines=14> */
.L_x_1904:
[----:B------:R-:W-:Y:S05]  /*a870*/  BSYNC.RECONVERGENT B2 ;  /* 0x0000000000027941 */ /* 0x000fea0003800200 */
.L_x_1903:
        /* <DEDUP_REMOVED lines=31> */
.L_x_1910:
[----:B------:R-:W-:Y:S05]  /*aa70*/  BSYNC.RECONVERGENT B3 ;  /* 0x0000000000037941 */ /* 0x000fea0003800200 */
.L_x_1909:
        /* <DEDUP_REMOVED lines=14> */
.L_x_1908:
[----:B------:R-:W-:Y:S05]  /*ab60*/  BSYNC.RECONVERGENT B2 ;  /* 0x0000000000027941 */ /* 0x000fea0003800200 */
.L_x_1907:
        /* <DEDUP_REMOVED lines=31> */
.L_x_1914:
[----:B------:R-:W-:Y:S05]  /*ad60*/  BSYNC.RECONVERGENT B3 ;  /* 0x0000000000037941 */ /* 0x000fea0003800200 */
.L_x_1913:
        /* <DEDUP_REMOVED lines=14> */
.L_x_1912:
[----:B------:R-:W-:Y:S05]  /*ae50*/  BSYNC.RECONVERGENT B2 ;  /* 0x0000000000027941 */ /* 0x000fea0003800200 */
.L_x_1911:
        /* <DEDUP_REMOVED lines=31> */
.L_x_1918:
[----:B------:R-:W-:Y:S05]  /*b050*/  BSYNC.RECONVERGENT B3 ;  /* 0x0000000000037941 */ /* 0x000fea0003800200 */
.L_x_1917:
        /* <DEDUP_REMOVED lines=14> */
.L_x_1916:
[----:B------:R-:W-:Y:S05]  /*b140*/  BSYNC.RECONVERGENT B2 ;  /* 0x0000000000027941 */ /* 0x000fea0003800200 */
.L_x_1915:
        /* <DEDUP_REMOVED lines=31> */
.L_x_1922:
[----:B------:R-:W-:Y:S05]  /*b340*/  BSYNC.RECONVERGENT B3 ;  /* 0x0000000000037941 */ /* 0x000fea0003800200 */
.L_x_1921:
        /* <DEDUP_REMOVED lines=14> */
.L_x_1920:
[----:B------:R-:W-:Y:S05]  /*b430*/  BSYNC.RECONVERGENT B2 ;  /* 0x0000000000027941 */ /* 0x000fea0003800200 */
.L_x_1919:
        /* <DEDUP_REMOVED lines=31> */
.L_x_1926:
[----:B------:R-:W-:Y:S05]  /*b630*/  BSYNC.RECONVERGENT B3 ;  /* 0x0000000000037941 */ /* 0x000fea0003800200 */
.L_x_1925:
        /* <DEDUP_REMOVED lines=14> */
.L_x_1924:
[----:B------:R-:W-:Y:S05]  /*b720*/  BSYNC.RECONVERGENT B2 ;  /* 0x0000000000027941 */ /* 0x000fea0003800200 */
.L_x_1923:
        /* <DEDUP_REMOVED lines=31> */
.L_x_1930:
[----:B------:R-:W-:Y:S05]  /*b920*/  BSYNC.RECONVERGENT B3 ;  /* 0x0000000000037941 */ /* 0x000fea0003800200 */
.L_x_1929:
        /* <DEDUP_REMOVED lines=14> */
.L_x_1928:
[----:B------:R-:W-:Y:S05]  /*ba10*/  BSYNC.RECONVERGENT B2 ;  /* 0x0000000000027941 */ /* 0x000fea0003800200 */
.L_x_1927:
        /* <DEDUP_REMOVED lines=31> */
.L_x_1934:
[----:B------:R-:W-:Y:S05]  /*bc10*/  BSYNC.RECONVERGENT B3 ;  /* 0x0000000000037941 */ /* 0x000fea0003800200 */
.L_x_1933:
        /* <DEDUP_REMOVED lines=14> */
.L_x_1932:
[----:B------:R-:W-:Y:S05]  /*bd00*/  BSYNC.RECONVERGENT B2 ;  /* 0x0000000000027941 */ /* 0x000fea0003800200 */
.L_x_1931:
        /* <DEDUP_REMOVED lines=31> */
.L_x_1938:
[----:B------:R-:W-:Y:S05]  /*bf00*/  BSYNC.RECONVERGENT B3 ;  /* 0x0000000000037941 */ /* 0x000fea0003800200 */
.L_x_1937:
        /* <DEDUP_REMOVED lines=14> */
.L_x_1936:
[----:B------:R-:W-:Y:S05]  /*bff0*/  BSYNC.RECONVERGENT B2 ;  /* 0x0000000000027941 */ /* 0x000fea0003800200 */
.L_x_1935:
        /* <DEDUP_REMOVED lines=31> */
.L_x_1942:
[----:B------:R-:W-:Y:S05]  /*c1f0*/  BSYNC.RECONVERGENT B3 ;  /* 0x0000000000037941 */ /* 0x000fea0003800200 */
.L_x_1941:
        /* <DEDUP_REMOVED lines=14> */
.L_x_1940:
[----:B------:R-:W-:Y:S05]  /*c2e0*/  BSYNC.RECONVERGENT B2 ;  /* 0x0000000000027941 */ /* 0x000fea0003800200 */
.L_x_1939:
        /* <DEDUP_REMOVED lines=31> */
.L_x_1946:
[----:B------:R-:W-:Y:S05]  /*c4e0*/  BSYNC.RECONVERGENT B3 ;  /* 0x0000000000037941 */ /* 0x000fea0003800200 */
.L_x_1945:
        /* <DEDUP_REMOVED lines=14> */
.L_x_1944:
[----:B------:R-:W-:Y:S05]  /*c5d0*/  BSYNC.RECONVERGENT B2 ;  /* 0x0000000000027941 */ /* 0x000fea0003800200 */
.L_x_1943:
        /* <DEDUP_REMOVED lines=31> */
.L_x_1950:
[----:B------:R-:W-:Y:S05]  /*c7d0*/  BSYNC.RECONVERGENT B3 ;  /* 0x0000000000037941 */ /* 0x000fea0003800200 */
.L_x_1949:
        /* <DEDUP_REMOVED lines=14> */
.L_x_1948:
[----:B------:R-:W-:Y:S05]  /*c8c0*/  BSYNC.RECONVERGENT B2 ;  /* 0x0000000000027941 */ /* 0x000fea0003800200 */
.L_x_1947:
        /* <DEDUP_REMOVED lines=31> */
.L_x_1954:
[----:B------:R-:W-:Y:S05]  /*cac0*/  BSYNC.RECONVERGENT B3 ;  /* 0x0000000000037941 */ /* 0x000fea0003800200 */
.L_x_1953:
        /* <DEDUP_REMOVED lines=14> */
.L_x_1952:
[----:B------:R-:W-:Y:S05]  /*cbb0*/  BSYNC.RECONVERGENT B2 ;  /* 0x0000000000027941 */ /* 0x000fea0003800200 */
.L_x_1951:
        /* <DEDUP_REMOVED lines=31> */
.L_x_1958:
[----:B------:R-:W-:Y:S05]  /*cdb0*/  BSYNC.RECONVERGENT B3 ;  /* 0x0000000000037941 */ /* 0x000fea0003800200 */
.L_x_1957:
        /* <DEDUP_REMOVED lines=14> */
.L_x_1956:
[----:B------:R-:W-:Y:S05]  /*cea0*/  BSYNC.RECONVERGENT B2 ;  /* 0x0000000000027941 */ /* 0x000fea0003800200 */
.L_x_1955:
        /* <DEDUP_REMOVED lines=31> */
.L_x_1962:
[----:B------:R-:W-:Y:S05]  /*d0a0*/  BSYNC.RECONVERGENT B3 ;  /* 0x0000000000037941 */ /* 0x000fea0003800200 */
.L_x_1961:
        /* <DEDUP_REMOVED lines=14> */
.L_x_1960:
[----:B------:R-:W-:Y:S05]  /*d190*/  BSYNC.RECONVERGENT B2 ;  /* 0x0000000000027941 */ /* 0x000fea0003800200 */
.L_x_1959:
        /* <DEDUP_REMOVED lines=31> */
.L_x_1966:
[----:B------:R-:W-:Y:S05]  /*d390*/  BSYNC.RECONVERGENT B3 ;  /* 0x0000000000037941 */ /* 0x000fea0003800200 */
.L_x_1965:
        /* <DEDUP_REMOVED lines=14> */
.L_x_1964:
[----:B------:R-:W-:Y:S05]  /*d480*/  BSYNC.RECONVERGENT B2 ;  /* 0x0000000000027941 */ /* 0x000fea0003800200 */
.L_x_1963:
        /* <DEDUP_REMOVED lines=31> */
.L_x_1970:
[----:B------:R-:W-:Y:S05]  /*d680*/  BSYNC.RECONVERGENT B3 ;  /* 0x0000000000037941 */ /* 0x000fea0003800200 */
.L_x_1969:
        /* <DEDUP_REMOVED lines=14> */
.L_x_1968:
[----:B------:R-:W-:Y:S05]  /*d770*/  BSYNC.RECONVERGENT B2 ;  /* 0x0000000000027941 */ /* 0x000fea0003800200 */
.L_x_1967:
        /* <DEDUP_REMOVED lines=31> */
.L_x_1974:
[----:B------:R-:W-:Y:S05]  /*d970*/  BSYNC.RECONVERGENT B3 ;  /* 0x0000000000037941 */ /* 0x000fea0003800200 */
.L_x_1973:
        /* <DEDUP_REMOVED lines=14> */
.L_x_1972:
[----:B------:R-:W-:Y:S05]  /*da60*/  BSYNC.RECONVERGENT B2 ;  /* 0x0000000000027941 */ /* 0x000fea0003800200 */
.L_x_1971:
        /* <DEDUP_REMOVED lines=31> */
.L_x_1978:
[----:B------:R-:W-:Y:S05]  /*dc60*/  BSYNC.RECONVERGENT B3 ;  /* 0x0000000000037941 */ /* 0x000fea0003800200 */
.L_x_1977:
        /* <DEDUP_REMOVED lines=14> */
.L_x_1976:
[----:B------:R-:W-:Y:S05]  /*dd50*/  BSYNC.RECONVERGENT B2 ;  /* 0x0000000000027941 */ /* 0x000fea0003800200 */
.L_x_1975:
        /* <DEDUP_REMOVED lines=31> */
.L_x_1982:
[----:B------:R-:W-:Y:S05]  /*df50*/  BSYNC.RECONVERGENT B3 ;  /* 0x0000000000037941 */ /* 0x000fea0003800200 */
.L_x_1981:
        /* <DEDUP_REMOVED lines=14> */
.L_x_1980:
[----:B------:R-:W-:Y:S05]  /*e040*/  BSYNC.RECONVERGENT B2 ;  /* 0x0000000000027941 */ /* 0x000fea0003800200 */
.L_x_1979:
        /* <DEDUP_REMOVED lines=31> */
.L_x_1986:
[----:B------:R-:W-:Y:S05]  /*e240*/  BSYNC.RECONVERGENT B3 ;  /* 0x0000000000037941 */ /* 0x000fea0003800200 */
.L_x_1985:
[----:B012-4-:R-:W2:Y:S01]  /*e250*/  @P3 LDG.E.64 R14, desc[UR36][R8.64+0x390] ;  /* 0x00039024080e3981 */ /* 0x017ea2000c1e1b00 */
[----:B------:R-:W-:-:S06]  /*e260*/  UISETP.NE.AND UP0, UPT, UR42, URZ, UPT ;  /* 0x000000ff2a00728c */ /* 0x000fcc000bf05270 */
[----:B------:R-:W-:Y:S02]  /*e270*/  PLOP3.LUT P3, PT, PT, PT, UP0, 0x80, 0x8 ;  /* 0x000000000008781c */ /* 0x000fe40003f6f008 */
[----:B------:R-:W-:Y:S01]  /*e280*/  PLOP3.LUT P5, PT, PT, PT, UP0, 0x80, 0x8 ;  /* 0x000000000008781c */ /* 0x000fe20003faf008 */
[----:B---3-5:R-:W-:Y:S01]  /*e290*/  FADD.FTZ R224, R54, R224 ;  /* 0x000000e036e07221 */ /* 0x028fe20000010000 */
        /* <DEDUP_REMOVED lines=9> */
.L_x_1984:
[----:B------:R-:W-:Y:S05]  /*e330*/  BSYNC.RECONVERGENT B2 ;  /* 0x0000000000027941 */ /* 0x000fea0003800200 */
.L_x_1983:
        /* <DEDUP_REMOVED lines=31> */
.L_x_1990:
[----:B------:R-:W-:Y:S05]  /*e530*/  BSYNC.RECONVERGENT B3 ;  /* 0x0000000000037941 */ /* 0x000fea0003800200 */
.L_x_1989:
        /* <DEDUP_REMOVED lines=14> */
.L_x_1988:
[----:B------:R-:W-:Y:S05]  /*e620*/  BSYNC.RECONVERGENT B2 ;  /* 0x0000000000027941 */ /* 0x000fea0003800200 */
.L_x_1987:
        /* <DEDUP_REMOVED lines=31> */
.L_x_1994:
[----:B------:R-:W-:Y:S05]  /*e820*/  BSYNC.RECONVERGENT B3 ;  /* 0x0000000000037941 */ /* 0x000fea0003800200 */
.L_x_1993:
        /* <DEDUP_REMOVED lines=14> */
.L_x_1992:
[----:B------:R-:W-:Y:S05]  /*e910*/  BSYNC.RECONVERGENT B2 ;  /* 0x0000000000027941 */ /* 0x000fea0003800200 */
.L_x_1991:
        /* <DEDUP_REMOVED lines=31> */
.L_x_1998:
[----:B------:R-:W-:Y:S05]  /*eb10*/  BSYNC.RECONVERGENT B3 ;  /* 0x0000000000037941 */ /* 0x000fea0003800200 */
.L_x_1997:
        /* <DEDUP_REMOVED lines=14> */
.L_x_1996:
[----:B------:R-:W-:Y:S05]  /*ec00*/  BSYNC.RECONVERGENT B2 ;  /* 0x0000000000027941 */ /* 0x000fea0003800200 */
.L_x_1995:
        /* <DEDUP_REMOVED lines=31> */
.L_x_2002:
[----:B------:R-:W-:Y:S05]  /*ee00*/  BSYNC.RECONVERGENT B3 ;  /* 0x0000000000037941 */ /* 0x000fea0003800200 */
.L_x_2001:
        /* <DEDUP_REMOVED lines=14> */
.L_x_2000:
[----:B------:R-:W-:Y:S05]  /*eef0*/  BSYNC.RECONVERGENT B2 ;  /* 0x0000000000027941 */ /* 0x000fea0003800200 */
.L_x_1999:
        /* <DEDUP_REMOVED lines=31> */
.L_x_2006:
[----:B------:R-:W-:Y:S05]  /*f0f0*/  BSYNC.RECONVERGENT B3 ;  /* 0x0000000000037941 */ /* 0x000fea0003800200 */
.L_x_2005:
        /* <DEDUP_REMOVED lines=14> */
.L_x_2004:
[----:B------:R-:W-:Y:S05]  /*f1e0*/  BSYNC.RECONVERGENT B2 ;  /* 0x0000000000027941 */ /* 0x000fea0003800200 */
.L_x_2003:
        /* <DEDUP_REMOVED lines=29> */
.L_x_2009:
[----:B------:R-:W-:Y:S05]  /*f3c0*/  BSYNC.RECONVERGENT B2 ;  /* 0x0000000000027941 */ /* 0x000fea0003800200 */
.L_x_2008:
[----:B------:R-:W2:Y:S01]  /*f3d0*/  @P3 LDG.E.64 R10, desc[UR36][R8.64+0x3f0] ;  /* 0x0003f024080a3981 */ /* 0x000ea2000c1e1b00 */
[----:B------:R-:W-:-:S06]  /*f3e0*/  UISETP.NE.AND UP0, UPT, UR42, URZ, UPT ;  /* 0x000000ff2a00728c */ /* 0x000fcc000bf05270 */
[----:B------:R-:W-:Y:S02]  /*f3f0*/  PLOP3.LUT P3, PT, PT, PT, UP0, 0x80, 0x8 ;  /* 0x000000000008781c */ /* 0x000fe40003f6f008 */
[----:B------:R-:W-:Y:S01]  /*f400*/  PLOP3.LUT P5, PT, PT, PT, UP0, 0x80, 0x8 ;  /* 0x000000000008781c */ /* 0x000fe20003faf008 */
[----:B---3-5:R-:W-:Y:S01]  /*f410*/  FADD.FTZ R236, R42, R236 ;  /* 0x000000ec2aec7221 */ /* 0x028fe20000010000 */
[----:B------:R-:W-:-:S09]  /*f420*/  FADD.FTZ R237, R43, R237 ;  /* 0x000000ed2bed7221 */ /* 0x000fd20000010000 */
[----:B--2---:R-:W-:Y:S02]  /*f430*/  @P3 FMUL.FTZ R236, R236, R10 ;  /* 0x0000000aecec3220 */ /* 0x004fe40000410000 */
[----:B------:R-:W-:Y:S01]  /*f440*/  @P5 FMUL.FTZ R237, R237, R11 ;  /* 0x0000000beded5220 */ /* 0x000fe20000410000 */
[----:B------:R-:W-:Y:S06]  /*f450*/  @P2 BRA `(.L_x_2007) ;  /* 0x0000007400f02947 */ /* 0x000fec0003800000 */
[----:B------:R-:W-:-:S04]  /*f460*/  IADD3 R11, P2, PT, R2, R13, RZ ;  /* 0x0000000d020b7210 */ /* 0x000fc80007f5e0ff */
[----:B------:R-:W-:Y:S02]  /*f470*/  LEA.HI.X.SX32 R13, R13, R6, 0x1, P2 ;  /* 0x000000060d0d7211 */ /* 0x000fe400010f0eff */
[----:B------:R-:W-:-:S04]  /*f480*/  LEA R10, P2, R11, UR14, 0x2 ;  /* 0x0000000e0b0a7c11 */ /* 0x000fc8000f8410ff */
[----:B------:R-:W-:-:S05]  /*f490*/  LEA.HI.X R11, R11, UR15, R13, 0x2, P2 ;  /* 0x0000000f0b0b7c11 */ /* 0x000fca00090f140d */
[----:B------:R2:W-:Y:S01]  /*f4a0*/  STG.E.64 desc[UR36][R10.64], R236 ;  /* 0x000000ec0a007986 */ /* 0x0005e2000c101b24 */
[----:B------:R-:W-:Y:S05]  /*f4b0*/  BRA `(.L_x_2007) ;  /* 0x0000007400d87947 */ /* 0x000fea0003800000 */
.L_x_1754:
[----:B------:R-:W-:Y:S01]  /*f4c0*/  IMAD R13, R0, 0xa0, RZ ;  /* 0x000000a0000d7824 */ /* 0x000fe200078e02ff */
[----:B------:R-:W-:Y:S01]  /*f4d0*/  ISETP.GE.AND P5, PT, R7, UR44, PT ;  /* 0x0000002c07007c0c */ /* 0x000fe2000bfa6270 */
[----:B------:R-:W-:Y:S01]  /*f4e0*/  IMAD.SHL.U32 R11, R12, 0x4, RZ ;  /* 0x000000040c0b7824 */ /* 0x000fe200078e00ff */
[----:B------:R-:W-:Y:S02]  /*f4f0*/  BSSY.RECONVERGENT B2, `(.L_x_2010) ;  /* 0x000001a000027945 */ /* 0x000fe40003800200 */
[----:B------:R-:W-:Y:S02]  /*f500*/  FSEL R41, R41, RZ, P5 ;  /* 0x000000ff29297208 */ /* 0x000fe40002800000 */
[----:B------:R-:W-:Y:S02]  /*f510*/  ISETP.GE.AND P0, PT, R11, R13, PT ;  /* 0x0000000d0b00720c */ /* 0x000fe40003f06270 */
[----:B------:R-:W-:Y:S02]  /*f520*/  FSEL R40, R40, RZ, P5 ;  /* 0x000000ff28287208 */ /* 0x000fe40002800000 */
[----:B------:R-:W-:-:S13]  /*f530*/  ISETP.GE.OR P0, PT, R7, UR44, P0 ;  /* 0x0000002c07007c0c */ /* 0x000fda0008706670 */
        /* <DEDUP_REMOVED lines=21> */
.L_x_2011:
[----:B------:R-:W-:Y:S05]  /*f690*/  BSYNC.RECONVERGENT B2 ;  /* 0x0000000000027941 */ /* 0x000fea0003800200 */
.L_x_2010:
[----:B------:R-:W-:Y:S01]  /*f6a0*/  IMAD.IADD R10, R12, 0x1, R0 ;  /* 0x000000010c0a7824 */ /* 0x000fe200078e0200 */
[----:B------:R-:W-:Y:S01]  /*f6b0*/  BSSY.RECONVERGENT B2, `(.L_x_2012) ;  /* 0x000001c000027945 */ /* 0x000fe20003800200 */
[----:B------:R-:W-:Y:S02]  /*f6c0*/  FSEL R39, R39, RZ, P5 ;  /* 0x000000ff27277208 */ /* 0x000fe40002800000 */
[----:B------:R-:W-:Y:S01]  /*f6d0*/  IMAD.SHL.U32 R14, R10, 0x4, RZ ;  /* 0x000000040a0e7824 */ /* 0x000fe200078e00ff */
[----:B------:R-:W-:-:S04]  /*f6e0*/  FSEL R38, R38, RZ, P5 ;  /* 0x000000ff26267208 */ /* 0x000fc80002800000 */
[----:B------:R-:W-:-:S04]  /*f6f0*/  ISETP.GE.AND P0, PT, R14, R13, PT ;  /* 0x0000000d0e00720c */ /* 0x000fc80003f06270 */
        /* <DEDUP_REMOVED lines=23> */
.L_x_2013:
[----:B------:R-:W-:Y:S05]  /*f870*/  BSYNC.RECONVERGENT B2 ;  /* 0x0000000000027941 */ /* 0x000fea0003800200 */
.L_x_2012:
[----:B------:R-:W-:Y:S01]  /*f880*/  IMAD R238, R0, 0x8, R11 ;  /* 0x0000000800ee7824 */ /* 0x000fe200078e020b */
[----:B------:R-:W-:Y:S01]  /*f890*/  BSSY.RECONVERGENT B2, `(.L_x_2014) ;  /* 0x000001a000027945 */ /* 0x000fe20003800200 */
[----:B------:R-:W-:Y:S02]  /*f8a0*/  FSEL R37, R37, RZ, P5 ;  /* 0x000000ff25257208 */ /* 0x000fe40002800000 */
[----:B------:R-:W-:Y:S02]  /*f8b0*/  FSEL R36, R36, RZ, P5 ;  /* 0x000000ff24247208 */ /* 0x000fe40002800000 */
        /* <DEDUP_REMOVED lines=23> */
.L_x_2015:
[----:B------:R-:W-:Y:S05]  /*fa30*/  BSYNC.RECONVERGENT B2 ;  /* 0x0000000000027941 */ /* 0x000fea0003800200 */
.L_x_2014:
[----:B------:R-:W-:Y:S01]  /*fa40*/  IMAD R238, R0, 0x2, R10 ;  /* 0x0000000200ee7824 */ /* 0x000fe200078e020a */
        /* <DEDUP_REMOVED lines=27> */
.L_x_2017:
[----:B------:R-:W-:Y:S05]  /*fc00*/  BSYNC.RECONVERGENT B2 ;  /* 0x0000000000027941 */ /* 0x000fea0003800200 */
.L_x_2016:
        /* <DEDUP_REMOVED lines=27> */
.L_x_2019:
[----:B------:R-:W-:Y:S05]  /*fdc0*/  BSYNC.RECONVERGENT B2 ;  /* 0x0000000000027941 */ /* 0x000fea0003800200 */
.L_x_2018:
[C-C-:B------:R-:W-:Y:S01]  /*fdd0*/  IMAD R238, R0.reuse, 0x4, R10.reuse ;  /* 0x0000000400ee7824 */ /* 0x140fe200078e020a */
[----:B------:R-:W-:Y:S01]  /*fde0*/  BSSY.RECONVERGENT B2, `(.L_x_2020) ;  /* 0x000001d000027945 */ /* 0x000fe20003800200 */
[----:B------:R-:W-:Y:S01]  /*fdf0*/  IMAD R10, R0, 0x4, R10 ;  /* 0x00000004000a7824 */ /* 0x000fe200078e020a */
[----:B------:R-:W-:Y:S01]  /*fe00*/  FSEL R31, R31, RZ, P5 ;  /* 0x000000ff1f1f7208 */ /* 0x000fe20002800000 */
        /* <DEDUP_REMOVED lines=26> */
.L_x_2021:
[----:B------:R-:W-:Y:S05]  /*ffb0*/  BSYNC.RECONVERGENT B2 ;  /* 0x0000000000027941 */ /* 0x000fea0003800200 */
.L_x_2020:
[----:B------:R-:W-:Y:S01]  /*ffc0*/  IMAD.IADD R238, R10, 0x1, R0 ;  /* 0x000000010aee7824 */ /* 0x000fe200078e0200 */
[----:B------:R-:W-:Y:S01]  /*ffd0*/  BSSY.RECONVERGENT B2, `(.L_x_2022) ;  /* 0x000001d000027945 */ /* 0x000fe20003800200 */
[----:B------:R-:W-:Y:S01]  /*ffe0*/  FSEL R29, R29, RZ, P5 ;  /* 0x000000ff1d1d7208 */ /* 0x000fe20002800000 */
[----:B------:R-:W-:Y:S01]  /*fff0*/  IMAD R10, R0, 0x2, R10 ;  /* 0x00000002000a7824 */ /* 0x000fe200078e020a */
[----:B------:R-:W-:Y:S01]  /*10000*/  FSEL R28, R28, RZ, P5 ;  /* 0x000000ff1c1c7208 */ /* 0x000fe20002800000 */
[----:B------:R-:W-:-:S05]  /*10010*/  IMAD.SHL.U32 R14, R238, 0x4, RZ ;  /* 0x00000004ee0e7824 */ /* 0x000fca00078e00ff */
        /* <DEDUP_REMOVED lines=24> */
.L_x_2023:
[----:B------:R-:W-:Y:S05]  /*101a0*/  BSYNC.RECONVERGENT B2 ;  /* 0x0000000000027941 */ /* 0x000fea0003800200 */
.L_x_2022:
[----:B------:R-:W-:Y:S01]  /*101b0*/  IMAD.SHL.U32 R14, R10, 0x4, RZ ;  /* 0x000000040a0e7824 */ /* 0x000fe200078e00ff */
        /* <DEDUP_REMOVED lines=27> */
.L_x_2025:
[----:B------:R-:W-:Y:S05]  /*10370*/  BSYNC.RECONVERGENT B2 ;  /* 0x0000000000027941 */ /* 0x000fea0003800200 */
.L_x_2024:
[C---:B------:R-:W-:Y:S01]  /*10380*/  IMAD R238, R0.reuse, 0x20, R11 ;  /* 0x0000002000ee7824 */ /* 0x040fe200078e020b */
[----:B------:R-:W-:Y:S01]  /*10390*/  BSSY.RECONVERGENT B2, `(.L_x_2026) ;  /* 0x000001b000027945 */ /* 0x000fe20003800200 */
[----:B------:R-:W-:Y:S01]  /*103a0*/  FSEL R25, R25, RZ, P5 ;  /* 0x000000ff19197208 */ /* 0x000fe20002800000 */
[----:B------:R-:W-:Y:S01]  /*103b0*/  IMAD R10, R0, 0x2, R10 ;  /* 0x00000002000a7824 */ /* 0x000fe200078e020a */
        /* <DEDUP_REMOVED lines=24> */
.L_x_2027:
[----:B------:R-:W-:Y:S05]  /*10540*/  BSYNC.RECONVERGENT B2 ;  /* 0x0000000000027941 */ /* 0x000fea0003800200 */
.L_x_2026:
[C---:B------:R-:W-:Y:S01]  /*10550*/  IMAD.SHL.U32 R14, R10.reuse, 0x4, RZ ;  /* 0x000000040a0e7824 */ /* 0x040fe200078e00ff */
[----:B------:R-:W-:Y:S01]  /*10560*/  BSSY.RECONVERGENT B2, `(.L_x_2028) ;  /* 0x000001c000027945 */ /* 0x000fe20003800200 */
[----:B------:R-:W-:Y:S01]  /*10570*/  FSEL R23, R23, RZ, P5 ;  /* 0x000000ff17177208 */ /* 0x000fe20002800000 */
[----:B------:R-:W-:Y:S01]  /*10580*/  IMAD.IADD R238, R10, 0x1, R0 ;  /* 0x000000010aee7824 */ /* 0x000fe200078e0200 */
        /* <DEDUP_REMOVED lines=15> */
[----:B------:R-:W-:Y:S02]  /*10680*/  IMAD.SHL.U32 R10, R10, 0x4, RZ ;  /* 0x000000040a0a7824 */ /* 0x000fe400078e00ff */
[----:B0-----:R-:W-:-:S05]  /*10690*/  IMAD.SHL.U32 R15, R15, 0x2, RZ ;  /* 0x000000020f0f7824 */ /* 0x001fca00078e00ff */
[----:B------:R-:W-:Y:S02]  /*106a0*/  LOP3.LUT R14, R15, 0x2, RZ, 0xc0, !PT ;  /* 0x000000020f0e7812 */ /* 0x000fe400078ec0ff */
[----:B------:R-:W-:-:S03]  /*106b0*/  SHF.R.S32.HI R15, RZ, 0x1f, R10 ;  /* 0x0000001fff0f7819 */ /* 0x000fc6000001140a */
[----:B------:R-:W-:-:S05]  /*106c0*/  IMAD R14, R0, UR6, R14 ;  /* 0x00000006000e7c24 */ /* 0x000fca000f8e020e */
[----:B------:R-:W-:-:S04]  /*106d0*/  IADD3 R10, P0, PT, R14, R10, RZ ;  /* 0x0000000a0e0a7210 */ /* 0x000fc80007f1e0ff */
[----:B------:R-:W-:Y:S02]  /*106e0*/  LEA.HI.X.SX32 R14, R14, R15, 0x1, P0 ;  /* 0x0000000f0e0e7211 */ /* 0x000fe400000f0eff */
[----:B------:R-:W-:-:S04]  /*106f0*/  LEA R22, P0, R10, UR14, 0x2 ;  /* 0x0000000e0a167c11 */ /* 0x000fc8000f8010ff */
[----:B------:R-:W-:-:S06]  /*10700*/  LEA.HI.X R23, R10, UR15, R14, 0x2, P0 ;  /* 0x0000000f0a177c11 */ /* 0x000fcc00080f140e */
[----:B------:R-:W5:Y:S03]  /*10710*/  LDG.E.64 R22, desc[UR36][R22.64] ;  /* 0x0000002416167981 */ /* 0x000f66000c1e1b00 */
.L_x_2029:
[----:B------:R-:W-:Y:S05]  /*10720*/  BSYNC.RECONVERGENT B2 ;  /* 0x0000000000027941 */ /* 0x000fea0003800200 */
.L_x_2028:
[----:B------:R-:W-:Y:S01]  /*10730*/  IMAD.SHL.U32 R10, R238, 0x4, RZ ;  /* 0x00000004ee0a7824 */ /* 0x000fe200078e00ff */
[----:B------:R-:W-:Y:S01]  /*10740*/  BSSY.RECONVERGENT B2, `(.L_x_2030) ;  /* 0x000001c000027945 */ /* 0x000fe20003800200 */
[----:B------:R-:W-:Y:S02]  /*10750*/  FSEL R21, R21, RZ, P5 ;  /* 0x000000ff15157208 */ /* 0x000fe40002800000 */
[----:B------:R-:W-:Y:S02]  /*10760*/  FSEL R20, R20, RZ, P5 ;  /* 0x000000ff14147208 */ /* 0x000fe40002800000 */
[----:B------:R-:W-:Y:S01]  /*10770*/  ISETP.GE.AND P0, PT, R10, R13, PT ;  /* 0x0000000d0a00720c */ /* 0x000fe20003f06270 */
[----:B------:R-:W-:-:S03]  /*10780*/  IMAD.IADD R10, R238, 0x1, R0 ;  /* 0x00000001ee0a7824 */ /* 0x000fc600078e0200 */
        /* <DEDUP_REMOVED lines=23> */
.L_x_2031:
[----:B------:R-:W-:Y:S05]  /*10900*/  BSYNC.RECONVERGENT B2 ;  /* 0x0000000000027941 */ /* 0x000fea0003800200 */
.L_x_2030:
        /* <DEDUP_REMOVED lines=29> */
.L_x_2033:
[----:B------:R-:W-:Y:S05]  /*10ae0*/  BSYNC.RECONVERGENT B2 ;  /* 0x0000000000027941 */ /* 0x000fea0003800200 */
.L_x_2032:
        /* <DEDUP_REMOVED lines=29> */
.L_x_2035:
[----:B------:R-:W-:Y:S05]  /*10cc0*/  BSYNC.RECONVERGENT B2 ;  /* 0x0000000000027941 */ /* 0x000fea0003800200 */
.L_x_2034:
        /* <DEDUP_REMOVED lines=29> */
.L_x_2037:
[----:B------:R-:W-:Y:S05]  /*10ea0*/  BSYNC.RECONVERGENT B2 ;  /* 0x0000000000027941 */ /* 0x000fea0003800200 */
.L_x_2036:
        /* <DEDUP_REMOVED lines=29> */
.L_x_2039:
[----:B------:R-:W-:Y:S05]  /*11080*/  BSYNC.RECONVERGENT B2 ;  /* 0x0000000000027941 */ /* 0x000fea0003800200 */
.L_x_2038:
        /* <DEDUP_REMOVED lines=28> */
.L_x_2041:
[----:B------:R-:W-:Y:S05]  /*11250*/  BSYNC.RECONVERGENT B2 ;  /* 0x0000000000027941 */ /* 0x000fea0003800200 */
.L_x_2040:
        /* <DEDUP_REMOVED lines=28> */
.L_x_2043:
[----:B------:R-:W-:Y:S05]  /*11420*/  BSYNC.RECONVERGENT B2 ;  /* 0x0000000000027941 */ /* 0x000fea0003800200 */
.L_x_2042:
        /* <DEDUP_REMOVED lines=29> */
.L_x_2045:
[----:B------:R-:W-:Y:S05]  /*11600*/  BSYNC.RECONVERGENT B2 ;  /* 0x0000000000027941 */ /* 0x000fea0003800200 */
.L_x_2044:
        /* <DEDUP_REMOVED lines=29> */
.L_x_2047:
[----:B------:R-:W-:Y:S05]  /*117e0*/  BSYNC.RECONVERGENT B2 ;  /* 0x0000000000027941 */ /* 0x000fea0003800200 */
.L_x_2046:
        /* <DEDUP_REMOVED lines=29> */
.L_x_2049:
[----:B------:R-:W-:Y:S05]  /*119c0*/  BSYNC.RECONVERGENT B2 ;  /* 0x0000000000027941 */ /* 0x000fea0003800200 */
.L_x_2048:
        /* <DEDUP_REMOVED lines=29> */
.L_x_2051:
[----:B------:R-:W-:Y:S05]  /*11ba0*/  BSYNC.RECONVERGENT B2 ;  /* 0x0000000000027941 */ /* 0x000fea0003800200 */
.L_x_2050:
        /* <DEDUP_REMOVED lines=29> */
.L_x_2053:
[----:B------:R-:W-:Y:S05]  /*11d80*/  BSYNC.RECONVERGENT B2 ;  /* 0x0000000000027941 */ /* 0x000fea0003800200 */
.L_x_2052:
        /* <DEDUP_REMOVED lines=29> */
.L_x_2055:
[----:B------:R-:W-:Y:S05]  /*11f60*/  BSYNC.RECONVERGENT B2 ;  /* 0x0000000000027941 */ /* 0x000fea0003800200 */
.L_x_2054:
        /* <DEDUP_REMOVED lines=29> */
.L_x_2057:
[----:B------:R-:W-:Y:S05]  /*12140*/  BSYNC.RECONVERGENT B2 ;  /* 0x0000000000027941 */ /* 0x000fea0003800200 */
.L_x_2056:
        /* <DEDUP_REMOVED lines=29> */
.L_x_2059:
[----:B------:R-:W-:Y:S05]  /*12320*/  BSYNC.RECONVERGENT B2 ;  /* 0x0000000000027941 */ /* 0x000fea0003800200 */
.L_x_2058:
        /* <DEDUP_REMOVED lines=29> */
.L_x_2061:
[----:B------:R-:W-:Y:S05]  /*12500*/  BSYNC.RECONVERGENT B2 ;  /* 0x0000000000027941 */ /* 0x000fea0003800200 */
.L_x_2060:
        /* <DEDUP_REMOVED lines=29> */
.L_x_2063:
[----:B------:R-:W-:Y:S05]  /*126e0*/  BSYNC.RECONVERGENT B2 ;  /* 0x0000000000027941 */ /* 0x000fea0003800200 */
.L_x_2062:
        /* <DEDUP_REMOVED lines=29> */
.L_x_2065:
[----:B------:R-:W-:Y:S05]  /*128c0*/  BSYNC.RECONVERGENT B2 ;  /* 0x0000000000027941 */ /* 0x000fea0003800200 */
.L_x_2064:
        /* <DEDUP_REMOVED lines=29> */
.L_x_2067:
[----:B------:R-:W-:Y:S05]  /*12aa0*/  BSYNC.RECONVERGENT B2 ;  /* 0x0000000000027941 */ /* 0x000fea0003800200 */
.L_x_2066:
        /* <DEDUP_REMOVED lines=29> */
.L_x_2069:
[----:B------:R-:W-:Y:S05]  /*12c80*/  BSYNC.RECONVERGENT B2 ;  /* 0x0000000000027941 */ /* 0x000fea0003800200 */
.L_x_2068:
        /* <DEDUP_REMOVED lines=28> */
.L_x_2071:
[----:B------:R-:W-:Y:S05]  /*12e50*/  BSYNC.RECONVERGENT B2 ;  /* 0x0000000000027941 */ /* 0x000fea0003800200 */
.L_x_2070:
[----:B------:R-:W-:Y:S01]  /*12e60*/  IMAD.IADD R15, R10, 0x1, R0 ;  /* 0x000000010a0f7824 */ /* 0x000fe200078e0200 */
[----:B------:R-:W-:Y:S01]  /*12e70*/  BSSY.RECONVERGENT B2, `(.L_x_2072) ;  /* 0x0000020000027945 */ /* 0x000fe20003800200 */
[----:B------:R-:W-:Y:S01]  /*12e80*/  IMAD R14, R0, 0x80, R11 ;  /* 0x00000080000e7824 */ /* 0x000fe200078e020b */
[----:B------:R-:W-:Y:S01]  /*12e90*/  FSEL R173, R173, RZ, P5 ;  /* 0x000000ffadad7208 */ /* 0x000fe20002800000 */
[----:B------:R-:W-:Y:S01]  /*12ea0*/  IMAD.SHL.U32 R10, R15, 0x4, RZ ;  /* 0x000000040f0a7824 */ /* 0x000fe200078e00ff */
[----:B------:R-:W-:Y:S02]  /*12eb0*/  FSEL R175, R175, RZ, P5 ;  /* 0x000000ffafaf7208 */ /* 0x000fe40002800000 */
[-C--:B------:R-:W-:Y:S02]  /*12ec0*/  ISETP.GE.AND P3, PT, R14, R13.reuse, PT ;  /* 0x0000000d0e00720c */ /* 0x080fe40003f66270 */
[----:B------:R-:W-:Y:S02]  /*12ed0*/  ISETP.GE.AND P0, PT, R10, R13, PT ;  /* 0x0000000d0a00720c */ /* 0x000fe40003f06270 */
[----:B------:R-:W-:-:S02]  /*12ee0*/  FSEL R172, R172, RZ, P5 ;  /* 0x000000ffacac7208 */ /* 0x000fc40002800000 */
[C---:B------:R-:W-:Y:S02]  /*12ef0*/  ISETP.GE.OR P2, PT, R7.reuse, UR44, P0 ;  /* 0x0000002c07007c0c */ /* 0x040fe40008746670 */
[----:B------:R-:W-:-:S11]  /*12f00*/  ISETP.GE.OR P0, PT, R7, UR44, P3 ;  /* 0x0000002c07007c0c */ /* 0x000fd60009f06670 */
        /* <DEDUP_REMOVED lines=22> */
.L_x_2073:
[----:B------:R-:W-:Y:S05]  /*13070*/  BSYNC.RECONVERGENT B2 ;  /* 0x0000000000027941 */ /* 0x000fea0003800200 */
.L_x_2072:
[----:B------:R-:W-:Y:S01]  /*13080*/  BSSY.RECONVERGENT B2, `(.L_x_2074) ;  /* 0x0000018000027945 */ /* 0x000fe20003800200 */
[----:B------:R-:W-:Y:S01]  /*13090*/  IMAD R15, R0, 0x2, R15 ;  /* 0x00000002000f7824 */ /* 0x000fe200078e020f */
[----:B------:R-:W-:Y:S02]  /*130a0*/  FSEL R174, R174, RZ, P5 ;  /* 0x000000ffaeae7208 */ /* 0x000fe40002800000 */
        /* <DEDUP_REMOVED lines=21> */
.L_x_2075:
[----:B------:R-:W-:Y:S05]  /*13200*/  BSYNC.RECONVERGENT B2 ;  /* 0x0000000000027941 */ /* 0x000fea0003800200 */
.L_x_2074:
[C---:B------:R-:W-:Y:S01]  /*13210*/  IMAD.SHL.U32 R10, R15.reuse, 0x4, RZ ;  /* 0x000000040f0a7824 */ /* 0x040fe200078e00ff */
[----:B------:R-:W-:Y:S01]  /*13220*/  BSSY.RECONVERGENT B2, `(.L_x_2076) ;  /* 0x000001f000027945 */ /* 0x000fe20003800200 */
[----:B------:R-:W-:Y:S01]  /*13230*/  IMAD.IADD R14, R15, 0x1, R0 ;  /* 0x000000010f0e7824 */ /* 0x000fe200078e0200 */
[----:B------:R-:W-:Y:S02]  /*13240*/  FSEL R177, R177, RZ, P5 ;  /* 0x000000ffb1b17208 */ /* 0x000fe40002800000 */
[-C--:B------:R-:W-:Y:S01]  /*13250*/  ISETP.GE.AND P0, PT, R10, R13.reuse, PT ;  /* 0x0000000d0a00720c */ /* 0x080fe20003f06270 */
[----:B------:R-:W-:Y:S01]  /*13260*/  IMAD.SHL.U32 R10, R14, 0x4, RZ ;  /* 0x000000040e0a7824 */ /* 0x000fe200078e00ff */
[----:B------:R-:W-:Y:S02]  /*13270*/  FSEL R176, R176, RZ, P5 ;  /* 0x000000ffb0b07208 */ /* 0x000fe40002800000 */
[----:B------:R-:W-:Y:S02]  /*13280*/  ISETP.GE.OR P2, PT, R7, UR44, P0 ;  /* 0x0000002c07007c0c */ /* 0x000fe40008746670 */
[----:B------:R-:W-:-:S04]  /*13290*/  ISETP.GE.AND P3, PT, R10, R13, PT ;  /* 0x0000000d0a00720c */ /* 0x000fc80003f66270 */
[----:B------:R-:W-:-:S07]  /*132a0*/  ISETP.GE.OR P0, PT, R7, UR44, P3 ;  /* 0x0000002c07007c0c */ /* 0x000fce0009f06670 */
[----:B------:R-:W-:Y:S06]  /*132b0*/  @P2 BRA `(.L_x_2077) ;  /* 0x0000000000542947 */ /* 0x000fec0003800000 */
        /* <DEDUP_REMOVED lines=21> */
.L_x_2077:
[----:B------:R-:W-:Y:S05]  /*13410*/  BSYNC.RECONVERGENT B2 ;  /* 0x0000000000027941 */ /* 0x000fea0003800200 */
.L_x_2076:
[----:B------:R-:W-:Y:S01]  /*13420*/  BSSY.RECONVERGENT B2, `(.L_x_2078) ;  /* 0x000001a000027945 */ /* 0x000fe20003800200 */
[----:B------:R-:W-:Y:S01]  /*13430*/  FSEL R179, R179, RZ, P5 ;  /* 0x000000ffb3b37208 */ /* 0x000fe20002800000 */
[----:B------:R-:W-:Y:S01]  /*13440*/  IMAD.IADD R15, R14, 0x1, R0 ;  /* 0x000000010e0f7824 */ /* 0x000fe200078e0200 */
[----:B------:R-:W-:Y:S01]  /*13450*/  FSEL R178, R178, RZ, P5 ;  /* 0x000000ffb2b27208 */ /* 0x000fe20002800000 */
        /* <DEDUP_REMOVED lines=22> */
.L_x_2079:
[----:B------:R-:W-:Y:S05]  /*135c0*/  BSYNC.RECONVERGENT B2 ;  /* 0x0000000000027941 */ /* 0x000fea0003800200 */
.L_x_2078:
        /* <DEDUP_REMOVED lines=32> */
.L_x_2081:
[----:B------:R-:W-:Y:S05]  /*137d0*/  BSYNC.RECONVERGENT B2 ;  /* 0x0000000000027941 */ /* 0x000fea0003800200 */
.L_x_2080:
        /* <DEDUP_REMOVED lines=26> */
.L_x_2083:
[----:B------:R-:W-:Y:S05]  /*13980*/  BSYNC.RECONVERGENT B2 ;  /* 0x0000000000027941 */ /* 0x000fea0003800200 */
.L_x_2082:
        /* <DEDUP_REMOVED lines=32> */
.L_x_2085:
[----:B------:R-:W-:Y:S05]  /*13b90*/  BSYNC.RECONVERGENT B2 ;  /* 0x0000000000027941 */ /* 0x000fea0003800200 */
.L_x_2084:
        /* <DEDUP_REMOVED lines=26> */
.L_x_2087:
[----:B------:R-:W-:Y:S05]  /*13d40*/  BSYNC.RECONVERGENT B2 ;  /* 0x0000000000027941 */ /* 0x000fea0003800200 */
.L_x_2086:
        /* <DEDUP_REMOVED lines=32> */
.L_x_2089:
[----:B------:R-:W-:Y:S05]  /*13f50*/  BSYNC.RECONVERGENT B2 ;  /* 0x0000000000027941 */ /* 0x000fea0003800200 */
.L_x_2088:
        /* <DEDUP_REMOVED lines=26> */
.L_x_2091:
[----:B------:R-:W-:Y:S05]  /*14100*/  BSYNC.RECONVERGENT B2 ;  /* 0x0000000000027941 */ /* 0x000fea0003800200 */
.L_x_2090:
        /* <DEDUP_REMOVED lines=32> */
.L_x_2093:
[----:B------:R-:W-:Y:S05]  /*14310*/  BSYNC.RECONVERGENT B2 ;  /* 0x0000000000027941 */ /* 0x000fea0003800200 */
.L_x_2092:
        /* <DEDUP_REMOVED lines=26> */
.L_x_2095:
[----:B------:R-:W-:Y:S05]  /*144c0*/  BSYNC.RECONVERGENT B2 ;  /* 0x0000000000027941 */ /* 0x000fea0003800200 */
.L_x_2094:
        /* <DEDUP_REMOVED lines=32> */
.L_x_2097:
[----:B------:R-:W-:Y:S05]  /*146d0*/  BSYNC.RECONVERGENT B2 ;  /* 0x0000000000027941 */ /* 0x000fea0003800200 */
.L_x_2096:
        /* <DEDUP_REMOVED lines=26> */
.L_x_2099:
[----:B------:R-:W-:Y:S05]  /*14880*/  BSYNC.RECONVERGENT B2 ;  /* 0x0000000000027941 */ /* 0x000fea0003800200 */
.L_x_2098:
        /* <DEDUP_REMOVED lines=32> */
.L_x_2101:
[----:B------:R-:W-:Y:S05]  /*14a90*/  BSYNC.RECONVERGENT B2 ;  /* 0x0000000000027941 */ /* 0x000fea0003800200 */
.L_x_2100:
        /* <DEDUP_REMOVED lines=26> */
.L_x_2103:
[----:B------:R-:W-:Y:S05]  /*14c40*/  BSYNC.RECONVERGENT B2 ;  /* 0x0000000000027941 */ /* 0x000fea0003800200 */
.L_x_2102:
        /* <DEDUP_REMOVED lines=32> */
.L_x_2105:
[----:B------:R-:W-:Y:S05]  /*14e50*/  BSYNC.RECONVERGENT B2 ;  /* 0x0000000000027941 */ /* 0x000fea0003800200 */
.L_x_2104:
        /* <DEDUP_REMOVED lines=26> */
.L_x_2107:
[----:B------:R-:W-:Y:S05]  /*15000*/  BSYNC.RECONVERGENT B2 ;  /* 0x0000000000027941 */ /* 0x000fea0003800200 */
.L_x_2106:
        /* <DEDUP_REMOVED lines=32> */
.L_x_2109:
[----:B------:R-:W-:Y:S05]  /*15210*/  BSYNC.RECONVERGENT B2 ;  /* 0x0000000000027941 */ /* 0x000fea0003800200 */
.L_x_2108:
        /* <DEDUP_REMOVED lines=26> */
.L_x_2111:
[----:B------:R-:W-:Y:S05]  /*153c0*/  BSYNC.RECONVERGENT B2 ;  /* 0x0000000000027941 */ /* 0x000fea0003800200 */
.L_x_2110:
        /* <DEDUP_REMOVED lines=32> */
.L_x_2113:
[----:B------:R-:W-:Y:S05]  /*155d0*/  BSYNC.RECONVERGENT B2 ;  /* 0x0000000000027941 */ /* 0x000fea0003800200 */
.L_x_2112:
        /* <DEDUP_REMOVED lines=26> */
.L_x_2115:
[----:B------:R-:W-:Y:S05]  /*15780*/  BSYNC.RECONVERGENT B2 ;  /* 0x0000000000027941 */ /* 0x000fea0003800200 */
.L_x_2114:
        /* <DEDUP_REMOVED lines=32> */
.L_x_2117:
[----:B------:R-:W-:Y:S05]  /*15990*/  BSYNC.RECONVERGENT B2 ;  /* 0x0000000000027941 */ /* 0x000fea0003800200 */
.L_x_2116:
        /* <DEDUP_REMOVED lines=26> */
.L_x_2119:
[----:B------:R-:W-:Y:S05]  /*15b40*/  BSYNC.RECONVERGENT B2 ;  /* 0x0000000000027941 */ /* 0x000fea0003800200 */
.L_x_2118:
        /* <DEDUP_REMOVED lines=32> */
.L_x_2121:
[----:B------:R-:W-:Y:S05]  /*15d50*/  BSYNC.RECONVERGENT B2 ;  /* 0x0000000000027941 */ /* 0x000fea0003800200 */
.L_x_2120:
        /* <DEDUP_REMOVED lines=26> */
.L_x_2123:
[----:B------:R-:W-:Y:S05]  /*15f00*/  BSYNC.RECONVERGENT B2 ;  /* 0x0000000000027941 */ /* 0x000fea0003800200 */
.L_x_2122:
        /* <DEDUP_REMOVED lines=32> */
.L_x_2125:
[----:B------:R-:W-:Y:S05]  /*16110*/  BSYNC.RECONVERGENT B2 ;  /* 0x0000000000027941 */ /* 0x000fea0003800200 */
.L_x_2124:
        /* <DEDUP_REMOVED lines=26> */
.L_x_2127:
[----:B------:R-:W-:Y:S05]  /*162c0*/  BSYNC.RECONVERGENT B2 ;  /* 0x0000000000027941 */ /* 0x000fea0003800200 */
.L_x_2126:
        /* <DEDUP_REMOVED lines=32> */
.L_x_2129:
[----:B------:R-:W-:Y:S05]  /*164d0*/  BSYNC.RECONVERGENT B2 ;  /* 0x0000000000027941 */ /* 0x000fea0003800200 */
.L_x_2128:
        /* <DEDUP_REMOVED lines=26> */
.L_x_2131:
[----:B------:R-:W-:Y:S05]  /*16680*/  BSYNC.RECONVERGENT B2 ;  /* 0x0000000000027941 */ /* 0x000fea0003800200 */
.L_x_2130:
[C---:B------:R-:W-:Y:S01]  /*16690*/  IMAD.SHL.U32 R10, R15.reuse, 0x4, RZ ;  /* 0x000000040f0a7824 */ /* 0x040fe200078e00ff */
[----:B------:R-:W-:Y:S01]  /*166a0*/  BSSY.RECONVERGENT B2, `(.L_x_2132) ;  /* 0x0000020000027945 */ /* 0x000fe20003800200 */
[----:B------:R-:W-:Y:S01]  /*166b0*/  IMAD.IADD R14, R15, 0x1, R0 ;  /* 0x000000010f0e7824 */ /* 0x000fe200078e0200 */
[----:B------:R-:W-:Y:S02]  /*166c0*/  ISETP.GE.AND P0, PT, R7, UR44, PT ;  /* 0x0000002c07007c0c */ /* 0x000fe4000bf06270 */
[-C--:B------:R-:W-:Y:S01]  /*166d0*/  ISETP.GE.AND P2, PT, R10, R13.reuse, PT ;  /* 0x0000000d0a00720c */ /* 0x080fe20003f46270 */
[----:B------:R-:W-:Y:S01]  /*166e0*/  IMAD.SHL.U32 R10, R14, 0x4, RZ ;  /* 0x000000040e0a7824 */ /* 0x000fe200078e00ff */
[----:B------:R-:W-:Y:S02]  /*166f0*/  FSEL R233, R233, RZ, P5 ;  /* 0x000000ffe9e97208 */ /* 0x000fe40002800000 */
[----:B------:R-:W-:Y:S02]  /*16700*/  ISETP.GE.OR P2, PT, R7, UR44, P2 ;  /* 0x0000002c07007c0c */ /* 0x000fe40009746670 */
[----:B------:R-:W-:-:S02]  /*16710*/  ISETP.GE.AND P3, PT, R10, R13, PT ;  /* 0x0000000d0a00720c */ /* 0x000fc40003f66270 */
[----:B------:R-:W-:Y:S02]  /*16720*/  FSEL R232, R232, RZ, P5 ;  /* 0x000000ffe8e87208 */ /* 0x000fe40002800000 */
        /* <DEDUP_REMOVED lines=23> */
.L_x_2133:
[----:B------:R-:W-:Y:S05]  /*168a0*/  BSYNC.RECONVERGENT B2 ;  /* 0x0000000000027941 */ /* 0x000fea0003800200 */
.L_x_2132:
[----:B------:R-:W-:Y:S01]  /*168b0*/  BSSY.RECONVERGENT B2, `(.L_x_2134) ;  /* 0x0000019000027945 */ /* 0x000fe20003800200 */
[----:B------:R-:W-:Y:S02]  /*168c0*/  FSEL R235, R235, RZ, P5 ;  /* 0x000000ffebeb7208 */ /* 0x000fe40002800000 */
        /* <DEDUP_REMOVED lines=23> */
.L_x_2135:
[----:B------:R-:W-:Y:S05]  /*16a40*/  BSYNC.RECONVERGENT B2 ;  /* 0x0000000000027941 */ /* 0x000fea0003800200 */
.L_x_2134:
[----:B------:R-:W-:Y:S05]  /*16a50*/  @P0 BRA `(.L_x_2007) ;  /* 0x0000000000700947 */ /* 0x000fea0003800000 */
[----:B------:R-:W-:Y:S01]  /*16a60*/  IMAD.IADD R14, R14, 0x1, R0 ;  /* 0x000000010e0e7824 */ /* 0x000fe200078e0200 */
[----:B------:R-:W-:Y:S01]  /*16a70*/  UMOV UR4, URZ ;  /* 0x000000ff00047c82 */ /* 0x000fe20008000000 */
[----:B------:R-:W-:Y:S01]  /*16a80*/  UMOV UR5, URZ ;  /* 0x000000ff00057c82 */ /* 0x000fe20008000000 */
[----:B------:R-:W-:Y:S02]  /*16a90*/  IMAD.U32 R237, RZ, RZ, UR4 ;  /* 0x00000004ffed7e24 */ /* 0x000fe4000f8e00ff */
[----:B------:R-:W-:Y:S02]  /*16aa0*/  IMAD.SHL.U32 R14, R14, 0x4, RZ ;  /* 0x000000040e0e7824 */ /* 0x000fe400078e00ff */
[----:B------:R-:W-:-:S03]  /*16ab0*/  IMAD.U32 R236, RZ, RZ, UR5 ;  /* 0x00000005ffec7e24 */ /* 0x000fc6000f8e00ff */
        /* <DEDUP_REMOVED lines=22> */
.L_x_2007:
[----:B------:R-:W-:Y:S05]  /*16c20*/  BSYNC.RECONVERGENT B0 ;  /* 0x0000000000007941 */ /* 0x000fea0003800200 */
.L_x_1753:
[----:B--2---:R-:W2:Y:S04]  /*16c30*/  LDL R11, [R1+0x258] ;  /* 0x00025800010b7983 */ /* 0x004ea80000100800 */
[----:B------:R-:W2:Y:S04]  /*16c40*/  LDL R10, [R1+0x25c] ;  /* 0x00025c00010a7983 */ /* 0x000ea80000100800 */
[----:B------:R-:W2:Y:S04]  /*16c50*/  LDL R250, [R1+0x234] ;  /* 0x0002340001fa7983 */ /* 0x000ea80000100800 */
[----:B------:R-:W2:Y:S04]  /*16c60*/  LDL R239, [R1+0x228] ;  /* 0x0002280001ef7983 */ /* 0x000ea80000100800 */
[----:B------:R-:W2:Y:S04]  /*16c70*/  LDL R238, [R1+0x22c] ;  /* 0x00022c0001ee7983 */ /* 0x000ea80000100800 */
[----:B01--4-:R-:W4:Y:S04]  /*16c80*/  LDL R15, [R1+0x220] ;  /* 0x00022000010f7983 */ /* 0x013f280000100800 */
[----:B------:R-:W4:Y:S04]  /*16c90*/  LDL R14, [R1+0x224] ;  /* 0x00022400010e7983 */ /* 0x000f280000100800 */
[----:B------:R-:W4:Y:S04]  /*16ca0*/  LDL R13, [R1+0x218] ;  /* 0x00021800010d7983 */ /* 0x000f280000100800 */
[----:B------:R-:W4:Y:S04]  /*16cb0*/  LDL R12, [R1+0x21c] ;  /* 0x00021c00010c7983 */ /* 0x000f280000100800 */
[----:B---3--:R0:W-:Y:S04]  /*16cc0*/  STL [R1+0x2c8], R55 ;  /* 0x0002c83701007387 */ /* 0x0081e80000100800 */
[----:B0-----:R-:W3:Y:S04]  /*16cd0*/  LDL R55, [R1+0x230] ;  /* 0x0002300001377983 */ /* 0x001ee80000100800 */
[----:B------:R0:W-:Y:S04]  /*16ce0*/  STL [R1+0x2c4], R54 ;  /* 0x0002c43601007387 */ /* 0x0001e80000100800 */
[----:B0-----:R-:W4:Y:S04]  /*16cf0*/  LDL R54, [R1+0x23c] ;  /* 0x00023c0001367983 */ /* 0x001f280000100800 */
[----:B------:R0:W-:Y:S04]  /*16d00*/  STL [R1+0x2c0], R53 ;  /* 0x0002c03501007387 */ /* 0x0001e80000100800 */
        /* <DEDUP_REMOVED lines=28> */
[----:B------:R1:W-:Y:S04]  /*16ed0*/  STL [R1+0x270], R0 ;  /* 0x0002700001007387 */ /* 0x0003e80000100800 */
[----:B0-----:R-:W3:Y:S04]  /*16ee0*/  LDL R44, [R1+0x1d0] ;  /* 0x0001d000012c7983 */ /* 0x001ee80000100800 */
        /* <DEDUP_REMOVED lines=11> */
[----:B--2--5:R-:W-:Y:S01]  /*16fa0*/  FMUL.FTZ R11, R11, R38 ;  /* 0x000000260b0b7220 */ /* 0x024fe20000410000 */
[----:B------:R-:W-:-:S04]  /*16fb0*/  FMUL.FTZ R10, R10, R39 ;  /* 0x000000270a0a7220 */ /* 0x000fc80000410000 */
[----:B----4-:R-:W-:Y:S02]  /*16fc0*/  FFMA.FTZ R10, R46, R41, R10 ;  /* 0x000000292e0a7223 */ /* 0x010fe4000001000a */
[----:B------:R-:W2:Y:S02]  /*16fd0*/  LDL R46, [R1+0x1d8] ;  /* 0x0001d800012e7983 */ /* 0x000ea40000100800 */
[----:B------:R-:W-:Y:S02]  /*16fe0*/  FFMA.FTZ R10, R48, R37, R10 ;  /* 0x00000025300a7223 */ /* 0x000fe4000001000a */
[----:B------:R-:W4:Y:S02]  /*16ff0*/  LDL R48, [R1+0x1e0] ;  /* 0x0001e00001307983 */ /* 0x000f240000100800 */
[----:B------:R-:W-:Y:S02]  /*17000*/  FFMA.FTZ R10, R50, R35, R10 ;  /* 0x00000023320a7223 */ /* 0x000fe4000001000a */
[----:B------:R-:W2:Y:S02]  /*17010*/  LDL R50, [R1+0x1e8] ;  /* 0x0001e80001327983 */ /* 0x000ea40000100800 */
[----:B------:R-:W-:Y:S01]  /*17020*/  FFMA.FTZ R10, R52, R33, R10 ;  /* 0x00000021340a7223 */ /* 0x000fe2000001000a */
[----:B---3--:R-:W-:Y:S01]  /*17030*/  FFMA.FTZ R11, R45, R40, R11 ;  /* 0x000000282d0b7223 */ /* 0x008fe2000001000b */
[----:B------:R-:W3:Y:S02]  /*17040*/  LDL R52, [R1+0x204] ;  /* 0x0002040001347983 */ /* 0x000ee40000100800 */
[----:B------:R-:W-:Y:S01]  /*17050*/  FFMA.FTZ R10, R54, R31, R10 ;  /* 0x0000001f360a7223 */ /* 0x000fe2000001000a */
[----:B------:R-:W-:Y:S01]  /*17060*/  FFMA.FTZ R11, R47, R36, R11 ;  /* 0x000000242f0b7223 */ /* 0x000fe2000001000b */
[----:B------:R-:W4:Y:S02]  /*17070*/  LDL R54, [R1+0x20c] ;  /* 0x00020c0001367983 */ /* 0x000f240000100800 */
[----:B------:R-:W-:Y:S01]  /*17080*/  FFMA.FTZ R10, R250, R29, R10 ;  /* 0x0000001dfa0a7223 */ /* 0x000fe2000001000a */
[----:B------:R-:W-:Y:S01]  /*17090*/  FFMA.FTZ R11, R49, R34, R11 ;  /* 0x00000022310b7223 */ /* 0x000fe2000001000b */
[----:B------:R-:W2:Y:S02]  /*170a0*/  LDL R250, [R1+0x1f8] ;  /* 0x0001f80001fa7983 */ /* 0x000ea40000100800 */
        /* <DEDUP_REMOVED lines=8> */
[----:B------:R-:W2:Y:S03]  /*17130*/  LDL R53, [R1+0x200] ;  /* 0x0002000001357983 */ /* 0x000ea60000100800 */
[----:B------:R-:W-:Y:S01]  /*17140*/  FFMA.FTZ R11, R239, R26, R11 ;  /* 0x0000001aef0b7223 */ /* 0x000fe2000001000b */
[----:B------:R-:W2:Y:S03]  /*17150*/  LDL R55, [R1+0x208] ;  /* 0x0002080001377983 */ /* 0x000ea60000100800 */
[----:B------:R-:W-:Y:S01]  /*17160*/  FFMA.FTZ R11, R15, R24, R11 ;  /* 0x000000180f0b7223 */ /* 0x000fe2000001000b */
[----:B------:R-:W2:Y:S03]  /*17170*/  LDL R239, [R1+0x1fc] ;  /* 0x0001fc0001ef7983 */ /* 0x000ea60000100800 */
[----:B------:R-:W-:Y:S01]  /*17180*/  FFMA.FTZ R11, R13, R22, R11 ;  /* 0x000000160d0b7223 */ /* 0x000fe2000001000b */
[----:B------:R-:W2:Y:S04]  /*17190*/  LDL R49, [R1+0x1ec] ;  /* 0x0001ec0001317983 */ /* 0x000ea80000100800 */
[----:B------:R-:W2:Y:S04]  /*171a0*/  LDL R47, [R1+0x1e4] ;  /* 0x0001e400012f7983 */ /* 0x000ea80000100800 */
[----:B------:R-:W2:Y:S04]  /*171b0*/  LDL R45, [R1+0x1dc] ;  /* 0x0001dc00012d7983 */ /* 0x000ea80000100800 */
[----:B------:R-:W2:Y:S04]  /*171c0*/  LDL R15, [R1+0x1cc] ;  /* 0x0001cc00010f7983 */ /* 0x000ea80000100800 */
[----:B------:R-:W2:Y:S04]  /*171d0*/  LDL R14, [R1+0x1c0] ;  /* 0x0001c000010e7983 */ /* 0x000ea80000100800 */
[----:B------:R-:W2:Y:S04]  /*171e0*/  LDL R13, [R1+0x1c4] ;  /* 0x0001c400010d7983 */ /* 0x000ea80000100800 */
[----:B------:R-:W2:Y:S01]  /*171f0*/  LDL R12, [R1+0x1b8] ;  /* 0x0001b800010c7983 */ /* 0x000ea20000100800 */
[----:B------:R-:W-:Y:S01]  /*17200*/  FFMA.FTZ R11, R2, R20, R11 ;  /* 0x00000014020b7223 */ /* 0x000fe2000001000b */
[----:B------:R-:W-:-:S02]  /*17210*/  FFMA.FTZ R10, R0, R21, R10 ;  /* 0x00000015000a7223 */ /* 0x000fc4000001000a */
[----:B------:R-:W2:Y:S04]  /*17220*/  LDL R2, [R1+0x198] ;  /* 0x0001980001027983 */ /* 0x000ea80000100800 */
[----:B------:R-:W2:Y:S01]  /*17230*/  LDL R0, [R1+0x19c] ;  /* 0x00019c0001007983 */ /* 0x000ea20000100800 */
[----:B----4-:R-:W-:-:S04]  /*17240*/  FFMA.FTZ R10, R54, R19, R10 ;  /* 0x00000013360a7223 */ /* 0x010fc8000001000a */
[----:B---3--:R-:W-:Y:S01]  /*17250*/  FFMA.FTZ R10, R52, R17, R10 ;  /* 0x00000011340a7223 */ /* 0x008fe2000001000a */
[----:B--2---:R-:W-:Y:S02]  /*17260*/  FFMA.FTZ R11, R55, R18, R11 ;  /* 0x00000012370b7223 */ /* 0x004fe4000001000b */
[----:B------:R0:W5:Y:S02]  /*17270*/  LDL.LU R55, [R1+0x2c8] ;  /* 0x0002c80001377983 */ /* 0x0001640000300800 */
[----:B------:R-:W-:Y:S01]  /*17280*/  FFMA.FTZ R11, R53, R16, R11 ;  /* 0x00000010350b7223 */ /* 0x000fe2000001000b */
[----:B------:R-:W-:Y:S01]  /*17290*/  FFMA.FTZ R10, R239, R137, R10 ;  /* 0x00000089ef0a7223 */ /* 0x000fe2000001000a */
        /* <DEDUP_REMOVED lines=9> */
[----:B------:R-:W2:Y:S02]  /*17330*/  LDL R250, [R1+0x190] ;  /* 0x0001900001fa7983 */ /* 0x000ea40000100800 */
[----:B------:R-:W-:Y:S01]  /*17340*/  FFMA.FTZ R11, R48, R142, R11 ;  /* 0x0000008e300b7223 */ /* 0x000fe2000001000b */
[----:B------:R-:W-:Y:S01]  /*17350*/  FFMA.FTZ R10, R45, R145, R10 ;  /* 0x000000912d0a7223 */ /* 0x000fe2000001000a */
[----:B------:R-:W3:Y:S02]  /*17360*/  LDL R239, [R1+0x194] ;  /* 0x0001940001ef7983 */ /* 0x000ee40000100800 */
[----:B------:R-:W-:Y:S01]  /*17370*/  FFMA.FTZ R11, R46, R144, R11 ;  /* 0x000000902e0b7223 */ /* 0x000fe2000001000b */
[----:B------:R-:W-:Y:S01]  /*17380*/  FFMA.FTZ R10, R43, R147, R10 ;  /* 0x000000932b0a7223 */ /* 0x000fe2000001000a */
[----:B------:R-:W4:Y:S02]  /*17390*/  LDL R238, [R1+0x170] ;  /* 0x0001700001ee7983 */ /* 0x000f240000100800 */
        /* <DEDUP_REMOVED lines=15> */
[----:B------:R-:W-:-:S02]  /*17490*/  FFMA.FTZ R11, R6, R156, R11 ;  /* 0x0000009c060b7223 */ /* 0x000fc4000001000b */
        /* <DEDUP_REMOVED lines=29> */
[----:B------:R-:W2:Y:S01]  /*17670*/  LDL R5, [R1+0x12c] ;  /* 0x00012c0001057983 */ /* 0x000ea20000100800 */
[----:B------:R-:W-:Y:S01]  /*17680*/  FFMA.FTZ R11, R8, R166, R11 ;  /* 0x000000a6080b7223 */ /* 0x000fe2000001000b */
[----:B------:R-:W-:Y:S02]  /*17690*/  FFMA.FTZ R10, R7, R167, R10 ;  /* 0x000000a7070a7223 */ /* 0x000fe4000001000a */
        /* <DEDUP_REMOVED lines=8> */
[----:B------:R-:W3:Y:S01]  /*17720*/  LDL R51, [R1+0x110] ;  /* 0x0001100001337983 */ /* 0x000ee20000100800 */
[----:B------:R-:W-:Y:S01]  /*17730*/  FFMA.FTZ R11, R50, R172, R11 ;  /* 0x000000ac320b7223 */ /* 0x000fe2000001000b */
[----:B------:R-:W-:-:S02]  /*17740*/  FFMA.FTZ R10, R49, R173, R10 ;  /* 0x000000ad310a7223 */ /* 0x000fc4000001000a */
[----:B------:R-:W3:Y:S01]  /*17750*/  LDL R50, [R1+0x114] ;  /* 0x0001140001327983 */ /* 0x000ee20000100800 */
[----:B------:R-:W-:Y:S01]  /*17760*/  FFMA.FTZ R11, R48, R174, R11 ;  /* 0x000000ae300b7223 */ /* 0x000fe2000001000b */
[----:B------:R-:W-:Y:S02]  /*17770*/  FFMA.FTZ R10, R47, R175, R10 ;  /* 0x000000af2f0a7223 */ /* 0x000fe4000001000a */
        /* <DEDUP_REMOVED lines=22> */
[----:B------:R-:W3:Y:S04]  /*178e0*/  LDL R14, [R1+0xd8] ;  /* 0x0000d800010e7983 */ /* 0x000ee80000100800 */
[----:B------:R-:W3:Y:S04]  /*178f0*/  LDL R13, [R1+0xdc] ;  /* 0x0000dc00010d7983 */ /* 0x000ee80000100800 */
[----:B------:R-:W3:Y:S04]  /*17900*/  LDL R4, [R1+0xb8] ;  /* 0x0000b80001047983 */ /* 0x000ee80000100800 */
[----:B------:R-:W3:Y:S04]  /*17910*/  LDL R3, [R1+0xbc] ;  /* 0x0000bc0001037983 */ /* 0x000ee80000100800 */
[----:B------:R-:W3:Y:S04]  /*17920*/  LDL R2, [R1+0xb0] ;  /* 0x0000b00001027983 */ /* 0x000ee80000100800 */
[----:B------:R-:W3:Y:S01]  /*17930*/  LDL R0, [R1+0xb4] ;  /* 0x0000b40001007983 */ /* 0x000ee20000100800 */
[----:B----4-:R-:W-:-:S03]  /*17940*/  FFMA.FTZ R11, R6, R188, R11 ;  /* 0x000000bc060b7223 */ /* 0x010fc6000001000b */
[----:B------:R-:W4:Y:S01]  /*17950*/  LDL R6, [R1+0xc0] ;  /* 0x0000c00001067983 */ /* 0x000f220000100800 */
[----:B--2---:R-:W-:-:S03]  /*17960*/  FFMA.FTZ R10, R5, R189, R10 ;  /* 0x000000bd050a7223 */ /* 0x004fc6000001000a */
[----:B------:R-:W2:Y:S01]  /*17970*/  LDL R5, [R1+0xc4] ;  /* 0x0000c40001057983 */ /* 0x000ea20000100800 */
[----:B---3--:R-:W-:-:S03]  /*17980*/  FFMA.FTZ R11, R8, R190, R11 ;  /* 0x000000be080b7223 */ /* 0x008fc6000001000b */
[----:B------:R-:W3:Y:S01]  /*17990*/  LDL R8, [R1+0xc8] ;  /* 0x0000c80001087983 */ /* 0x000ee20000100800 */
[----:B------:R-:W-:-:S03]  /*179a0*/  FFMA.FTZ R10, R7, R191, R10 ;  /* 0x000000bf070a7223 */ /* 0x000fc6000001000a */
[----:B------:R-:W4:Y:S01]  /*179b0*/  LDL R7, [R1+0xcc] ;  /* 0x0000cc0001077983 */ /* 0x000f220000100800 */
[----:B------:R-:W-:-:S03]  /*179c0*/  FFMA.FTZ R11, R12, R192, R11 ;  /* 0x000000c00c0b7223 */ /* 0x000fc6000001000b */
[----:B------:R-:W2:Y:S01]  /*179d0*/  LDL R12, [R1+0xd0] ;  /* 0x0000d000010c7983 */ /* 0x000ea20000100800 */
[----:B------:R-:W-:-:S03]  /*179e0*/  FFMA.FTZ R10, R9, R193, R10 ;  /* 0x000000c1090a7223 */ /* 0x000fc6000001000a */
[----:B------:R-:W3:Y:S01]  /*179f0*/  LDL R9, [R1+0xd4] ;  /* 0x0000d40001097983 */ /* 0x000ee20000100800 */
[----:B------:R-:W-:-:S03]  /*17a00*/  FFMA.FTZ R11, R51, R194, R11 ;  /* 0x000000c2330b7223 */ /* 0x000fc6000001000b */
[----:B------:R0:W5:Y:S01]  /*17a10*/  LDL.LU R51, [R1+0x2b8] ;  /* 0x0002b80001337983 */ /* 0x0001620000300800 */
        /* <DEDUP_REMOVED lines=12> */
[----:B------:R-:W-:Y:S01]  /*17ae0*/  FFMA.FTZ R10, R44, R201, R10 ;  /* 0x000000c92c0a7223 */ /* 0x000fe2000001000a */
[----:B------:R-:W-:Y:S02]  /*17af0*/  FFMA.FTZ R11, R250, R202, R11 ;  /* 0x000000cafa0b7223 */ /* 0x000fe4000001000b */
[----:B------:R0:W5:Y:S01]  /*17b00*/  LDL.LU R44, [R1+0x29c] ;  /* 0x00029c00012c7983 */ /* 0x0001620000300800 */
        /* <DEDUP_REMOVED lines=14> */
[----:B------:R-:W4:Y:S01]  /*17bf0*/  LDL R13, [R1+0x68] ;  /* 0x00006800010d7983 */ /* 0x000f220000100800 */
[----:B--2---:R-:W-:-:S03]  /*17c00*/  FFMA.FTZ R11, R12, R210, R11 ;  /* 0x000000d20c0b7223 */ /* 0x004fc6000001000b */
[----:B------:R-:W2:Y:S01]  /*17c10*/  LDL R12, [R1+0x6c] ;  /* 0x00006c00010c7983 */ /* 0x000ea20000100800 */
[----:B---3--:R-:W-:-:S03]  /*17c20*/  FFMA.FTZ R10, R9, R211, R10 ;  /* 0x000000d3090a7223 */ /* 0x008fc6000001000a */
[----:B------:R-:W3:Y:S01]  /*17c30*/  LDL R9, [R1+0xa0] ;  /* 0x0000a00001097983 */ /* 0x000ee20000100800 */
[----:B------:R-:W-:Y:S01]  /*17c40*/  FFMA.FTZ R11, R8, R212, R11 ;  /* 0x000000d4080b7223 */ /* 0x000fe2000001000b */
[----:B----4-:R-:W-:Y:S02]  /*17c50*/  FFMA.FTZ R10, R7, R213, R10 ;  /* 0x000000d5070a7223 */ /* 0x010fe4000001000a */
[----:B------:R-:W4:Y:S01]  /*17c60*/  LDL R8, [R1+0xa4] ;  /* 0x0000a40001087983 */ /* 0x000f220000100800 */
        /* <DEDUP_REMOVED lines=11> */
[----:B------:R-:W2:Y:S04]  /*17d20*/  LDL R2, [R1+0x8c] ;  /* 0x00008c0001027983 */ /* 0x000ea80000100800 */
[----:B------:R-:W2:Y:S01]  /*17d30*/  LDL R0, [R1+0x80] ;  /* 0x0000800001007983 */ /* 0x000ea20000100800 */
[----:B------:R-:W-:-:S03]  /*17d40*/  FFMA.FTZ R11, R43, R220, R11 ;  /* 0x000000dc2b0b7223 */ /* 0x000fc6000001000b */
[----:B------:R0:W5:Y:S01]  /*17d50*/  LDL.LU R43, [R1+0x298] ;  /* 0x00029800012b7983 */ /* 0x0001620000300800 */
[----:B------:R-:W-:-:S03]  /*17d60*/  FFMA.FTZ R10, R42, R221, R10 ;  /* 0x000000dd2a0a7223 */ /* 0x000fc6000001000a */
[----:B------:R0:W5:Y:S01]  /*17d70*/  LDL.LU R42, [R1+0x294] ;  /* 0x00029400012a7983 */ /* 0x0001620000300800 */
[----:B---3--:R-:W-:-:S03]  /*17d80*/  FFMA.FTZ R11, R9, R222, R11 ;  /* 0x000000de090b7223 */ /* 0x008fc6000001000b */
[----:B------:R0:W5:Y:S01]  /*17d90*/  LDL.LU R9, [R1+0x290] ;  /* 0x0002900001097983 */ /* 0x0001620000300800 */
[----:B----4-:R-:W-:-:S03]  /*17da0*/  FFMA.FTZ R10, R8, R223, R10 ;  /* 0x000000df080a7223 */ /* 0x010fc6000001000a */
[----:B------:R0:W5:Y:S01]  /*17db0*/  LDL.LU R8, [R1+0x28c] ;  /* 0x00028c0001087983 */ /* 0x0001620000300800 */
[----:B--2---:R-:W-:-:S03]  /*17dc0*/  FFMA.FTZ R11, R7, R224, R11 ;  /* 0x000000e0070b7223 */ /* 0x004fc6000001000b */
        /* <DEDUP_REMOVED lines=13> */
[----:B------:R-:W-:-:S04]  /*17ea0*/  FFMA.FTZ R10, R250, R231, R10 ;  /* 0x000000e7fa0a7223 */ /* 0x000fc8000001000a */
[----:B------:R-:W-:Y:S02]  /*17eb0*/  FFMA.FTZ R10, R238, R233, R10 ;  /* 0x000000e9ee0a7223 */ /* 0x000fe4000001000a */
[----:B------:R-:W1:Y:S01]  /*17ec0*/  S2R R238, SR_TID.X ;  /* 0x0000000000ee7919 */ /* 0x000e620000002100 */
[----:B------:R-:W-:Y:S01]  /*17ed0*/  FFMA.FTZ R11, R239, R232, R11 ;  /* 0x000000e8ef0b7223 */ /* 0x000fe2000001000b */
[----:B------:R-:W-:-:S03]  /*17ee0*/  FFMA.FTZ R10, R14, R235, R10 ;  /* 0x000000eb0e0a7223 */ /* 0x000fc6000001000a */
[----:B------:R-:W-:Y:S01]  /*17ef0*/  FFMA.FTZ R11, R15, R234, R11 ;  /* 0x000000ea0f0b7223 */ /* 0x000fe2000001000b */
[----:B------:R-:W-:Y:S01]  /*17f00*/  UMOV UR4, 0xffffffff ;  /* 0xffffffff00047882 */ /* 0x000fe20000000000 */
[----:B------:R-:W-:Y:S02]  /*17f10*/  FFMA.FTZ R10, R12, R237, R10 ;  /* 0x000000ed0c0a7223 */ /* 0x000fe4000001000a */
[----:B------:R-:W-:-:S04]  /*17f20*/  FFMA.FTZ R11, R13, R236, R11 ;  /* 0x000000ec0d0b7223 */ /* 0x000fc8000001000b */
[----:B------:R-:W-:Y:S01]  /*17f30*/  FADD.FTZ R10, R11, R10 ;  /* 0x0000000a0b0a7221 */ /* 0x000fe20000010000 */
[----:B-1----:R-:W-:Y:S01]  /*17f40*/  LOP3.LUT R239, R238, 0x1, RZ, 0xc0, !PT ;  /* 0x00000001eeef7812 */ /* 0x002fe200078ec0ff */
[----:B0-----:R-:W-:Y:S06]  /*17f50*/  BRA.DIV UR4, `(.L_x_2136) ;  /* 0x0000005204847947 */ /* 0x001fec000b800000 */
[----:B------:R0:W1:Y:S02]  /*17f60*/  SHFL.BFLY PT, R14, R10, 0x1, 0x1f ;  /* 0x0c201f000a0e7f89 */ /* 0x00006400000e0000 */
.L_x_2207:
[----:B------:R-:W-:Y:S01]  /*17f70*/  ISETP.EQ.U32.OR P0, PT, R239, 0x1, P0 ;  /* 0x00000001ef00780c */ /* 0x000fe20000702470 */
[----:B-1----:R-:W-:Y:S01]  /*17f80*/  FADD.FTZ R12, R10, R14 ;  /* 0x0000000e0a0c7221 */ /* 0x002fe20000010000 */
[----:B------:R-:W-:Y:S03]  /*17f90*/  BSSY.RECONVERGENT B0, `(.L_x_2137) ;  /* 0x0000019000007945 */ /* 0x000fe60003800200 */
[----:B------:R-:W-:-:S08]  /*17fa0*/  FMUL.FTZ R12, R12, UR22 ;  /* 0x000000160c0c7c20 */ /* 0x000fd00008410000 */
[----:B------:R-:W-:Y:S05]  /*17fb0*/  @P0 BRA `(.L_x_2138) ;  /* 0x0000000000580947 */ /* 0x000fea0003800000 */
[----:B------:R-:W1:Y:S01]  /*17fc0*/  LDC R11, c[0x0][0x430] ;  /* 0x00010c00ff0b7b82 */ /* 0x000e620000000800 */
[----:B------:R-:W1:Y:S01]  /*17fd0*/  LDCU UR4, c[0x0][0x408] ;  /* 0x00008100ff0477ac */ /* 0x000e620008000800 */
[----:B------:R-:W-:Y:S02]  /*17fe0*/  ISETP.NE.U32.AND P0, PT, RZ, UR18, PT ;  /* 0x00000012ff007c0c */ /* 0x000fe4000bf05070 */
[----:B------:R-:W-:Y:S02]  /*17ff0*/  ISETP.NE.U32.AND P2, PT, RZ, UR16, PT ;  /* 0x00000010ff007c0c */ /* 0x000fe4000bf45070 */
[----:B------:R-:W-:Y:S02]  /*18000*/  ISETP.NE.AND.EX P0, PT, RZ, UR19, PT, P0 ;  /* 0x00000013ff007c0c */ /* 0x000fe4000bf05300 */
[----:B------:R-:W-:Y:S01]  /*18010*/  ISETP.NE.AND.EX P2, PT, RZ, UR17, PT, P2 ;  /* 0x00000011ff007c0c */ /* 0x000fe2000bf45320 */
[----:B-1----:R-:W-:-:S10]  /*18020*/  VIADD R11, R11, UR4 ;  /* 0x000000040b0b7c36 */ /* 0x002fd40008000000 */
[----:B-----5:R-:W-:Y:S02]  /*18030*/  @P0 ISETP.GE.AND P3, PT, R7, R11, PT ;  /* 0x0000000b0700020c */ /* 0x020fe40003f66270 */
[----:B0-----:R-:W0:Y:S02]  /*18040*/  @P2 LDC.64 R10, c[0x0][0x438] ;  /* 0x00010e00ff0a2b82 */ /* 0x001e240000000a00 */
[----:B0-----:R-:W-:-:S06]  /*18050*/  @P2 IMAD.WIDE R10, R244, 0x4, R10 ;  /* 0x00000004f40a2825 */ /* 0x001fcc00078e020a */
[----:B------:R-:W2:Y:S01]  /*18060*/  @P2 LDG.E R10, desc[UR36][R10.64] ;  /* 0x000000240a0a2981 */ /* 0x000ea2000c1e1900 */
[----:B------:R-:W0:Y:S01]  /*18070*/  @P0 S2R R7, SR_CTAID.X ;  /* 0x0000000000070919 */ /* 0x000e220000002500 */
[----:B--2---:R-:W-:Y:S02]  /*18080*/  @P2 FADD.FTZ R12, R12, R10 ;  /* 0x0000000a0c0c2221 */ /* 0x004fe40000010000 */
[----:B------:R-:W0:Y:S02]  /*18090*/  @P0 LDC.64 R10, c[0x0][0x448] ;  /* 0x00011200ff0a0b82 */ /* 0x000e240000000a00 */
[----:B0-----:R-:W-:-:S06]  /*180a0*/  @P0 IMAD.WIDE.U32 R10, R7, 0x4, R10 ;  /* 0x00000004070a0825 */ /* 0x001fcc00078e000a */
[----:B------:R-:W2:Y:S01]  /*180b0*/  @P0 LDG.E R10, desc[UR36][R10.64] ;  /* 0x000000240a0a0981 */ /* 0x000ea2000c1e1900 */
[----:B------:R-:W-:-:S04]  /*180c0*/  @P0 SEL R7, RZ, UR39, P3 ;  /* 0x00000027ff070c07 */ /* 0x000fc80009800000 */
[----:B------:R-:W-:-:S04]  /*180d0*/  @P0 IADD3 R7, PT, PT, R5, -UR43, R7 ;  /* 0x8000002b05070c10 */ /* 0x000fc8000fffe007 */
[----:B------:R-:W-:-:S05]  /*180e0*/  @P0 I2FP.F32.S32 R7, R7 ;  /* 0x0000000700070245 */ /* 0x000fca0000201400 */
[----:B--2---:R-:W-:-:S05]  /*180f0*/  @P0 FFMA.FTZ R12, R7, R10, R12 ;  /* 0x0000000a070c0223 */ /* 0x004fca000001000c */
[----:B------:R1:W-:Y:S01]  /*18100*/  STS [R245], R12 ;  /* 0x0000000cf5007388 */ /* 0x0003e20000000800 */
[----:B------:R-:W-:-:S07]  /*18110*/  @!P4 FMNMX.FTZ R251, R251, R12, !PT ;  /* 0x0000000cfbfbc209 */ /* 0x000fce0007810000 */
.L_x_2138:
[----:B------:R-:W-:Y:S05]  /*18120*/  BSYNC.RECONVERGENT B0 ;  /* 0x0000000000007941 */ /* 0x000fea0003800200 */
.L_x_2137:
[----:B0-----:R-:W2:Y:S01]  /*18130*/  LDL R10, [R1+0x268] ;  /* 0x00026800010a7983 */ /* 0x001ea20000100800 */
[----:B-----5:R-:W-:Y:S01]  /*18140*/  VIADD R7, R5, 0x3f ;  /* 0x0000003f05077836 */ /* 0x020fe20000000000 */
[----:B------:R-:W-:Y:S01]  /*18150*/  IADD3 R3, P2, PT, R3, 0x40, RZ ;  /* 0x0000004003037810 */ /* 0x000fe20007f5e0ff */
[----:B------:R-:W-:Y:S02]  /*18160*/  VIADD R5, R5, 0x40 ;  /* 0x0000004005057836 */ /* 0x000fe40000000000 */
[----:B-1----:R-:W-:Y:S02]  /*18170*/  VIADD R245, R245, 0x100 ;  /* 0x00000100f5f57836 */ /* 0x002fe40000000000 */
[----:B------:R-:W-:Y:S02]  /*18180*/  VIADD R244, R244, 0x40 ;  /* 0x00000040f4f47836 */ /* 0x000fe40000000000 */
[----:B------:R-:W-:Y:S01]  /*18190*/  IMAD.X R4, RZ, RZ, R4, P2 ;  /* 0x000000ffff047224 */ /* 0x000fe200010e0604 */
[----:B--2---:R-:W-:-:S13]  /*181a0*/  ISETP.GE.AND P0, PT, R7, R10, PT ;  /* 0x0000000a0700720c */ /* 0x004fda0003f06270 */
[----:B------:R-:W-:Y:S05]  /*181b0*/  @!P0 BRA `(.L_x_2139) ;  /* 0xfffffeb000948947 */ /* 0x000fea000383ffff */
.L_x_1752:
[----:B------:R-:W-:Y:S05]  /*181c0*/  BSYNC B1 ;  /* 0x0000000000017941 */ /* 0x000fea0003800000 */
.L_x_1751:
[----:B------:R-:W-:Y:S01]  /*181d0*/  UMOV UR4, 0xffffffff ;  /* 0xffffffff00047882 */ /* 0x000fe20000000000 */
[----:B0-----:R-:W-:Y:S02]  /*181e0*/  LOP3.LUT P0, R5, R238, 0x1f, RZ, 0xc0, !PT ;  /* 0x0000001fee057812 */ /* 0x001fe4000780c0ff */
[----:B------:R-:W-:Y:S11]  /*181f0*/  BRA.DIV UR4, `(.L_x_2140) ;  /* 0x0000005204047947 */ /* 0x000ff6000b800000 */
[----:B------:R-:W0:Y:S02]  /*18200*/  SHFL.BFLY PT, R14, R251, 0x10, 0x1f ;  /* 0x0e001f00fb0e7f89 */ /* 0x000e2400000e0000 */
[----:B0-----:R-:W-:-:S05]  /*18210*/  FMNMX.FTZ R13, R14, R251, !PT ;  /* 0x000000fb0e0d7209 */ /* 0x001fca0007810000 */
[----:B------:R-:W0:Y:S02]  /*18220*/  SHFL.BFLY PT, R14, R13, 0x8, 0x1f ;  /* 0x0d001f000d0e7f89 */ /* 0x000e2400000e0000 */
[----:B0-----:R-:W-:-:S05]  /*18230*/  FMNMX.FTZ R2, R13, R14, !PT ;  /* 0x0000000e0d027209 */ /* 0x001fca0007810000 */
[----:B------:R-:W0:Y:S02]  /*18240*/  SHFL.BFLY PT, R14, R2, 0x4, 0x1f ;  /* 0x0c801f00020e7f89 */ /* 0x000e2400000e0000 */
[----:B0-----:R-:W-:-:S05]  /*18250*/  FMNMX.FTZ R3, R2, R14, !PT ;  /* 0x0000000e02037209 */ /* 0x001fca0007810000 */
[----:B------:R0:W1:Y:S02]  /*18260*/  SHFL.BFLY PT, R14, R3, 0x2, 0x1f ;  /* 0x0c401f00030e7f89 */ /* 0x00006400000e0000 */
.L_x_2213:
[----:B------:R-:W2:Y:S01]  /*18270*/  S2R R12, SR_CgaCtaId ;  /* 0x00000000000c7919 */ /* 0x000ea20000008800 */
[----:B------:R-:W-:Y:S01]  /*18280*/  MOV R11, 0x400 ;  /* 0x00000400000b7802 */ /* 0x000fe20000000f00 */
[----:B------:R-:W-:Y:S05]  /*18290*/  WARPSYNC.ALL ;  /* 0x0000000000007948 */ /* 0x000fea0003800000 */
[----:B01----:R-:W-:Y:S02]  /*182a0*/  FMNMX.FTZ R3, R3, R14, !PT ;  /* 0x0000000e03037209 */ /* 0x003fe40007810000 */
[----:B--2---:R-:W-:-:S04]  /*182b0*/  LEA R27, R12, R11, 0x18 ;  /* 0x0000000b0c1b7211 */ /* 0x004fc800078ec0ff */
[----:B------:R-:W-:Y:S01]  /*182c0*/  @!P0 LEA.HI R2, R238, R27, RZ, 0x1d ;  /* 0x0000001bee028211 */ /* 0x000fe200078fe8ff */
[----:B------:R-:W-:-:S04]  /*182d0*/  IMAD R28, R5, 0x4, R27 ;  /* 0x00000004051c7824 */ /* 0x000fc800078e021b */
[----:B------:R0:W-:Y:S01]  /*182e0*/  @!P0 STS [R2], R3 ;  /* 0x0000000302008388 */ /* 0x0001e20000000800 */
[----:B------:R-:W-:Y:S01]  /*182f0*/  BAR.SYNC.DEFER_BLOCKING 0x0 ;  /* 0x0000000000007b1d */ /* 0x000fe20000010000 */
[----:B------:R-:W-:Y:S01]  /*18300*/  ISETP.GT.U32.AND P0, PT, R5, 0x3, PT ;  /* 0x000000030500780c */ /* 0x000fe20003f04070 */
[----:B0-----:R-:W-:Y:S02]  /*18310*/  IMAD.MOV.U32 R2, RZ, RZ, -0x800001 ;  /* 0xff7fffffff027424 */ /* 0x001fe400078e00ff */
[----:B------:R-:W-:-:S04]  /*18320*/  VIADD R4, R238, UR13 ;  /* 0x0000000dee047c36 */ /* 0x000fc80008000000 */
[----:B------:R-:W0:Y:S01]  /*18330*/  S2UR UR7, SR_CTAID.Y ;  /* 0x00000000000779c3 */ /* 0x000e220000002600 */
[----:B------:R-:W-:Y:S01]  /*18340*/  BSSY.RECONVERGENT B0, `(.L_x_2141) ;  /* 0x0000155000007945 */ /* 0x000fe20003800200 */
[----:B------:R-:W-:-:S04]  /*18350*/  IMAD.MOV.U32 R8, RZ, RZ, RZ ;  /* 0x000000ffff087224 */ /* 0x000fc800078e00ff */
[----:B------:R-:W1:Y:S01]  /*18360*/  @!P0 LDS R2, [R28] ;  /* 0x000000001c028984 */ /* 0x000e620000000800 */
[----:B------:R-:W-:-:S03]  /*18370*/  ISETP.GE.AND P0, PT, R4, UR43, PT ;  /* 0x0000002b04007c0c */ /* 0x000fc6000bf06270 */
[----:B-1----:R-:W1:Y:S02]  /*18380*/  SHFL.BFLY PT, R3, R2, 0x2, 0x1f ;  /* 0x0c401f0002037f89 */ /* 0x002e6400000e0000 */
[----:B-1----:R-:W-:-:S05]  /*18390*/  FMNMX.FTZ R6, R3, R2, !PT ;  /* 0x0000000203067209 */ /* 0x002fca0007810000 */
[----:B------:R-:W1:Y:S02]  /*183a0*/  SHFL.BFLY PT, R3, R6, 0x1, 0x1f ;  /* 0x0c201f0006037f89 */ /* 0x000e6400000e0000 */
[----:B-1----:R-:W-:Y:S01]  /*183b0*/  FMNMX.FTZ R7, R6, R3, !PT ;  /* 0x0000000306077209 */ /* 0x002fe20007810000 */
[----:B0-----:R-:W-:Y:S02]  /*183c0*/  IMAD R3, R0, UR7, RZ ;  /* 0x0000000700037c24 */ /* 0x001fe4000f8e02ff */
[----:B------:R-:W-:Y:S02]  /*183d0*/  IMAD.SHL.U32 R0, R238, 0x4, RZ ;  /* 0x00000004ee007824 */ /* 0x000fe400078e00ff */
[----:B------:R0:W1:Y:S01]  /*183e0*/  SHFL.IDX PT, R26, R7, RZ, 0x1f ;  /* 0x00001fff071a7589 */ /* 0x00006200000e0000 */
[----:B------:R-:W-:Y:S01]  /*183f0*/  SHF.R.S32.HI R2, RZ, 0x1f, R3 ;  /* 0x0000001fff027819 */ /* 0x000fe20000011403 */
[----:B------:R-:W-:Y:S06]  /*18400*/  @P0 BRA `(.L_x_2142) ;  /* 0x0000001400200947 */ /* 0x000fec0003800000 */
        /* <DEDUP_REMOVED lines=15> */
[----:B------:R-:W-:Y:S01]  /*18500*/  VIADD R9, R11, 0x820 ;  /* 0x000008200b097836 */ /* 0x000fe20000000000 */
[----:B------:R-:W-:Y:S01]  /*18510*/  LEA.HI R6, R7, 0x1, RZ, 0x19 ;  /* 0x0000000107067811 */ /* 0x000fe200078fc8ff */
[----:B------:R-:W-:-:S03]  /*18520*/  IMAD.MOV.U32 R8, RZ, RZ, RZ ;  /* 0x000000ffff087224 */ /* 0x000fc600078e00ff */
[----:B------:R-:W-:Y:S02]  /*18530*/  LEA R9, R12, R9, 0x18 ;  /* 0x000000090c097211 */ /* 0x000fe400078ec0ff */
[----:B------:R-:W-:Y:S01]  /*18540*/  LOP3.LUT R7, R6, 0x3, RZ, 0xc0, !PT ;  /* 0x0000000306077812 */ /* 0x000fe200078ec0ff */
[----:B------:R-:W-:Y:S02]  /*18550*/  IMAD.MOV.U32 R6, RZ, RZ, R4 ;  /* 0x000000ffff067224 */ /* 0x000fe400078e0004 */
[----:B------:R-:W-:Y:S02]  /*18560*/  IMAD.IADD R9, R0, 0x1, R9 ;  /* 0x0000000100097824 */ /* 0x000fe400078e0209 */
[----:B------:R-:W-:-:S07]  /*18570*/  IMAD.MOV R7, RZ, RZ, -R7 ;  /* 0x000000ffff077224 */ /* 0x000fce00078e0a07 */
.L_x_2146:
        /* <DEDUP_REMOVED lines=11> */
.L_x_2145:
[----:B------:R-:W-:Y:S05]  /*18630*/  BSYNC.RECONVERGENT B1 ;  /* 0x0000000000017941 */ /* 0x000fea0003800200 */
.L_x_2144:
        /* <DEDUP_REMOVED lines=11> */
[----:B------:R-:W-:Y:S01]  /*186f0*/  IMAD.U32 R25, RZ, RZ, UR43 ;  /* 0x0000002bff197e24 */ /* 0x000fe2000f8e00ff */
[----:B------:R-:W-:-:S03]  /*18700*/  PLOP3.LUT P0, PT, PT, PT, PT, 0x8, 0x80 ;  /* 0x000000000080781c */ /* 0x000fc60003f0e170 */
[----:B------:R-:W-:-:S10]  /*18710*/  VIADD R25, R25, 0xfffffa00 ;  /* 0xfffffa0019197836 */ /* 0x000fd40000000000 */
.L_x_2149:
[----:B------:R-:W1:Y:S01]  /*18720*/  LDS R9, [R7+-0x400] ;  /* 0xfffc000007097984 */ /* 0x000e620000000800 */
[----:B------:R-:W-:-:S03]  /*18730*/  VIADD R6, R6, 0x800 ;  /* 0x0000080006067836 */ /* 0x000fc60000000000 */
[----:B------:R-:W0:Y:S02]  /*18740*/  LDS R10, [R7+-0x200] ;  /* 0xfffe0000070a7984 */ /* 0x000e240000000800 */
[----:B------:R-:W-:Y:S02]  /*18750*/  ISETP.GE.AND P1, PT, R6, R25, PT ;  /* 0x000000190600720c */ /* 0x000fe40003f26270 */
[----:B------:R-:W2:Y:S04]  /*18760*/  LDS R11, [R7] ;  /* 0x00000000070b7984 */ /* 0x000ea80000000800 */
[----:B------:R-:W4:Y:S04]  /*18770*/  LDS R12, [R7+0x200] ;  /* 0x00020000070c7984 */ /* 0x000f280000000800 */
[----:B------:R-:W5:Y:S04]  /*18780*/  LDS R13, [R7+0x400] ;  /* 0x00040000070d7984 */ /* 0x000f680000000800 */
[----:B------:R-:W3:Y:S04]  /*18790*/  LDS R14, [R7+0x600] ;  /* 0x00060000070e7984 */ /* 0x000ee80000000800 */
[----:B------:R-:W3:Y:S04]  /*187a0*/  LDS R15, [R7+0x800] ;  /* 0x00080000070f7984 */ /* 0x000ee80000000800 */
[----:B------:R-:W3:Y:S04]  /*187b0*/  LDS R16, [R7+0xa00] ;  /* 0x000a000007107984 */ /* 0x000ee80000000800 */
[----:B------:R-:W3:Y:S04]  /*187c0*/  LDS R17, [R7+0xc00] ;  /* 0x000c000007117984 */ /* 0x000ee80000000800 */
[----:B------:R-:W3:Y:S01]  /*187d0*/  LDS R18, [R7+0xe00] ;  /* 0x000e000007127984 */ /* 0x000ee20000000800 */
        /* <DEDUP_REMOVED lines=8> */
[----:B------:R-:W3:Y:S01]  /*18860*/  MUFU.EX2 R9, R9 ;  /* 0x0000000900097308 */ /* 0x000ee20000000800 */
[----:B------:R-:W-:Y:S01]  /*18870*/  FMUL.FTZ R11, R11, 1.4426950216293334961 ;  /* 0x3fb8aa3b0b0b7820 */ /* 0x000fe20000410000 */
[C---:B----4-:R-:W-:Y:S01]  /*18880*/  FADD.FTZ R12, -R26.reuse, R12 ;  /* 0x0000000c1a0c7221 */ /* 0x050fe20000010100 */
[----:B------:R-:W4:Y:S01]  /*18890*/  LDS R22, [R7+0x1600] ;  /* 0x0016000007167984 */ /* 0x000f220000000800 */
[----:B-----5:R-:W-:-:S02]  /*188a0*/  FADD.FTZ R13, -R26, R13 ;  /* 0x0000000d1a0d7221 */ /* 0x020fc40000010100 */
[----:B------:R-:W-:Y:S01]  /*188b0*/  FMUL.FTZ R12, R12, 1.4426950216293334961 ;  /* 0x3fb8aa3b0c0c7820 */ /* 0x000fe20000410000 */
[----:B------:R-:W5:Y:S01]  /*188c0*/  LDS R23, [R7+0x1800] ;  /* 0x0018000007177984 */ /* 0x000f620000000800 */
[----:B------:R-:W1:Y:S01]  /*188d0*/  MUFU.EX2 R10, R10 ;  /* 0x0000000a000a7308 */ /* 0x000e620000000800 */
[----:B------:R-:W-:Y:S01]  /*188e0*/  FMUL.FTZ R13, R13, 1.4426950216293334961 ;  /* 0x3fb8aa3b0d0d7820 */ /* 0x000fe20000410000 */
[C---:B---3--:R-:W-:Y:S01]  /*188f0*/  FADD.FTZ R14, -R26.reuse, R14 ;  /* 0x0000000e1a0e7221 */ /* 0x048fe20000010100 */
[----:B------:R-:W3:Y:S01]  /*18900*/  LDS R24, [R7+0x1a00] ;  /* 0x001a000007187984 */ /* 0x000ee20000000800 */
        /* <DEDUP_REMOVED lines=25> */
[----:B----4-:R-:W-:Y:S01]  /*18aa0*/  FADD.FTZ R22, -R26, R22 ;  /* 0x000000161a167221 */ /* 0x010fe20000010100 */
[----:B------:R-:W-:Y:S02]  /*18ab0*/  STS [R7+0x200], R12 ;  /* 0x0002000c07007388 */ /* 0x000fe40000000800 */
[----:B------:R-:W-:Y:S01]  /*18ac0*/  FMUL.FTZ R21, R21, 1.4426950216293334961 ;  /* 0x3fb8aa3b15157820 */ /* 0x000fe20000410000 */
[----:B------:R-:W-:Y:S01]  /*18ad0*/  FMUL.FTZ R22, R22, 1.4426950216293334961 ;  /* 0x3fb8aa3b16167820 */ /* 0x000fe20000410000 */
[----:B------:R-:W2:Y:S01]  /*18ae0*/  MUFU.EX2 R15, R15 ;  /* 0x0000000f000f7308 */ /* 0x000ea20000000800 */
[----:B-1----:R-:W-:Y:S01]  /*18af0*/  FADD.FTZ R8, R8, R13 ;  /* 0x0000000d08087221 */ /* 0x002fe20000010000 */
[C---:B-----5:R-:W-:Y:S01]  /*18b00*/  FADD.FTZ R23, -R26.reuse, R23 ;  /* 0x000000171a177221 */ /* 0x060fe20000010100 */
[----:B---3--:R-:W-:Y:S01]  /*18b10*/  FADD.FTZ R24, -R26, R24 ;  /* 0x000000181a187221 */ /* 0x008fe20000010100 */
        /* <DEDUP_REMOVED lines=36> */
.L_x_2148:
[----:B------:R-:W-:Y:S05]  /*18d60*/  BSYNC.RECONVERGENT B1 ;  /* 0x0000000000017941 */ /* 0x000fea0003800200 */
.L_x_2147:
[----:B------:R-:W-:Y:S01]  /*18d70*/  IADD3 R9, PT, PT, -R6, UR43, RZ ;  /* 0x0000002b06097c10 */ /* 0x000fe2000fffe1ff */
        /* <DEDUP_REMOVED lines=8> */
[----:B------:R-:W4:Y:S04]  /*18e00*/  LDS R12, [R7+0x200] ;  /* 0x00020000070c7984 */ /* 0x000f280000000800 */
[----:B------:R-:W5:Y:S04]  /*18e10*/  LDS R13, [R7+0x400] ;  /* 0x00040000070d7984 */ /* 0x000f680000000800 */
[----:B------:R-:W3:Y:S04]  /*18e20*/  LDS R14, [R7+0x600] ;  /* 0x00060000070e7984 */ /* 0x000ee80000000800 */
[----:B------:R-:W3:Y:S04]  /*18e30*/  LDS R15, [R7+0x800] ;  /* 0x00080000070f7984 */ /* 0x000ee80000000800 */
[----:B------:R-:W3:Y:S01]  /*18e40*/  LDS R16, [R7+0xa00] ;  /* 0x000a000007107984 */ /* 0x000ee20000000800 */
[----:B-1----:R-:W-:-:S04]  /*18e50*/  FADD.FTZ R9, -R26, R9 ;  /* 0x000000091a097221 */ /* 0x002fc80000010100 */
[----:B------:R-:W-:Y:S01]  /*18e60*/  FMUL.FTZ R9, R9, 1.4426950216293334961 ;  /* 0x3fb8aa3b09097820 */ /* 0x000fe20000410000 */
[C---:B0-----:R-:W-:Y:S01]  /*18e70*/  FADD.FTZ R10, -R26.reuse, R10 ;  /* 0x0000000a1a0a7221 */ /* 0x041fe20000010100 */
[----:B--2---:R-:W-:-:S03]  /*18e80*/  FADD.FTZ R11, -R26, R11 ;  /* 0x0000000b1a0b7221 */ /* 0x004fc60000010100 */
[----:B------:R-:W-:Y:S01]  /*18e90*/  FMUL.FTZ R10, R10, 1.4426950216293334961 ;  /* 0x3fb8aa3b0a0a7820 */ /* 0x000fe20000410000 */
[----:B------:R-:W0:Y:S01]  /*18ea0*/  MUFU.EX2 R9, R9 ;  /* 0x0000000900097308 */ /* 0x000e220000000800 */
[----:B------:R-:W-:Y:S01]  /*18eb0*/  FMUL.FTZ R11, R11, 1.4426950216293334961 ;  /* 0x3fb8aa3b0b0b7820 */ /* 0x000fe20000410000 */
[C---:B----4-:R-:W-:Y:S01]  /*18ec0*/  FADD.FTZ R12, -R26.reuse, R12 ;  /* 0x0000000c1a0c7221 */ /* 0x050fe20000010100 */
[----:B-----5:R-:W-:-:S03]  /*18ed0*/  FADD.FTZ R13, -R26, R13 ;  /* 0x0000000d1a0d7221 */ /* 0x020fc60000010100 */
[----:B------:R-:W-:Y:S02]  /*18ee0*/  FMUL.FTZ R12, R12, 1.4426950216293334961 ;  /* 0x3fb8aa3b0c0c7820 */ /* 0x000fe40000410000 */
[----:B------:R-:W1:Y:S01]  /*18ef0*/  MUFU.EX2 R10, R10 ;  /* 0x0000000a000a7308 */ /* 0x000e620000000800 */
[----:B------:R-:W-:Y:S01]  /*18f00*/  FMUL.FTZ R13, R13, 1.4426950216293334961 ;  /* 0x3fb8aa3b0d0d7820 */ /* 0x000fe20000410000 */
[C---:B---3--:R-:W-:Y:S01]  /*18f10*/  FADD.FTZ R14, -R26.reuse, R14 ;  /* 0x0000000e1a0e7221 */ /* 0x048fe20000010100 */
        /* <DEDUP_REMOVED lines=28> */
.L_x_2151:
[----:B------:R-:W-:Y:S05]  /*190e0*/  BSYNC.RECONVERGENT B1 ;  /* 0x0000000000017941 */ /* 0x000fea0003800200 */
.L_x_2150:
[----:B------:R-:W-:-:S13]  /*190f0*/  ISETP.LT.OR P0, PT, R6, UR43, P0 ;  /* 0x0000002b06007c0c */ /* 0x000fda0008701670 */
[----:B------:R-:W-:Y:S05]  /*19100*/  @!P0 BRA `(.L_x_2142) ;  /* 0x0000000400e08947 */ /* 0x000fea0003800000 */
[----:B------:R-:W1:Y:S04]  /*19110*/  LDS R6, [R7+-0x400] ;  /* 0xfffc000007067984 */ /* 0x000e680000000800 */
[----:B------:R-:W0:Y:S04]  /*19120*/  LDS R9, [R7+-0x200] ;  /* 0xfffe000007097984 */ /* 0x000e280000000800 */
[----:B------:R-:W2:Y:S04]  /*19130*/  LDS R10, [R7] ;  /* 0x00000000070a7984 */ /* 0x000ea80000000800 */
[----:B------:R-:W4:Y:S01]  /*19140*/  LDS R11, [R7+0x200] ;  /* 0x00020000070b7984 */ /* 0x000f220000000800 */
[C---:B-1----:R-:W-:Y:S01]  /*19150*/  FADD.FTZ R6, -R26.reuse, R6 ;  /* 0x000000061a067221 */ /* 0x042fe20000010100 */
[----:B0-----:R-:W-:-:S03]  /*19160*/  FADD.FTZ R9, -R26, R9 ;  /* 0x000000091a097221 */ /* 0x001fc60000010100 */
[----:B------:R-:W-:Y:S01]  /*19170*/  FMUL.FTZ R6, R6, 1.4426950216293334961 ;  /* 0x3fb8aa3b06067820 */ /* 0x000fe20000410000 */
[----:B--2---:R-:W-:Y:S01]  /*19180*/  FADD.FTZ R10, -R26, R10 ;  /* 0x0000000a1a0a7221 */ /* 0x004fe20000010100 */
[----:B------:R-:W-:-:S04]  /*19190*/  FMUL.FTZ R9, R9, 1.4426950216293334961 ;  /* 0x3fb8aa3b09097820 */ /* 0x000fc80000410000 */
[----:B------:R-:W0:Y:S01]  /*191a0*/  MUFU.EX2 R6, R6 ;  /* 0x0000000600067308 */ /* 0x000e220000000800 */
[----:B----4-:R-:W-:Y:S01]  /*191b0*/  FADD.FTZ R11, -R26, R11 ;  /* 0x0000000b1a0b7221 */ /* 0x010fe20000010100 */
        /* <DEDUP_REMOVED lines=14> */
.L_x_2143:
        /* <DEDUP_REMOVED lines=12> */
[--C-:B------:R-:W-:Y:S01]  /*19360*/  IADD3 R14, P1, P2, R3, R6, R4.reuse ;  /* 0x00000006030e7210 */ /* 0x100fe20007a3e004 */
[----:B------:R-:W-:Y:S01]  /*19370*/  IMAD.MOV.U32 R8, RZ, RZ, RZ ;  /* 0x000000ffff087224 */ /* 0x000fe200078e00ff */
[----:B------:R-:W-:Y:S01]  /*19380*/  LEA.HI R6, R9, 0x1, RZ, 0x19 ;  /* 0x0000000109067811 */ /* 0x000fe200078fc8ff */
[----:B------:R-:W-:Y:S01]  /*19390*/  IMAD.MOV.U32 R10, RZ, RZ, R4 ;  /* 0x000000ffff0a7224 */ /* 0x000fe200078e0004 */
[----:B------:R-:W-:Y:S02]  /*193a0*/  LEA R11, R12, R11, 0x18 ;  /* 0x0000000b0c0b7211 */ /* 0x000fe400078ec0ff */
[----:B------:R-:W-:Y:S02]  /*193b0*/  LOP3.LUT R6, R6, 0x3, RZ, 0xc0, !PT ;  /* 0x0000000306067812 */ /* 0x000fe400078ec0ff */
[----:B------:R-:W-:Y:S01]  /*193c0*/  IADD3.X R7, PT, PT, R2, R7, RZ, P1, P2 ;  /* 0x0000000702077210 */ /* 0x000fe20000fe44ff */
[----:B------:R-:W-:-:S02]  /*193d0*/  IMAD.IADD R9, R0, 0x1, R11 ;  /* 0x0000000100097824 */ /* 0x000fc400078e020b */
[----:B------:R-:W-:-:S07]  /*193e0*/  IMAD.MOV R11, RZ, RZ, -R6 ;  /* 0x000000ffff0b7224 */ /* 0x000fce00078e0a06 */
.L_x_2154:
[----:B------:R-:W-:-:S06]  /*193f0*/  IMAD.MOV.U32 R6, RZ, RZ, R14 ;  /* 0x000000ffff067224 */ /* 0x000fcc00078e000e */
[----:B------:R0:W2:Y:S01]  /*19400*/  LDG.E.U8 R6, desc[UR36][R6.64] ;  /* 0x0000002406067981 */ /* 0x0000a2000c1e1100 */
[----:B------:R-:W-:Y:S01]  /*19410*/  VIADD R11, R11, 0x1 ;  /* 0x000000010b0b7836 */ /* 0x000fe20000000000 */
[----:B------:R-:W-:Y:S01]  /*19420*/  IADD3 R14, P2, PT, R14, 0x80, RZ ;  /* 0x000000800e0e7810 */ /* 0x000fe20007f5e0ff */
[----:B------:R-:W-:-:S04]  /*19430*/  VIADD R10, R10, 0x80 ;  /* 0x000000800a0a7836 */ /* 0x000fc80000000000 */
[----:B0-----:R-:W-:Y:S01]  /*19440*/  IMAD.X R7, RZ, RZ, R7, P2 ;  /* 0x000000ffff077224 */ /* 0x001fe200010e0607 */
        /* <DEDUP_REMOVED lines=11> */
.L_x_2153:
[----:B------:R-:W-:Y:S05]  /*19500*/  BSYNC.RECONVERGENT B1 ;  /* 0x0000000000017941 */ /* 0x000fea0003800200 */
.L_x_2152:
        /* <DEDUP_REMOVED lines=11> */
[----:B------:R-:W-:-:S03]  /*195c0*/  IADD3 R9, PT, PT, R6, 0x400, R9 ;  /* 0x0000040006097810 */ /* 0x000fc60007ffe009 */
[----:B------:R-:W-:-:S07]  /*195d0*/  IMAD.X R7, RZ, RZ, R7, P2 ;  /* 0x000000ffff077224 */ /* 0x000fce00010e0607 */
.L_x_2155:
[----:B------:R-:W-:-:S05]  /*195e0*/  IMAD.MOV.U32 R6, RZ, RZ, R12 ;  /* 0x000000ffff067224 */ /* 0x000fca00078e000c */
[----:B------:R-:W2:Y:S04]  /*195f0*/  LDG.E.U8 R13, desc[UR36][R6.64+-0x100] ;  /* 0xffff0024060d7981 */ /* 0x000ea8000c1e1100 */
[----:B------:R-:W4:Y:S04]  /*19600*/  LDG.E.U8 R11, desc[UR36][R6.64+-0x80] ;  /* 0xffff8024060b7981 */ /* 0x000f28000c1e1100 */
[----:B------:R-:W5:Y:S04]  /*19610*/  LDG.E.U8 R12, desc[UR36][R6.64] ;  /* 0x00000024060c7981 */ /* 0x000f68000c1e1100 */
[----:B------:R-:W3:Y:S01]  /*19620*/  LDG.E.U8 R14, desc[UR36][R6.64+0x80] ;  /* 0x00008024060e7981 */ /* 0x000ee2000c1e1100 */
[----:B------:R-:W-:-:S02]  /*19630*/  IMAD.MOV.U32 R16, RZ, RZ, RZ ;  /* 0x000000ffff107224 */ /* 0x000fc400078e00ff */
[----:B------:R-:W-:Y:S02]  /*19640*/  IMAD.MOV.U32 R18, RZ, RZ, RZ ;  /* 0x000000ffff127224 */ /* 0x000fe400078e00ff */
[----:B------:R-:W-:Y:S01]  /*19650*/  VIADD R10, R10, 0x200 ;  /* 0x000002000a0a7836 */ /* 0x000fe20000000000 */
[----:B--2---:R-:W-:Y:S02]  /*19660*/  ISETP.NE.AND P0, PT, R13, RZ, PT ;  /* 0x000000ff0d00720c */ /* 0x004fe40003f05270 */
[----:B----4-:R-:W-:Y:S02]  /*19670*/  ISETP.NE.AND P1, PT, R11, RZ, PT ;  /* 0x000000ff0b00720c */ /* 0x010fe40003f25270 */
[----:B-----5:R-:W-:Y:S02]  /*19680*/  ISETP.NE.AND P2, PT, R12, RZ, PT ;  /* 0x000000ff0c00720c */ /* 0x020fe40003f45270 */
[----:B---3--:R-:W-:-:S07]  /*19690*/  ISETP.NE.AND P3, PT, R14, RZ, PT ;  /* 0x000000ff0e00720c */ /* 0x008fce0003f65270 */
[----:B------:R-:W1:Y:S01]  /*196a0*/  @!P0 LDS R11, [R9+-0x400] ;  /* 0xfffc0000090b8984 */ /* 0x000e620000000800 */
[----:B------:R-:W-:-:S03]  /*196b0*/  IMAD.MOV.U32 R14, RZ, RZ, RZ ;  /* 0x000000ffff0e7224 */ /* 0x000fc600078e00ff */
[----:B------:R-:W0:Y:S04]  /*196c0*/  @!P1 LDS R13, [R9+-0x200] ;  /* 0xfffe0000090d9984 */ /* 0x000e280000000800 */
[----:B------:R-:W2:Y:S04]  /*196d0*/  @!P2 LDS R15, [R9] ;  /* 0x00000000090fa984 */ /* 0x000ea80000000800 */
[----:B------:R-:W3:Y:S01]  /*196e0*/  @!P3 LDS R17, [R9+0x200] ;  /* 0x000200000911b984 */ /* 0x000ee20000000800 */
[----:B-1----:R-:W-:Y:S01]  /*196f0*/  @!P0 FADD.FTZ R12, -R26, R11 ;  /* 0x0000000b1a0c8221 */ /* 0x002fe20000010100 */
[----:B------:R-:W-:-:S03]  /*19700*/  IMAD.MOV.U32 R11, RZ, RZ, RZ ;  /* 0x000000ffff0b7224 */ /* 0x000fc600078e00ff */
[----:B------:R-:W-:Y:S01]  /*19710*/  @!P0 FMUL.FTZ R12, R12, 1.4426950216293334961 ;  /* 0x3fb8aa3b0c0c8820 */ /* 0x000fe20000410000 */
[----:B0-----:R-:W-:-:S03]  /*19720*/  @!P1 FADD.FTZ R13, -R26, R13 ;  /* 0x0000000d1a0d9221 */ /* 0x001fc60000010100 */
[----:B------:R0:W1:Y:S01]  /*19730*/  @!P0 MUFU.EX2 R11, R12 ;  /* 0x0000000c000b8308 */ /* 0x0000620000000800 */
[----:B------:R-:W-:Y:S01]  /*19740*/  @!P1 FMUL.FTZ R13, R13, 1.4426950216293334961 ;  /* 0x3fb8aa3b0d0d9820 */ /* 0x000fe20000410000 */
[----:B--2---:R-:W-:Y:S01]  /*19750*/  @!P2 FADD.FTZ R15, -R26, R15 ;  /* 0x0000000f1a0fa221 */ /* 0x004fe20000010100 */
[----:B------:R-:W-:Y:S01]  /*19760*/  ISETP.GE.AND P0, PT, R10, UR43, PT ;  /* 0x0000002b0a007c0c */ /* 0x000fe2000bf06270 */
[----:B---3--:R-:W-:Y:S02]  /*19770*/  @!P3 FADD.FTZ R17, -R26, R17 ;  /* 0x000000111a11b221 */ /* 0x008fe40000010100 */
[----:B------:R-:W-:Y:S02]  /*19780*/  @!P2 FMUL.FTZ R15, R15, 1.4426950216293334961 ;  /* 0x3fb8aa3b0f0fa820 */ /* 0x000fe40000410000 */
[----:B------:R1:W2:Y:S01]  /*19790*/  @!P1 MUFU.EX2 R14, R13 ;  /* 0x0000000d000e9308 */ /* 0x0002a20000000800 */
        /* <DEDUP_REMOVED lines=13> */
[----:B0-----:R-:W-:Y:S01]  /*19870*/  VIADD R9, R9, 0x800 ;  /* 0x0000080009097836 */ /* 0x001fe20000000000 */
[----:B------:R-:W-:Y:S06]  /*19880*/  @!P0 BRA `(.L_x_2155) ;  /* 0xfffffffc00548947 */ /* 0x000fec000383ffff */
.L_x_2142:
[----:B------:R-:W-:Y:S05]  /*19890*/  BSYNC.RECONVERGENT B0 ;  /* 0x0000000000007941 */ /* 0x000fea0003800200 */
.L_x_2141:
[----:B0---4-:R-:W0:Y:S01]  /*198a0*/  SHFL.BFLY PT, R7, R8, 0x10, 0x1f ;  /* 0x0e001f0008077f89 */ /* 0x011e2200000e0000 */
[C---:B------:R-:W-:Y:S01]  /*198b0*/  ISETP.NE.AND P0, PT, R5.reuse, RZ, PT ;  /* 0x000000ff0500720c */ /* 0x040fe20003f05270 */
[----:B------:R-:W2:Y:S01]  /*198c0*/  LDCU.U8 UR10, c[0x0][0x48c] ;  /* 0x00009180ff0a77ac */ /* 0x000ea20008000000 */
[----:B------:R-:W-:Y:S01]  /*198d0*/  ISETP.GT.U32.AND P1, PT, R5, 0x3, PT ;  /* 0x000000030500780c */ /* 0x000fe20003f24070 */
[----:B------:R-:W4:Y:S01]  /*198e0*/  S2UR UR12, SR_CTAID.X ;  /* 0x00000000000c79c3 */ /* 0x000f220000002500 */
[----:B------:R-:W-:Y:S01]  /*198f0*/  UMOV UR4, URZ ;  /* 0x000000ff00047c82 */ /* 0x000fe20008000000 */
[----:B------:R-:W-:-:S08]  /*19900*/  UMOV UR5, URZ ;  /* 0x000000ff00057c82 */ /* 0x000fd00008000000 */
[----:B------:R-:W-:-:S04]  /*19910*/  @!P0 SHF.R.U32.HI R12, RZ, 0x3, R238 ;  /* 0x00000003ff0c8819 */ /* 0x000fc800000116ee */
[----:B------:R-:W-:Y:S01]  /*19920*/  @!P0 LOP3.LUT R12, R12, 0x7c, RZ, 0xc0, !PT ;  /* 0x0000007c0c0c8812 */ /* 0x000fe200078ec0ff */
[----:B--2---:R-:W-:-:S04]  /*19930*/  UISETP.NE.AND UP0, UPT, UR10, URZ, UPT ;  /* 0x000000ff0a00728c */ /* 0x004fc8000bf05270 */
[----:B------:R-:W-:Y:S02]  /*19940*/  @!P0 IMAD.IADD R12, R12, 0x1, R27 ;  /* 0x000000010c0c8824 */ /* 0x000fe400078e021b */
[----:B0-----:R-:W-:-:S05]  /*19950*/  FADD.FTZ R7, R7, R8 ;  /* 0x0000000807077221 */ /* 0x001fca0000010000 */
        /* <DEDUP_REMOVED lines=10> */
[----:B------:R-:W-:-:S05]  /*19a00*/  ISETP.GE.AND P0, PT, R4, UR43, PT ;  /* 0x0000002b04007c0c */ /* 0x000fca000bf06270 */
[----:B------:R-:W0:Y:S04]  /*19a10*/  @!P1 LDS R11, [R28+0x10] ;  /* 0x000010001c0b9984 */ /* 0x000e280000000800 */
[----:B0-----:R-:W0:Y:S02]  /*19a20*/  SHFL.BFLY PT, R6, R11, 0x2, 0x1f ;  /* 0x0c401f000b067f89 */ /* 0x001e2400000e0000 */
[----:B0-----:R-:W-:-:S05]  /*19a30*/  FADD.FTZ R6, R6, R11 ;  /* 0x0000000b06067221 */ /* 0x001fca0000010000 */
[----:B------:R-:W0:Y:S02]  /*19a40*/  SHFL.BFLY PT, R5, R6, 0x1, 0x1f ;  /* 0x0c201f0006057f89 */ /* 0x000e2400000e0000 */
[----:B0-----:R-:W-:-:S06]  /*19a50*/  FADD.FTZ R5, R6, R5 ;  /* 0x0000000506057221 */ /* 0x001fcc0000010000 */
[----:B------:R-:W0:Y:S02]  /*19a60*/  SHFL.IDX PT, R5, R5, RZ, 0x1f ;  /* 0x00001fff05057589 */ /* 0x000e2400000e0000 */
[----:B0-----:R-:W-:-:S04]  /*19a70*/  FADD.FTZ R7, R5, 9.9999999747524270788e-07 ;  /* 0x358637bd05077421 */ /* 0x001fc80000010000 */
[----:B------:R0:W2:Y:S01]  /*19a80*/  MUFU.RCP R30, R7 ;  /* 0x00000007001e7308 */ /* 0x0000a20000001000 */
[----:B----4-:R-:W-:Y:S05]  /*19a90*/  BRA.U !UP0, `(.L_x_2156) ;  /* 0x0000000108207547 */ /* 0x010fea000b800000 */
[----:B------:R-:W4:Y:S01]  /*19aa0*/  LDCU UR5, c[0x0][0x3f8] ;  /* 0x00007f00ff0577ac */ /* 0x000f220008000800 */
[----:B------:R-:W5:Y:S01]  /*19ab0*/  LDCU UR4, c[0x0][0x488] ;  /* 0x00009100ff0477ac */ /* 0x000f620008000800 */
[----:B------:R-:W5:Y:S01]  /*19ac0*/  LDCU UR8, c[0x0][0x40c] ;  /* 0x00008180ff0877ac */ /* 0x000f620008000800 */
[----:B------:R-:W1:Y:S01]  /*19ad0*/  LDCU UR9, c[0x0][0x3f4] ;  /* 0x00007e80ff0977ac */ /* 0x000e620008000800 */
[----:B----4-:R-:W-:-:S04]  /*19ae0*/  UIMAD UR5, UR7, UR5, UR12 ;  /* 0x00000005070572a4 */ /* 0x010fc8000f8e020c */
[----:B-----5:R-:W-:-:S04]  /*19af0*/  UIMAD UR4, UR5, UR4, UR8 ;  /* 0x00000004050472a4 */ /* 0x020fc8000f8e0208 */
[----:B-1----:R-:W-:-:S04]  /*19b00*/  UIMAD UR4, UR4, UR9, URZ ;  /* 0x00000009040472a4 */ /* 0x002fc8000f8e02ff */
[----:B------:R-:W-:-:S12]  /*19b10*/  USHF.R.S32.HI UR5, URZ, 0x1f, UR4 ;  /* 0x0000001fff057899 */ /* 0x000fd80008011404 */
.L_x_2156:
        /* <DEDUP_REMOVED lines=13> */
[----:B------:R-:W4:Y:S01]  /*19bf0*/  S2UR UR9, SR_CgaCtaId ;  /* 0x00000000000979c3 */ /* 0x000f220000008800 */
[----:B------:R-:W-:Y:S01]  /*19c00*/  LEA.HI R5, R5, 0x1, RZ, 0x19 ;  /* 0x0000000105057811 */ /* 0x000fe200078fc8ff */
[----:B------:R-:W-:Y:S02]  /*19c10*/  UMOV UR8, 0x400 ;  /* 0x0000040000087882 */ /* 0x000fe40000000000 */
[----:B------:R-:W-:Y:S02]  /*19c20*/  UIADD3 UR8, UPT, UPT, UR8, 0x820, URZ ;  /* 0x0000082008087890 */ /* 0x000fe4000fffe0ff */
[C---:B------:R-:W-:Y:S01]  /*19c30*/  IMAD.SHL.U32 R6, R5.reuse, 0x80, RZ ;  /* 0x0000008005067824 */ /* 0x040fe200078e00ff */
[----:B------:R-:W-:-:S04]  /*19c40*/  LOP3.LUT R5, R5, 0x3, RZ, 0xc0, !PT ;  /* 0x0000000305057812 */ /* 0x000fc800078ec0ff */
[----:B0-----:R-:W-:Y:S01]  /*19c50*/  LOP3.LUT R7, R6, 0x180, RZ, 0xc0, !PT ;  /* 0x0000018006077812 */ /* 0x001fe200078ec0ff */
[----:B------:R-:W-:-:S04]  /*19c60*/  IMAD.MOV R6, RZ, RZ, -R5 ;  /* 0x000000ffff067224 */ /* 0x000fc800078e0a05 */
[----:B------:R-:W-:Y:S01]  /*19c70*/  IMAD.IADD R4, R4, 0x1, R7 ;  /* 0x0000000104047824 */ /* 0x000fe200078e0207 */
[----:B----4-:R-:W-:-:S06]  /*19c80*/  ULEA UR8, UR9, UR8, 0x18 ;  /* 0x0000000809087291 */ /* 0x010fcc000f8ec0ff */
[----:B------:R-:W-:-:S07]  /*19c90*/  VIADD R5, R0, UR8 ;  /* 0x0000000800057c36 */ /* 0x000fce0008000000 */
.L_x_2162:
[----:B------:R-:W2:Y:S01]  /*19ca0*/  LDS R7, [R5] ;  /* 0x0000000005077984 */ /* 0x000ea20000000800 */
[----:B------:R-:W-:-:S05]  /*19cb0*/  VIADD R6, R6, 0x1 ;  /* 0x0000000106067836 */ /* 0x000fca0000000000 */
[----:B------:R-:W-:Y:S01]  /*19cc0*/  ISETP.NE.AND P0, PT, R6, RZ, PT ;  /* 0x000000ff0600720c */ /* 0x000fe20003f05270 */
[----:B--2---:R-:W-:-:S05]  /*19cd0*/  FMUL.FTZ R8, R7, R30 ;  /* 0x0000001e07087220 */ /* 0x004fca0000410000 */
[----:B------:R0:W-:Y:S02]  /*19ce0*/  STS [R5], R8 ;  /* 0x0000000805007388 */ /* 0x0001e40000000800 */
[----:B0-----:R-:W-:-:S05]  /*19cf0*/  VIADD R5, R5, 0x200 ;  /* 0x0000020005057836 */ /* 0x001fca0000000000 */
[----:B------:R-:W-:Y:S05]  /*19d00*/  @P0 BRA `(.L_x_2162) ;  /* 0xfffffffc00e40947 */ /* 0x000fea000383ffff */
.L_x_2161:
[----:B------:R-:W-:Y:S05]  /*19d10*/  BSYNC.RECONVERGENT B1 ;  /* 0x0000000000017941 */ /* 0x000fea0003800200 */
.L_x_2160:
[----:B------:R-:W-:Y:S05]  /*19d20*/  @!P1 BRA `(.L_x_2158) ;  /* 0x0000001000dc9947 */ /* 0x000fea0003800000 */
[----:B0-----:R-:W0:Y:S01]  /*19d30*/  S2R R7, SR_CgaCtaId ;  /* 0x0000000000077919 */ /* 0x001e220000008800 */
[----:B------:R-:W-:Y:S01]  /*19d40*/  IADD3 R6, PT, PT, -R4, UR43, RZ ;  /* 0x0000002b04067c10 */ /* 0x000fe2000fffe1ff */
[----:B------:R-:W-:Y:S01]  /*19d50*/  USHF.L.U32 UR8, UR13, 0x2, URZ ;  /* 0x000000020d087899 */ /* 0x000fe200080006ff */
[----:B------:R-:W-:Y:S01]  /*19d60*/  MOV R5, 0x400 ;  /* 0x0000040000057802 */ /* 0x000fe20000000f00 */
[----:B------:R-:W-:Y:S01]  /*19d70*/  BSSY.RECONVERGENT B1, `(.L_x_2163) ;  /* 0x000003f000017945 */ /* 0x000fe20003800200 */
[----:B------:R-:W-:Y:S02]  /*19d80*/  ISETP.GT.AND P1, PT, R6, 0x600, PT ;  /* 0x000006000600780c */ /* 0x000fe40003f24270 */
[----:B------:R-:W-:Y:S01]  /*19d90*/  PLOP3.LUT P0, PT, PT, PT, PT, 0x80, 0x8 ;  /* 0x000000000008781c */ /* 0x000fe20003f0f070 */
[----:B------:R-:W-:Y:S01]  /*19da0*/  VIADD R6, R5, 0x820 ;  /* 0x0000082005067836 */ /* 0x000fe20000000000 */
[----:B------:R-:W-:-:S04]  /*19db0*/  LEA R5, R4, -UR8, 0x2 ;  /* 0x8000000804057c11 */ /* 0x000fc8000f8e10ff */
[----:B0-----:R-:W-:-:S04]  /*19dc0*/  LEA R6, R7, R6, 0x18 ;  /* 0x0000000607067211 */ /* 0x001fc800078ec0ff */
[----:B------:R-:W-:Y:S01]  /*19dd0*/  IADD3 R5, PT, PT, R5, 0x400, R6 ;  /* 0x0000040005057810 */ /* 0x000fe20007ffe006 */
[----:B------:R-:W-:Y:S06]  /*19de0*/  @!P1 BRA `(.L_x_2164) ;  /* 0x0000000000dc9947 */ /* 0x000fec0003800000 */
[----:B------:R-:W-:Y:S01]  /*19df0*/  IMAD.U32 R31, RZ, RZ, UR43 ;  /* 0x0000002bff1f7e24 */ /* 0x000fe2000f8e00ff */
[----:B------:R-:W-:-:S03]  /*19e00*/  PLOP3.LUT P0, PT, PT, PT, PT, 0x8, 0x80 ;  /* 0x000000000080781c */ /* 0x000fc60003f0e170 */
[----:B------:R-:W-:-:S10]  /*19e10*/  VIADD R31, R31, 0xfffffa00 ;  /* 0xfffffa001f1f7836 */ /* 0x000fd40000000000 */
.L_x_2165:
[----:B------:R-:W2:Y:S01]  /*19e20*/  LDS R6, [R5+-0x400] ;  /* 0xfffc000005067984 */ /* 0x000ea20000000800 */
[----:B------:R-:W-:-:S03]  /*19e30*/  VIADD R4, R4, 0x800 ;  /* 0x0000080004047836 */ /* 0x000fc60000000000 */
[----:B------:R-:W0:Y:S02]  /*19e40*/  LDS R7, [R5+-0x200] ;  /* 0xfffe000005077984 */ /* 0x000e240000000800 */
[----:B------:R-:W-:Y:S02]  /*19e50*/  ISETP.GE.AND P1, PT, R4, R31, PT ;  /* 0x0000001f0400720c */ /* 0x000fe40003f26270 */
[----:B------:R-:W4:Y:S04]  /*19e60*/  LDS R9, [R5] ;  /* 0x0000000005097984 */ /* 0x000f280000000800 */
[----:B------:R-:W5:Y:S04]  /*19e70*/  LDS R11, [R5+0x200] ;  /* 0x00020000050b7984 */ /* 0x000f680000000800 */
[----:B------:R-:W3:Y:S04]  /*19e80*/  LDS R13, [R5+0x400] ;  /* 0x00040000050d7984 */ /* 0x000ee80000000800 */
[----:B------:R-:W3:Y:S04]  /*19e90*/  LDS R15, [R5+0x600] ;  /* 0x00060000050f7984 */ /* 0x000ee80000000800 */
[----:B------:R-:W-:Y:S04]  /*19ea0*/  LDS R17, [R5+0x800] ;  /* 0x0008000005117984 */ /* 0x000fe80000000800 */
[----:B------:R-:W3:Y:S04]  /*19eb0*/  LDS R18, [R5+0xa00] ;  /* 0x000a000005127984 */ /* 0x000ee80000000800 */
[----:B------:R-:W3:Y:S04]  /*19ec0*/  LDS R19, [R5+0xc00] ;  /* 0x000c000005137984 */ /* 0x000ee80000000800 */
[----:B------:R-:W3:Y:S04]  /*19ed0*/  LDS R21, [R5+0xe00] ;  /* 0x000e000005157984 */ /* 0x000ee80000000800 */
[----:B------:R-:W3:Y:S01]  /*19ee0*/  LDS R23, [R5+0x1000] ;  /* 0x0010000005177984 */ /* 0x000ee20000000800 */
[----:B--2---:R-:W-:-:S03]  /*19ef0*/  FMUL.FTZ R6, R30, R6 ;  /* 0x000000061e067220 */ /* 0x004fc60000410000 */
[----:B------:R-:W2:Y:S01]  /*19f00*/  LDS R25, [R5+0x1200] ;  /* 0x0012000005197984 */ /* 0x000ea20000000800 */
[----:B0-----:R-:W-:-:S03]  /*19f10*/  FMUL.FTZ R8, R30, R7 ;  /* 0x000000071e087220 */ /* 0x001fc60000410000 */
[----:B-1----:R-:W0:Y:S01]  /*19f20*/  LDS R26, [R5+0x1400] ;  /* 0x00140000051a7984 */ /* 0x002e220000000800 */
[----:B----4-:R-:W-:-:S03]  /*19f30*/  FMUL.FTZ R10, R30, R9 ;  /* 0x000000091e0a7220 */ /* 0x010fc60000410000 */
[----:B------:R-:W1:Y:S01]  /*19f40*/  LDS R27, [R5+0x1600] ;  /* 0x00160000051b7984 */ /* 0x000e620000000800 */
[----:B-----5:R-:W-:-:S03]  /*19f50*/  FMUL.FTZ R12, R30, R11 ;  /* 0x0000000b1e0c7220 */ /* 0x020fc60000410000 */
[----:B------:R-:W4:Y:S01]  /*19f60*/  LDS R28, [R5+0x1800] ;  /* 0x00180000051c7984 */ /* 0x000f220000000800 */
[----:B---3--:R-:W-:-:S03]  /*19f70*/  FMUL.FTZ R14, R30, R13 ;  /* 0x0000000d1e0e7220 */ /* 0x008fc60000410000 */
[----:B------:R-:W3:Y:S01]  /*19f80*/  LDS R29, [R5+0x1a00] ;  /* 0x001a0000051d7984 */ /* 0x000ee20000000800 */
[----:B------:R-:W-:-:S03]  /*19f90*/  FMUL.FTZ R16, R30, R15 ;  /* 0x0000000f1e107220 */ /* 0x000fc60000410000 */
[----:B------:R5:W-:Y:S04]  /*19fa0*/  STS [R5+-0x400], R6 ;  /* 0xfffc000605007388 */ /* 0x000be80000000800 */
[----:B------:R2:W-:Y:S01]  /*19fb0*/  STS [R5+-0x200], R8 ;  /* 0xfffe000805007388 */ /* 0x0005e20000000800 */
[----:B------:R-:W-:-:S03]  /*19fc0*/  FMUL.FTZ R18, R30, R18 ;  /* 0x000000121e127220 */ /* 0x000fc60000410000 */
[----:B------:R1:W-:Y:S01]  /*19fd0*/  STS [R5], R10 ;  /* 0x0000000a05007388 */ /* 0x0003e20000000800 */
[C---:B------:R-:W-:Y:S01]  /*19fe0*/  FMUL.FTZ R20, R30.reuse, R19 ;  /* 0x000000131e147220 */ /* 0x040fe20000410000 */
[C---:B-----5:R-:W-:Y:S02]  /*19ff0*/  FMUL.FTZ R6, R30.reuse, R17 ;  /* 0x000000111e067220 */ /* 0x060fe40000410000 */
[----:B------:R3:W-:Y:S01]  /*1a000*/  STS [R5+0x200], R12 ;  /* 0x0002000c05007388 */ /* 0x0007e20000000800 */
[C---:B------:R-:W-:Y:S01]  /*1a010*/  FMUL.FTZ R22, R30.reuse, R21 ;  /* 0x000000151e167220 */ /* 0x040fe20000410000 */
[C---:B------:R-:W-:Y:S02]  /*1a020*/  FMUL.FTZ R24, R30.reuse, R23 ;  /* 0x000000171e187220 */ /* 0x040fe40000410000 */
[----:B------:R-:W-:Y:S01]  /*1a030*/  STS [R5+0x400], R14 ;  /* 0x0004000e05007388 */ /* 0x000fe20000000800 */
[----:B--2---:R-:W-:-:S03]  /*1a040*/  FMUL.FTZ R8, R30, R25 ;  /* 0x000000191e087220 */ /* 0x004fc60000410000 */
[----:B------:R-:W-:Y:S01]  /*1a050*/  STS [R5+0x600], R16 ;  /* 0x0006001005007388 */ /* 0x000fe20000000800 */
[----:B0-----:R-:W-:-:S03]  /*1a060*/  FMUL.FTZ R26, R30, R26 ;  /* 0x0000001a1e1a7220 */ /* 0x001fc60000410000 */
[----:B------:R-:W-:Y:S01]  /*1a070*/  STS [R5+0x800], R6 ;  /* 0x0008000605007388 */ /* 0x000fe20000000800 */
[----:B-1----:R-:W-:-:S03]  /*1a080*/  FMUL.FTZ R10, R30, R27 ;  /* 0x0000001b1e0a7220 */ /* 0x002fc60000410000 */
[----:B------:R-:W-:Y:S01]  /*1a090*/  STS [R5+0xa00], R18 ;  /* 0x000a001205007388 */ /* 0x000fe20000000800 */
[----:B----4-:R-:W-:-:S03]  /*1a0a0*/  FMUL.FTZ R28, R30, R28 ;  /* 0x0000001c1e1c7220 */ /* 0x010fc60000410000 */
[----:B------:R-:W-:Y:S01]  /*1a0b0*/  STS [R5+0xc00], R20 ;  /* 0x000c001405007388 */ /* 0x000fe20000000800 */
[----:B---3--:R-:W-:-:S03]  /*1a0c0*/  FMUL.FTZ R12, R30, R29 ;  /* 0x0000001d1e0c7220 */ /* 0x008fc60000410000 */
        /* <DEDUP_REMOVED lines=9> */
.L_x_2164:
[----:B------:R-:W-:Y:S05]  /*1a160*/  BSYNC.RECONVERGENT B1 ;  /* 0x0000000000017941 */ /* 0x000fea0003800200 */
.L_x_2163:
[----:B------:R-:W-:Y:S01]  /*1a170*/  IADD3 R6, PT, PT, -R4, UR43, RZ ;  /* 0x0000002b04067c10 */ /* 0x000fe2000fffe1ff */
[----:B------:R-:W-:Y:S03]  /*1a180*/  BSSY.RECONVERGENT B1, `(.L_x_2166) ;  /* 0x000001e000017945 */ /* 0x000fe60003800200 */
[----:B------:R-:W-:-:S13]  /*1a190*/  ISETP.GT.AND P1, PT, R6, 0x200, PT ;  /* 0x000002000600780c */ /* 0x000fda0003f24270 */
[----:B------:R-:W-:Y:S05]  /*1a1a0*/  @!P1 BRA `(.L_x_2167) ;  /* 0x00000000006c9947 */ /* 0x000fea0003800000 */
[----:B------:R-:W2:Y:S01]  /*1a1b0*/  LDS R6, [R5+-0x400] ;  /* 0xfffc000005067984 */ /* 0x000ea20000000800 */
[----:B------:R-:W-:Y:S01]  /*1a1c0*/  PLOP3.LUT P0, PT, PT, PT, PT, 0x8, 0x80 ;  /* 0x000000000080781c */ /* 0x000fe20003f0e170 */
[----:B------:R-:W-:Y:S02]  /*1a1d0*/  VIADD R4, R4, 0x400 ;  /* 0x0000040004047836 */ /* 0x000fe40000000000 */
[----:B------:R-:W0:Y:S04]  /*1a1e0*/  LDS R7, [R5+-0x200] ;  /* 0xfffe000005077984 */ /* 0x000e280000000800 */
[----:B------:R-:W4:Y:S04]  /*1a1f0*/  LDS R9, [R5] ;  /* 0x0000000005097984 */ /* 0x000f280000000800 */
[----:B------:R-:W5:Y:S04]  /*1a200*/  LDS R11, [R5+0x200] ;  /* 0x00020000050b7984 */ /* 0x000f680000000800 */
[----:B------:R-:W1:Y:S04]  /*1a210*/  LDS R13, [R5+0x400] ;  /* 0x00040000050d7984 */ /* 0x000e680000000800 */
[----:B------:R-:W3:Y:S04]  /*1a220*/  LDS R15, [R5+0x600] ;  /* 0x00060000050f7984 */ /* 0x000ee80000000800 */
[----:B------:R-:W3:Y:S04]  /*1a230*/  LDS R17, [R5+0x800] ;  /* 0x0008000005117984 */ /* 0x000ee80000000800 */
[----:B------:R-:W3:Y:S01]  /*1a240*/  LDS R19, [R5+0xa00] ;  /* 0x000a000005137984 */ /* 0x000ee20000000800 */
[C---:B--2---:R-:W-:Y:S01]  /*1a250*/  FMUL.FTZ R6, R30.reuse, R6 ;  /* 0x000000061e067220 */ /* 0x044fe20000410000 */
[----:B0-----:R-:W-:-:S04]  /*1a260*/  FMUL.FTZ R8, R30, R7 ;  /* 0x000000071e087220 */ /* 0x001fc80000410000 */
[----:B------:R-:W-:Y:S01]  /*1a270*/  STS [R5+-0x400], R6 ;  /* 0xfffc000605007388 */ /* 0x000fe20000000800 */
[----:B----4-:R-:W-:-:S03]  /*1a280*/  FMUL.FTZ R10, R30, R9 ;  /* 0x000000091e0a7220 */ /* 0x010fc60000410000 */
[----:B------:R-:W-:Y:S01]  /*1a290*/  STS [R5+-0x200], R8 ;  /* 0xfffe000805007388 */ /* 0x000fe20000000800 */
[----:B-----5:R-:W-:-:S03]  /*1a2a0*/  FMUL.FTZ R12, R30, R11 ;  /* 0x0000000b1e0c7220 */ /* 0x020fc60000410000 */
[----:B------:R-:W-:Y:S01]  /*1a2b0*/  STS [R5], R10 ;  /* 0x0000000a05007388 */ /* 0x000fe20000000800 */
[----:B-1----:R-:W-:-:S03]  /*1a2c0*/  FMUL.FTZ R14, R30, R13 ;  /* 0x0000000d1e0e7220 */ /* 0x002fc60000410000 */
[----:B------:R-:W-:Y:S01]  /*1a2d0*/  STS [R5+0x200], R12 ;  /* 0x0002000c05007388 */ /* 0x000fe20000000800 */
[----:B---3--:R-:W-:-:S03]  /*1a2e0*/  FMUL.FTZ R16, R30, R15 ;  /* 0x0000000f1e107220 */ /* 0x008fc60000410000 */
[----:B------:R-:W-:Y:S01]  /*1a2f0*/  STS [R5+0x400], R14 ;  /* 0x0004000e05007388 */ /* 0x000fe20000000800 */
[----:B------:R-:W-:-:S03]  /*1a300*/  FMUL.FTZ R18, R30, R17 ;  /* 0x000000111e127220 */ /* 0x000fc60000410000 */
[----:B------:R-:W-:Y:S01]  /*1a310*/  STS [R5+0x600], R16 ;  /* 0x0006001005007388 */ /* 0x000fe20000000800 */
[----:B------:R-:W-:-:S03]  /*1a320*/  FMUL.FTZ R20, R30, R19 ;  /* 0x000000131e147220 */ /* 0x000fc60000410000 */
[----:B------:R-:W-:Y:S04]  /*1a330*/  STS [R5+0x800], R18 ;  /* 0x0008001205007388 */ /* 0x000fe80000000800 */
[----:B------:R0:W-:Y:S02]  /*1a340*/  STS [R5+0xa00], R20 ;  /* 0x000a001405007388 */ /* 0x0001e40000000800 */
[----:B0-----:R-:W-:-:S07]  /*1a350*/  VIADD R5, R5, 0x1000 ;  /* 0x0000100005057836 */ /* 0x001fce0000000000 */
.L_x_2167:
[----:B------:R-:W-:Y:S05]  /*1a360*/  BSYNC.RECONVERGENT B1 ;  /* 0x0000000000017941 */ /* 0x000fea0003800200 */
.L_x_2166:
[----:B------:R-:W-:-:S13]  /*1a370*/  ISETP.LT.OR P0, PT, R4, UR43, P0 ;  /* 0x0000002b04007c0c */ /* 0x000fda0008701670 */
[----:B------:R-:W-:Y:S05]  /*1a380*/  @!P0 BRA `(.L_x_2158) ;  /* 0x0000000c00448947 */ /* 0x000fea0003800000 */
[----:B------:R-:W2:Y:S04]  /*1a390*/  LDS R4, [R5+-0x400] ;  /* 0xfffc000005047984 */ /* 0x000ea80000000800 */
[----:B------:R-:W0:Y:S04]  /*1a3a0*/  LDS R6, [R5+-0x200] ;  /* 0xfffe000005067984 */ /* 0x000e280000000800 */
[----:B------:R-:W4:Y:S04]  /*1a3b0*/  LDS R7, [R5] ;  /* 0x0000000005077984 */ /* 0x000f280000000800 */
[----:B------:R-:W5:Y:S01]  /*1a3c0*/  LDS R9, [R5+0x200] ;  /* 0x0002000005097984 */ /* 0x000f620000000800 */
[-C--:B--2---:R-:W-:Y:S01]  /*1a3d0*/  FMUL.FTZ R4, R4, R30.reuse ;  /* 0x0000001e04047220 */ /* 0x084fe20000410000 */
[----:B0-----:R-:W-:-:S04]  /*1a3e0*/  FMUL.FTZ R6, R6, R30 ;  /* 0x0000001e06067220 */ /* 0x001fc80000410000 */
[----:B------:R0:W-:Y:S01]  /*1a3f0*/  STS [R5+-0x400], R4 ;  /* 0xfffc000405007388 */ /* 0x0001e20000000800 */
[----:B----4-:R-:W-:-:S03]  /*1a400*/  FMUL.FTZ R8, R7, R30 ;  /* 0x0000001e07087220 */ /* 0x010fc60000410000 */
[----:B------:R0:W-:Y:S01]  /*1a410*/  STS [R5+-0x200], R6 ;  /* 0xfffe000605007388 */ /* 0x0001e20000000800 */
[----:B-----5:R-:W-:-:S03]  /*1a420*/  FMUL.FTZ R10, R9, R30 ;  /* 0x0000001e090a7220 */ /* 0x020fc60000410000 */
[----:B------:R0:W-:Y:S04]  /*1a430*/  STS [R5], R8 ;  /* 0x0000000805007388 */ /* 0x0001e80000000800 */
[----:B------:R0:W-:Y:S01]  /*1a440*/  STS [R5+0x200], R10 ;  /* 0x0002000a05007388 */ /* 0x0001e20000000800 */
[----:B------:R-:W-:Y:S05]  /*1a450*/  BRA `(.L_x_2158) ;  /* 0x0000000c00107947 */ /* 0x000fea0003800000 */
.L_x_2159:
        /* <DEDUP_REMOVED lines=10> */
[----:B------:R-:W5:Y:S01]  /*1a500*/  LDCU.64 UR14, c[0x0][0x480] ;  /* 0x00009000ff0e77ac */ /* 0x000f620008000a00 */
[----:B------:R-:W-:Y:S02]  /*1a510*/  LEA.HI R5, R5, 0x1, RZ, 0x19 ;  /* 0x0000000105057811 */ /* 0x000fe400078fc8ff */
[----:B------:R-:W-:Y:S01]  /*1a520*/  IADD3 R11, P0, PT, R4, UR4, RZ ;  /* 0x00000004040b7c10 */ /* 0x000fe2000ff1e0ff */
[----:B------:R-:W-:Y:S02]  /*1a530*/  UMOV UR8, 0x400 ;  /* 0x0000040000087882 */ /* 0x000fe40000000000 */
[----:B------:R-:W-:Y:S01]  /*1a540*/  UIADD3 UR8, UPT, UPT, UR8, 0x820, URZ ;  /* 0x0000082008087890 */ /* 0x000fe2000fffe0ff */
[C---:B------:R-:W-:Y:S01]  /*1a550*/  IMAD.SHL.U32 R6, R5.reuse, 0x80, RZ ;  /* 0x0000008005067824 */ /* 0x040fe200078e00ff */
[----:B------:R-:W-:Y:S01]  /*1a560*/  LOP3.LUT R5, R5, 0x3, RZ, 0xc0, !PT ;  /* 0x0000000305057812 */ /* 0x000fe200078ec0ff */
[----:B------:R-:W-:-:S03]  /*1a570*/  IMAD.X R8, RZ, RZ, UR5, P0 ;  /* 0x00000005ff087e24 */ /* 0x000fc600080e06ff */
[----:B0-----:R-:W-:-:S05]  /*1a580*/  LOP3.LUT R7, R6, 0x180, RZ, 0xc0, !PT ;  /* 0x0000018006077812 */ /* 0x001fca00078ec0ff */
[----:B------:R-:W-:Y:S01]  /*1a590*/  IMAD.IADD R4, R4, 0x1, R7 ;  /* 0x0000000104047824 */ /* 0x000fe200078e0207 */
[----:B-----5:R-:W-:-:S04]  /*1a5a0*/  LEA R10, P0, R11, UR14, 0x2 ;  /* 0x0000000e0b0a7c11 */ /* 0x020fc8000f8010ff */
[----:B------:R-:W-:Y:S01]  /*1a5b0*/  LEA.HI.X R11, R11, UR15, R8, 0x2, P0 ;  /* 0x0000000f0b0b7c11 */ /* 0x000fe200080f1408 */
[----:B----4-:R-:W-:Y:S01]  /*1a5c0*/  ULEA UR8, UR9, UR8, 0x18 ;  /* 0x0000000809087291 */ /* 0x010fe2000f8ec0ff */
[----:B------:R-:W-:-:S05]  /*1a5d0*/  IMAD.MOV R8, RZ, RZ, -R5 ;  /* 0x000000ffff087224 */ /* 0x000fca00078e0a05 */
[----:B------:R-:W-:-:S07]  /*1a5e0*/  VIADD R5, R0, UR8 ;  /* 0x0000000800057c36 */ /* 0x000fce0008000000 */
.L_x_2170:
[----:B----4-:R-:W2:Y:S01]  /*1a5f0*/  LDS R6, [R5] ;  /* 0x0000000005067984 */ /* 0x010ea20000000800 */
[----:B------:R-:W-:Y:S02]  /*1a600*/  IMAD.MOV.U32 R7, RZ, RZ, R11 ;  /* 0x000000ffff077224 */ /* 0x000fe400078e000b */
[----:B------:R-:W-:-:S05]  /*1a610*/  VIADD R8, R8, 0x1 ;  /* 0x0000000108087836 */ /* 0x000fca0000000000 */
[----:B------:R-:W-:Y:S01]  /*1a620*/  ISETP.NE.AND P0, PT, R8, RZ, PT ;  /* 0x000000ff0800720c */ /* 0x000fe20003f05270 */
[----:B--2---:R-:W-:Y:S01]  /*1a630*/  FMUL.FTZ R9, R6, R30 ;  /* 0x0000001e06097220 */ /* 0x004fe20000410000 */
[----:B------:R-:W-:Y:S01]  /*1a640*/  IMAD.MOV.U32 R6, RZ, RZ, R10 ;  /* 0x000000ffff067224 */ /* 0x000fe200078e000a */
[----:B------:R-:W-:-:S03]  /*1a650*/  IADD3 R10, P2, PT, R10, 0x200, RZ ;  /* 0x000002000a0a7810 */ /* 0x000fc60007f5e0ff */
[----:B------:R0:W-:Y:S02]  /*1a660*/  STS [R5], R9 ;  /* 0x0000000905007388 */ /* 0x0001e40000000800 */
[----:B------:R-:W-:Y:S02]  /*1a670*/  IMAD.X R11, RZ, RZ, R11, P2 ;  /* 0x000000ffff0b7224 */ /* 0x000fe400010e060b */
[----:B------:R4:W-:Y:S01]  /*1a680*/  STG.E desc[UR36][R6.64], R9 ;  /* 0x0000000906007986 */ /* 0x0009e2000c101924 */
[----:B0-----:R-:W-:Y:S02]  /*1a690*/  VIADD R5, R5, 0x200 ;  /* 0x0000020005057836 */ /* 0x001fe40000000000 */
[----:B------:R-:W-:Y:S05]  /*1a6a0*/  @P0 BRA `(.L_x_2170) ;  /* 0xfffffffc00d00947 */ /* 0x000fea000383ffff */
.L_x_2169:
[----:B------:R-:W-:Y:S05]  /*1a6b0*/  BSYNC.RECONVERGENT B1 ;  /* 0x0000000000017941 */ /* 0x000fea0003800200 */
.L_x_2168:
[----:B------:R-:W-:Y:S05]  /*1a6c0*/  @!P1 BRA `(.L_x_2158) ;  /* 0x0000000800749947 */ /* 0x000fea0003800000 */
[----:B------:R-:W5:Y:S01]  /*1a6d0*/  S2R R8, SR_CgaCtaId ;  /* 0x0000000000087919 */ /* 0x000f620000008800 */
[----:B------:R-:W1:Y:S01]  /*1a6e0*/  LDCU.64 UR8, c[0x0][0x480] ;  /* 0x00009000ff0877ac */ /* 0x000e620008000a00 */
[C---:B------:R-:W-:Y:S01]  /*1a6f0*/  IADD3 R10, PT, PT, -R4.reuse, UR43, RZ ;  /* 0x0000002b040a7c10 */ /* 0x040fe2000fffe1ff */
[----:B------:R-:W-:Y:S01]  /*1a700*/  BSSY.RECONVERGENT B1, `(.L_x_2171) ;  /* 0x000005b000017945 */ /* 0x000fe20003800200 */
[----:B----4-:R-:W-:Y:S02]  /*1a710*/  IADD3 R6, P0, PT, R4, UR4, RZ ;  /* 0x0000000404067c10 */ /* 0x010fe4000ff1e0ff */
[----:B------:R-:W-:Y:S02]  /*1a720*/  MOV R5, 0x400 ;  /* 0x0000040000057802 */ /* 0x000fe40000000f00 */
[----:B------:R-:W-:Y:S01]  /*1a730*/  ISETP.GT.AND P1, PT, R10, 0x600, PT ;  /* 0x000006000a00780c */ /* 0x000fe20003f24270 */
[----:B0-----:R-:W-:Y:S02]  /*1a740*/  IMAD.X R7, RZ, RZ, UR5, P0 ;  /* 0x00000005ff077e24 */ /* 0x001fe400080e06ff */
[----:B------:R-:W-:Y:S01]  /*1a750*/  VIADD R5, R5, 0x820 ;  /* 0x0000082005057836 */ /* 0x000fe20000000000 */
[----:B-1----:R-:W-:Y:S01]  /*1a760*/  LEA R9, P0, R6, UR8, 0x2 ;  /* 0x0000000806097c11 */ /* 0x002fe2000f8010ff */
[----:B------:R-:W-:-:S03]  /*1a770*/  USHF.L.U32 UR8, UR13, 0x2, URZ ;  /* 0x000000020d087899 */ /* 0x000fc600080006ff */
[----:B------:R-:W-:Y:S02]  /*1a780*/  LEA.HI.X R7, R6, UR9, R7, 0x2, P0 ;  /* 0x0000000906077c11 */ /* 0x000fe400080f1407 */
[----:B------:R-:W-:-:S05]  /*1a790*/  IADD3 R6, P0, PT, R9, 0x400, RZ ;  /* 0x0000040009067810 */ /* 0x000fca0007f1e0ff */
[----:B------:R-:W-:Y:S01]  /*1a7a0*/  IMAD.X R7, RZ, RZ, R7, P0 ;  /* 0x000000ffff077224 */ /* 0x000fe200000e0607 */
[----:B------:R-:W-:Y:S02]  /*1a7b0*/  PLOP3.LUT P0, PT, PT, PT, PT, 0x80, 0x8 ;  /* 0x000000000008781c */ /* 0x000fe40003f0f070 */
[----:B-----5:R-:W-:Y:S02]  /*1a7c0*/  LEA R8, R8, R5, 0x18 ;  /* 0x0000000508087211 */ /* 0x020fe400078ec0ff */
[----:B------:R-:W-:-:S04]  /*1a7d0*/  LEA R5, R4, -UR8, 0x2 ;  /* 0x8000000804057c11 */ /* 0x000fc8000f8e10ff */
[----:B------:R-:W-:Y:S01]  /*1a7e0*/  IADD3 R5, PT, PT, R5, 0x400, R8 ;  /* 0x0000040005057810 */ /* 0x000fe20007ffe008 */
[----:B------:R-:W-:Y:S06]  /*1a7f0*/  @!P1 BRA `(.L_x_2172) ;  /* 0x00000004002c9947 */ /* 0x000fec0003800000 */
[----:B------:R-:W-:Y:S01]  /*1a800*/  IMAD.U32 R25, RZ, RZ, UR43 ;  /* 0x0000002bff197e24 */ /* 0x000fe2000f8e00ff */
[----:B------:R-:W-:-:S03]  /*1a810*/  PLOP3.LUT P0, PT, PT, PT, PT, 0x8, 0x80 ;  /* 0x000000000080781c */ /* 0x000fc60003f0e170 */
[----:B------:R-:W-:-:S10]  /*1a820*/  VIADD R25, R25, 0xfffffa00 ;  /* 0xfffffa0019197836 */ /* 0x000fd40000000000 */
.L_x_2173:
[----:B------:R-:W2:Y:S01]  /*1a830*/  LDS R8, [R5+-0x400] ;  /* 0xfffc000005087984 */ /* 0x000ea20000000800 */
[----:B------:R-:W-:-:S03]  /*1a840*/  VIADD R4, R4, 0x800 ;  /* 0x0000080004047836 */ /* 0x000fc60000000000 */
[----:B------:R-:W0:Y:S02]  /*1a850*/  LDS R9, [R5+-0x200] ;  /* 0xfffe000005097984 */ /* 0x000e240000000800 */
[----:B------:R-:W-:Y:S02]  /*1a860*/  ISETP.GE.AND P2, PT, R4, R25, PT ;  /* 0x000000190400720c */ /* 0x000fe40003f46270 */
[----:B------:R-:W1:Y:S04]  /*1a870*/  LDS R10, [R5] ;  /* 0x00000000050a7984 */ /* 0x000e680000000800 */
[----:B------:R-:W4:Y:S04]  /*1a880*/  LDS R11, [R5+0x200] ;  /* 0x00020000050b7984 */ /* 0x000f280000000800 */
[----:B------:R-:W5:Y:S04]  /*1a890*/  LDS R12, [R5+0x400] ;  /* 0x00040000050c7984 */ /* 0x000f680000000800 */
[----:B------:R-:W3:Y:S04]  /*1a8a0*/  LDS R13, [R5+0x600] ;  /* 0x00060000050d7984 */ /* 0x000ee80000000800 */
[----:B------:R-:W3:Y:S04]  /*1a8b0*/  LDS R14, [R5+0x800] ;  /* 0x00080000050e7984 */ /* 0x000ee80000000800 */
[----:B------:R-:W3:Y:S04]  /*1a8c0*/  LDS R15, [R5+0xa00] ;  /* 0x000a0000050f7984 */ /* 0x000ee80000000800 */
[----:B------:R-:W3:Y:S04]  /*1a8d0*/  LDS R16, [R5+0xc00] ;  /* 0x000c000005107984 */ /* 0x000ee80000000800 */
[----:B------:R-:W3:Y:S04]  /*1a8e0*/  LDS R17, [R5+0xe00] ;  /* 0x000e000005117984 */ /* 0x000ee80000000800 */
[----:B------:R-:W3:Y:S01]  /*1a8f0*/  LDS R18, [R5+0x1000] ;  /* 0x0010000005127984 */ /* 0x000ee20000000800 */
[----:B--2---:R-:W-:-:S03]  /*1a900*/  FMUL.FTZ R8, R30, R8 ;  /* 0x000000081e087220 */ /* 0x004fc60000410000 */
[----:B------:R-:W2:Y:S01]  /*1a910*/  LDS R19, [R5+0x1200] ;  /* 0x0012000005137984 */ /* 0x000ea20000000800 */
[----:B0-----:R-:W-:-:S03]  /*1a920*/  FMUL.FTZ R9, R30, R9 ;  /* 0x000000091e097220 */ /* 0x001fc60000410000 */
[----:B------:R-:W0:Y:S01]  /*1a930*/  LDS R20, [R5+0x1400] ;  /* 0x0014000005147984 */ /* 0x000e220000000800 */
[----:B-1----:R-:W-:-:S03]  /*1a940*/  FMUL.FTZ R10, R30, R10 ;  /* 0x0000000a1e0a7220 */ /* 0x002fc60000410000 */
[----:B------:R-:W1:Y:S01]  /*1a950*/  LDS R21, [R5+0x1600] ;  /* 0x0016000005157984 */ /* 0x000e620000000800 */
[----:B----4-:R-:W-:-:S03]  /*1a960*/  FMUL.FTZ R11, R30, R11 ;  /* 0x0000000b1e0b7220 */ /* 0x010fc60000410000 */
[----:B------:R-:W4:Y:S01]  /*1a970*/  LDS R22, [R5+0x1800] ;  /* 0x0018000005167984 */ /* 0x000f220000000800 */
[----:B-----5:R-:W-:-:S03]  /*1a980*/  FMUL.FTZ R12, R30, R12 ;  /* 0x0000000c1e0c7220 */ /* 0x020fc60000410000 */
[----:B------:R-:W5:Y:S01]  /*1a990*/  LDS R23, [R5+0x1a00] ;  /* 0x001a000005177984 */ /* 0x000f620000000800 */
[----:B---3--:R-:W-:-:S03]  /*1a9a0*/  FMUL.FTZ R13, R30, R13 ;  /* 0x0000000d1e0d7220 */ /* 0x008fc60000410000 */
        /* <DEDUP_REMOVED lines=11> */
[----:B--2---:R-:W-:-:S03]  /*1aa60*/  FMUL.FTZ R19, R30, R19 ;  /* 0x000000131e137220 */ /* 0x004fc60000410000 */
[----:B------:R-:W-:Y:S01]  /*1aa70*/  STS [R5], R10 ;  /* 0x0000000a05007388 */ /* 0x000fe20000000800 */
[----:B0-----:R-:W-:Y:S02]  /*1aa80*/  IMAD.X R9, RZ, RZ, R7, P1 ;  /* 0x000000ffff097224 */ /* 0x001fe400008e0607 */
[C---:B------:R-:W-:Y:S01]  /*1aa90*/  FMUL.FTZ R20, R30.reuse, R20 ;  /* 0x000000141e147220 */ /* 0x040fe20000410000 */
[----:B------:R-:W-:Y:S01]  /*1aaa0*/  STG.E desc[UR36][R6.64+0x200], R11 ;  /* 0x0002000b06007986 */ /* 0x000fe2000c101924 */
[----:B-1----:R-:W-:-:S03]  /*1aab0*/  FMUL.FTZ R21, R30, R21 ;  /* 0x000000151e157220 */ /* 0x002fc60000410000 */
[----:B------:R-:W-:Y:S01]  /*1aac0*/  STS [R5+0x200], R11 ;  /* 0x0002000b05007388 */ /* 0x000fe20000000800 */
[----:B----4-:R-:W-:-:S03]  /*1aad0*/  FMUL.FTZ R22, R30, R22 ;  /* 0x000000161e167220 */ /* 0x010fc60000410000 */
[----:B------:R-:W-:Y:S01]  /*1aae0*/  STG.E desc[UR36][R6.64+0x400], R12 ;  /* 0x0004000c06007986 */ /* 0x000fe2000c101924 */
[----:B-----5:R-:W-:-:S03]  /*1aaf0*/  FMUL.FTZ R23, R30, R23 ;  /* 0x000000171e177220 */ /* 0x020fc60000410000 */
        /* <DEDUP_REMOVED lines=23> */
[----:B0-----:R-:W-:-:S02]  /*1ac70*/  IMAD.MOV.U32 R6, RZ, RZ, R8 ;  /* 0x000000ffff067224 */ /* 0x001fc400078e0008 */
[----:B-1----:R-:W-:Y:S02]  /*1ac80*/  VIADD R5, R5, 0x2000 ;  /* 0x0000200005057836 */ /* 0x002fe40000000000 */
[----:B------:R-:W-:Y:S01]  /*1ac90*/  IMAD.MOV.U32 R7, RZ, RZ, R9 ;  /* 0x000000ffff077224 */ /* 0x000fe200078e0009 */
[----:B------:R-:W-:Y:S06]  /*1aca0*/  @!P2 BRA `(.L_x_2173) ;  /* 0xfffffff800e0a947 */ /* 0x000fec000383ffff */
.L_x_2172:
[----:B------:R-:W-:Y:S05]  /*1acb0*/  BSYNC.RECONVERGENT B1 ;  /* 0x0000000000017941 */ /* 0x000fea0003800200 */
.L_x_2171:
        /* <DEDUP_REMOVED lines=8> */
[----:B------:R-:W1:Y:S04]  /*1ad40*/  LDS R10, [R5] ;  /* 0x00000000050a7984 */ /* 0x000e680000000800 */
[----:B------:R-:W4:Y:S04]  /*1ad50*/  LDS R11, [R5+0x200] ;  /* 0x00020000050b7984 */ /* 0x000f280000000800 */
[----:B------:R-:W5:Y:S04]  /*1ad60*/  LDS R12, [R5+0x400] ;  /* 0x00040000050c7984 */ /* 0x000f680000000800 */
[----:B------:R-:W3:Y:S04]  /*1ad70*/  LDS R13, [R5+0x600] ;  /* 0x00060000050d7984 */ /* 0x000ee80000000800 */
[----:B------:R-:W3:Y:S04]  /*1ad80*/  LDS R14, [R5+0x800] ;  /* 0x00080000050e7984 */ /* 0x000ee80000000800 */
[----:B------:R-:W3:Y:S01]  /*1ad90*/  LDS R15, [R5+0xa00] ;  /* 0x000a0000050f7984 */ /* 0x000ee20000000800 */
[C---:B--2---:R-:W-:Y:S01]  /*1ada0*/  FMUL.FTZ R8, R30.reuse, R8 ;  /* 0x000000081e087220 */ /* 0x044fe20000410000 */
[----:B0-----:R-:W-:-:S04]  /*1adb0*/  FMUL.FTZ R9, R30, R9 ;  /* 0x000000091e097220 */ /* 0x001fc80000410000 */
[----:B------:R-:W-:Y:S01]  /*1adc0*/  STG.E desc[UR36][R6.64+-0x400], R8 ;  /* 0xfffc000806007986 */ /* 0x000fe2000c101924 */
[----:B-1----:R-:W-:-:S03]  /*1add0*/  FMUL.FTZ R10, R30, R10 ;  /* 0x0000000a1e0a7220 */ /* 0x002fc60000410000 */
[----:B------:R0:W-:Y:S01]  /*1ade0*/  STS [R5+-0x400], R8 ;  /* 0xfffc000805007388 */ /* 0x0001e20000000800 */
[----:B----4-:R-:W-:-:S03]  /*1adf0*/  FMUL.FTZ R11, R30, R11 ;  /* 0x0000000b1e0b7220 */ /* 0x010fc60000410000 */
[----:B------:R-:W-:Y:S01]  /*1ae00*/  STG.E desc[UR36][R6.64+-0x200], R9 ;  /* 0xfffe000906007986 */ /* 0x000fe2000c101924 */
[----:B-----5:R-:W-:-:S03]  /*1ae10*/  FMUL.FTZ R12, R30, R12 ;  /* 0x0000000c1e0c7220 */ /* 0x020fc60000410000 */
[----:B------:R1:W-:Y:S01]  /*1ae20*/  STS [R5+-0x200], R9 ;  /* 0xfffe000905007388 */ /* 0x0003e20000000800 */
[----:B0-----:R-:W-:Y:S01]  /*1ae30*/  IADD3 R8, P1, PT, R6, 0x1000, RZ ;  /* 0x0000100006087810 */ /* 0x001fe20007f3e0ff */
[C---:B---3--:R-:W-:Y:S02]  /*1ae40*/  FMUL.FTZ R13, R30.reuse, R13 ;  /* 0x0000000d1e0d7220 */ /* 0x048fe40000410000 */
        /* <DEDUP_REMOVED lines=17> */
[----:B------:R-:W-:-:S07]  /*1af60*/  IMAD.MOV.U32 R7, RZ, RZ, R9 ;  /* 0x000000ffff077224 */ /* 0x000fce00078e0009 */
.L_x_2175:
[----:B------:R-:W-:Y:S05]  /*1af70*/  BSYNC.RECONVERGENT B1 ;  /* 0x0000000000017941 */ /* 0x000fea0003800200 */
.L_x_2174:
[----:B------:R-:W-:-:S13]  /*1af80*/  ISETP.LT.OR P0, PT, R4, UR43, P0 ;  /* 0x0000002b04007c0c */ /* 0x000fda0008701670 */
[----:B------:R-:W-:Y:S05]  /*1af90*/  @!P0 BRA `(.L_x_2158) ;  /* 0x0000000000408947 */ /* 0x000fea0003800000 */
[----:B------:R-:W2:Y:S04]  /*1afa0*/  LDS R4, [R5+-0x400] ;  /* 0xfffc000005047984 */ /* 0x000ea80000000800 */
[----:B------:R-:W0:Y:S04]  /*1afb0*/  LDS R8, [R5+-0x200] ;  /* 0xfffe000005087984 */ /* 0x000e280000000800 */
[----:B------:R-:W1:Y:S04]  /*1afc0*/  LDS R9, [R5] ;  /* 0x0000000005097984 */ /* 0x000e680000000800 */
[----:B------:R-:W4:Y:S01]  /*1afd0*/  LDS R10, [R5+0x200] ;  /* 0x00020000050a7984 */ /* 0x000f220000000800 */
[-C--:B--2---:R-:W-:Y:S01]  /*1afe0*/  FMUL.FTZ R4, R4, R30.reuse ;  /* 0x0000001e04047220 */ /* 0x084fe20000410000 */
[----:B0-----:R-:W-:-:S04]  /*1aff0*/  FMUL.FTZ R8, R8, R30 ;  /* 0x0000001e08087220 */ /* 0x001fc80000410000 */
[----:B------:R0:W-:Y:S01]  /*1b000*/  STG.E desc[UR36][R6.64+-0x400], R4 ;  /* 0xfffc000406007986 */ /* 0x0001e2000c101924 */
[----:B-1----:R-:W-:-:S03]  /*1b010*/  FMUL.FTZ R9, R9, R30 ;  /* 0x0000001e09097220 */ /* 0x002fc60000410000 */
        /* <DEDUP_REMOVED lines=8> */
.L_x_2158:
[----:B------:R-:W-:Y:S05]  /*1b0a0*/  BSYNC.RECONVERGENT B0 ;  /* 0x0000000000007941 */ /* 0x000fea0003800200 */
.L_x_2157:
[----:B------:R-:W3:Y:S01]  /*1b0b0*/  LDCU UR5, c[0x0][0x40c] ;  /* 0x00008180ff0577ac */ /* 0x000ee20008000800 */
[----:B------:R-:W5:Y:S01]  /*1b0c0*/  S2R R21, SR_CgaCtaId ;  /* 0x0000000000157919 */ /* 0x000f620000008800 */
[----:B------:R-:W-:Y:S01]  /*1b0d0*/  SHF.R.U32.HI R17, RZ, 0x6, R238 ;  /* 0x00000006ff117819 */ /* 0x000fe200000116ee */
[----:B------:R-:W-:Y:S01]  /*1b0e0*/  BSSY.RECONVERGENT B0, `(.L_x_2176) ;  /* 0x000001d000007945 */ /* 0x000fe20003800200 */
[----:B------:R-:W-:Y:S01]  /*1b0f0*/  ULEA.HI UR4, UR44, UR44, URZ, 0x1 ;  /* 0x0000002c2c047291 */ /* 0x000fe2000f8f08ff */
[----:B------:R-:W-:Y:S01]  /*1b100*/  LOP3.LUT R16, R0, 0xfc, RZ, 0xc0, !PT ;  /* 0x000000fc00107812 */ /* 0x000fe200078ec0ff */
[----:B------:R-:W-:Y:S01]  /*1b110*/  IMAD.SHL.U32 R0, R238, 0x10, RZ ;  /* 0x00000010ee007824 */ /* 0x000fe200078e00ff */
[----:B------:R-:W-:Y:S01]  /*1b120*/  MOV R12, 0x400 ;  /* 0x00000400000c7802 */ /* 0x000fe20000000f00 */
[----:B------:R-:W-:Y:S01]  /*1b130*/  ULOP3.LUT UR4, UR4, 0xfffffffe, URZ, 0xc0, !UPT ;  /* 0xfffffffe04047892 */ /* 0x000fe2000f8ec0ff */
[----:B0---4-:R-:W-:Y:S02]  /*1b140*/  CS2R R6, SRZ ;  /* 0x0000000000067805 */ /* 0x011fe4000001ff00 */
[----:B------:R-:W-:Y:S01]  /*1b150*/  LOP3.LUT R0, R0, 0x3f0, RZ, 0xc0, !PT ;  /* 0x000003f000007812 */ /* 0x000fe200078ec0ff */
[----:B------:R-:W-:Y:S01]  /*1b160*/  UIADD3 UR4, UPT, UPT, UR44, -UR4, URZ ;  /* 0x800000042c047290 */ /* 0x000fe2000fffe0ff */
[----:B------:R-:W-:-:S02]  /*1b170*/  VIADD R4, R12, 0x420 ;  /* 0x000004200c047836 */ /* 0x000fc40000000000 */
[----:B---3--:R-:W-:-:S03]  /*1b180*/  IMAD.U32 R44, RZ, RZ, UR5 ;  /* 0x00000005ff2c7e24 */ /* 0x008fc6000f8e00ff */
[----:B------:R-:W-:-:S04]  /*1b190*/  ISETP.NE.AND P0, PT, R17, UR4, PT ;  /* 0x0000000411007c0c */ /* 0x000fc8000bf05270 */
[----:B------:R-:W-:-:S04]  /*1b1a0*/  ISETP.NE.OR P0, PT, R44, RZ, P0 ;  /* 0x000000ff2c00720c */ /* 0x000fc80000705670 */
[----:B------:R-:W-:Y:S02]  /*1b1b0*/  ISETP.GT.U32.OR P0, PT, R16, 0x9f, P0 ;  /* 0x0000009f1000780c */ /* 0x000fe40000704470 */
[----:B-----5:R-:W-:-:S05]  /*1b1c0*/  LEA R5, R21, R4, 0x18 ;  /* 0x0000000415057211 */ /* 0x020fca00078ec0ff */
[----:B------:R-:W-:Y:S01]  /*1b1d0*/  IMAD.IADD R18, R5, 0x1, R0 ;  /* 0x0000000105127824 */ /* 0x000fe200078e0200 */
[----:B------:R-:W-:-:S05]  /*1b1e0*/  CS2R R4, SRZ ;  /* 0x0000000000047805 */ /* 0x000fca000001ff00 */
[----:B------:R-:W-:Y:S05]  /*1b1f0*/  @P0 BRA `(.L_x_2177) ;  /* 0x00000000002c0947 */ /* 0x000fea0003800000 */
[----:B------:R-:W0:Y:S01]  /*1b200*/  LDCU.64 UR8, c[0x0][0x3b0] ;  /* 0x00007600ff0877ac */ /* 0x000e220008000a00 */
[----:B------:R-:W-:Y:S01]  /*1b210*/  IMAD.MOV.U32 R7, RZ, RZ, RZ ;  /* 0x000000ffff077224 */ /* 0x000fe200078e00ff */
[----:B0-----:R-:W-:-:S04]  /*1b220*/  UISETP.NE.U32.AND UP0, UPT, UR8, URZ, UPT ;  /* 0x000000ff0800728c */ /* 0x001fc8000bf05070 */
[----:B------:R-:W-:-:S09]  /*1b230*/  UISETP.NE.AND.EX UP0, UPT, UR9, URZ, UPT, UP0 ;  /* 0x000000ff0900728c */ /* 0x000fd2000bf05300 */
[----:B------:R-:W-:Y:S05]  /*1b240*/  BRA.U !UP0, `(.L_x_2178) ;  /* 0x0000000108147547 */ /* 0x000fea000b800000 */
[----:B------:R-:W0:Y:S01]  /*1b250*/  S2R R7, SR_CTAID.X ;  /* 0x0000000000077919 */ /* 0x000e220000002500 */
[----:B------:R-:W3:Y:S01]  /*1b260*/  LDC.64 R4, c[0x0][0x3b0] ;  /* 0x0000ec00ff047b82 */ /* 0x000ee20000000a00 */
[----:B0-----:R-:W-:-:S04]  /*1b270*/  IMAD R7, R7, 0xa0, R16 ;  /* 0x000000a007077824 */ /* 0x001fc800078e0210 */
[----:B---3--:R-:W-:-:S06]  /*1b280*/  IMAD.WIDE.U32 R4, R7, 0x4, R4 ;  /* 0x0000000407047825 */ /* 0x008fcc00078e0004 */
[----:B------:R-:W5:Y:S02]  /*1b290*/  LDG.E.128 R4, desc[UR36][R4.64] ;  /* 0x0000002404047981 */ /* 0x000f64000c1e1d00 */
.L_x_2178:
[----:B-----5:R0:W-:Y:S02]  /*1b2a0*/  STS.128 [R18], R4 ;  /* 0x0000000412007388 */ /* 0x0201e40000000c00 */
.L_x_2177:
[----:B------:R-:W-:Y:S05]  /*1b2b0*/  BSYNC.RECONVERGENT B0 ;  /* 0x0000000000007941 */ /* 0x000fea0003800200 */
.L_x_2176:
[----:B------:R-:W3:Y:S01]  /*1b2c0*/  LDCU UR14, c[0x0][0x3f8] ;  /* 0x00007f00ff0e77ac */ /* 0x000ee20008000800 */
[----:B------:R-:W-:Y:S01]  /*1b2d0*/  BAR.SYNC.DEFER_BLOCKING 0x0 ;  /* 0x0000000000007b1d */ /* 0x000fe20000010000 */
[----:B------:R-:W-:Y:S02]  /*1b2e0*/  ISETP.GT.U32.AND P0, PT, R16, 0x9f, PT ;  /* 0x0000009f1000780c */ /* 0x000fe40003f04070 */
[----:B------:R-:W-:Y:S02]  /*1b2f0*/  CS2R R10, SRZ ;  /* 0x00000000000a7805 */ /* 0x000fe4000001ff00 */
[----:B------:R-:W-:Y:S01]  /*1b300*/  CS2R R8, SRZ ;  /* 0x0000000000087805 */ /* 0x000fe2000001ff00 */
[----:B------:R-:W4:Y:S01]  /*1b310*/  LDCU UR15, c[0x0][0x40c] ;  /* 0x00008180ff0f77ac */ /* 0x000f220008000800 */
[----:B------:R-:W-:Y:S01]  /*1b320*/  BSSY.RECONVERGENT B0, `(.L_x_2179) ;  /* 0x00001a9000007945 */ /* 0x000fe20003800200 */
[----:B------:R-:W0:Y:S01]  /*1b330*/  LDCU.64 UR10, c[0x0][0x3c8] ;  /* 0x00007900ff0a77ac */ /* 0x000e220008000a00 */
[----:B---3--:R-:W-:-:S04]  /*1b340*/  UIMAD UR7, UR7, UR14, UR12 ;  /* 0x0000000e070772a4 */ /* 0x008fc8000f8e020c */
[----:B------:R-:W-:Y:S01]  /*1b350*/  UIMAD UR7, UR7, 0xa0, URZ ;  /* 0x000000a0070778a4 */ /* 0x000fe2000f8e02ff */
[----:B------:R-:W-:Y:S11]  /*1b360*/  @P0 BRA `(.L_x_2180) ;  /* 0x0000001800900947 */ /* 0x000ff60003800000 */
[----:B------:R-:W3:Y:S01]  /*1b370*/  LDC R25, c[0x0][0x3f4] ;  /* 0x0000fd00ff197b82 */ /* 0x000ee20000000800 */
[----:B-1----:R-:W-:Y:S01]  /*1b380*/  VIADD R26, R17, UR13 ;  /* 0x0000000d111a7c36 */ /* 0x002fe20008000000 */
[----:B------:R-:W-:Y:S01]  /*1b390*/  BSSY.RECONVERGENT B1, `(.L_x_2181) ;  /* 0x0000092000017945 */ /* 0x000fe20003800200 */
[----:B------:R-:W-:-:S05]  /*1b3a0*/  VIADD R12, R12, 0x820 ;  /* 0x000008200c0c7836 */ /* 0x000fca0000000000 */
[----:B------:R-:W1:Y:S01]  /*1b3b0*/  LDC.64 R14, c[0x0][0x3c0] ;  /* 0x0000f000ff0e7b82 */ /* 0x000e620000000a00 */
[----:B------:R-:W-:-:S05]  /*1b3c0*/  LEA R45, R21, R12, 0x18 ;  /* 0x0000000c152d7211 */ /* 0x000fca00078ec0ff */
[----:B------:R-:W-:Y:S01]  /*1b3d0*/  IMAD R27, R17, 0x4, R45 ;  /* 0x00000004111b7824 */ /* 0x000fe200078e022d */
[C---:B---3--:R-:W-:Y:S01]  /*1b3e0*/  VIMNMX R19, PT, PT, R25.reuse, UR44, PT ;  /* 0x0000002c19137c48 */ /* 0x048fe2000bfe0100 */
[C-C-:B------:R-:W-:Y:S02]  /*1b3f0*/  IMAD R13, R25.reuse, UR7, R16.reuse ;  /* 0x00000007190d7c24 */ /* 0x140fe4000f8e0210 */
[----:B------:R-:W-:Y:S01]  /*1b400*/  IMAD R11, R25, UR6, R16 ;  /* 0x00000006190b7c24 */ /* 0x000fe2000f8e0210 */
[----:B------:R-:W-:Y:S01]  /*1b410*/  ISETP.GE.AND P0, PT, R26, R19, PT ;  /* 0x000000131a00720c */ /* 0x000fe20003f06270 */
[----:B-1----:R-:W-:-:S04]  /*1b420*/  IMAD.WIDE R12, R13, 0x4, R14 ;  /* 0x000000040d0c7825 */ /* 0x002fc800078e020e */
[----:B------:R-:W-:-:S04]  /*1b430*/  IMAD.WIDE R14, R11, 0x4, R14 ;  /* 0x000000040b0e7825 */ /* 0x000fc800078e020e */
[----:B------:R-:W-:-:S04]  /*1b440*/  IMAD.MOV.U32 R11, RZ, RZ, RZ ;  /* 0x000000ffff0b7224 */ /* 0x000fc800078e00ff */
[----:B------:R-:W-:Y:S05]  /*1b450*/  @P0 BRA `(.L_x_2182) ;  /* 0x0000000800140947 */ /* 0x000fea0003800000 */
[----:B------:R-:W-:Y:S01]  /*1b460*/  VIADD R20, R26, 0x2 ;  /* 0x000000021a147836 */ /* 0x000fe20000000000 */
[----:B------:R-:W1:Y:S01]  /*1b470*/  LDC.64 R8, c[0x0][0x458] ;  /* 0x00011600ff087b82 */ /* 0x000e620000000a00 */
[----:B------:R-:W-:Y:S01]  /*1b480*/  ULOP3.LUT UR5, URZ, UR13, URZ, 0x33, !UPT ;  /* 0x0000000dff057292 */ /* 0x000fe2000f8e33ff */
[----:B------:R-:W-:Y:S01]  /*1b490*/  IMAD R25, R25, UR14, RZ ;  /* 0x0000000e19197c24 */ /* 0x000fe2000f8e02ff */
[----:B------:R-:W-:Y:S01]  /*1b4a0*/  UIMAD UR8, UR38, UR14, UR12 ;  /* 0x0000000e260872a4 */ /* 0x000fe2000f8e020c */
[----:B------:R-:W-:Y:S01]  /*1b4b0*/  VIMNMX R0, PT, PT, R19, R20, !PT ;  /* 0x0000001413007248 */ /* 0x000fe20007fe0100 */
[----:B------:R-:W-:Y:S01]  /*1b4c0*/  BSSY.RECONVERGENT B2, `(.L_x_2183) ;  /* 0x0000030000027945 */ /* 0x000fe20003800200 */
[----:B------:R-:W-:Y:S01]  /*1b4d0*/  CS2R R10, SRZ ;  /* 0x00000000000a7805 */ /* 0x000fe2000001ff00 */
[----:B------:R-:W-:Y:S01]  /*1b4e0*/  IMAD R28, R25, 0xa0, RZ ;  /* 0x000000a0191c7824 */ /* 0x000fe200078e02ff */
[----:B------:R-:W-:Y:S01]  /*1b4f0*/  IADD3 R21, PT, PT, -R17, UR5, R0 ;  /* 0x0000000511157c10 */ /* 0x000fe2000fffe100 */
[----:B------:R-:W-:-:S02]  /*1b500*/  IMAD.U32 R23, RZ, RZ, UR8 ;  /* 0x00000008ff177e24 */ /* 0x000fc4000f8e00ff */
[----:B------:R-:W-:Y:S01]  /*1b510*/  IMAD.MOV.U32 R0, RZ, RZ, R26 ;  /* 0x000000ffff007224 */ /* 0x000fe200078e001a */
[----:B------:R-:W-:Y:S01]  /*1b520*/  LOP3.LUT P0, RZ, R21, 0x2, RZ, 0xc0, !PT ;  /* 0x0000000215ff7812 */ /* 0x000fe2000780c0ff */
[----:B------:R-:W-:-:S04]  /*1b530*/  IMAD R23, R23, 0xa0, R16 ;  /* 0x000000a017177824 */ /* 0x000fc800078e0210 */
[----:B-1----:R-:W-:Y:S01]  /*1b540*/  IMAD.WIDE R22, R23, 0x4, R8 ;  /* 0x0000000417167825 */ /* 0x002fe200078e0208 */
[----:B------:R-:W-:-:S07]  /*1b550*/  CS2R R8, SRZ ;  /* 0x0000000000087805 */ /* 0x000fce000001ff00 */
[----:B------:R-:W-:Y:S05]  /*1b560*/  @P0 BRA `(.L_x_2184) ;  /* 0x0000000000940947 */ /* 0x000fea0003800000 */
[----:B------:R-:W1:Y:S01]  /*1b570*/  LDCU.64 UR8, c[0x0][0x3c8] ;  /* 0x00007900ff0877ac */ /* 0x000e620008000a00 */
[----:B------:R-:W-:-:S05]  /*1b580*/  IADD3 R0, P0, PT, R3, R26, RZ ;  /* 0x0000001a03007210 */ /* 0x000fca0007f1e0ff */
[----:B------:R-:W-:Y:S01]  /*1b590*/  IMAD.X R9, RZ, RZ, R2, P0 ;  /* 0x000000ffff097224 */ /* 0x000fe200000e0602 */
[----:B-1----:R-:W-:-:S04]  /*1b5a0*/  LEA R10, P0, R0, UR8, 0x2 ;  /* 0x00000008000a7c11 */ /* 0x002fc8000f8010ff */
[----:B------:R-:W-:Y:S02]  /*1b5b0*/  LEA.HI.X R11, R0, UR9, R9, 0x2, P0 ;  /* 0x00000009000b7c11 */ /* 0x000fe400080f1409 */
[----:B------:R1:W3:Y:S04]  /*1b5c0*/  LDS R0, [R27] ;  /* 0x000000001b007984 */ /* 0x0002e80000000800 */
[----:B------:R-:W2:Y:S01]  /*1b5d0*/  LDG.E R11, desc[UR36][R10.64] ;  /* 0x000000240a0b7981 */ /* 0x000ea2000c1e1900 */
[----:B------:R-:W-:Y:S01]  /*1b5e0*/  ISETP.NE.AND P0, PT, R44, RZ, PT ;  /* 0x000000ff2c00720c */ /* 0x000fe20003f05270 */
[----:B--2---:R-:W-:-:S04]  /*1b5f0*/  IMAD R9, R25, R11, R26 ;  /* 0x0000000b19097224 */ /* 0x004fc800078e021a */
[----:B------:R-:W-:-:S04]  /*1b600*/  IMAD R9, R9, 0xa0, RZ ;  /* 0x000000a009097824 */ /* 0x000fc800078e02ff */
[----:B------:R-:W-:-:S05]  /*1b610*/  IMAD.WIDE R8, R9, 0x4, R14 ;  /* 0x0000000409087825 */ /* 0x000fca00078e020e */
[----:B------:R1:W5:Y:S01]  /*1b620*/  LDG.E.128 R32, desc[UR36][R8.64] ;  /* 0x0000002408207981 */ /* 0x000362000c1e1d00 */
[----:B---3--:R-:W-:Y:S05]  /*1b630*/  @P0 BRA `(.L_x_2185) ;  /* 0x00000000004c0947 */ /* 0x008fea0003800000 */
[----:B------:R-:W-:Y:S01]  /*1b640*/  UISETP.NE.AND UP0, UPT, UR42, URZ, UPT ;  /* 0x000000ff2a00728c */ /* 0x000fe2000bf05270 */
[----:B-1----:R-:W1:Y:S05]  /*1b650*/  LDS.128 R8, [R18] ;  /* 0x0000000012087984 */ /* 0x002e6a0000000c00 */
[----:B------:R-:W-:-:S13]  /*1b660*/  PLOP3.LUT P0, PT, PT, PT, UP0, 0x80, 0x8 ;  /* 0x000000000008781c */ /* 0x000fda0003f0f008 */
[----:B------:R-:W2:Y:S01]  /*1b670*/  @P0 LDG.E.128 R36, desc[UR36][R22.64] ;  /* 0x0000002416240981 */ /* 0x000ea2000c1e1d00 */
[----:B------:R-:W-:Y:S02]  /*1b680*/  PLOP3.LUT P0, PT, PT, PT, UP0, 0x80, 0x8 ;  /* 0x000000000008781c */ /* 0x000fe40003f0f008 */
[----:B------:R-:W-:Y:S02]  /*1b690*/  PLOP3.LUT P1, PT, PT, PT, UP0, 0x80, 0x8 ;  /* 0x000000000008781c */ /* 0x000fe40003f2f008 */
[----:B------:R-:W-:Y:S02]  /*1b6a0*/  PLOP3.LUT P2, PT, PT, PT, UP0, 0x80, 0x8 ;  /* 0x000000000008781c */ /* 0x000fe40003f4f008 */
[----:B------:R-:W-:Y:S01]  /*1b6b0*/  PLOP3.LUT P3, PT, PT, PT, UP0, 0x80, 0x8 ;  /* 0x000000000008781c */ /* 0x000fe20003f6f008 */
[----:B-1---5:R-:W-:Y:S01]  /*1b6c0*/  FADD.FTZ R33, R33, R9 ;  /* 0x0000000921217221 */ /* 0x022fe20000010000 */
        /* <DEDUP_REMOVED lines=10> */
.L_x_2185:
[C---:B-12--5:R-:W-:Y:S01]  /*1b770*/  FFMA.FTZ R8, R0.reuse, R32, RZ ;  /* 0x0000002000087223 */ /* 0x066fe200000100ff */
[C---:B------:R-:W-:Y:S01]  /*1b780*/  FFMA.FTZ R9, R0.reuse, R33, RZ ;  /* 0x0000002100097223 */ /* 0x040fe200000100ff */
[C---:B------:R-:W-:Y:S01]  /*1b790*/  FFMA.FTZ R10, R0.reuse, R34, RZ ;  /* 0x00000022000a7223 */ /* 0x040fe200000100ff */
[----:B------:R-:W-:Y:S01]  /*1b7a0*/  FFMA.FTZ R11, R0, R35, RZ ;  /* 0x00000023000b7223 */ /* 0x000fe200000100ff */
[----:B------:R-:W-:-:S07]  /*1b7b0*/  IMAD.MOV.U32 R0, RZ, RZ, R20 ;  /* 0x000000ffff007224 */ /* 0x000fce00078e0014 */
.L_x_2184:
[----:B0---4-:R-:W-:Y:S05]  /*1b7c0*/  BSYNC.RECONVERGENT B2 ;  /* 0x0000000000027941 */ /* 0x011fea0003800200 */
.L_x_2183:
[----:B------:R-:W-:-:S13]  /*1b7d0*/  ISETP.GE.U32.AND P0, PT, R21, 0x2, PT ;  /* 0x000000021500780c */ /* 0x000fda0003f06070 */
[----:B------:R-:W-:Y:S05]  /*1b7e0*/  @!P0 BRA `(.L_x_2182) ;  /* 0x0000000400308947 */ /* 0x000fea0003800000 */
[----:B------:R-:W-:Y:S01]  /*1b7f0*/  USHF.L.U32 UR5, UR13, 0x2, URZ ;  /* 0x000000020d057899 */ /* 0x000fe200080006ff */
[----:B------:R-:W-:Y:S01]  /*1b800*/  ISETP.NE.AND P0, PT, R44, RZ, PT ;  /* 0x000000ff2c00720c */ /* 0x000fe20003f05270 */
[----:B------:R-:W-:-:S04]  /*1b810*/  IMAD R31, R0, 0xa0, RZ ;  /* 0x000000a0001f7824 */ /* 0x000fc800078e02ff */
[----:B------:R-:W-:-:S04]  /*1b820*/  LEA R20, R0, -UR5, 0x2 ;  /* 0x8000000500147c11 */ /* 0x000fc8000f8e10ff */
[----:B------:R-:W-:-:S07]  /*1b830*/  IADD3 R29, PT, PT, R20, 0x8, R45 ;  /* 0x00000008141d7810 */ /* 0x000fce0007ffe02d */
.L_x_2189:
[----:B------:R-:W-:-:S05]  /*1b840*/  IADD3 R20, P1, PT, R3, R0, RZ ;  /* 0x0000000003147210 */ /* 0x000fca0007f3e0ff */
        /* <DEDUP_REMOVED lines=9> */
[----:B------:R-:W-:Y:S01]  /*1b8e0*/  UISETP.NE.AND UP0, UPT, UR42, URZ, UPT ;  /* 0x000000ff2a00728c */ /* 0x000fe2000bf05270 */
[----:B------:R-:W1:Y:S05]  /*1b8f0*/  LDS.128 R36, [R18] ;  /* 0x0000000012247984 */ /* 0x000e6a0000000c00 */
[----:B------:R-:W-:-:S13]  /*1b900*/  PLOP3.LUT P0, PT, PT, PT, UP0, 0x80, 0x8 ;  /* 0x000000000008781c */ /* 0x000fda0003f0f008 */
[----:B------:R-:W3:Y:S01]  /*1b910*/  @P0 LDG.E.128 R40, desc[UR36][R22.64] ;  /* 0x0000002416280981 */ /* 0x000ee2000c1e1d00 */
        /* <DEDUP_REMOVED lines=9> */
[----:B---3--:R-:W-:Y:S02]  /*1b9b0*/  @P0 FMUL.FTZ R32, R32, R40 ;  /* 0x0000002820200220 */ /* 0x008fe40000410000 */
[----:B------:R-:W-:Y:S02]  /*1b9c0*/  @P1 FMUL.FTZ R33, R33, R41 ;  /* 0x0000002921211220 */ /* 0x000fe40000410000 */
[----:B------:R-:W-:Y:S02]  /*1b9d0*/  @P2 FMUL.FTZ R34, R34, R42 ;  /* 0x0000002a22222220 */ /* 0x000fe40000410000 */
[----:B------:R-:W-:-:S05]  /*1b9e0*/  @P3 FMUL.FTZ R35, R35, R43 ;  /* 0x0000002b23233220 */ /* 0x000fca0000410000 */
[----:B------:R1:W-:Y:S02]  /*1b9f0*/  STG.E.128 desc[UR36][R20.64], R32 ;  /* 0x0000002014007986 */ /* 0x0003e4000c101d24 */
.L_x_2187:
[----:B------:R-:W-:Y:S05]  /*1ba00*/  BSYNC.RECONVERGENT B2 ;  /* 0x0000000000027941 */ /* 0x000fea0003800200 */
.L_x_2186:
[----:B------:R-:W0:Y:S04]  /*1ba10*/  LDG.E R24, desc[UR36][R24.64+0x8] ;  /* 0x0000082418187981 */ /* 0x000e28000c1e1900 */
[----:B------:R-:W2:Y:S01]  /*1ba20*/  LDS R37, [R29+-0x8] ;  /* 0xfffff8001d257984 */ /* 0x000ea20000000800 */
[----:B------:R-:W-:Y:S02]  /*1ba30*/  IMAD.U32 R44, RZ, RZ, UR15 ;  /* 0x0000000fff2c7e24 */ /* 0x000fe4000f8e00ff */
[----:B01----:R-:W-:-:S04]  /*1ba40*/  IMAD R20, R28, R24, R31 ;  /* 0x000000181c147224 */ /* 0x003fc800078e021f */
[----:B------:R-:W-:-:S04]  /*1ba50*/  VIADD R21, R20, 0x140 ;  /* 0x0000014014157836 */ /* 0x000fc80000000000 */
[----:B------:R-:W-:-:S05]  /*1ba60*/  IMAD.WIDE R20, R21, 0x4, R14 ;  /* 0x0000000415147825 */ /* 0x000fca00078e020e */
[----:B------:R0:W5:Y:S01]  /*1ba70*/  LDG.E.128 R40, desc[UR36][R20.64] ;  /* 0x0000002414287981 */ /* 0x000162000c1e1d00 */
[----:B------:R-:W-:Y:S01]  /*1ba80*/  ISETP.NE.AND P0, PT, R44, RZ, PT ;  /* 0x000000ff2c00720c */ /* 0x000fe20003f05270 */
[C---:B--2--5:R-:W-:Y:S01]  /*1ba90*/  FFMA.FTZ R30, R37.reuse, R33, R9 ;  /* 0x00000021251e7223 */ /* 0x064fe20000010009 */
[C---:B------:R-:W-:Y:S01]  /*1baa0*/  FFMA.FTZ R32, R37.reuse, R32, R8 ;  /* 0x0000002025207223 */ /* 0x040fe20000010008 */
[C---:B------:R-:W-:Y:S01]  /*1bab0*/  FFMA.FTZ R33, R37.reuse, R34, R10 ;  /* 0x0000002225217223 */ /* 0x040fe2000001000a */
[----:B------:R-:W-:-:S09]  /*1bac0*/  FFMA.FTZ R24, R37, R35, R11 ;  /* 0x0000002325187223 */ /* 0x000fd2000001000b */
[----:B0-----:R-:W-:Y:S05]  /*1bad0*/  @P0 BRA `(.L_x_2188) ;  /* 0x00000000004c0947 */ /* 0x001fea0003800000 */
[----:B------:R-:W-:Y:S01]  /*1bae0*/  UISETP.NE.AND UP0, UPT, UR42, URZ, UPT ;  /* 0x000000ff2a00728c */ /* 0x000fe2000bf05270 */
[----:B------:R-:W0:Y:S05]  /*1baf0*/  LDS.128 R36, [R18] ;  /* 0x0000000012247984 */ /* 0x000e2a0000000c00 */
[----:B------:R-:W-:-:S13]  /*1bb00*/  PLOP3.LUT P1, PT, PT, PT, UP0, 0x80, 0x8 ;  /* 0x000000000008781c */ /* 0x000fda0003f2f008 */
[----:B------:R-:W2:Y:S01]  /*1bb10*/  @P1 LDG.E.128 R8, desc[UR36][R22.64] ;  /* 0x0000002416081981 */ /* 0x000ea2000c1e1d00 */
[----:B------:R-:W-:Y:S01]  /*1bb20*/  PLOP3.LUT P1, PT, PT, PT, UP0, 0x80, 0x8 ;  /* 0x000000000008781c */ /* 0x000fe20003f2f008 */
[----:B------:R-:W-:Y:S01]  /*1bb30*/  VIADD R21, R31, 0x140 ;  /* 0x000001401f157836 */ /* 0x000fe20000000000 */
[----:B------:R-:W-:Y:S02]  /*1bb40*/  PLOP3.LUT P2, PT, PT, PT, UP0, 0x80, 0x8 ;  /* 0x000000000008781c */ /* 0x000fe40003f4f008 */
[----:B------:R-:W-:Y:S02]  /*1bb50*/  PLOP3.LUT P3, PT, PT, PT, UP0, 0x80, 0x8 ;  /* 0x000000000008781c */ /* 0x000fe40003f6f008 */
[----:B------:R-:W-:Y:S01]  /*1bb60*/  PLOP3.LUT P4, PT, PT, PT, UP0, 0x80, 0x8 ;  /* 0x000000000008781c */ /* 0x000fe20003f8f008 */
[----:B0-----:R-:W-:Y:S01]  /*1bb70*/  FADD.FTZ R40, R36, R40 ;  /* 0x0000002824287221 */ /* 0x001fe20000010000 */
        /* <DEDUP_REMOVED lines=9> */
.L_x_2188:
        /* <DEDUP_REMOVED lines=10> */
.L_x_2182:
[----:B0---4-:R-:W-:Y:S05]  /*1bcb0*/  BSYNC.RECONVERGENT B1 ;  /* 0x0000000000017941 */ /* 0x011fea0003800200 */
.L_x_2181:
[----:B------:R-:W-:Y:S01]  /*1bcc0*/  ISETP.GE.AND P0, PT, R26, UR44, PT ;  /* 0x0000002c1a007c0c */ /* 0x000fe2000bf06270 */
[----:B------:R-:W-:-:S12]  /*1bcd0*/  BSSY.RECONVERGENT B1, `(.L_x_2190) ;  /* 0x00000df000017945 */ /* 0x000fd80003800200 */
[----:B------:R-:W-:Y:S05]  /*1bce0*/  @P0 BRA `(.L_x_2191) ;  /* 0x0000000c00740947 */ /* 0x000fea0003800000 */
[----:B------:R-:W0:Y:S01]  /*1bcf0*/  LDCU UR5, c[0x0][0x3f8] ;  /* 0x00007f00ff0577ac */ /* 0x000e220008000800 */
[----:B------:R-:W-:Y:S01]  /*1bd00*/  VIADD R32, R26, 0x2 ;  /* 0x000000021a207836 */ /* 0x000fe20000000000 */
[----:B------:R-:W1:Y:S01]  /*1bd10*/  LDC R23, c[0x0][0x3f4] ;  /* 0x0000fd00ff177b82 */ /* 0x000e620000000800 */
[----:B------:R-:W-:Y:S01]  /*1bd20*/  BSSY.RECONVERGENT B2, `(.L_x_2192) ;  /* 0x000004d000027945 */ /* 0x000fe20003800200 */
[----:B------:R-:W-:Y:S01]  /*1bd30*/  ULOP3.LUT UR9, URZ, UR13, URZ, 0x33, !UPT ;  /* 0x0000000dff097292 */ /* 0x000fe2000f8e33ff */
[----:B------:R-:W-:Y:S01]  /*1bd40*/  IMAD.MOV.U32 R19, RZ, RZ, R26 ;  /* 0x000000ffff137224 */ /* 0x000fe200078e001a */
[----:B------:R-:W-:-:S04]  /*1bd50*/  VIMNMX R0, PT, PT, R32, UR44, !PT ;  /* 0x0000002c20007c48 */ /* 0x000fc8000ffe0100 */
        /* <DEDUP_REMOVED lines=8> */
[----:B------:R-:W-:Y:S06]  /*1bde0*/  @P0 BRA `(.L_x_2193) ;  /* 0x0000000400000947 */ /* 0x000fec0003800000 */
[----:B------:R-:W-:Y:S01]  /*1bdf0*/  ISETP.GE.AND P0, PT, R26, R23, PT ;  /* 0x000000171a00720c */ /* 0x000fe20003f06270 */
[----:B------:R-:W-:-:S12]  /*1be00*/  IMAD.MOV.U32 R19, RZ, RZ, R32 ;  /* 0x000000ffff137224 */ /* 0x000fd800078e0020 */
[----:B------:R-:W-:Y:S05]  /*1be10*/  @!P0 BRA `(.L_x_2193) ;  /* 0x0000000000f48947 */ /* 0x000fea0003800000 */
[----:B------:R-:W-:Y:S01]  /*1be20*/  IABS R22, R23 ;  /* 0x0000001700167213 */ /* 0x000fe20000000000 */
[----:B------:R-:W-:Y:S01]  /*1be30*/  IMAD.MOV.U32 R20, RZ, RZ, RZ ;  /* 0x000000ffff147224 */ /* 0x000fe200078e00ff */
[----:B------:R-:W-:Y:S01]  /*1be40*/  IABS R29, R26 ;  /* 0x0000001a001d7213 */ /* 0x000fe20000000000 */
[----:B------:R-:W0:Y:S01]  /*1be50*/  LDCU.64 UR8, c[0x0][0x3c8] ;  /* 0x00007900ff0877ac */ /* 0x000e220008000a00 */
[----:B------:R-:W1:Y:S01]  /*1be60*/  I2F.RP R28, R22 ;  /* 0x00000016001c7306 */ /* 0x000e620000209400 */
[----:B------:R-:W-:Y:S01]  /*1be70*/  ISETP.GE.AND P1, PT, R26, RZ, PT ;  /* 0x000000ff1a00720c */ /* 0x000fe20003f26270 */
[----:B------:R-:W3:Y:S01]  /*1be80*/  LDS R27, [R27] ;  /* 0x000000001b1b7984 */ /* 0x000ee20000000800 */
[----:B------:R-:W-:-:S05]  /*1be90*/  ISETP.NE.AND P2, PT, R23, RZ, PT ;  /* 0x000000ff1700720c */ /* 0x000fca0003f45270 */
[----:B-1----:R-:W1:Y:S02]  /*1bea0*/  MUFU.RCP R28, R28 ;  /* 0x0000001c001c7308 */ /* 0x002e640000001000 */
[----:B-1----:R-:W-:-:S06]  /*1beb0*/  VIADD R21, R28, 0xffffffe ;  /* 0x0ffffffe1c157836 */ /* 0x002fcc0000000000 */
[----:B------:R-:W1:Y:S02]  /*1bec0*/  F2I.FTZ.U32.TRUNC.NTZ R21, R21 ;  /* 0x0000001500157305 */ /* 0x000e64000021f000 */
[----:B-1----:R-:W-:-:S04]  /*1bed0*/  IMAD.MOV R19, RZ, RZ, -R21 ;  /* 0x000000ffff137224 */ /* 0x002fc800078e0a15 */
[----:B------:R-:W-:-:S04]  /*1bee0*/  IMAD R19, R19, R22, RZ ;  /* 0x0000001613137224 */ /* 0x000fc800078e02ff */
        /* <DEDUP_REMOVED lines=8> */
[----:B------:R-:W-:-:S04]  /*1bf70*/  @!P0 IMAD.IADD R19, R19, 0x1, -R22 ;  /* 0x0000000113138824 */ /* 0x000fc800078e0a16 */
[----:B------:R-:W-:Y:S01]  /*1bf80*/  @!P1 IMAD.MOV R19, RZ, RZ, -R19 ;  /* 0x000000ffff139224 */ /* 0x000fe200078e0a13 */
[----:B------:R-:W-:-:S04]  /*1bf90*/  @!P2 LOP3.LUT R19, RZ, R23, RZ, 0x33, !PT ;  /* 0x00000017ff13a212 */ /* 0x000fc800078e33ff */
[----:B------:R-:W-:-:S05]  /*1bfa0*/  IADD3 R20, P0, PT, R3, R19, RZ ;  /* 0x0000001303147210 */ /* 0x000fca0007f1e0ff */
[----:B------:R-:W-:Y:S01]  /*1bfb0*/  IMAD.X R21, RZ, RZ, R2, P0 ;  /* 0x000000ffff157224 */ /* 0x000fe200000e0602 */
[----:B0-----:R-:W-:-:S04]  /*1bfc0*/  LEA R22, P0, R20, UR8, 0x2 ;  /* 0x0000000814167c11 */ /* 0x001fc8000f8010ff */
[----:B------:R-:W-:-:S05]  /*1bfd0*/  LEA.HI.X R23, R20, UR9, R21, 0x2, P0 ;  /* 0x0000000914177c11 */ /* 0x000fca00080f1415 */
[----:B------:R-:W4:Y:S01]  /*1bfe0*/  LDG.E R22, desc[UR36][R22.64] ;  /* 0x0000002416167981 */ /* 0x000f22000c1e1900 */
[----:B------:R-:W-:Y:S01]  /*1bff0*/  ISETP.NE.AND P0, PT, R44, RZ, PT ;  /* 0x000000ff2c00720c */ /* 0x000fe20003f05270 */
[----:B----4-:R-:W-:-:S04]  /*1c000*/  IMAD R19, R36, R22, R19 ;  /* 0x0000001624137224 */ /* 0x010fc800078e0213 */
[----:B------:R-:W-:-:S04]  /*1c010*/  IMAD R19, R19, 0xa0, RZ ;  /* 0x000000a013137824 */ /* 0x000fc800078e02ff */
[----:B------:R-:W-:-:S05]  /*1c020*/  IMAD.WIDE R20, R19, 0x4, R14 ;  /* 0x0000000413147825 */ /* 0x000fca00078e020e */
[----:B--2---:R0:W5:Y:S01]  /*1c030*/  LDG.E.128 R28, desc[UR36][R20.64] ;  /* 0x00000024141c7981 */ /* 0x004162000c1e1d00 */
[----:B------:R-:W-:Y:S04]  /*1c040*/  BSSY.RECONVERGENT B3, `(.L_x_2194) ;  /* 0x0000015000037945 */ /* 0x000fe80003800200 */
[----:B---3--:R-:W-:Y:S05]  /*1c050*/  @P0 BRA `(.L_x_2195) ;  /* 0x00000000004c0947 */ /* 0x008fea0003800000 */
[----:B------:R-:W-:Y:S01]  /*1c060*/  UISETP.NE.AND UP0, UPT, UR42, URZ, UPT ;  /* 0x000000ff2a00728c */ /* 0x000fe2000bf05270 */
[----:B------:R-:W1:Y:S05]  /*1c070*/  LDS.128 R40, [R18] ;  /* 0x0000000012287984 */ /* 0x000e6a0000000c00 */
[----:B------:R-:W-:-:S13]  /*1c080*/  PLOP3.LUT P0, PT, PT, PT, UP0, 0x80, 0x8 ;  /* 0x000000000008781c */ /* 0x000fda0003f0f008 */
[----:B0-----:R-:W2:Y:S01]  /*1c090*/  @P0 LDG.E.128 R20, desc[UR36][R24.64] ;  /* 0x0000002418140981 */ /* 0x001ea2000c1e1d00 */
[----:B------:R-:W-:Y:S01]  /*1c0a0*/  PLOP3.LUT P0, PT, PT, PT, UP0, 0x80, 0x8 ;  /* 0x000000000008781c */ /* 0x000fe20003f0f008 */
[----:B------:R-:W-:Y:S01]  /*1c0b0*/  IMAD R19, R26, 0xa0, RZ ;  /* 0x000000a01a137824 */ /* 0x000fe200078e02ff */
        /* <DEDUP_REMOVED lines=13> */
.L_x_2195:
[----:B------:R-:W-:Y:S05]  /*1c190*/  BSYNC.RECONVERGENT B3 ;  /* 0x0000000000037941 */ /* 0x000fea0003800200 */
.L_x_2194:
[C---:B-----5:R-:W-:Y:S01]  /*1c1a0*/  FFMA.FTZ R8, R27.reuse, R28, R8 ;  /* 0x0000001c1b087223 */ /* 0x060fe20000010008 */
[C---:B------:R-:W-:Y:S01]  /*1c1b0*/  FFMA.FTZ R9, R27.reuse, R29, R9 ;  /* 0x0000001d1b097223 */ /* 0x040fe20000010009 */
[C---:B------:R-:W-:Y:S01]  /*1c1c0*/  FFMA.FTZ R10, R27.reuse, R30, R10 ;  /* 0x0000001e1b0a7223 */ /* 0x040fe2000001000a */
[----:B------:R-:W-:Y:S01]  /*1c1d0*/  FFMA.FTZ R11, R27, R31, R11 ;  /* 0x0000001f1b0b7223 */ /* 0x000fe2000001000b */
[----:B------:R-:W-:-:S07]  /*1c1e0*/  IMAD.MOV.U32 R19, RZ, RZ, R32 ;  /* 0x000000ffff137224 */ /* 0x000fce00078e0020 */
.L_x_2193:
[----:B------:R-:W-:Y:S05]  /*1c1f0*/  BSYNC.RECONVERGENT B2 ;  /* 0x0000000000027941 */ /* 0x000fea0003800200 */
.L_x_2192:
[----:B------:R-:W-:-:S13]  /*1c200*/  ISETP.GE.U32.AND P0, PT, R0, 0x2, PT ;  /* 0x000000020000780c */ /* 0x000fda0003f06070 */
[----:B------:R-:W-:Y:S05]  /*1c210*/  @!P0 BRA `(.L_x_2191) ;  /* 0x0000000800288947 */ /* 0x000fea0003800000 */
[----:B------:R-:W-:Y:S01]  /*1c220*/  USHF.L.U32 UR5, UR13, 0x2, URZ ;  /* 0x000000020d057899 */ /* 0x000fe200080006ff */
[----:B------:R-:W-:-:S05]  /*1c230*/  VIADD R26, R19, 0x2 ;  /* 0x00000002131a7836 */ /* 0x000fca0000000000 */
[C---:B------:R-:W-:Y:S01]  /*1c240*/  LEA R0, R19.reuse, -UR5, 0x2 ;  /* 0x8000000513007c11 */ /* 0x040fe2000f8e10ff */
[----:B------:R-:W-:-:S03]  /*1c250*/  IMAD R19, R19, 0xa0, RZ ;  /* 0x000000a013137824 */ /* 0x000fc600078e02ff */
[----:B------:R-:W-:-:S07]  /*1c260*/  IADD3 R0, PT, PT, R0, 0x8, R45 ;  /* 0x0000000800007810 */ /* 0x000fce0007ffe02d */
.L_x_2202:
[----:B------:R-:W3:Y:S01]  /*1c270*/  LDC R37, c[0x0][0x3f4] ;  /* 0x0000fd00ff257b82 */ /* 0x000ee20000000800 */
[----:B------:R-:W-:Y:S01]  /*1c280*/  VIADD R22, R26, 0xfffffffe ;  /* 0xfffffffe1a167836 */ /* 0x000fe20000000000 */
[----:B------:R-:W-:Y:S04]  /*1c290*/  BSSY.RECONVERGENT B2, `(.L_x_2196) ;  /* 0x000003d000027945 */ /* 0x000fe80003800200 */
[----:B---3--:R-:W-:-:S13]  /*1c2a0*/  ISETP.GE.AND P0, PT, R22, R37, PT ;  /* 0x000000251600720c */ /* 0x008fda0003f06270 */
[----:B------:R-:W-:Y:S05]  /*1c2b0*/  @!P0 BRA `(.L_x_2197) ;  /* 0x0000000000e88947 */ /* 0x000fea0003800000 */
[----:B------:R-:W-:Y:S01]  /*1c2c0*/  IABS R23, R37 ;  /* 0x0000002500177213 */ /* 0x000fe20000000000 */
[----:B------:R-:W3:Y:S01]  /*1c2d0*/  LDCU.64 UR8, c[0x0][0x3c8] ;  /* 0x00007900ff0877ac */ /* 0x000ee20008000a00 */
[----:B-12---:R-:W-:Y:S02]  /*1c2e0*/  IABS R30, R22 ;  /* 0x00000016001e7213 */ /* 0x006fe40000000000 */
[----:B------:R-:W1:Y:S01]  /*1c2f0*/  I2F.RP R27, R23 ;  /* 0x00000017001b7306 */ /* 0x000e620000209400 */
[----:B------:R-:W-:Y:S01]  /*1c300*/  ISETP.GE.AND P1, PT, R22, RZ, PT ;  /* 0x000000ff1600720c */ /* 0x000fe20003f26270 */
[----:B------:R-:W2:Y:S01]  /*1c310*/  LDCU UR5, c[0x0][0x40c] ;  /* 0x00008180ff0577ac */ /* 0x000ea20008000800 */
[----:B------:R-:W-:-:S05]  /*1c320*/  ISETP.NE.AND P2, PT, R37, RZ, PT ;  /* 0x000000ff2500720c */ /* 0x000fca0003f45270 */
[----:B-1----:R-:W1:Y:S02]  /*1c330*/  MUFU.RCP R27, R27 ;  /* 0x0000001b001b7308 */ /* 0x002e640000001000 */
[----:B-1----:R-:W-:Y:S02]  /*1c340*/  VIADD R28, R27, 0xffffffe ;  /* 0x0ffffffe1b1c7836 */ /* 0x002fe40000000000 */
[----:B------:R1:W4:Y:S04]  /*1c350*/  LDS R27, [R0+-0x8] ;  /* 0xfffff800001b7984 */ /* 0x0003280000000800 */
[----:B0-----:R-:W0:Y:S02]  /*1c360*/  F2I.FTZ.U32.TRUNC.NTZ R21, R28 ;  /* 0x0000001c00157305 */ /* 0x001e24000021f000 */
[----:B0-----:R-:W-:-:S04]  /*1c370*/  IMAD.MOV R20, RZ, RZ, -R21 ;  /* 0x000000ffff147224 */ /* 0x001fc800078e0a15 */
[----:B------:R-:W-:Y:S02]  /*1c380*/  IMAD R29, R20, R23, RZ ;  /* 0x00000017141d7224 */ /* 0x000fe400078e02ff */
[----:B------:R-:W-:-:S04]  /*1c390*/  IMAD.MOV.U32 R20, RZ, RZ, RZ ;  /* 0x000000ffff147224 */ /* 0x000fc800078e00ff */
        /* <DEDUP_REMOVED lines=13> */
[----:B---3--:R-:W-:-:S04]  /*1c470*/  LEA R22, P0, R21, UR8, 0x2 ;  /* 0x0000000815167c11 */ /* 0x008fc8000f8010ff */
[----:B------:R-:W-:-:S06]  /*1c480*/  LEA.HI.X R23, R21, UR9, R28, 0x2, P0 ;  /* 0x0000000915177c11 */ /* 0x000fcc00080f141c */
[----:B------:R-:W3:Y:S01]  /*1c490*/  LDG.E R23, desc[UR36][R22.64] ;  /* 0x0000002416177981 */ /* 0x000ee2000c1e1900 */
[----:B--2---:R-:W-:Y:S01]  /*1c4a0*/  UISETP.NE.AND UP0, UPT, UR5, URZ, UPT ;  /* 0x000000ff0500728c */ /* 0x004fe2000bf05270 */
[----:B---3--:R-:W-:-:S04]  /*1c4b0*/  IMAD R20, R36, R23, R20 ;  /* 0x0000001724147224 */ /* 0x008fc800078e0214 */
[----:B------:R-:W-:-:S04]  /*1c4c0*/  IMAD R21, R20, 0xa0, RZ ;  /* 0x000000a014157824 */ /* 0x000fc800078e02ff */
[----:B------:R-:W-:-:S05]  /*1c4d0*/  IMAD.WIDE R20, R21, 0x4, R14 ;  /* 0x0000000415147825 */ /* 0x000fca00078e020e */
[----:B------:R1:W5:Y:S01]  /*1c4e0*/  LDG.E.128 R28, desc[UR36][R20.64] ;  /* 0x00000024141c7981 */ /* 0x000362000c1e1d00 */
[----:B----4-:R-:W-:Y:S05]  /*1c4f0*/  BRA.U UP0, `(.L_x_2198) ;  /* 0x0000000100487547 */ /* 0x010fea000b800000 */
[----:B------:R-:W-:Y:S01]  /*1c500*/  UISETP.NE.AND UP0, UPT, UR42, URZ, UPT ;  /* 0x000000ff2a00728c */ /* 0x000fe2000bf05270 */
[----:B-1----:R-:W0:Y:S05]  /*1c510*/  LDS.128 R20, [R18] ;  /* 0x0000000012147984 */ /* 0x002e2a0000000c00 */
[----:B------:R-:W-:-:S13]  /*1c520*/  PLOP3.LUT P0, PT, PT, PT, UP0, 0x80, 0x8 ;  /* 0x000000000008781c */ /* 0x000fda0003f0f008 */
[----:B------:R-:W2:Y:S01]  /*1c530*/  @P0 LDG.E.128 R32, desc[UR36][R24.64] ;  /* 0x0000002418200981 */ /* 0x000ea2000c1e1d00 */
[----:B------:R-:W-:Y:S02]  /*1c540*/  PLOP3.LUT P0, PT, PT, PT, UP0, 0x80, 0x8 ;  /* 0x000000000008781c */ /* 0x000fe40003f0f008 */
[----:B------:R-:W-:Y:S02]  /*1c550*/  PLOP3.LUT P1, PT, PT, PT, UP0, 0x80, 0x8 ;  /* 0x000000000008781c */ /* 0x000fe40003f2f008 */
[----:B------:R-:W-:Y:S02]  /*1c560*/  PLOP3.LUT P2, PT, PT, PT, UP0, 0x80, 0x8 ;  /* 0x000000000008781c */ /* 0x000fe40003f4f008 */
[----:B------:R-:W-:Y:S01]  /*1c570*/  PLOP3.LUT P3, PT, PT, PT, UP0, 0x80, 0x8 ;  /* 0x000000000008781c */ /* 0x000fe20003f6f008 */
[----:B0----5:R-:W-:Y:S01]  /*1c580*/  FADD.FTZ R28, R28, R20 ;  /* 0x000000141c1c7221 */ /* 0x021fe20000010000 */
        /* <DEDUP_REMOVED lines=9> */
.L_x_2198:
[C---:B-----5:R-:W-:Y:S01]  /*1c620*/  FFMA.FTZ R8, R27.reuse, R28, R8 ;  /* 0x0000001c1b087223 */ /* 0x060fe20000010008 */
[C---:B------:R-:W-:Y:S01]  /*1c630*/  FFMA.FTZ R9, R27.reuse, R29, R9 ;  /* 0x0000001d1b097223 */ /* 0x040fe20000010009 */
[C---:B------:R-:W-:Y:S01]  /*1c640*/  FFMA.FTZ R10, R27.reuse, R30, R10 ;  /* 0x0000001e1b0a7223 */ /* 0x040fe2000001000a */
[----:B------:R-:W-:-:S07]  /*1c650*/  FFMA.FTZ R11, R27, R31, R11 ;  /* 0x0000001f1b0b7223 */ /* 0x000fce000001000b */
.L_x_2197:
[----:B------:R-:W-:Y:S05]  /*1c660*/  BSYNC.RECONVERGENT B2 ;  /* 0x0000000000027941 */ /* 0x000fea0003800200 */
.L_x_2196:
[----:B------:R-:W-:Y:S01]  /*1c670*/  ISETP.GE.AND P0, PT, R26, R37, PT ;  /* 0x000000251a00720c */ /* 0x000fe20003f06270 */
[----:B------:R-:W-:-:S12]  /*1c680*/  BSSY.RECONVERGENT B2, `(.L_x_2199) ;  /* 0x000003d000027945 */ /* 0x000fd80003800200 */
[----:B------:R-:W-:Y:S05]  /*1c690*/  @!P0 BRA `(.L_x_2200) ;  /* 0x0000000000ec8947 */ /* 0x000fea0003800000 */
[----:B------:R-:W-:Y:S01]  /*1c6a0*/  IABS R23, R37 ;  /* 0x0000002500177213 */ /* 0x000fe20000000000 */
[----:B------:R-:W3:Y:S01]  /*1c6b0*/  LDCU.64 UR8, c[0x0][0x3c8] ;  /* 0x00007900ff0877ac */ /* 0x000ee20008000a00 */
[----:B01----:R-:W-:Y:S01]  /*1c6c0*/  IABS R28, R26 ;  /* 0x0000001a001c7213 */ /* 0x003fe20000000000 */
[----:B------:R0:W1:Y:S01]  /*1c6d0*/  LDS R33, [R0] ;  /* 0x0000000000217984 */ /* 0x0000620000000800 */
[----:B------:R-:W4:Y:S01]  /*1c6e0*/  I2F.RP R22, R23 ;  /* 0x0000001700167306 */ /* 0x000f220000209400 */
[----:B------:R-:W-:Y:S01]  /*1c6f0*/  ISETP.GE.AND P1, PT, R26, RZ, PT ;  /* 0x000000ff1a00720c */ /* 0x000fe20003f26270 */
[----:B------:R-:W2:Y:S01]  /*1c700*/  LDCU UR5, c[0x0][0x40c] ;  /* 0x00008180ff0577ac */ /* 0x000ea20008000800 */
[----:B------:R-:W-:-:S05]  /*1c710*/  ISETP.NE.AND P2, PT, R37, RZ, PT ;  /* 0x000000ff2500720c */ /* 0x000fca0003f45270 */
[----:B----4-:R-:W4:Y:S02]  /*1c720*/  MUFU.RCP R22, R22 ;  /* 0x0000001600167308 */ /* 0x010f240000001000 */
[----:B----4-:R-:W-:-:S06]  /*1c730*/  VIADD R27, R22, 0xffffffe ;  /* 0x0ffffffe161b7836 */ /* 0x010fcc0000000000 */
[----:B------:R-:W4:Y:S02]  /*1c740*/  F2I.FTZ.U32.TRUNC.NTZ R21, R27 ;  /* 0x0000001b00157305 */ /* 0x000f24000021f000 */
[----:B----4-:R-:W-:-:S04]  /*1c750*/  IMAD.MOV R20, RZ, RZ, -R21 ;  /* 0x000000ffff147224 */ /* 0x010fc800078e0a15 */
        /* <DEDUP_REMOVED lines=23> */
[----:B-1----:R-:W-:Y:S05]  /*1c8d0*/  BRA.U UP0, `(.L_x_2201) ;  /* 0x00000001004c7547 */ /* 0x002fea000b800000 */
[----:B------:R-:W-:Y:S01]  /*1c8e0*/  UISETP.NE.AND UP0, UPT, UR42, URZ, UPT ;  /* 0x000000ff2a00728c */ /* 0x000fe2000bf05270 */
[----:B------:R-:W1:Y:S05]  /*1c8f0*/  LDS.128 R40, [R18] ;  /* 0x0000000012287984 */ /* 0x000e6a0000000c00 */
[----:B------:R-:W-:-:S13]  /*1c900*/  PLOP3.LUT P0, PT, PT, PT, UP0, 0x80, 0x8 ;  /* 0x000000000008781c */ /* 0x000fda0003f0f008 */
[----:B0-----:R-:W2:Y:S01]  /*1c910*/  @P0 LDG.E.128 R20, desc[UR36][R24.64] ;  /* 0x0000002418140981 */ /* 0x001ea2000c1e1d00 */
[----:B------:R-:W-:Y:S01]  /*1c920*/  PLOP3.LUT P0, PT, PT, PT, UP0, 0x80, 0x8 ;  /* 0x000000000008781c */ /* 0x000fe20003f0f008 */
[----:B------:R-:W-:Y:S01]  /*1c930*/  VIADD R27, R19, 0x140 ;  /* 0x00000140131b7836 */ /* 0x000fe20000000000 */
        /* <DEDUP_REMOVED lines=13> */
.L_x_2201:
[C---:B-----5:R-:W-:Y:S01]  /*1ca10*/  FFMA.FTZ R8, R33.reuse, R28, R8 ;  /* 0x0000001c21087223 */ /* 0x060fe20000010008 */
[C---:B------:R-:W-:Y:S01]  /*1ca20*/  FFMA.FTZ R9, R33.reuse, R29, R9 ;  /* 0x0000001d21097223 */ /* 0x040fe20000010009 */
[C---:B------:R-:W-:Y:S01]  /*1ca30*/  FFMA.FTZ R10, R33.reuse, R30, R10 ;  /* 0x0000001e210a7223 */ /* 0x040fe2000001000a */
[----:B------:R-:W-:-:S07]  /*1ca40*/  FFMA.FTZ R11, R33, R31, R11 ;  /* 0x0000001f210b7223 */ /* 0x000fce000001000b */
.L_x_2200:
[----:B------:R-:W-:Y:S05]  /*1ca50*/  BSYNC.RECONVERGENT B2 ;  /* 0x0000000000027941 */ /* 0x000fea0003800200 */
.L_x_2199:
[C---:B01----:R-:W-:Y:S02]  /*1ca60*/  VIADD R20, R26.reuse, 0x2 ;  /* 0x000000021a147836 */ /* 0x043fe40000000000 */
[----:B------:R-:W-:Y:S02]  /*1ca70*/  VIADD R26, R26, 0x4 ;  /* 0x000000041a1a7836 */ /* 0x000fe40000000000 */
[----:B------:R-:W-:Y:S01]  /*1ca80*/  VIADD R19, R19, 0x280 ;  /* 0x0000028013137836 */ /* 0x000fe20000000000 */
[----:B------:R-:W-:Y:S01]  /*1ca90*/  ISETP.GE.AND P0, PT, R20, UR44, PT ;  /* 0x0000002c14007c0c */ /* 0x000fe2000bf06270 */
[----:B------:R-:W-:-:S12]  /*1caa0*/  VIADD R0, R0, 0x10 ;  /* 0x0000001000007836 */ /* 0x000fd80000000000 */
[----:B------:R-:W-:Y:S05]  /*1cab0*/  @!P0 BRA `(.L_x_2202) ;  /* 0xfffffff400ec8947 */ /* 0x000fea000383ffff */
.L_x_2191:
[----:B------:R-:W-:Y:S05]  /*1cac0*/  BSYNC.RECONVERGENT B1 ;  /* 0x0000000000017941 */ /* 0x000fea0003800200 */
.L_x_2190:
[----:B------:R-:W-:-:S13]  /*1cad0*/  ISETP.NE.AND P0, PT, R17, UR4, PT ;  /* 0x0000000411007c0c */ /* 0x000fda000bf05270 */
[----:B------:R-:W-:Y:S05]  /*1cae0*/  @P0 BRA `(.L_x_2180) ;  /* 0x0000000000b00947 */ /* 0x000fea0003800000 */
[----:B------:R-:W-:Y:S02]  /*1caf0*/  UMOV UR5, 0xa0 ;  /* 0x000000a000057882 */ /* 0x000fe40000000000 */
[----:B------:R-:W-:-:S06]  /*1cb00*/  UIMAD UR5, UR43, UR5, -0xa0 ;  /* 0xffffff602b0574a4 */ /* 0x000fcc000f8e0205 */
[----:B------:R-:W-:-:S04]  /*1cb10*/  IMAD.U32 R3, RZ, RZ, UR5 ;  /* 0x00000005ff037e24 */ /* 0x000fc8000f8e00ff */
[----:B------:R-:W-:-:S05]  /*1cb20*/  IMAD.WIDE R2, R3, 0x4, R12 ;  /* 0x0000000403027825 */ /* 0x000fca00078e020c */
        /* <DEDUP_REMOVED lines=8> */
[----:B------:R-:W3:Y:S02]  /*1cbb0*/  LDCU UR5, c[0x0][0x40c] ;  /* 0x00008180ff0577ac */ /* 0x000ee40008000800 */
[----:B---3--:R-:W-:-:S09]  /*1cbc0*/  UISETP.NE.AND UP0, UPT, UR5, URZ, UPT ;  /* 0x000000ff0500728c */ /* 0x008fd2000bf05270 */
[----:B0-----:R-:W-:Y:S05]  /*1cbd0*/  BRA.U UP0, `(.L_x_2203) ;  /* 0x0000000100647547 */ /* 0x001fea000b800000 */
[----:B------:R-:W0:Y:S02]  /*1cbe0*/  LDCU.64 UR8, c[0x0][0x460] ;  /* 0x00008c00ff0877ac */ /* 0x000e240008000a00 */
[----:B0-----:R-:W-:-:S04]  /*1cbf0*/  UISETP.NE.U32.AND UP0, UPT, UR8, URZ, UPT ;  /* 0x000000ff0800728c */ /* 0x001fc8000bf05070 */
[----:B------:R-:W-:-:S06]  /*1cc00*/  UISETP.NE.AND.EX UP0, UPT, UR9, URZ, UPT, UP0 ;  /* 0x000000ff0900728c */ /* 0x000fcc000bf05300 */
[----:B------:R-:W-:-:S05]  /*1cc10*/  PLOP3.LUT P0, PT, PT, PT, UP0, 0x80, 0x8 ;  /* 0x000000000008781c */ /* 0x000fca0003f0f008 */
[----:B------:R-:W0:Y:S01]  /*1cc20*/  @UP0 LDCU UR5, c[0x0][0x3f8] ;  /* 0x00007f00ff0507ac */ /* 0x000e220008000800 */
[----:B------:R-:W3:Y:S01]  /*1cc30*/  @UP0 LDCU.64 UR8, c[0x0][0x458] ;  /* 0x00008b00ff0807ac */ /* 0x000ee20008000a00 */
[----:B0-----:R-:W-:Y:S01]  /*1cc40*/  @UP0 UIMAD UR5, UR38, UR5, UR12 ;  /* 0x00000005260502a4 */ /* 0x001fe2000f8e020c */
[----:B---3--:R-:W-:-:S05]  /*1cc50*/  IMAD.U32 R2, RZ, RZ, UR8 ;  /* 0x00000008ff027e24 */ /* 0x008fca000f8e00ff */
[----:B------:R-:W-:Y:S02]  /*1cc60*/  IMAD.U32 R17, RZ, RZ, UR5 ;  /* 0x00000005ff117e24 */ /* 0x000fe4000f8e00ff */
[----:B------:R-:W-:Y:S02]  /*1cc70*/  IMAD.U32 R3, RZ, RZ, UR9 ;  /* 0x00000009ff037e24 */ /* 0x000fe4000f8e00ff */
[----:B------:R-:W-:-:S04]  /*1cc80*/  @P0 IMAD R17, R17, 0xa0, R16 ;  /* 0x000000a011110824 */ /* 0x000fc800078e0210 */
[----:B------:R-:W-:-:S05]  /*1cc90*/  @P0 IMAD.WIDE R2, R17, 0x4, R2 ;  /* 0x0000000411020825 */ /* 0x000fca00078e0202 */
[----:B------:R-:W3:Y:S01]  /*1cca0*/  @P0 LDG.E.128 R24, desc[UR36][R2.64] ;  /* 0x0000002402180981 */ /* 0x000ee2000c1e1d00 */
[----:B------:R-:W-:Y:S01]  /*1ccb0*/  UIMAD UR5, UR40, 0xa0, URZ ;  /* 0x000000a0280578a4 */ /* 0x000fe2000f8e02ff */
[----:B-----5:R-:W-:Y:S01]  /*1ccc0*/  FADD.FTZ R20, R20, R4 ;  /* 0x0000000414147221 */ /* 0x020fe20000010000 */
[----:B------:R-:W-:Y:S01]  /*1ccd0*/  FADD.FTZ R21, R21, R5 ;  /* 0x0000000515157221 */ /* 0x000fe20000010000 */
[----:B------:R-:W-:Y:S01]  /*1cce0*/  FADD.FTZ R22, R22, R6 ;  /* 0x0000000616167221 */ /* 0x000fe20000010000 */
[----:B------:R-:W-:Y:S02]  /*1ccf0*/  FADD.FTZ R23, R23, R7 ;  /* 0x0000000717177221 */ /* 0x000fe40000010000 */
[----:B------:R-:W-:-:S04]  /*1cd00*/  IMAD.U32 R17, RZ, RZ, UR5 ;  /* 0x00000005ff117e24 */ /* 0x000fc8000f8e00ff */
[----:B------:R-:W-:-:S04]  /*1cd10*/  IMAD.WIDE R12, R17, 0x4, R12 ;  /* 0x00000004110c7825 */ /* 0x000fc800078e020c */
[----:B---3--:R-:W-:Y:S01]  /*1cd20*/  @P0 FMUL.FTZ R20, R20, R24 ;  /* 0x0000001814140220 */ /* 0x008fe20000410000 */
[----:B------:R-:W-:Y:S01]  /*1cd30*/  @P0 FMUL.FTZ R21, R21, R25 ;  /* 0x0000001915150220 */ /* 0x000fe20000410000 */
[----:B------:R-:W-:Y:S01]  /*1cd40*/  @P0 FMUL.FTZ R22, R22, R26 ;  /* 0x0000001a16160220 */ /* 0x000fe20000410000 */
[----:B------:R-:W-:-:S05]  /*1cd50*/  @P0 FMUL.FTZ R23, R23, R27 ;  /* 0x0000001b17170220 */ /* 0x000fca0000410000 */
[----:B------:R0:W-:Y:S02]  /*1cd60*/  STG.E.128 desc[UR36][R12.64], R20 ;  /* 0x000000140c007986 */ /* 0x0001e4000c101d24 */
.L_x_2203:
[C---:B-1---5:R-:W-:Y:S01]  /*1cd70*/  FFMA.FTZ R8, R15.reuse, R20, R8 ;  /* 0x000000140f087223 */ /* 0x062fe20000010008 */
[C---:B------:R-:W-:Y:S01]  /*1cd80*/  FFMA.FTZ R9, R15.reuse, R21, R9 ;  /* 0x000000150f097223 */ /* 0x040fe20000010009 */
[C---:B------:R-:W-:Y:S01]  /*1cd90*/  FFMA.FTZ R10, R15.reuse, R22, R10 ;  /* 0x000000160f0a7223 */ /* 0x040fe2000001000a */
[----:B------:R-:W-:-:S07]  /*1cda0*/  FFMA.FTZ R11, R15, R23, R11 ;  /* 0x000000170f0b7223 */ /* 0x000fce000001000b */
.L_x_2180:
[----:B0---4-:R-:W-:Y:S05]  /*1cdb0*/  BSYNC.RECONVERGENT B0 ;  /* 0x0000000000007941 */ /* 0x011fea0003800200 */
.L_x_2179:
[----:B------:R-:W-:Y:S01]  /*1cdc0*/  BAR.SYNC.DEFER_BLOCKING 0x0 ;  /* 0x0000000000007b1d */ /* 0x000fe20000010000 */
[----:B------:R-:W-:-:S13]  /*1cdd0*/  ISETP.GT.U32.AND P0, PT, R16, 0x9f, PT ;  /* 0x0000009f1000780c */ /* 0x000fda0003f04070 */
[----:B------:R-:W-:Y:S05]  /*1cde0*/  @P0 EXIT ;  /* 0x000000000000094d */ /* 0x000fea0003800000 */
[----:B------:R-:W0:Y:S01]  /*1cdf0*/  S2UR UR5, SR_CgaCtaId ;  /* 0x00000000000579c3 */ /* 0x000e220000008800 */
[----:B------:R-:W-:Y:S01]  /*1ce00*/  UMOV UR4, 0x400 ;  /* 0x0000040000047882 */ /* 0x000fe20000000000 */
[C---:B------:R-:W-:Y:S01]  /*1ce10*/  LOP3.LUT R0, R238.reuse, 0x3c0, RZ, 0xc0, !PT ;  /* 0x000003c0ee007812 */ /* 0x040fe200078ec0ff */
[----:B------:R-:W-:Y:S01]  /*1ce20*/  UIADD3 UR4, UPT, UPT, UR4, 0x820, URZ ;  /* 0x0000082004047890 */ /* 0x000fe2000fffe0ff */
[----:B------:R-:W-:Y:S02]  /*1ce30*/  ISETP.GT.U32.AND P1, PT, R238, 0x3f, PT ;  /* 0x0000003fee00780c */ /* 0x000fe40003f24070 */
[----:B------:R-:W-:Y:S01]  /*1ce40*/  ISETP.NE.AND P0, PT, R0, 0x40, PT ;  /* 0x000000400000780c */ /* 0x000fe20003f05270 */
[----:B0-----:R-:W-:-:S06]  /*1ce50*/  ULEA UR4, UR5, UR4, 0x18 ;  /* 0x0000000405047291 */ /* 0x001fcc000f8ec0ff */
[----:B------:R-:W-:-:S06]  /*1ce60*/  LEA R0, R16, UR4, 0x2 ;  /* 0x0000000410007c11 */ /* 0x000fcc000f8e10ff */
[----:B------:R0:W-:Y:S01]  /*1ce70*/  @!P0 STS.128 [R0], R8 ;  /* 0x0000000800008388 */ /* 0x0001e20000000c00 */
[----:B------:R-:W-:Y:S06]  /*1ce80*/  BAR.SYNC.DEFER_BLOCKING 0x0 ;  /* 0x0000000000007b1d */ /* 0x000fec0000010000 */
[----:B------:R0:W3:Y:S02]  /*1ce90*/  @!P1 LDS.128 R4, [R0] ;  /* 0x0000000000049984 */ /* 0x0000e40000000c00 */
[----:B------:R-:W-:Y:S06]  /*1cea0*/  BAR.SYNC.DEFER_BLOCKING 0x0 ;  /* 0x0000000000007b1d */ /* 0x000fec0000010000 */
[----:B------:R-:W-:Y:S05]  /*1ceb0*/  @P1 EXIT ;  /* 0x000000000000194d */ /* 0x000fea0003800000 */
[----:B------:R-:W4:Y:S01]  /*1cec0*/  LDCU UR4, c[0x0][0x478] ;  /* 0x00008f00ff0477ac */ /* 0x000f220008000800 */
[----:B0--3--:R-:W-:Y:S01]  /*1ced0*/  @!P1 FADD.FTZ R8, R8, R4 ;  /* 0x0000000408089221 */ /* 0x009fe20000010000 */
[----:B------:R-:W-:Y:S01]  /*1cee0*/  @!P1 FADD.FTZ R9, R9, R5 ;  /* 0x0000000509099221 */ /* 0x000fe20000010000 */
[----:B------:R-:W-:Y:S01]  /*1cef0*/  @!P1 FADD.FTZ R10, R10, R6 ;  /* 0x000000060a0a9221 */ /* 0x000fe20000010000 */
[----:B------:R-:W-:Y:S01]  /*1cf00*/  @!P1 FADD.FTZ R11, R11, R7 ;  /* 0x000000070b0b9221 */ /* 0x000fe20000010000 */
[----:B----4-:R-:W-:-:S09]  /*1cf10*/  UISETP.NE.AND UP0, UPT, UR4, 0x2, UPT ;  /* 0x000000020400788c */ /* 0x010fd2000bf05270 */
[----:B------:R-:W-:Y:S05]  /*1cf20*/  BRA.U UP0, `(.L_x_2204) ;  /* 0x00000001007c7547 */ /* 0x000fea000b800000 */
[----:B------:R-:W0:Y:S01]  /*1cf30*/  LDC.64 R2, c[0x0][0x470] ;  /* 0x00011c00ff027b82 */ /* 0x000e220000000a00 */
[----:B------:R-:W3:Y:S01]  /*1cf40*/  LDCU.64 UR4, c[0x0][0x380] ;  /* 0x00007000ff0477ac */ /* 0x000ee20008000a00 */
[----:B0-----:R-:W4:Y:S01]  /*1cf50*/  LDG.E R2, desc[UR36][R2.64] ;  /* 0x0000002402027981 */ /* 0x001f22000c1e1900 */
[----:B------:R-:W-:Y:S02]  /*1cf60*/  VIADD R16, R16, UR7 ;  /* 0x0000000710107c36 */ /* 0x000fe40008000000 */
        /* <DEDUP_REMOVED lines=21> */
[----:B---3--:R-:W-:Y:S01]  /*1d0c0*/  IADD3 R2, P0, PT, R16, UR4, RZ ;  /* 0x0000000410027c10 */ /* 0x008fe2000ff1e0ff */
[----:B------:R-:W-:-:S03]  /*1d0d0*/  IMAD R4, R4, 0x100, R3 ;  /* 0x0000010004047824 */ /* 0x000fc600078e0203 */
[----:B------:R-:W-:Y:S01]  /*1d0e0*/  LEA.HI.X.SX32 R3, R16, UR5, 0x1, P0 ;  /* 0x0000000510037c11 */ /* 0x000fe200080f0eff */
[----:B------:R-:W-:-:S05]  /*1d0f0*/  IMAD.IADD R5, R4, 0x1, R5 ;  /* 0x0000000104057824 */ /* 0x000fca00078e0205 */
[----:B------:R-:W-:Y:S01]  /*1d100*/  STG.E desc[UR36][R2.64], R5 ;  /* 0x0000000502007986 */ /* 0x000fe2000c101924 */
[----:B------:R-:W-:Y:S05]  /*1d110*/  EXIT ;  /* 0x000000000000794d */ /* 0x000fea0003800000 */
.L_x_2204:
[----:B------:R-:W0:Y:S01]  /*1d120*/  LDC.64 R2, c[0x0][0x380] ;  /* 0x0000e000ff027b82 */ /* 0x000e220000000a00 */
[----:B------:R-:W-:-:S04]  /*1d130*/  VIADD R5, R16, UR7 ;  /* 0x0000000710057c36 */ /* 0x000fc80008000000 */
[----:B0-----:R-:W-:-:S05]  /*1d140*/  IMAD.WIDE R2, R5, 0x4, R2 ;  /* 0x0000000405027825 */ /* 0x001fca00078e0202 */
[----:B------:R-:W-:Y:S01]  /*1d150*/  STG.E.128 desc[UR36][R2.64], R8 ;  /* 0x0000000802007986 */ /* 0x000fe2000c101d24 */
[----:B------:R-:W-:Y:S05]  /*1d160*/  EXIT ;  /* 0x000000000000794d */ /* 0x000fea0003800000 */
.L_x_2136:
[----:B------:R-:W-:Y:S01]  /*1d170*/  BSSY B0, `(.L_x_2205) ;  /* 0x0000008000007945 */ /* 0x000fe20003800000 */
[----:B------:R-:W-:Y:S02]  /*1d180*/  IMAD.MOV.U32 R13, RZ, RZ, R10 ;  /* 0x000000ffff0d7224 */ /* 0x000fe400078e000a */
[----:B------:R-:W-:Y:S02]  /*1d190*/  IMAD.MOV.U32 R12, RZ, RZ, 0x1 ;  /* 0x00000001ff0c7424 */ /* 0x000fe400078e00ff */
[----:B------:R-:W-:Y:S02]  /*1d1a0*/  IMAD.MOV.U32 R11, RZ, RZ, 0x1f ;  /* 0x0000001fff0b7424 */ /* 0x000fe400078e00ff */
[----:B------:R-:W-:-:S07]  /*1d1b0*/  IMAD.MOV.U32 R15, RZ, RZ, -0x1 ;  /* 0xffffffffff0f7424 */ /* 0x000fce00078e00ff */
[----:B-----5:R-:W-:Y:S05]  /*1d1c0*/  WARPSYNC.COLLECTIVE R15, `(.L_x_2206) ;  /* 0x000000000f087348 */ /* 0x020fea0003c00000 */
[----:B------:R0:W1:Y:S02]  /*1d1d0*/  SHFL.BFLY P6, R14, R13, R12, R11 ;  /* 0x0c00000c0d0e7389 */ /* 0x00006400000c000b */
[----:B01---5:R-:W-:Y:S05]  /*1d1e0*/  ENDCOLLECTIVE ;  /* 0x000000000000791b */ /* 0x023fea0003800000 */
.L_x_2206:
[----:B------:R-:W-:Y:S05]  /*1d1f0*/  BSYNC B0 ;  /* 0x0000000000007941 */ /* 0x000fea0003800000 */
.L_x_2205:
[----:B------:R-:W-:Y:S05]  /*1d200*/  BRA `(.L_x_2207) ;  /* 0xffffffac00587947 */ /* 0x000fea000383ffff */
.L_x_2140:
[----:B------:R-:W-:Y:S01]  /*1d210*/  BSSY B0, `(.L_x_2208) ;  /* 0x0000008000007945 */ /* 0x000fe20003800000 */
[----:B------:R-:W-:Y:S02]  /*1d220*/  IMAD.MOV.U32 R13, RZ, RZ, R251 ;  /* 0x000000ffff0d7224 */ /* 0x000fe400078e00fb */
[----:B------:R-:W-:Y:S02]  /*1d230*/  IMAD.MOV.U32 R12, RZ, RZ, 0x10 ;  /* 0x00000010ff0c7424 */ /* 0x000fe400078e00ff */
[----:B------:R-:W-:Y:S02]  /*1d240*/  IMAD.MOV.U32 R11, RZ, RZ, 0x1f ;  /* 0x0000001fff0b7424 */ /* 0x000fe400078e00ff */
[----:B------:R-:W-:-:S07]  /*1d250*/  IMAD.MOV.U32 R15, RZ, RZ, -0x1 ;  /* 0xffffffffff0f7424 */ /* 0x000fce00078e00ff */
[----:B---3--:R-:W-:Y:S05]  /*1d260*/  WARPSYNC.COLLECTIVE R15, `(.L_x_2209) ;  /* 0x000000000f087348 */ /* 0x008fea0003c00000 */
[----:B------:R0:W1:Y:S02]  /*1d270*/  SHFL.BFLY P6, R14, R13, R12, R11 ;  /* 0x0c00000c0d0e7389 */ /* 0x00006400000c000b */
[----:B01-3--:R-:W-:Y:S05]  /*1d280*/  ENDCOLLECTIVE ;  /* 0x000000000000791b */ /* 0x00bfea0003800000 */
.L_x_2209:
[----:B------:R-:W-:Y:S05]  /*1d290*/  BSYNC B0 ;  /* 0x0000000000007941 */ /* 0x000fea0003800000 */
.L_x_2208:
[----:B------:R-:W-:Y:S01]  /*1d2a0*/  FMNMX.FTZ R13, R14, R251, !PT ;  /* 0x000000fb0e0d7209 */ /* 0x000fe20007810000 */
[----:B------:R-:W-:Y:S02]  /*1d2b0*/  IMAD.MOV.U32 R12, RZ, RZ, 0x8 ;  /* 0x00000008ff0c7424 */ /* 0x000fe400078e00ff */
[----:B------:R-:W-:Y:S02]  /*1d2c0*/  IMAD.MOV.U32 R11, RZ, RZ, 0x1f ;  /* 0x0000001fff0b7424 */ /* 0x000fe400078e00ff */
[----:B------:R-:W-:-:S07]  /*1d2d0*/  IMAD.MOV.U32 R15, RZ, RZ, -0x1 ;  /* 0xffffffffff0f7424 */ /* 0x000fce00078e00ff */
[----:B------:R-:W-:Y:S05]  /*1d2e0*/  WARPSYNC.COLLECTIVE R15, `(.L_x_2210) ;  /* 0x000000000f087348 */ /* 0x000fea0003c00000 */
[----:B------:R0:W1:Y:S02]  /*1d2f0*/  SHFL.BFLY P6, R14, R13, R12, R11 ;  /* 0x0c00000c0d0e7389 */ /* 0x00006400000c000b */
[----:B01----:R-:W-:Y:S05]  /*1d300*/  ENDCOLLECTIVE ;  /* 0x000000000000791b */ /* 0x003fea0003800000 */
.L_x_2210:
[----:B------:R-:W-:Y:S01]  /*1d310*/  IMAD.MOV.U32 R12, RZ, RZ, 0x4 ;  /* 0x00000004ff0c7424 */ /* 0x000fe200078e00ff */
[----:B------:R-:W-:-:S05]  /*1d320*/  FMNMX.FTZ R2, R13, R14, !PT ;  /* 0x0000000e0d027209 */ /* 0x000fca0007810000 */
[----:B------:R-:W-:-:S07]  /*1d330*/  IMAD.MOV.U32 R13, RZ, RZ, R2 ;  /* 0x000000ffff0d7224 */ /* 0x000fce00078e0002 */
[----:B------:R-:W-:Y:S05]  /*1d340*/  WARPSYNC.COLLECTIVE R15, `(.L_x_2211) ;  /* 0x000000000f087348 */ /* 0x000fea0003c00000 */
[----:B------:R0:W1:Y:S02]  /*1d350*/  SHFL.BFLY P6, R14, R13, R12, R11 ;  /* 0x0c00000c0d0e7389 */ /* 0x00006400000c000b */
[----:B01----:R-:W-:Y:S05]  /*1d360*/  ENDCOLLECTIVE ;  /* 0x000000000000791b */ /* 0x003fea0003800000 */
.L_x_2211:
[----:B------:R-:W-:Y:S01]  /*1d370*/  IMAD.MOV.U32 R12, RZ, RZ, 0x2 ;  /* 0x00000002ff0c7424 */ /* 0x000fe200078e00ff */
[----:B------:R-:W-:-:S05]  /*1d380*/  FMNMX.FTZ R3, R2, R14, !PT ;  /* 0x0000000e02037209 */ /* 0x000fca0007810000 */
[----:B------:R-:W-:-:S07]  /*1d390*/  IMAD.MOV.U32 R13, RZ, RZ, R3 ;  /* 0x000000ffff0d7224 */ /* 0x000fce00078e0003 */
[----:B------:R-:W-:Y:S05]  /*1d3a0*/  WARPSYNC.COLLECTIVE R15, `(.L_x_2212) ;  /* 0x000000000f087348 */ /* 0x000fea0003c00000 */
[----:B------:R0:W1:Y:S02]  /*1d3b0*/  SHFL.BFLY P6, R14, R13, R12, R11 ;  /* 0x0c00000c0d0e7389 */ /* 0x00006400000c000b */
[----:B01----:R-:W-:Y:S05]  /*1d3c0*/  ENDCOLLECTIVE ;  /* 0x000000000000791b */ /* 0x003fea0003800000 */
.L_x_2212:
[----:B------:R-:W-:Y:S05]  /*1d3d0*/  BRA `(.L_x_2213) ;  /* 0xffffffac00a47947 */ /* 0x000fea000383ffff */
.L_x_2214:
        /* <DEDUP_REMOVED lines=10> */
.L_x_5596:


//--------------------- .text._ZN4mmha33masked_multihead_attention_kernelIfLi160ELi256ELi4ELi64ELi64ELb1ELb1EEEv26Multihead_attention_paramsIT_XT5_EE --------------------------
	.section	.text._ZN4mmha33masked_multihead_attention_kernelIfLi160ELi256ELi4ELi64ELi64ELb1ELb1EEEv26Multihead_attention_paramsIT_XT5_EE,"ax",@progbits
	.align	128
        .global         _ZN4mmha33masked_multihead_attention_kernelIfLi160ELi256ELi4ELi64ELi64ELb1ELb1EEEv26Multihead_attention_paramsIT_XT5_EE
        .type           _ZN4mmha33masked_multihead_attention_kernelIfLi160ELi256ELi4ELi64ELi64ELb1ELb1EEEv26Multihead_attention_paramsIT_XT5_EE,@function
        .size           _ZN4mmha33masked_multihead_attention_kernelIfLi160ELi256ELi4ELi64ELi64ELb1ELb1EEEv26Multihead_attention_paramsIT_XT5_EE,(.L_x_5597 - _ZN4mmha33masked_multihead_attention_kernelIfLi160ELi256ELi4ELi64ELi64ELb1ELb1EEEv26Multihead_attention_paramsIT_XT5_EE)
        .other          _ZN4mmha33masked_multihead_attention_kernelIfLi160ELi256ELi4ELi64ELi64ELb1ELb1EEEv26Multihead_attention_paramsIT_XT5_EE,@"STO_CUDA_ENTRY STV_DEFAULT"
_ZN4mmha33masked_multihead_attention_kernelIfLi160ELi256ELi4ELi64ELi64ELb1ELb1EEEv26Multihead_attention_paramsIT_XT5_EE:
.text._ZN4mmha33masked_multihead_attention_kernelIfLi160ELi256ELi4ELi64ELi64ELb1ELb1EEEv26Multihead_attention_paramsIT_XT5_EE:
[----:B------:R-:W0:Y:S01]  /*0000*/  LDC R1, c[0x0][0x37c] ;  /* 0x0000df00ff017b82 */ /* 0x000e220000000800 */
[----:B------:R-:W1:Y:S01]  /*0010*/  LDCU.64 UR4, c[0x0][0x490] ;  /* 0x00009200ff0477ac */ /* 0x000e620008000a00 */
[----:B------:R-:W2:Y:S01]  /*0020*/  S2R R25, SR_CTAID.Y ;  /* 0x0000000000197919 */ /* 0x000ea20000002600 */
[----:B------:R-:W3:Y:S01]  /*0030*/  LDCU.64 UR36, c[0x0][0x358] ;  /* 0x00006b00ff2477ac */ /* 0x000ee20008000a00 */
[----:B-1----:R-:W-:-:S04]  /*0040*/  UISETP.NE.U32.AND UP0, UPT, UR4, URZ, UPT ;  /* 0x000000ff0400728c */ /* 0x002fc8000bf05070 */
[----:B------:R-:W-:-:S09]  /*0050*/  UISETP.NE.AND.EX UP0, UPT, UR5, URZ, UPT, UP0 ;  /* 0x000000ff0500728c */ /* 0x000fd2000bf05300 */
[----:B---3--:R-:W-:Y:S05]  /*0060*/  BRA.U !UP0, `(.L_x_2215) ;  /* 0x0000000108147547 */ /* 0x008fea000b800000 */
[----:B--2---:R-:W-:-:S05]  /*0070*/  IADD3 R2, P0, PT, R25, UR4, RZ ;  /* 0x0000000419027c10 */ /* 0x004fca000ff1e0ff */
[----:B------:R-:W-:-:S05]  /*0080*/  IMAD.X R3, RZ, RZ, UR5, P0 ;  /* 0x00000005ff037e24 */ /* 0x000fca00080e06ff */
[----:B------:R-:W2:Y:S02]  /*0090*/  LDG.E.U8 R2, desc[UR36][R2.64] ;  /* 0x0000002402027981 */ /* 0x000ea4000c1e1100 */
[----:B--2---:R-:W-:-:S13]  /*00a0*/  ISETP.NE.AND P0, PT, R2, 0x1, PT ;  /* 0x000000010200780c */ /* 0x004fda0003f05270 */
[----:B------:R-:W-:Y:S05]  /*00b0*/  @!P0 EXIT ;  /* 0x000000000000894d */ /* 0x000fea0003800000 */
.L_x_2215:
[----:B------:R-:W1:Y:S08]  /*00c0*/  LDC R8, c[0x0][0x3f0] ;  /* 0x0000fc00ff087b82 */ /* 0x000e700000000800 */
[----:B------:R-:W3:Y:S08]  /*00d0*/  LDC.64 R10, c[0x0][0x460] ;  /* 0x00011800ff0a7b82 */ /* 0x000ef00000000a00 */
[----:B------:R-:W4:Y:S01]  /*00e0*/  LDC R21, c[0x0][0x40c] ;  /* 0x00010300ff157b82 */ /* 0x000f220000000800 */
[----:B-1----:R-:W-:Y:S01]  /*00f0*/  IABS R5, R8 ;  /* 0x0000000800057213 */ /* 0x002fe20000000000 */
[----:B------:R-:W1:Y:S06]  /*0100*/  S2R R54, SR_TID.X ;  /* 0x0000000000367919 */ /* 0x000e6c0000002100 */
[----:B------:R-:W0:Y:S01]  /*0110*/  LDC R56, c[0x0][0x3f8] ;  /* 0x0000fe00ff387b82 */ /* 0x000e220000000800 */
[----:B------:R-:W2:Y:S01]  /*0120*/  I2F.RP R0, R5 ;  /* 0x0000000500007306 */ /* 0x000ea20000209400 */
[----:B---3--:R-:W-:-:S04]  /*0130*/  ISETP.NE.U32.AND P0, PT, R10, RZ, PT ;  /* 0x000000ff0a00720c */ /* 0x008fc80003f05070 */
[----:B------:R-:W-:-:S04]  /*0140*/  ISETP.NE.AND.EX P0, PT, R11, RZ, PT, P0 ;  /* 0x000000ff0b00720c */ /* 0x000fc80003f05300 */
[----:B----4-:R-:W-:Y:S01]  /*0150*/  ISETP.EQ.AND P3, PT, R21, RZ, P0 ;  /* 0x000000ff1500720c */ /* 0x010fe20000762270 */
[----:B--2---:R-:W2:Y:S01]  /*0160*/  MUFU.RCP R0, R0 ;  /* 0x0000000000007308 */ /* 0x004ea20000001000 */
[----:B------:R-:W0:Y:S01]  /*0170*/  S2R R17, SR_CTAID.X ;  /* 0x0000000000117919 */ /* 0x000e220000002500 */
[----:B------:R-:W-:Y:S01]  /*0180*/  BSSY.RECONVERGENT B0, `(.L_x_2216) ;  /* 0x000003c000007945 */ /* 0x000fe20003800200 */
[----:B------:R-:W-:Y:S01]  /*0190*/  P2R R24, PR, RZ, 0x8 ;  /* 0x00000008ff187803 */ /* 0x000fe20000000000 */
[----:B--2---:R-:W-:-:S04]  /*01a0*/  VIADD R2, R0, 0xffffffe ;  /* 0x0ffffffe00027836 */ /* 0x004fc80000000000 */
[----:B------:R2:W3:Y:S02]  /*01b0*/  F2I.FTZ.U32.TRUNC.NTZ R3, R2 ;  /* 0x0000000200037305 */ /* 0x0004e4000021f000 */
[----:B--2---:R-:W-:Y:S02]  /*01c0*/  IMAD.MOV.U32 R2, RZ, RZ, RZ ;  /* 0x000000ffff027224 */ /* 0x004fe400078e00ff */
[----:B---3--:R-:W-:-:S04]  /*01d0*/  IMAD.MOV R4, RZ, RZ, -R3 ;  /* 0x000000ffff047224 */ /* 0x008fc800078e0a03 */
[----:B------:R-:W-:Y:S01]  /*01e0*/  IMAD R7, R4, R5, RZ ;  /* 0x0000000504077224 */ /* 0x000fe200078e02ff */
[----:B------:R-:W-:-:S03]  /*01f0*/  IABS R4, R25 ;  /* 0x0000001900047213 */ /* 0x000fc60000000000 */
[----:B------:R-:W-:Y:S02]  /*0200*/  IMAD.HI.U32 R3, R3, R7, R2 ;  /* 0x0000000703037227 */ /* 0x000fe400078e0002 */
[----:B------:R-:W2:Y:S04]  /*0210*/  @P3 LDC.64 R6, c[0x0][0x460] ;  /* 0x00011800ff063b82 */ /* 0x000ea80000000a00 */
[----:B------:R-:W-:-:S04]  /*0220*/  IMAD.HI.U32 R3, R3, R4, RZ ;  /* 0x0000000403037227 */ /* 0x000fc800078e00ff */
[----:B------:R-:W-:-:S04]  /*0230*/  IMAD.MOV R0, RZ, RZ, -R3 ;  /* 0x000000ffff007224 */ /* 0x000fc800078e0a03 */
[----:B------:R-:W-:-:S05]  /*0240*/  IMAD R0, R5, R0, R4 ;  /* 0x0000000005007224 */ /* 0x000fca00078e0204 */
[----:B------:R-:W-:-:S13]  /*0250*/  ISETP.GT.U32.AND P1, PT, R5, R0, PT ;  /* 0x000000000500720c */ /* 0x000fda0003f24070 */
[----:B------:R-:W-:Y:S02]  /*0260*/  @!P1 IMAD.IADD R0, R0, 0x1, -R5 ;  /* 0x0000000100009824 */ /* 0x000fe400078e0a05 */
[----:B------:R-:W-:Y:S01]  /*0270*/  @!P1 VIADD R3, R3, 0x1 ;  /* 0x0000000103039836 */ /* 0x000fe20000000000 */
[----:B------:R-:W-:Y:S02]  /*0280*/  ISETP.NE.AND P1, PT, R8, RZ, PT ;  /* 0x000000ff0800720c */ /* 0x000fe40003f25270 */
[----:B------:R-:W-:Y:S02]  /*0290*/  ISETP.GE.U32.AND P0, PT, R0, R5, PT ;  /* 0x000000050000720c */ /* 0x000fe40003f06070 */
[----:B------:R-:W3:Y:S01]  /*02a0*/  LDC.64 R4, c[0x0][0x498] ;  /* 0x00012600ff047b82 */ /* 0x000ee20000000a00 */
[----:B------:R-:W-:-:S04]  /*02b0*/  LOP3.LUT R0, R25, R8, RZ, 0x3c, !PT ;  /* 0x0000000819007212 */ /* 0x000fc800078e3cff */
[----:B------:R-:W-:-:S03]  /*02c0*/  ISETP.GE.AND P2, PT, R0, RZ, PT ;  /* 0x000000ff0000720c */ /* 0x000fc60003f46270 */
[----:B------:R-:W4:Y:S03]  /*02d0*/  LDC R0, c[0x0][0x3e8] ;  /* 0x0000fa00ff007b82 */ /* 0x000f260000000800 */
[----:B------:R-:W-:-:S04]  /*02e0*/  @P0 VIADD R3, R3, 0x1 ;  /* 0x0000000103030836 */ /* 0x000fc80000000000 */
[----:B------:R-:W-:-:S04]  /*02f0*/  IMAD.MOV.U32 R27, RZ, RZ, R3 ;  /* 0x000000ffff1b7224 */ /* 0x000fc800078e0003 */
[----:B------:R-:W-:Y:S01]  /*0300*/  @!P2 IMAD.MOV R27, RZ, RZ, -R27 ;  /* 0x000000ffff1ba224 */ /* 0x000fe200078e0a1b */
[----:B------:R-:W-:Y:S01]  /*0310*/  @!P1 LOP3.LUT R27, RZ, R8, RZ, 0x33, !PT ;  /* 0x00000008ff1b9212 */ /* 0x000fe200078e33ff */
[----:B---3--:R-:W-:-:S04]  /*0320*/  IMAD.WIDE.U32 R4, R25, 0x4, R4 ;  /* 0x0000000419047825 */ /* 0x008fc800078e0004 */
[----:B--2---:R-:W-:Y:S01]  /*0330*/  @P3 IMAD.WIDE R6, R27, 0x4, R6 ;  /* 0x000000041b063825 */ /* 0x004fe200078e0206 */
[----:B------:R2:W5:Y:S04]  /*0340*/  LDG.E R16, desc[UR36][R4.64] ;  /* 0x0000002404107981 */ /* 0x000568000c1e1900 */
[----:B------:R2:W5:Y:S01]  /*0350*/  @P3 LDG.E R2, desc[UR36][R6.64] ;  /* 0x0000002406023981 */ /* 0x000562000c1e1900 */
[----:B----4-:R-:W-:Y:S01]  /*0360*/  ISETP.NE.AND P0, PT, R0, RZ, PT ;  /* 0x000000ff0000720c */ /* 0x010fe20003f05270 */
[----:B0-----:R-:W-:Y:S01]  /*0370*/  IMAD R18, R25, R56, R17 ;  /* 0x0000003819127224 */ /* 0x001fe200078e0211 */
[----:B-1----:R-:W-:Y:S02]  /*0380*/  ISETP.GT.U32.AND P2, PT, R54, 0x27, PT ;  /* 0x000000273600780c */ /* 0x002fe40003f44070 */
[----:B------:R-:W-:-:S02]  /*0390*/  CS2R R38, SRZ ;  /* 0x0000000000267805 */ /* 0x000fc4000001ff00 */
[----:B------:R-:W-:Y:S01]  /*03a0*/  CS2R R36, SRZ ;  /* 0x0000000000247805 */ /* 0x000fe2000001ff00 */
[----:B------:R-:W-:-:S06]  /*03b0*/  IMAD.SHL.U32 R26, R54, 0x4, RZ ;  /* 0x00000004361a7824 */ /* 0x000fcc00078e00ff */
[----:B------:R-:W-:Y:S02]  /*03c0*/  @P0 IMAD R0, R25, R0, RZ ;  /* 0x0000000019000224 */ /* 0x000fe400078e02ff */
[----:B------:R-:W-:Y:S02]  /*03d0*/  @!P0 IMAD R3, R18, 0xa0, RZ ;  /* 0x000000a012038824 */ /* 0x000fe400078e02ff */
[----:B------:R-:W-:Y:S01]  /*03e0*/  @P0 IMAD R3, R17, 0xa0, R0 ;  /* 0x000000a011030824 */ /* 0x000fe200078e0200 */
[----:B--2---:R-:W-:Y:S06]  /*03f0*/  @P2 BRA `(.L_x_2217) ;  /* 0x0000000000502947 */ /* 0x004fec0003800000 */
[----:B------:R-:W0:Y:S01]  /*0400*/  LDC R0, c[0x0][0x478] ;  /* 0x00011e00ff007b82 */ /* 0x000e220000000800 */
[----:B------:R-:W-:Y:S01]  /*0410*/  IMAD.IADD R13, R26, 0x1, R3 ;  /* 0x000000011a0d7824 */ /* 0x000fe200078e0203 */
        /* <DEDUP_REMOVED lines=18> */
.L_x_2217:
[----:B------:R-:W-:Y:S05]  /*0540*/  BSYNC.RECONVERGENT B0 ;  /* 0x0000000000007941 */ /* 0x000fea0003800200 */
.L_x_2216:
[----:B------:R-:W1:Y:S01]  /*0550*/  LDCU.64 UR6, c[0x0][0x3a0] ;  /* 0x00007400ff0677ac */ /* 0x000e620008000a00 */
[----:B------:R-:W2:Y:S01]  /*0560*/  LDC.64 R10, c[0x0][0x418] ;  /* 0x00010600ff0a7b82 */ /* 0x000ea20000000a00 */
[----:B------:R-:W-:Y:S01]  /*0570*/  ISETP.GT.U32.OR P3, PT, R54, 0x3f, !P3 ;  /* 0x0000003f3600780c */ /* 0x000fe20005f64470 */
[----:B-----5:R-:W-:Y:S01]  /*0580*/  VIADD R121, R16, 0xffffffff ;  /* 0xffffffff10797836 */ /* 0x020fe20000000000 */
[----:B------:R-:W3:Y:S01]  /*0590*/  LDCU.64 UR4, c[0x0][0x390] ;  /* 0x00007200ff0477ac */ /* 0x000ee20008000a00 */
[----:B------:R-:W-:Y:S01]  /*05a0*/  IMAD R19, R18, 0xa0, RZ ;  /* 0x000000a012137824 */ /* 0x000fe200078e02ff */
[----:B------:R-:W-:Y:S01]  /*05b0*/  CS2R R42, SRZ ;  /* 0x00000000002a7805 */ /* 0x000fe2000001ff00 */
[----:B------:R-:W-:Y:S01]  /*05c0*/  IMAD R3, R17, 0xa0, R26 ;  /* 0x000000a011037824 */ /* 0x000fe200078e021a */
[----:B------:R-:W-:Y:S01]  /*05d0*/  CS2R R40, SRZ ;  /* 0x0000000000287805 */ /* 0x000fe2000001ff00 */
[----:B------:R-:W4:Y:S08]  /*05e0*/  LDC R14, c[0x0][0x3f4] ;  /* 0x0000fd00ff0e7b82 */ /* 0x000f300000000800 */
[----:B------:R-:W0:Y:S01]  /*05f0*/  @!P2 LDC.64 R4, c[0x0][0x3b8] ;  /* 0x0000ee00ff04ab82 */ /* 0x000e220000000a00 */
[----:B-1----:R-:W-:-:S04]  /*0600*/  ISETP.NE.U32.AND P1, PT, RZ, UR6, PT ;  /* 0x00000006ff007c0c */ /* 0x002fc8000bf25070 */
[----:B------:R-:W-:Y:S02]  /*0610*/  ISETP.NE.AND.EX P1, PT, RZ, UR7, PT, P1 ;  /* 0x00000007ff007c0c */ /* 0x000fe4000bf25310 */
[----:B---3--:R-:W-:Y:S02]  /*0620*/  ISETP.NE.U32.AND P0, PT, RZ, UR4, PT ;  /* 0x00000004ff007c0c */ /* 0x008fe4000bf05070 */
[----:B------:R-:W-:Y:S02]  /*0630*/  CS2R R34, SRZ ;  /* 0x0000000000227805 */ /* 0x000fe4000001ff00 */
[----:B------:R-:W-:Y:S02]  /*0640*/  ISETP.GT.U32.OR P1, PT, R54, 0x27, !P1 ;  /* 0x000000273600780c */ /* 0x000fe40004f24470 */
[----:B------:R-:W-:Y:S02]  /*0650*/  CS2R R32, SRZ ;  /* 0x0000000000207805 */ /* 0x000fe4000001ff00 */
[----:B------:R-:W-:-:S02]  /*0660*/  ISETP.NE.AND.EX P0, PT, RZ, UR5, PT, P0 ;  /* 0x00000005ff007c0c */ /* 0x000fc4000bf05300 */
[----:B------:R-:W-:Y:S02]  /*0670*/  CS2R R30, SRZ ;  /* 0x00000000001e7805 */ /* 0x000fe4000001ff00 */
[----:B------:R-:W-:Y:S02]  /*0680*/  ISETP.NE.OR P4, PT, R21, RZ, P1 ;  /* 0x000000ff1500720c */ /* 0x000fe40000f85670 */
[----:B------:R-:W-:Y:S02]  /*0690*/  CS2R R28, SRZ ;  /* 0x00000000001c7805 */ /* 0x000fe4000001ff00 */
[C---:B------:R-:W-:Y:S01]  /*06a0*/  ISETP.GT.U32.OR P0, PT, R54.reuse, 0x27, !P0 ;  /* 0x000000273600780c */ /* 0x040fe20004704470 */
[-C--:B----4-:R-:W-:Y:S01]  /*06b0*/  @!P2 IMAD R0, R54, R14.reuse, R121 ;  /* 0x0000000e3600a224 */ /* 0x090fe200078e0279 */
[----:B--2---:R-:W-:Y:S01]  /*06c0*/  ISETP.NE.U32.AND P1, PT, R10, RZ, PT ;  /* 0x000000ff0a00720c */ /* 0x004fe20003f25070 */
[----:B------:R-:W-:Y:S01]  /*06d0*/  IMAD.MOV.U32 R22, RZ, RZ, RZ ;  /* 0x000000ffff167224 */ /* 0x000fe200078e00ff */
[----:B------:R-:W-:Y:S01]  /*06e0*/  IABS R23, R121 ;  /* 0x0000007900177213 */ /* 0x000fe20000000000 */
[----:B------:R-:W-:Y:S01]  /*06f0*/  @!P2 IMAD.SHL.U32 R0, R0, 0x4, RZ ;  /* 0x000000040000a824 */ /* 0x000fe200078e00ff */
[----:B------:R-:W-:Y:S01]  /*0700*/  ISETP.NE.AND.EX P1, PT, R11, RZ, PT, P1 ;  /* 0x000000ff0b00720c */ /* 0x000fe20003f25310 */
[----:B------:R-:W1:Y:S01]  /*0710*/  LDCU.U8 UR4, c[0x0][0x404] ;  /* 0x00008080ff0477ac */ /* 0x000e620008000000 */
[----:B------:R-:W2:Y:S01]  /*0720*/  @!P3 LDC.64 R10, c[0x0][0x450] ;  /* 0x00011400ff0abb82 */ /* 0x000ea20000000a00 */
[----:B------:R-:W-:-:S02]  /*0730*/  @!P2 IMAD R13, R19, R14, R0 ;  /* 0x0000000e130da224 */ /* 0x000fc400078e0200 */
[----:B------:R-:W-:Y:S02]  /*0740*/  @!P3 IMAD R0, R2, R56, RZ ;  /* 0x000000380200b224 */ /* 0x000fe400078e02ff */
[----:B0-----:R-:W-:-:S03]  /*0750*/  @!P2 IMAD.WIDE R4, R13, 0x4, R4 ;  /* 0x000000040d04a825 */ /* 0x001fc600078e0204 */
[----:B------:R-:W0:Y:S01]  /*0760*/  @!P4 LDC.64 R8, c[0x0][0x3a0] ;  /* 0x0000e800ff08cb82 */ /* 0x000e220000000a00 */
[----:B------:R-:W-:Y:S01]  /*0770*/  @!P3 IMAD R15, R0, 0xa0, R3 ;  /* 0x000000a0000fb824 */ /* 0x000fe200078e0203 */
[----:B------:R-:W3:Y:S06]  /*0780*/  @!P2 LDG.E.128 R32, desc[UR36][R4.64] ;  /* 0x000000240420a981 */ /* 0x000eec000c1e1d00 */
[----:B------:R-:W4:Y:S01]  /*0790*/  @!P0 LDC.64 R6, c[0x0][0x390] ;  /* 0x0000e400ff068b82 */ /* 0x000f220000000a00 */
[----:B--2---:R-:W-:-:S07]  /*07a0*/  @!P3 IMAD.WIDE R10, R15, 0x4, R10 ;  /* 0x000000040f0ab825 */ /* 0x004fce00078e020a */
[----:B------:R-:W2:Y:S01]  /*07b0*/  @P1 LDC.64 R12, c[0x0][0x418] ;  /* 0x00010600ff0c1b82 */ /* 0x000ea20000000a00 */
[----:B------:R-:W3:Y:S01]  /*07c0*/  @!P3 LDG.E.128 R44, desc[UR36][R10.64] ;  /* 0x000000240a2cb981 */ /* 0x000ee2000c1e1d00 */
[----:B0-----:R-:W-:-:S05]  /*07d0*/  @!P4 IMAD.WIDE.U32 R8, R3, 0x4, R8 ;  /* 0x000000040308c825 */ /* 0x001fca00078e0008 */
[----:B------:R-:W3:Y:S01]  /*07e0*/  @!P4 LDG.E.128 R28, desc[UR36][R8.64] ;  /* 0x00000024081cc981 */ /* 0x000ee2000c1e1d00 */
[----:B----4-:R-:W-:-:S05]  /*07f0*/  @!P0 IMAD.WIDE.U32 R6, R3, 0x4, R6 ;  /* 0x0000000403068825 */ /* 0x010fca00078e0006 */
[----:B------:R2:W4:Y:S02]  /*0800*/  @!P0 LDG.E.128 R40, desc[UR36][R6.64] ;  /* 0x0000002406288981 */ /* 0x000524000c1e1d00 */
[----:B--2---:R-:W-:Y:S01]  /*0810*/  @P1 IMAD.WIDE.U32 R6, R25, 0x4, R12 ;  /* 0x0000000419061825 */ /* 0x004fe200078e000c */
[----:B------:R-:W-:-:S04]  /*0820*/  IABS R12, R14 ;  /* 0x0000000e000c7213 */ /* 0x000fc80000000000 */
[----:B------:R-:W0:Y:S01]  /*0830*/  I2F.RP R0, R12 ;  /* 0x0000000c00007306 */ /* 0x000e220000209400 */
[----:B------:R-:W-:Y:S01]  /*0840*/  IMAD.MOV.U32 R4, RZ, RZ, RZ ;  /* 0x000000ffff047224 */ /* 0x000fe200078e00ff */
[----:B------:R2:W5:Y:S06]  /*0850*/  @P1 LDG.E R22, desc[UR36][R6.64] ;  /* 0x0000002406161981 */ /* 0x00056c000c1e1900 */
[----:B0-----:R-:W0:Y:S02]  /*0860*/  MUFU.RCP R0, R0 ;  /* 0x0000000000007308 */ /* 0x001e240000001000 */
[----:B0-----:R-:W-:-:S06]  /*0870*/  VIADD R3, R0, 0xffffffe ;  /* 0x0ffffffe00037836 */ /* 0x001fcc0000000000 */
[----:B------:R0:W1:Y:S01]  /*0880*/  F2I.FTZ.U32.TRUNC.NTZ R5, R3 ;  /* 0x0000000300057305 */ /* 0x000062000021f000 */
[----:B------:R-:W-:Y:S01]  /*0890*/  ISETP.GE.AND P2, PT, R121, RZ, PT ;  /* 0x000000ff7900720c */ /* 0x000fe20003f46270 */
[----:B0-----:R-:W0:Y:S01]  /*08a0*/  LDC R3, c[0x0][0x400] ;  /* 0x00010000ff037b82 */ /* 0x001e220000000800 */
[----:B-1----:R-:W-:-:S04]  /*08b0*/  IMAD.MOV R9, RZ, RZ, -R5 ;  /* 0x000000ffff097224 */ /* 0x002fc800078e0a05 */
[----:B------:R-:W-:-:S04]  /*08c0*/  IMAD R9, R9, R12, RZ ;  /* 0x0000000c09097224 */ /* 0x000fc800078e02ff */
[----:B------:R-:W-:-:S06]  /*08d0*/  IMAD.HI.U32 R4, R5, R9, R4 ;  /* 0x0000000905047227 */ /* 0x000fcc00078e0004 */
[----:B------:R-:W-:-:S04]  /*08e0*/  IMAD.HI.U32 R4, R4, R23, RZ ;  /* 0x0000001704047227 */ /* 0x000fc800078e00ff */
[----:B------:R-:W-:-:S04]  /*08f0*/  IMAD.MOV R4, RZ, RZ, -R4 ;  /* 0x000000ffff047224 */ /* 0x000fc800078e0a04 */
[----:B------:R-:W-:-:S05]  /*0900*/  IMAD R23, R12, R4, R23 ;  /* 0x000000040c177224 */ /* 0x000fca00078e0217 */
[----:B------:R-:W-:-:S13]  /*0910*/  ISETP.GT.U32.AND P0, PT, R12, R23, PT ;  /* 0x000000170c00720c */ /* 0x000fda0003f04070 */
[----:B------:R-:W-:-:S05]  /*0920*/  @!P0 IMAD.IADD R23, R23, 0x1, -R12 ;  /* 0x0000000117178824 */ /* 0x000fca00078e0a0c */
[----:B------:R-:W-:Y:S02]  /*0930*/  ISETP.GT.U32.AND P1, PT, R12, R23, PT ;  /* 0x000000170c00720c */ /* 0x000fe40003f24070 */
[----:B------:R-:W-:-:S11]  /*0940*/  ISETP.NE.AND P0, PT, R14, RZ, PT ;  /* 0x000000ff0e00720c */ /* 0x000fd60003f05270 */
[----:B------:R-:W-:-:S04]  /*0950*/  @!P1 IMAD.IADD R23, R23, 0x1, -R12 ;  /* 0x0000000117179824 */ /* 0x000fc800078e0a0c */
[----:B------:R-:W-:Y:S01]  /*0960*/  @!P2 IMAD.MOV R23, RZ, RZ, -R23 ;  /* 0x000000ffff17a224 */ /* 0x000fe200078e0a17 */
[-C--:B------:R-:W-:Y:S02]  /*0970*/  @!P0 LOP3.LUT R23, RZ, R14.reuse, RZ, 0x33, !PT ;  /* 0x0000000eff178212 */ /* 0x080fe400078e33ff */
[----:B------:R-:W-:Y:S02]  /*0980*/  ISETP.NE.AND P0, PT, RZ, UR4, PT ;  /* 0x00000004ff007c0c */ /* 0x000fe4000bf05270 */
[----:B------:R-:W-:Y:S02]  /*0990*/  ISETP.NE.AND P1, PT, R21, RZ, PT ;  /* 0x000000ff1500720c */ /* 0x000fe40003f25270 */
[----:B0-----:R-:W-:Y:S01]  /*09a0*/  ISETP.LT.OR P0, PT, R3, 0x1, P0 ;  /* 0x000000010300780c */ /* 0x001fe20000701670 */
[----:B------:R-:W-:Y:S01]  /*09b0*/  IMAD R25, R25, R14, RZ ;  /* 0x0000000e19197224 */ /* 0x000fe200078e02ff */
[----:B------:R-:W-:Y:S01]  /*09c0*/  BSSY.RECONVERGENT B6, `(.L_x_2218) ;  /* 0x0000120000067945 */ /* 0x000fe20003800200 */
[----:B------:R-:W-:-:S03]  /*09d0*/  IMAD R56, R27, R56, RZ ;  /* 0x000000381b387224 */ /* 0x000fc600078e02ff */
[----:B------:R-:W-:-:S05]  /*09e0*/  SHF.R.S32.HI R119, RZ, 0x1f, R25 ;  /* 0x0000001fff777819 */ /* 0x000fca0000011419 */
[----:B---3--:R-:W-:Y:S01]  /*09f0*/  @!P1 FADD.FTZ R32, R32, R28 ;  /* 0x0000001c20209221 */ /* 0x008fe20000010000 */
[----:B------:R-:W-:Y:S01]  /*0a00*/  @!P1 FADD.FTZ R33, R33, R29 ;  /* 0x0000001d21219221 */ /* 0x000fe20000010000 */
[----:B------:R-:W-:Y:S01]  /*0a10*/  @!P1 FADD.FTZ R34, R34, R30 ;  /* 0x0000001e22229221 */ /* 0x000fe20000010000 */
[----:B------:R-:W-:Y:S01]  /*0a20*/  @!P1 FADD.FTZ R35, R35, R31 ;  /* 0x0000001f23239221 */ /* 0x000fe20000010000 */
[----:B------:R-:W-:Y:S01]  /*0a30*/  @!P3 FMUL.FTZ R32, R32, R44 ;  /* 0x0000002c2020b220 */ /* 0x000fe20000410000 */
[----:B------:R-:W-:Y:S01]  /*0a40*/  @!P3 FMUL.FTZ R33, R33, R45 ;  /* 0x0000002d2121b220 */ /* 0x000fe20000410000 */
[----:B------:R-:W-:Y:S01]  /*0a50*/  @!P3 FMUL.FTZ R34, R34, R46 ;  /* 0x0000002e2222b220 */ /* 0x000fe20000410000 */
[----:B------:R-:W-:Y:S01]  /*0a60*/  @!P3 FMUL.FTZ R35, R35, R47 ;  /* 0x0000002f2323b220 */ /* 0x000fe20000410000 */
[----:B----4-:R-:W-:Y:S01]  /*0a70*/  FADD.FTZ R36, R40, R36 ;  /* 0x0000002428247221 */ /* 0x010fe20000010000 */
[----:B------:R-:W-:Y:S01]  /*0a80*/  FADD.FTZ R37, R41, R37 ;  /* 0x0000002529257221 */ /* 0x000fe20000010000 */
[----:B------:R-:W-:Y:S01]  /*0a90*/  FADD.FTZ R38, R42, R38 ;  /* 0x000000262a267221 */ /* 0x000fe20000010000 */
[----:B------:R-:W-:Y:S01]  /*0aa0*/  FADD.FTZ R39, R43, R39 ;  /* 0x000000272b277221 */ /* 0x000fe20000010000 */
[----:B--2---:R-:W-:Y:S06]  /*0ab0*/  @P0 BRA `(.L_x_2219) ;  /* 0x00000004002c0947 */ /* 0x004fec0003800000 */
[----:B------:R-:W-:Y:S05]  /*0ac0*/  @P1 BRA `(.L_x_2220) ;  /* 0x0000000000a81947 */ /* 0x000fea0003800000 */
[----:B------:R-:W-:-:S13]  /*0ad0*/  ISETP.GE.AND P0, PT, R26, R3, PT ;  /* 0x000000031a00720c */ /* 0x000fda0003f06270 */
[----:B------:R-:W-:Y:S05]  /*0ae0*/  @P0 BRA `(.L_x_2221) ;  /* 0x0000001000340947 */ /* 0x000fea0003800000 */
[----:B------:R-:W-:Y:S01]  /*0af0*/  I2FP.F32.U32 R3, R3 ;  /* 0x0000000300037245 */ /* 0x000fe20000201000 */
[----:B------:R-:W-:-:S05]  /*0b00*/  VIADD R0, R26, 0x2 ;  /* 0x000000021a007836 */ /* 0x000fca0000000000 */
[----:B------:R-:W0:Y:S01]  /*0b10*/  MUFU.RCP R3, R3 ;  /* 0x0000000300037308 */ /* 0x000e220000001000 */
[----:B------:R-:W-:-:S05]  /*0b20*/  I2FP.F32.U32 R0, R0 ;  /* 0x0000000000007245 */ /* 0x000fca0000201000 */
[----:B0-----:R-:W-:Y:S01]  /*0b30*/  FMUL.FTZ R4, R0, R3 ;  /* 0x0000000300047220 */ /* 0x001fe20000410000 */
[----:B------:R-:W-:-:S03]  /*0b40*/  I2FP.F32.U32 R0, R26 ;  /* 0x0000001a00007245 */ /* 0x000fc60000201000 */
[----:B------:R-:W-:Y:S02]  /*0b50*/  FMUL.FTZ R5, R4, 13.28771209716796875 ;  /* 0x41549a7804057820 */ /* 0x000fe40000410000 */
[----:B------:R-:W-:-:S04]  /*0b60*/  FMUL.FTZ R0, R0, R3 ;  /* 0x0000000300007220 */ /* 0x000fc80000410000 */
[----:B------:R-:W0:Y:S01]  /*0b70*/  MUFU.EX2 R5, -R5 ;  /* 0x8000000500057308 */ /* 0x000e220000000800 */
[----:B------:R-:W-:Y:S01]  /*0b80*/  FMUL.FTZ R4, R0, 13.28771209716796875 ;  /* 0x41549a7800047820 */ /* 0x000fe20000410000 */
[----:B-----5:R-:W-:-:S05]  /*0b90*/  IMAD.IADD R0, R21, 0x1, -R22 ;  /* 0x0000000115007824 */ /* 0x020fca00078e0a16 */
[----:B------:R-:W-:Y:S01]  /*0ba0*/  I2FP.F32.S32 R0, R0 ;  /* 0x0000000000007245 */ /* 0x000fe20000201400 */
[----:B------:R-:W1:Y:S04]  /*0bb0*/  MUFU.EX2 R7, -R4 ;  /* 0x8000000400077308 */ /* 0x000e680000000800 */
[----:B0-----:R-:W-:-:S04]  /*0bc0*/  FMUL.FTZ R3, R0, R5 ;  /* 0x0000000500037220 */ /* 0x001fc80000410000 */
[----:B------:R-:W-:Y:S01]  /*0bd0*/  FMUL.RZ R13, R3, 0.15915493667125701904 ;  /* 0x3e22f983030d7820 */ /* 0x000fe2000040c000 */
[----:B-1----:R-:W-:-:S03]  /*0be0*/  FMUL.FTZ R0, R0, R7 ;  /* 0x0000000700007220 */ /* 0x002fc60000410000 */
[----:B------:R-:W0:Y:S01]  /*0bf0*/  MUFU.SIN R6, R13 ;  /* 0x0000000d00067308 */ /* 0x000e220000000400 */
[----:B------:R-:W-:-:S07]  /*0c00*/  FMUL.RZ R11, R0, 0.15915493667125701904 ;  /* 0x3e22f983000b7820 */ /* 0x000fce000040c000 */
        /* <DEDUP_REMOVED lines=22> */
.L_x_2220:
[----:B------:R-:W-:-:S13]  /*0d70*/  ISETP.GE.AND P0, PT, R26, R3, PT ;  /* 0x000000031a00720c */ /* 0x000fda0003f06270 */
[----:B------:R-:W-:Y:S05]  /*0d80*/  @P0 BRA `(.L_x_2221) ;  /* 0x0000000c008c0947 */ /* 0x000fea0003800000 */
[----:B------:R-:W-:Y:S01]  /*0d90*/  I2FP.F32.U32 R3, R3 ;  /* 0x0000000300037245 */ /* 0x000fe20000201000 */
[----:B------:R-:W-:Y:S02]  /*0da0*/  VIADD R0, R26, 0x2 ;  /* 0x000000021a007836 */ /* 0x000fe40000000000 */
[----:B-----5:R-:W-:-:S03]  /*0db0*/  IMAD.IADD R21, R21, 0x1, -R22 ;  /* 0x0000000115157824 */ /* 0x020fc600078e0a16 */
[----:B------:R-:W0:Y:S01]  /*0dc0*/  MUFU.RCP R3, R3 ;  /* 0x0000000300037308 */ /* 0x000e220000001000 */
[----:B------:R-:W-:Y:S02]  /*0dd0*/  I2FP.F32.U32 R0, R0 ;  /* 0x0000000000007245 */ /* 0x000fe40000201000 */
[----:B------:R-:W-:-:S03]  /*0de0*/  I2FP.F32.S32 R21, R21 ;  /* 0x0000001500157245 */ /* 0x000fc60000201400 */
[----:B0-----:R-:W-:Y:S01]  /*0df0*/  FMUL.FTZ R4, R0, R3 ;  /* 0x0000000300047220 */ /* 0x001fe20000410000 */
[----:B------:R-:W-:-:S03]  /*0e00*/  I2FP.F32.U32 R0, R26 ;  /* 0x0000001a00007245 */ /* 0x000fc60000201000 */
[----:B------:R-:W-:Y:S02]  /*0e10*/  FMUL.FTZ R4, R4, 13.28771209716796875 ;  /* 0x41549a7804047820 */ /* 0x000fe40000410000 */
[----:B------:R-:W-:-:S04]  /*0e20*/  FMUL.FTZ R0, R0, R3 ;  /* 0x0000000300007220 */ /* 0x000fc80000410000 */
[----:B------:R-:W-:Y:S01]  /*0e30*/  FMUL.FTZ R0, R0, 13.28771209716796875 ;  /* 0x41549a7800007820 */ /* 0x000fe20000410000 */
        /* <DEDUP_REMOVED lines=19> */
.L_x_2219:
        /* <DEDUP_REMOVED lines=53> */
[----:B--2--5:R-:W-:Y:S05]  /*12c0*/  CALL.ABS.NOINC R14 ;  /* 0x000000000e007343 */ /* 0x024fea0003c00000 */
.L_x_2222:
        /* <DEDUP_REMOVED lines=15> */
.L_x_2223:
        /* <DEDUP_REMOVED lines=34> */
[----:B-----5:R-:W-:-:S03]  /*15e0*/  IMAD.IADD R11, R11, 0x1, -R22 ;  /* 0x000000010b0b7824 */ /* 0x020fc600078e0a16 */
        /* <DEDUP_REMOVED lines=15> */
[----:B------:R-:W1:Y:S08]  /*16e0*/  MUFU.COS R8, R15 ;  /* 0x0000000f00087308 */ /* 0x000e700000000000 */
[----:B------:R-:W3:Y:S01]  /*16f0*/  MUFU.SIN R6, R13 ;  /* 0x0000000d00067308 */ /* 0x000ee20000000400 */
[-C--:B0-----:R-:W-:Y:S01]  /*1700*/  FMUL.FTZ R7, R39, R9.reuse ;  /* 0x0000000927077220 */ /* 0x081fe20000410000 */
[-C--:B----4-:R-:W-:Y:S01]  /*1710*/  FMUL.FTZ R11, R35, R9.reuse ;  /* 0x00000009230b7220 */ /* 0x090fe20000410000 */
[-C--:B------:R-:W-:Y:S01]  /*1720*/  FMUL.FTZ R12, R38, R9.reuse ;  /* 0x00000009260c7220 */ /* 0x080fe20000410000 */
[----:B--2---:R-:W-:-:S04]  /*1730*/  FMUL.FTZ R14, R34, R9 ;  /* 0x00000009220e7220 */ /* 0x004fc80000410000 */
[----:B------:R-:W0:Y:S01]  /*1740*/  MUFU.COS R5, R13 ;  /* 0x0000000d00057308 */ /* 0x000e220000000000 */
[-C--:B-1----:R-:W-:Y:S01]  /*1750*/  FFMA.FTZ R10, R38, R8.reuse, -R7 ;  /* 0x00000008260a7223 */ /* 0x082fe20000010807 */
[-C--:B------:R-:W-:Y:S01]  /*1760*/  FFMA.FTZ R34, R34, R8.reuse, -R11 ;  /* 0x0000000822227223 */ /* 0x080fe2000001080b */
[-C--:B------:R-:W-:Y:S01]  /*1770*/  FFMA.FTZ R39, R39, R8.reuse, R12 ;  /* 0x0000000827277223 */ /* 0x080fe2000001000c */
[----:B------:R-:W-:Y:S01]  /*1780*/  FFMA.FTZ R35, R35, R8, R14 ;  /* 0x0000000823237223 */ /* 0x000fe2000001000e */
[----:B------:R-:W-:Y:S02]  /*1790*/  IMAD.MOV.U32 R38, RZ, RZ, R10 ;  /* 0x000000ffff267224 */ /* 0x000fe400078e000a */
[-C--:B---3--:R-:W-:Y:S01]  /*17a0*/  FMUL.FTZ R7, R37, R6.reuse ;  /* 0x0000000625077220 */ /* 0x088fe20000410000 */
[-C--:B------:R-:W-:Y:S01]  /*17b0*/  FMUL.FTZ R9, R33, R6.reuse ;  /* 0x0000000621097220 */ /* 0x080fe20000410000 */
[-C--:B------:R-:W-:Y:S01]  /*17c0*/  FMUL.FTZ R4, R36, R6.reuse ;  /* 0x0000000624047220 */ /* 0x080fe20000410000 */
[----:B------:R-:W-:Y:S01]  /*17d0*/  FMUL.FTZ R6, R32, R6 ;  /* 0x0000000620067220 */ /* 0x000fe20000410000 */
[-C--:B0-----:R-:W-:Y:S01]  /*17e0*/  FFMA.FTZ R7, R36, R5.reuse, -R7 ;  /* 0x0000000524077223 */ /* 0x081fe20000010807 */
[-C--:B------:R-:W-:Y:S01]  /*17f0*/  FFMA.FTZ R32, R32, R5.reuse, -R9 ;  /* 0x0000000520207223 */ /* 0x080fe20000010809 */
[-C--:B------:R-:W-:Y:S01]  /*1800*/  FFMA.FTZ R37, R37, R5.reuse, R4 ;  /* 0x0000000525257223 */ /* 0x080fe20000010004 */
[----:B------:R-:W-:Y:S01]  /*1810*/  FFMA.FTZ R33, R33, R5, R6 ;  /* 0x0000000521217223 */ /* 0x000fe20000010006 */
[----:B------:R-:W-:-:S07]  /*1820*/  IMAD.MOV.U32 R36, RZ, RZ, R7 ;  /* 0x000000ffff247224 */ /* 0x000fce00078e0007 */
.L_x_2229:
[----:B------:R-:W-:Y:S05]  /*1830*/  BSYNC.RECONVERGENT B2 ;  /* 0x0000000000027941 */ /* 0x000fea0003800200 */
.L_x_2228:
[----:B-1----:R0:W-:Y:S04]  /*1840*/  STS [R43], R32 ;  /* 0x000000202b007388 */ /* 0x0021e80000000800 */
[----:B--2---:R0:W-:Y:S04]  /*1850*/  STS [R43+0x4], R34 ;  /* 0x000004222b007388 */ /* 0x0041e80000000800 */
[----:B---3--:R0:W-:Y:S04]  /*1860*/  STS [R42], R33 ;  /* 0x000000212a007388 */ /* 0x0081e80000000800 */
[----:B----4-:R0:W-:Y:S01]  /*1870*/  STS [R42+0x4], R35 ;  /* 0x000004232a007388 */ /* 0x0101e20000000800 */
[----:B------:R-:W-:Y:S05]  /*1880*/  BRA `(.L_x_2230) ;  /* 0x0000000000847947 */ /* 0x000fea0003800000 */
.L_x_2227:
        /* <DEDUP_REMOVED lines=33> */
.L_x_2230:
[----:B------:R-:W-:Y:S05]  /*1aa0*/  BSYNC.RECONVERGENT B1 ;  /* 0x0000000000017941 */ /* 0x000fea0003800200 */
.L_x_2226:
[----:B------:R1:W-:Y:S04]  /*1ab0*/  STS [R21], R36 ;  /* 0x0000002415007388 */ /* 0x0003e80000000800 */
[----:B------:R1:W-:Y:S04]  /*1ac0*/  STS [R21+0x4], R38 ;  /* 0x0000042615007388 */ /* 0x0003e80000000800 */
[----:B------:R1:W-:Y:S04]  /*1ad0*/  STS [R20], R37 ;  /* 0x0000002514007388 */ /* 0x0003e80000000800 */
[----:B------:R1:W-:Y:S02]  /*1ae0*/  STS [R20+0x4], R39 ;  /* 0x0000042714007388 */ /* 0x0003e40000000800 */
.L_x_2225:
[----:B------:R-:W-:Y:S05]  /*1af0*/  BSYNC.RECONVERGENT B0 ;  /* 0x0000000000007941 */ /* 0x000fea0003800200 */
.L_x_2224:
        /* <DEDUP_REMOVED lines=10> */
.L_x_2232:
[----:B------:R-:W-:Y:S05]  /*1ba0*/  BSYNC.RECONVERGENT B0 ;  /* 0x0000000000007941 */ /* 0x000fea0003800200 */
.L_x_2231:
[----:B------:R-:W-:Y:S06]  /*1bb0*/  BAR.SYNC.DEFER_BLOCKING 0x0 ;  /* 0x0000000000007b1d */ /* 0x000fec0000010000 */
.L_x_2221:
[----:B------:R-:W-:Y:S05]  /*1bc0*/  BSYNC.RECONVERGENT B6 ;  /* 0x0000000000067941 */ /* 0x000fea0003800200 */
.L_x_2218:
[----:B------:R-:W-:Y:S01]  /*1bd0*/  ISETP.GT.U32.AND P0, PT, R54, 0x3f, PT ;  /* 0x0000003f3600780c */ /* 0x000fe20003f04070 */
[----:B------:R-:W-:Y:S01]  /*1be0*/  BSSY.RECONVERGENT B0, `(.L_x_2233) ;  /* 0x000001b000007945 */ /* 0x000fe20003800200 */
[----:B---3--:R-:W-:-:S11]  /*1bf0*/  IMAD.MOV.U32 R0, RZ, RZ, RZ ;  /* 0x000000ffff007224 */ /* 0x008fd600078e00ff */
[----:B------:R-:W-:Y:S05]  /*1c00*/  @P0 BRA `(.L_x_2234) ;  /* 0x0000000000600947 */ /* 0x000fea0003800000 */
[----:B------:R-:W3:Y:S01]  /*1c10*/  LDC R0, c[0x0][0x40c] ;  /* 0x00010300ff007b82 */ /* 0x000ee20000000800 */
[----:B------:R-:W0:Y:S01]  /*1c20*/  S2R R7, SR_CgaCtaId ;  /* 0x0000000000077919 */ /* 0x000e220000008800 */
[----:B------:R-:W-:Y:S02]  /*1c30*/  MOV R6, 0x400 ;  /* 0x0000040000067802 */ /* 0x000fe40000000f00 */
[----:B---3--:R-:W-:-:S03]  /*1c40*/  ISETP.NE.AND P1, PT, R0, RZ, PT ;  /* 0x000000ff0000720c */ /* 0x008fc60003f25270 */
[----:B------:R-:W-:Y:S01]  /*1c50*/  VIADD R0, R6, 0x10 ;  /* 0x0000001006007836 */ /* 0x000fe20000000000 */
[----:B------:R-:W-:-:S09]  /*1c60*/  ISETP.GT.U32.OR P0, PT, R54, 0x27, P1 ;  /* 0x000000273600780c */ /* 0x000fd20000f04470 */
[----:B------:R-:W-:-:S04]  /*1c70*/  @!P1 VIADD R6, R6, 0x410 ;  /* 0x0000041006069836 */ /* 0x000fc80000000000 */
[----:B------:R-:W3:Y:S08]  /*1c80*/  @!P0 LDC R9, c[0x0][0x3f4] ;  /* 0x0000fd00ff098b82 */ /* 0x000ef00000000800 */
[----:B-1----:R-:W1:Y:S01]  /*1c90*/  @!P0 LDC.64 R4, c[0x0][0x3b8] ;  /* 0x0000ee00ff048b82 */ /* 0x002e620000000a00 */
[----:B---3--:R-:W-:-:S04]  /*1ca0*/  @!P0 IMAD R3, R54, R9, R23 ;  /* 0x0000000936038224 */ /* 0x008fc800078e0217 */
[----:B------:R-:W-:Y:S01]  /*1cb0*/  @!P0 IMAD.SHL.U32 R8, R3, 0x4, RZ ;  /* 0x0000000403088824 */ /* 0x000fe200078e00ff */
[C---:B0-----:R-:W-:Y:S01]  /*1cc0*/  LEA R3, R7.reuse, R0, 0x18 ;  /* 0x0000000007037211 */ /* 0x041fe200078ec0ff */
[----:B--2-4-:R-:W-:Y:S01]  /*1cd0*/  FMUL.FTZ R0, R36, R32 ;  /* 0x0000002024007220 */ /* 0x014fe20000410000 */
[----:B------:R-:W-:Y:S01]  /*1ce0*/  @!P1 LEA R7, R7, R6, 0x18 ;  /* 0x0000000607079211 */ /* 0x000fe200078ec0ff */
[----:B------:R-:W-:Y:S02]  /*1cf0*/  @!P0 IMAD R9, R19, R9, R8 ;  /* 0x0000000913098224 */ /* 0x000fe400078e0208 */
        /* <DEDUP_REMOVED lines=9> */
.L_x_2234:
[----:B------:R-:W-:Y:S05]  /*1d90*/  BSYNC.RECONVERGENT B0 ;  /* 0x0000000000007941 */ /* 0x000fea0003800200 */
.L_x_2233:
[----:B---3--:R-:W1:Y:S01]  /*1da0*/  SHFL.BFLY PT, R3, R0, 0x10, 0x1f ;  /* 0x0e001f0000037f89 */ /* 0x008e6200000e0000 */
[----:B------:R-:W3:Y:S01]  /*1db0*/  S2UR UR5, SR_CgaCtaId ;  /* 0x00000000000579c3 */ /* 0x000ee20000008800 */
[----:B------:R-:W-:Y:S01]  /*1dc0*/  UMOV UR4, 0x400 ;  /* 0x0000040000047882 */ /* 0x000fe20000000000 */
[----:B------:R-:W-:Y:S01]  /*1dd0*/  BSSY.RECONVERGENT B0, `(.L_x_2235) ;  /* 0x000002e000007945 */ /* 0x000fe20003800200 */
[----:B------:R-:W-:-:S05]  /*1de0*/  IMAD.MOV.U32 R157, RZ, RZ, -0x800001 ;  /* 0xff7fffffff9d7424 */ /* 0x000fca00078e00ff */
[----:B------:R-:W0:Y:S01]  /*1df0*/  LDC R123, c[0x0][0x3f4] ;  /* 0x0000fd00ff7b7b82 */ /* 0x000e220000000800 */
[----:B-1----:R-:W-:Y:S01]  /*1e00*/  FADD.FTZ R4, R3, R0 ;  /* 0x0000000003047221 */ /* 0x002fe20000010000 */
[----:B------:R-:W-:Y:S01]  /*1e10*/  SHF.R.U32.HI R0, RZ, 0x3, R54 ;  /* 0x00000003ff007819 */ /* 0x000fe20000011636 */
[----:B---3--:R-:W-:-:S03]  /*1e20*/  ULEA UR6, UR5, UR4, 0x18 ;  /* 0x0000000405067291 */ /* 0x008fc6000f8ec0ff */
[----:B------:R-:W1:Y:S01]  /*1e30*/  SHFL.BFLY PT, R3, R4, 0x8, 0x1f ;  /* 0x0d001f0004037f89 */ /* 0x000e6200000e0000 */
[----:B------:R-:W-:Y:S02]  /*1e40*/  LOP3.LUT R0, R0, 0x7c, RZ, 0xc0, !PT ;  /* 0x0000007c00007812 */ /* 0x000fe400078ec0ff */
[----:B0-----:R-:W-:Y:S01]  /*1e50*/  VIADDMNMX R15, R16, -R123, RZ, !PT ;  /* 0x8000007b100f7246 */ /* 0x001fe200078001ff */
[----:B-1----:R-:W-:-:S05]  /*1e60*/  FADD.FTZ R5, R4, R3 ;  /* 0x0000000304057221 */ /* 0x002fca0000010000 */
[----:B------:R-:W0:Y:S02]  /*1e70*/  SHFL.BFLY PT, R6, R5, 0x4, 0x1f ;  /* 0x0c801f0005067f89 */ /* 0x000e2400000e0000 */
[----:B0-----:R-:W-:-:S05]  /*1e80*/  FADD.FTZ R6, R5, R6 ;  /* 0x0000000605067221 */ /* 0x001fca0000010000 */
[----:B------:R-:W0:Y:S02]  /*1e90*/  SHFL.BFLY PT, R3, R6, 0x2, 0x1f ;  /* 0x0c401f0006037f89 */ /* 0x000e2400000e0000 */
[----:B0-----:R-:W-:Y:S01]  /*1ea0*/  FADD.FTZ R7, R6, R3 ;  /* 0x0000000306077221 */ /* 0x001fe20000010000 */
[----:B------:R-:W-:-:S04]  /*1eb0*/  LOP3.LUT P0, R3, R54, 0x1f, RZ, 0xc0, !PT ;  /* 0x0000001f36037812 */ /* 0x000fc8000780c0ff */
[----:B------:R-:W0:Y:S01]  /*1ec0*/  SHFL.BFLY PT, R8, R7, 0x1, 0x1f ;  /* 0x0c201f0007087f89 */ /* 0x000e2200000e0000 */
[C---:B------:R-:W-:Y:S02]  /*1ed0*/  ISETP.GT.U32.AND P1, PT, R3.reuse, 0x1, PT ;  /* 0x000000010300780c */ /* 0x040fe40003f24070 */
[----:B------:R-:W-:Y:S01]  /*1ee0*/  LEA R3, R3, UR6, 0x2 ;  /* 0x0000000603037c11 */ /* 0x000fe2000f8e10ff */
[----:B0-----:R-:W-:-:S05]  /*1ef0*/  FADD.FTZ R5, R7, R8 ;  /* 0x0000000807057221 */ /* 0x001fca0000010000 */
[----:B------:R0:W-:Y:S01]  /*1f00*/  @!P0 STS [R0+UR6+0x8], R5 ;  /* 0x0000080500008988 */ /* 0x0001e20008000806 */
[----:B------:R-:W-:Y:S01]  /*1f10*/  BAR.SYNC.DEFER_BLOCKING 0x0 ;  /* 0x0000000000007b1d */ /* 0x000fe20000010000 */
[----:B------:R-:W-:Y:S01]  /*1f20*/  ISETP.NE.AND P0, PT, R54, RZ, PT ;  /* 0x000000ff3600720c */ /* 0x000fe20003f05270 */
[----:B------:R-:W-:-:S04]  /*1f30*/  UIADD3 UR6, UPT, UPT, UR4, 0x810, URZ ;  /* 0x0000081004067890 */ /* 0x000fc8000fffe0ff */
[----:B------:R-:W-:Y:S01]  /*1f40*/  ULEA UR6, UR5, UR6, 0x18 ;  /* 0x0000000605067291 */ /* 0x000fe2000f8ec0ff */
[----:B0-----:R-:W-:-:S05]  /*1f50*/  IMAD.IADD R0, R16, 0x1, -R15 ;  /* 0x0000000110007824 */ /* 0x001fca00078e0a0f */
[----:B------:R-:W-:Y:S01]  /*1f60*/  LEA R0, R0, UR6, 0x2 ;  /* 0x0000000600007c11 */ /* 0x000fe2000f8e10ff */
[----:B------:R-:W0:Y:S04]  /*1f70*/  @!P1 LDS R5, [R3+0x8] ;  /* 0x0000080003059984 */ /* 0x000e280000000800 */
[----:B0-----:R-:W0:Y:S02]  /*1f80*/  SHFL.BFLY PT, R4, R5, 0x1, 0x1f ;  /* 0x0c201f0005047f89 */ /* 0x001e2400000e0000 */
[----:B0-----:R-:W-:-:S06]  /*1f90*/  FADD.FTZ R4, R4, R5 ;  /* 0x0000000504047221 */ /* 0x001fcc0000010000 */
[----:B------:R-:W0:Y:S01]  /*1fa0*/  SHFL.IDX PT, R4, R4, RZ, 0x1f ;  /* 0x00001fff04047589 */ /* 0x000e2200000e0000 */
[----:B------:R-:W-:Y:S05]  /*1fb0*/  @P0 BRA `(.L_x_2236) ;  /* 0x00000000003c0947 */ /* 0x000fea0003800000 */
[----:B------:R-:W1:Y:S01]  /*1fc0*/  LDCU.64 UR8, c[0x0][0x438] ;  /* 0x00008700ff0877ac */ /* 0x000e620008000a00 */
[----:B------:R-:W0:Y:S01]  /*1fd0*/  LDCU UR7, c[0x0][0x410] ;  /* 0x00008200ff0777ac */ /* 0x000e220008000800 */
[----:B-1----:R-:W-:-:S04]  /*1fe0*/  UISETP.NE.U32.AND UP0, UPT, UR8, URZ, UPT ;  /* 0x000000ff0800728c */ /* 0x002fc8000bf05070 */
[----:B------:R-:W-:Y:S01]  /*1ff0*/  UISETP.NE.AND.EX UP0, UPT, UR9, URZ, UPT, UP0 ;  /* 0x000000ff0900728c */ /* 0x000fe2000bf05300 */
[----:B0-----:R-:W-:-:S08]  /*2000*/  FMUL.FTZ R157, R4, UR7 ;  /* 0x00000007049d7c20 */ /* 0x001fd00008410000 */
[----:B------:R-:W-:Y:S05]  /*2010*/  BRA.U !UP0, `(.L_x_2237) ;  /* 0x0000000108207547 */ /* 0x000fea000b800000 */
[----:B------:R-:W0:Y:S01]  /*2020*/  LDCU UR7, c[0x0][0x440] ;  /* 0x00008800ff0777ac */ /* 0x000e220008000800 */
[----:B------:R-:W1:Y:S01]  /*2030*/  LDC.64 R4, c[0x0][0x438] ;  /* 0x00010e00ff047b82 */ /* 0x000e620000000a00 */
[----:B-----5:R-:W-:-:S04]  /*2040*/  IMAD.IADD R6, R121, 0x1, -R22 ;  /* 0x0000000179067824 */ /* 0x020fc800078e0a16 */
[----:B0-----:R-:W-:-:S04]  /*2050*/  IMAD R3, R17, UR7, R6 ;  /* 0x0000000711037c24 */ /* 0x001fc8000f8e0206 */
[----:B------:R-:W-:-:S04]  /*2060*/  IMAD R3, R3, UR7, R6 ;  /* 0x0000000703037c24 */ /* 0x000fc8000f8e0206 */
[----:B-1----:R-:W-:-:S06]  /*2070*/  IMAD.WIDE R4, R3, 0x4, R4 ;  /* 0x0000000403047825 */ /* 0x002fcc00078e0204 */
[----:B------:R-:W3:Y:S02]  /*2080*/  LDG.E R4, desc[UR36][R4.64] ;  /* 0x0000002404047981 */ /* 0x000ee4000c1e1900 */
[----:B---3--:R-:W-:-:S07]  /*2090*/  FADD.FTZ R157, R157, R4 ;  /* 0x000000049d9d7221 */ /* 0x008fce0000010000 */
.L_x_2237:
[----:B------:R1:W-:Y:S02]  /*20a0*/  STS [R0+-0x4], R157 ;  /* 0xfffffc9d00007388 */ /* 0x0003e40000000800 */
.L_x_2236:
[----:B------:R-:W-:Y:S05]  /*20b0*/  BSYNC.RECONVERGENT B0 ;  /* 0x0000000000007941 */ /* 0x000fea0003800200 */
.L_x_2235:
[----:B------:R-:W-:Y:S01]  /*20c0*/  BAR.SYNC.DEFER_BLOCKING 0x0 ;  /* 0x0000000000007b1d */ /* 0x000fe20000010000 */
[----:B------:R-:W-:Y:S01]  /*20d0*/  UIADD3 UR7, UPT, UPT, UR4, 0x10, URZ ;  /* 0x0000001004077890 */ /* 0x000fe2000fffe0ff */
[----:B------:R-:W-:Y:S02]  /*20e0*/  LOP3.LUT R11, R26, 0xc, RZ, 0xc0, !PT ;  /* 0x0000000c1a0b7812 */ /* 0x000fe400078ec0ff */
[----:B------:R-:W-:Y:S01]  /*20f0*/  IADD3 R12, PT, PT, R121, 0x7, -R15 ;  /* 0x00000007790c7810 */ /* 0x000fe20007ffe80f */
[----:B------:R-:W-:Y:S01]  /*2100*/  ULEA UR7, UR5, UR7, 0x18 ;  /* 0x0000000705077291 */ /* 0x000fe2000f8ec0ff */
[----:B------:R-:W-:Y:S01]  /*2110*/  SHF.R.U32.HI R120, RZ, 0x2, R54 ;  /* 0x00000002ff787819 */ /* 0x000fe20000011636 */
[----:B------:R-:W3:Y:S01]  /*2120*/  LDCU UR10, c[0x0][0x3f0] ;  /* 0x00007e00ff0a77ac */ /* 0x000ee20008000800 */
[----:B------:R-:W-:Y:S02]  /*2130*/  SHF.R.S32.HI R13, RZ, 0x1f, R12 ;  /* 0x0000001fff0d7819 */ /* 0x000fe4000001140c */
[----:B------:R-:W-:Y:S01]  /*2140*/  LOP3.LUT R122, R54, 0x3, RZ, 0xc0, !PT ;  /* 0x00000003367a7812 */ /* 0x000fe200078ec0ff */
[----:B------:R-:W0:Y:S01]  /*2150*/  LDCU UR11, c[0x0][0x40c] ;  /* 0x00008180ff0b77ac */ /* 0x000e220008000800 */
[----:B------:R-:W-:Y:S01]  /*2160*/  LEA.HI R13, R13, R12, RZ, 0x3 ;  /* 0x0000000c0d0d7211 */ /* 0x000fe200078f18ff */
[----:B------:R-:W0:Y:S03]  /*2170*/  LDCU UR19, c[0x0][0x3f4] ;  /* 0x00007e80ff1377ac */ /* 0x000e260008000800 */
[----:B------:R-:W-:Y:S01]  /*2180*/  LOP3.LUT R13, R13, 0xfffffff8, RZ, 0xc0, !PT ;  /* 0xfffffff80d0d7812 */ /* 0x000fe200078ec0ff */
[----:B------:R-:W0:Y:S03]  /*2190*/  LDCU UR14, c[0x0][0x410] ;  /* 0x00008200ff0e77ac */ /* 0x000e260008000800 */
[----:B------:R-:W-:Y:S01]  /*21a0*/  ISETP.GE.AND P0, PT, R120, R13, PT ;  /* 0x0000000d7800720c */ /* 0x000fe20003f06270 */
[----:B------:R-:W0:Y:S01]  /*21b0*/  LDCU UR15, c[0x0][0x408] ;  /* 0x00008100ff0f77ac */ /* 0x000e220008000800 */
[----:B------:R0:W0:Y:S01]  /*21c0*/  LDS R156, [R11+UR7] ;  /* 0x000000070b9c7984 */ /* 0x0000220008000800 */
[----:B---3--:R-:W-:Y:S01]  /*21d0*/  IMAD R117, R56, UR10, R17 ;  /* 0x0000000a38757c24 */ /* 0x008fe2000f8e0211 */
[----:B------:R-:W3:Y:S02]  /*21e0*/  LDCU UR18, c[0x0][0x430] ;  /* 0x00008600ff1277ac */ /* 0x000ee40008000800 */
[----:B------:R0:W0:Y:S01]  /*21f0*/  LDS R155, [R11+UR7+0x10] ;  /* 0x000010070b9b7984 */ /* 0x0000220008000800 */
[----:B------:R-:W0:Y:S03]  /*2200*/  LDCU.64 UR8, c[0x0][0x3c8] ;  /* 0x00007900ff0877ac */ /* 0x000e260008000a00 */
[----:B------:R0:W0:Y:S01]  /*2210*/  LDS R154, [R11+UR7+0x20] ;  /* 0x000020070b9a7984 */ /* 0x0000220008000800 */
[----:B------:R-:W0:Y:S03]  /*2220*/  LDCU.64 UR12, c[0x0][0x3b8] ;  /* 0x00007700ff0c77ac */ /* 0x000e260008000a00 */
[----:B------:R0:W0:Y:S01]  /*2230*/  LDS R153, [R11+UR7+0x30] ;  /* 0x000030070b997984 */ /* 0x0000220008000800 */
[----:B------:R-:W0:Y:S03]  /*2240*/  LDCU.64 UR16, c[0x0][0x438] ;  /* 0x00008700ff1077ac */ /* 0x000e260008000a00 */
[----:B------:R0:W0:Y:S04]  /*2250*/  LDS R152, [R11+UR7+0x40] ;  /* 0x000040070b987984 */ /* 0x0000280008000800 */
        /* <DEDUP_REMOVED lines=14> */
[----:B------:R0:W2:Y:S04]  /*2340*/  LDS R137, [R11+UR7+0x130] ;  /* 0x000130070b897984 */ /* 0x0000a80008000800 */
[----:B------:R0:W2:Y:S04]  /*2350*/  LDS R136, [R11+UR7+0x140] ;  /* 0x000140070b887984 */ /* 0x0000a80008000800 */
[----:B------:R0:W2:Y:S04]  /*2360*/  LDS R135, [R11+UR7+0x150] ;  /* 0x000150070b877984 */ /* 0x0000a80008000800 */
[----:B------:R0:W2:Y:S04]  /*2370*/  LDS R134, [R11+UR7+0x160] ;  /* 0x000160070b867984 */ /* 0x0000a80008000800 */
[----:B------:R0:W2:Y:S04]  /*2380*/  LDS R133, [R11+UR7+0x170] ;  /* 0x000170070b857984 */ /* 0x0000a80008000800 */
[----:B------:R0:W2:Y:S04]  /*2390*/  LDS R132, [R11+UR7+0x180] ;  /* 0x000180070b847984 */ /* 0x0000a80008000800 */
[----:B------:R0:W2:Y:S04]  /*23a0*/  LDS R129, [R11+UR7+0x190] ;  /* 0x000190070b817984 */ /* 0x0000a80008000800 */
[----:B-1----:R1:W1:Y:S04]  /*23b0*/  LDS R0, [R11+UR7+0x1a0] ;  /* 0x0001a0070b007984 */ /* 0x0022680008000800 */
[----:B------:R1:W1:Y:S04]  /*23c0*/  LDS R3, [R11+UR7+0x1b0] ;  /* 0x0001b0070b037984 */ /* 0x0002680008000800 */
[----:B0-----:R0:W0:Y:S04]  /*23d0*/  LDS R4, [R11+UR7+0x1c0] ;  /* 0x0001c0070b047984 */ /* 0x0010280008000800 */
        /* <DEDUP_REMOVED lines=14> */
[----:B--2---:R2:W0:Y:S04]  /*24c0*/  LDS R32, [R11+UR7+0x2b0] ;  /* 0x0002b0070b207984 */ /* 0x0044280008000800 */
[----:B------:R2:W0:Y:S04]  /*24d0*/  LDS R33, [R11+UR7+0x2c0] ;  /* 0x0002c0070b217984 */ /* 0x0004280008000800 */
[----:B------:R2:W0:Y:S04]  /*24e0*/  LDS R34, [R11+UR7+0x2d0] ;  /* 0x0002d0070b227984 */ /* 0x0004280008000800 */
[----:B------:R2:W0:Y:S04]  /*24f0*/  LDS R35, [R11+UR7+0x2e0] ;  /* 0x0002e0070b237984 */ /* 0x0004280008000800 */
[----:B----4-:R2:W4:Y:S04]  /*2500*/  LDS R36, [R11+UR7+0x2f0] ;  /* 0x0002f0070b247984 */ /* 0x0105280008000800 */
        /* <DEDUP_REMOVED lines=15> */
[----:B------:R2:W0:Y:S01]  /*2600*/  LDS R52, [R11+UR7+0x3f0] ;  /* 0x0003f0070b347984 */ /* 0x0004220008000800 */
[----:B------:R-:W3:Y:S02]  /*2610*/  LDCU UR7, c[0x0][0x40c] ;  /* 0x00008180ff0777ac */ /* 0x000ee40008000800 */
[----:B---3--:R-:W-:-:S09]  /*2620*/  UISETP.NE.AND UP0, UPT, UR7, URZ, UPT ;  /* 0x000000ff0700728c */ /* 0x008fd2000bf05270 */
[----:B-12-4-:R-:W-:Y:S05]  /*2630*/  BRA.U UP0, `(.L_x_2238) ;  /* 0x00000005000c7547 */ /* 0x016fea000b800000 */
[----:B------:R-:W-:-:S04]  /*2640*/  UIADD3 UR4, UPT, UPT, UR4, 0x410, URZ ;  /* 0x0000041004047890 */ /* 0x000fc8000fffe0ff */
[----:B------:R-:W-:-:S06]  /*2650*/  ULEA UR4, UR5, UR4, 0x18 ;  /* 0x0000000405047291 */ /* 0x000fcc000f8ec0ff */
[----:B0-----:R-:W-:-:S05]  /*2660*/  LEA R11, R122, UR4, 0x2 ;  /* 0x000000047a0b7c11 */ /* 0x001fca000f8e10ff */
        /* <DEDUP_REMOVED lines=64> */
.L_x_2238:
[----:B------:R-:W-:Y:S01]  /*2a70*/  BSSY B1, `(.L_x_2239) ;  /* 0x0000f27000017945 */ /* 0x000fe20003800000 */
[----:B------:R-:W-:-:S03]  /*2a80*/  IMAD R117, R117, 0xa0, RZ ;  /* 0x000000a075757824 */ /* 0x000fc600078e02ff */
[----:B------:R-:W-:Y:S05]  /*2a90*/  @P0 BRA `(.L_x_2240) ;  /* 0x000000f000900947 */ /* 0x000fea0003800000 */
[----:B------:R-:W0:Y:S01]  /*2aa0*/  LDCU UR7, c[0x0][0x3f8] ;  /* 0x00007f00ff0777ac */ /* 0x000e220008000800 */
[----:B------:R-:W2:Y:S01]  /*2ab0*/  LDC.64 R224, c[0x0][0x450] ;  /* 0x00011400ffe07b82 */ /* 0x000ea20000000a00 */
[C---:B------:R-:W-:Y:S01]  /*2ac0*/  IMAD.IADD R12, R120.reuse, 0x1, R15 ;  /* 0x00000001780c7824 */ /* 0x040fe200078e020f */
[----:B------:R-:W-:Y:S01]  /*2ad0*/  LEA R120, R120, UR6, 0x2 ;  /* 0x0000000678787c11 */ /* 0x000fe2000f8e10ff */
[----:B------:R-:W3:Y:S02]  /*2ae0*/  LDCU UR10, c[0x0][0x440] ;  /* 0x00008800ff0a77ac */ /* 0x000ee40008000800 */
[----:B------:R-:W-:Y:S01]  /*2af0*/  VIADD R125, R12, 0x1 ;  /* 0x000000010c7d7836 */ /* 0x000fe20000000000 */
[----:B------:R-:W4:Y:S01]  /*2b00*/  LDCU.64 UR4, c[0x0][0x420] ;  /* 0x00008400ff0477ac */ /* 0x000f220008000a00 */
[----:B01----:R-:W-:-:S04]  /*2b10*/  IMAD R11, R2, UR7, R17 ;  /* 0x00000007020b7c24 */ /* 0x003fc8000f8e0211 */
[----:B------:R-:W-:-:S04]  /*2b20*/  IMAD R11, R11, 0xa0, R122 ;  /* 0x000000a00b0b7824 */ /* 0x000fc800078e027a */
[----:B--2---:R-:W-:Y:S01]  /*2b30*/  IMAD.WIDE R224, R11, 0x4, R224 ;  /* 0x000000040be07825 */ /* 0x004fe200078e02e0 */
[----:B----4-:R-:W-:Y:S02]  /*2b40*/  IADD3 R118, P1, P2, R25, UR4, R12 ;  /* 0x0000000419767c10 */ /* 0x010fe4000fa3e00c */
[----:B------:R-:W-:Y:S01]  /*2b50*/  ISETP.NE.U32.AND P0, PT, RZ, UR4, PT ;  /* 0x00000004ff007c0c */ /* 0x000fe2000bf05070 */
[----:B---3--:R-:W-:Y:S01]  /*2b60*/  IMAD R11, R17, UR10, R121 ;  /* 0x0000000a110b7c24 */ /* 0x008fe2000f8e0279 */
[----:B------:R-:W-:Y:S01]  /*2b70*/  IADD3.X R119, PT, PT, R119, UR5, RZ, P1, P2 ;  /* 0x0000000577777c10 */ /* 0x000fe20008fe44ff */
[-CC-:B------:R-:W-:Y:S01]  /*2b80*/  IMAD R121, R19, R123.reuse, R122.reuse ;  /* 0x0000007b13797224 */ /* 0x180fe200078e027a */
[----:B------:R-:W-:Y:S01]  /*2b90*/  ISETP.NE.AND.EX P0, PT, RZ, UR5, PT, P0 ;  /* 0x00000005ff007c0c */ /* 0x000fe2000bf05300 */
[----:B------:R-:W-:Y:S02]  /*2ba0*/  IMAD R122, R117, R123, R122 ;  /* 0x0000007b757a7224 */ /* 0x000fe400078e027a */
[----:B------:R-:W-:Y:S01]  /*2bb0*/  IMAD R123, R123, 0xa0, RZ ;  /* 0x000000a07b7b7824 */ /* 0x000fe200078e02ff */
[----:B------:R-:W-:Y:S01]  /*2bc0*/  SHF.R.S32.HI R126, RZ, 0x1f, R121 ;  /* 0x0000001fff7e7819 */ /* 0x000fe20000011479 */
[----:B------:R-:W-:Y:S01]  /*2bd0*/  IMAD R124, R11, UR10, R12 ;  /* 0x0000000a0b7c7c24 */ /* 0x000fe2000f8e020c */
[----:B------:R-:W-:Y:S01]  /*2be0*/  SHF.R.S32.HI R127, RZ, 0x1f, R122 ;  /* 0x0000001fff7f7819 */ /* 0x000fe2000001147a */
[----:B------:R-:W-:-:S07]  /*2bf0*/  IMAD R128, R123, UR7, RZ ;  /* 0x000000077b807c24 */ /* 0x000fce000f8e02ff */
.L_x_2502:
[----:B------:R-:W2:Y:S01]  /*2c00*/  @P0 LDG.E.U8 R220, desc[UR36][R118.64] ;  /* 0x0000002476dc0981 */ /* 0x000ea2000c1e1100 */
[----:B------:R-:W0:Y:S01]  /*2c10*/  LDC R11, c[0x0][0x3f4] ;  /* 0x0000fd00ff0b7b82 */ /* 0x000e220000000800 */
[----:B------:R-:W-:Y:S01]  /*2c20*/  VIADD R15, R125, 0xffffffff ;  /* 0xffffffff7d0f7836 */ /* 0x000fe20000000000 */
[----:B------:R-:W-:Y:S01]  /*2c30*/  UISETP.NE.AND UP0, UPT, UR11, URZ, UPT ;  /* 0x000000ff0b00728c */ /* 0x000fe2000bf05270 */
[----:B------:R-:W-:Y:S03]  /*2c40*/  BSSY.RECONVERGENT B0, `(.L_x_2241) ;  /* 0x0000e98000007945 */ /* 0x000fe60003800200 */
[----:B------:R-:W-:Y:S02]  /*2c50*/  IABS R222, R15 ;  /* 0x0000000f00de7213 */ /* 0x000fe40000000000 */
[----:B------:R-:W-:Y:S02]  /*2c60*/  ISETP.GE.AND P2, PT, R15, RZ, PT ;  /* 0x000000ff0f00720c */ /* 0x000fe40003f46270 */
[----:B0-----:R-:W-:-:S02]  /*2c70*/  IABS R227, R11 ;  /* 0x0000000b00e37213 */ /* 0x001fc40000000000 */
[----:B------:R-:W0:Y:S02]  /*2c80*/  LDC R11, c[0x0][0x3f4] ;  /* 0x0000fd00ff0b7b82 */ /* 0x000e240000000800 */
[----:B------:R-:W1:Y:S08]  /*2c90*/  I2F.RP R14, R227 ;  /* 0x000000e3000e7306 */ /* 0x000e700000209400 */
[----:B-1----:R-:W1:Y:S01]  /*2ca0*/  MUFU.RCP R14, R14 ;  /* 0x0000000e000e7308 */ /* 0x002e620000001000 */
[----:B0-----:R-:W-:Y:S01]  /*2cb0*/  ISETP.NE.AND P3, PT, R11, RZ, PT ;  /* 0x000000ff0b00720c */ /* 0x001fe20003f65270 */
[----:B-1----:R-:W-:Y:S01]  /*2cc0*/  VIADD R12, R14, 0xffffffe ;  /* 0x0ffffffe0e0c7836 */ /* 0x002fe20000000000 */
[----:B------:R-:W-:-:S05]  /*2cd0*/  SHF.R.S32.HI R14, RZ, 0x1f, R25 ;  /* 0x0000001fff0e7819 */ /* 0x000fca0000011419 */
[----:B------:R0:W1:Y:S02]  /*2ce0*/  F2I.FTZ.U32.TRUNC.NTZ R13, R12 ;  /* 0x0000000c000d7305 */ /* 0x000064000021f000 */
[----:B0-----:R-:W-:Y:S02]  /*2cf0*/  IMAD.MOV.U32 R12, RZ, RZ, RZ ;  /* 0x000000ffff0c7224 */ /* 0x001fe400078e00ff */
[----:B-1----:R-:W-:-:S04]  /*2d00*/  IMAD.MOV R130, RZ, RZ, -R13 ;  /* 0x000000ffff827224 */ /* 0x002fc800078e0a0d */
[----:B------:R-:W-:-:S04]  /*2d10*/  IMAD R131, R130, R227, RZ ;  /* 0x000000e382837224 */ /* 0x000fc800078e02ff */
[----:B------:R-:W-:Y:S01]  /*2d20*/  IMAD.HI.U32 R131, R13, R131, R12 ;  /* 0x000000830d837227 */ /* 0x000fe200078e000c */
[----:B------:R-:W-:-:S05]  /*2d30*/  IABS R13, R11 ;  /* 0x0000000b000d7213 */ /* 0x000fca0000000000 */
[----:B------:R-:W-:-:S04]  /*2d40*/  IMAD.HI.U32 R12, R131, R222, RZ ;  /* 0x000000de830c7227 */ /* 0x000fc800078e00ff */
[----:B------:R-:W-:Y:S02]  /*2d50*/  IMAD.MOV.U32 R131, RZ, RZ, R13 ;  /* 0x000000ffff837224 */ /* 0x000fe400078e000d */
        /* <DEDUP_REMOVED lines=10> */
[----:B------:R-:W-:-:S04]  /*2e00*/  LEA R12, P1, R13, UR8, 0x2 ;  /* 0x000000080d0c7c11 */ /* 0x000fc8000f8210ff */
[----:B------:R-:W-:Y:S02]  /*2e10*/  LEA.HI.X R13, R13, UR9, R14, 0x2, P1 ;  /* 0x000000090d0d7c11 */ /* 0x000fe400088f140e */
[----:B--2---:R-:W-:Y:S01]  /*2e20*/  ISETP.NE.AND P3, PT, R220, RZ, P0 ;  /* 0x000000ffdc00720c */ /* 0x004fe20000765270 */
[----:B------:R-:W-:-:S12]  /*2e30*/  BRA.U UP0, `(.L_x_2242) ;  /* 0x000000b500e47547 */ /* 0x000fd8000b800000 */
[----:B------:R-:W-:-:S13]  /*2e40*/  ISETP.NE.AND P4, PT, R24, RZ, PT ;  /* 0x000000ff1800720c */ /* 0x000fda0003f85270 */
[----:B------:R-:W-:Y:S05]  /*2e50*/  @!P4 BRA `(.L_x_2243) ;  /* 0x0000005c00e8c947 */ /* 0x000fea0003800000 */
[--C-:B------:R-:W-:Y:S01]  /*2e60*/  IMAD.IADD R250, R222, 0x1, R11.reuse ;  /* 0x00000001defa7824 */ /* 0x100fe200078e020b */
[----:B------:R-:W-:Y:S01]  /*2e70*/  BSSY.RECONVERGENT B2, `(.L_x_2244) ;  /* 0x0000026000027945 */ /* 0x000fe20003800200 */
[----:B------:R-:W-:Y:S02]  /*2e80*/  VIADD R14, R16, 0xffffffff ;  /* 0xffffffff100e7836 */ /* 0x000fe40000000000 */
[----:B------:R-:W-:Y:S02]  /*2e90*/  IMAD R234, R11, 0x4, R250 ;  /* 0x000000040bea7824 */ /* 0x000fe400078e02fa */
[----:B------:R-:W-:Y:S01]  /*2ea0*/  IMAD.SHL.U32 R250, R250, 0x4, RZ ;  /* 0x00000004fafa7824 */ /* 0x000fe200078e00ff */
[----:B------:R-:W-:Y:S01]  /*2eb0*/  ISETP.GE.AND P1, PT, R15, R14, PT ;  /* 0x0000000e0f00720c */ /* 0x000fe20003f26270 */
[----:B------:R-:W-:Y:S02]  /*2ec0*/  IMAD.IADD R232, R234, 0x1, R11 ;  /* 0x00000001eae87824 */ /* 0x000fe400078e020b */
[----:B------:R-:W-:-:S02]  /*2ed0*/  IMAD R131, R11, 0x8, R250 ;  /* 0x000000080b837824 */ /* 0x000fc400078e02fa */
[----:B------:R-:W-:Y:S02]  /*2ee0*/  IMAD.IADD R230, R232, 0x1, R11 ;  /* 0x00000001e8e67824 */ /* 0x000fe400078e020b */
[----:B------:R-:W-:Y:S02]  /*2ef0*/  IMAD.SHL.U32 R130, R222, 0x4, RZ ;  /* 0x00000004de827824 */ /* 0x000fe400078e00ff */
[----:B------:R-:W-:-:S04]  /*2f00*/  IMAD R248, R11, 0x2, R230 ;  /* 0x000000020bf87824 */ /* 0x000fc800078e02e6 */
[----:B------:R-:W-:-:S04]  /*2f10*/  IMAD.IADD R246, R248, 0x1, R11 ;  /* 0x00000001f8f67824 */ /* 0x000fc800078e020b */
[----:B------:R-:W-:-:S04]  /*2f20*/  IMAD.IADD R244, R246, 0x1, R11 ;  /* 0x00000001f6f47824 */ /* 0x000fc800078e020b */
[----:B------:R-:W-:-:S04]  /*2f30*/  IMAD.IADD R242, R244, 0x1, R11 ;  /* 0x00000001f4f27824 */ /* 0x000fc800078e020b */
[----:B------:R-:W-:-:S04]  /*2f40*/  IMAD.IADD R240, R242, 0x1, R11 ;  /* 0x00000001f2f07824 */ /* 0x000fc800078e020b */
[----:B------:R-:W-:-:S04]  /*2f50*/  IMAD.IADD R238, R240, 0x1, R11 ;  /* 0x00000001f0ee7824 */ /* 0x000fc800078e020b */
[----:B------:R-:W-:-:S04]  /*2f60*/  IMAD.IADD R236, R238, 0x1, R11 ;  /* 0x00000001eeec7824 */ /* 0x000fc800078e020b */
[----:B------:R-:W-:-:S04]  /*2f70*/  IMAD R226, R11, 0x2, R236 ;  /* 0x000000020be27824 */ /* 0x000fc800078e02ec */
[----:B------:R-:W-:Y:S01]  /*2f80*/  IMAD.IADD R220, R226, 0x1, R11 ;  /* 0x00000001e2dc7824 */ /* 0x000fe200078e020b */
        /* <DEDUP_REMOVED lines=8> */
[----:B------:R-:W-:Y:S01]  /*3010*/  @!P2 LEA.HI.X R229, R222, R15, R223, 0x2, P4 ;  /* 0x0000000fdee5a211 */ /* 0x000fe200020f14df */
[----:B------:R-:W-:Y:S01]  /*3020*/  IMAD.MOV.U32 R222, RZ, RZ, RZ ;  /* 0x000000ffffde7224 */ /* 0x000fe200078e00ff */
[----:B------:R-:W2:Y:S01]  /*3030*/  LDG.E R223, desc[UR36][R224.64] ;  /* 0x00000024e0df7981 */ /* 0x000ea2000c1e1900 */
[----:B------:R-:W0:Y:S04]  /*3040*/  @!P2 LDC.64 R14, c[0x0][0x3b8] ;  /* 0x0000ee00ff0eab82 */ /* 0x000e280000000a00 */
[----:B------:R-:W3:Y:S01]  /*3050*/  @!P2 LDG.E R222, desc[UR36][R228.64] ;  /* 0x00000024e4dea981 */ /* 0x000ee2000c1e1900 */
[----:B------:R-:W-:-:S05]  /*3060*/  @!P2 IADD3 R227, P4, PT, R121, R130, RZ ;  /* 0x0000008279e3a210 */ /* 0x000fca0007f9e0ff */
[----:B------:R-:W-:Y:S01]  /*3070*/  @!P2 IMAD.X R252, RZ, RZ, R126, P4 ;  /* 0x000000fffffca224 */ /* 0x000fe200020e067e */
[----:B0-----:R-:W-:-:S04]  /*3080*/  @!P2 LEA R14, P5, R227, R14, 0x2 ;  /* 0x0000000ee30ea211 */ /* 0x001fc800078a10ff */
[----:B------:R-:W-:Y:S01]  /*3090*/  @!P2 LEA.HI.X R15, R227, R15, R252, 0x2, P5 ;  /* 0x0000000fe30fa211 */ /* 0x000fe200028f14fc */
[----:B---3--:R-:W-:-:S04]  /*30a0*/  FADD.FTZ R222, R53, R222 ;  /* 0x000000de35de7221 */ /* 0x008fc80000010000 */
[----:B--2---:R-:W-:-:S05]  /*30b0*/  FMUL.FTZ R223, R222, R223 ;  /* 0x000000dfdedf7220 */ /* 0x004fca0000410000 */
[----:B------:R0:W-:Y:S02]  /*30c0*/  @!P2 STG.E desc[UR36][R14.64], R223 ;  /* 0x000000df0e00a986 */ /* 0x0001e4000c101924 */
.L_x_2245:
[----:B------:R-:W-:Y:S05]  /*30d0*/  BSYNC.RECONVERGENT B2 ;  /* 0x0000000000027941 */ /* 0x000fea0003800200 */
.L_x_2244:
[----:B------:R-:W-:Y:S04]  /*30e0*/  BSSY.RECONVERGENT B2, `(.L_x_2246) ;  /* 0x0000015000027945 */ /* 0x000fe80003800200 */
[----:B------:R-:W-:Y:S05]  /*30f0*/  @P1 BRA `(.L_x_2247) ;  /* 0x00000000004c1947 */ /* 0x000fea0003800000 */
[----:B------:R-:W-:-:S13]  /*3100*/  ISETP.GE.AND P2, PT, R250, R123, PT ;  /* 0x0000007bfa00720c */ /* 0x000fda0003f46270 */
[----:B------:R-:W2:Y:S01]  /*3110*/  @!P2 LDG.E R227, desc[UR36][R12.64] ;  /* 0x000000240ce3a981 */ /* 0x000ea2000c1e1900 */
[----:B0-----:R-:W0:Y:S01]  /*3120*/  @!P2 LDC.64 R14, c[0x0][0x3b8] ;  /* 0x0000ee00ff0eab82 */ /* 0x001e220000000a00 */
        /* <DEDUP_REMOVED lines=9> */
[----:B------:R-:W-:-:S04]  /*31c0*/  @!P2 IADD3 R222, P4, PT, R121, R250, RZ ;  /* 0x000000fa79dea210 */ /* 0x000fc80007f9e0ff */
[----:B------:R-:W-:Y:S02]  /*31d0*/  @!P2 LEA.HI.X.SX32 R250, R250, R126, 0x1, P4 ;  /* 0x0000007efafaa211 */ /* 0x000fe400020f0eff */
[----:B0-----:R-:W-:-:S04]  /*31e0*/  @!P2 LEA R14, P4, R222, R14, 0x2 ;  /* 0x0000000ede0ea211 */ /* 0x001fc800078810ff */
[----:B------:R-:W-:Y:S01]  /*31f0*/  @!P2 LEA.HI.X R15, R222, R15, R250, 0x2, P4 ;  /* 0x0000000fde0fa211 */ /* 0x000fe200020f14fa */
[----:B---3--:R-:W-:-:S04]  /*3200*/  FADD.FTZ R227, R54, R227 ;  /* 0x000000e336e37221 */ /* 0x008fc80000010000 */
[----:B--2---:R-:W-:-:S05]  /*3210*/  FMUL.FTZ R218, R227, R218 ;  /* 0x000000dae3da7220 */ /* 0x004fca0000410000 */
[----:B------:R1:W-:Y:S02]  /*3220*/  @!P2 STG.E desc[UR36][R14.64], R218 ;  /* 0x000000da0e00a986 */ /* 0x0003e4000c101924 */
.L_x_2247:
[----:B------:R-:W-:Y:S05]  /*3230*/  BSYNC.RECONVERGENT B2 ;  /* 0x0000000000027941 */ /* 0x000fea0003800200 */
.L_x_2246:
[----:B------:R-:W-:Y:S01]  /*3240*/  BSSY.RECONVERGENT B2, `(.L_x_2248) ;  /* 0x0000017000027945 */ /* 0x000fe20003800200 */
[----:B------:R-:W-:-:S03]  /*3250*/  IMAD.IADD R222, R220, 0x1, R11 ;  /* 0x00000001dcde7824 */ /* 0x000fc600078e020b */
[----:B------:R-:W-:Y:S05]  /*3260*/  @P1 BRA `(.L_x_2249) ;  /* 0x0000000000501947 */ /* 0x000fea0003800000 */
[----:B------:R-:W-:-:S05]  /*3270*/  IMAD R252, R11, 0x8, R130 ;  /* 0x000000080bfc7824 */ /* 0x000fca00078e0282 */
[----:B------:R-:W-:-:S13]  /*3280*/  ISETP.GE.AND P2, PT, R252, R123, PT ;  /* 0x0000007bfc00720c */ /* 0x000fda0003f46270 */
[----:B------:R-:W2:Y:S01]  /*3290*/  @!P2 LDG.E R221, desc[UR36][R12.64] ;  /* 0x000000240cdda981 */ /* 0x000ea2000c1e1900 */
[----:B01----:R-:W0:Y:S01]  /*32a0*/  @!P2 LDC.64 R14, c[0x0][0x3b8] ;  /* 0x0000ee00ff0eab82 */ /* 0x003e220000000a00 */
[----:B--2---:R-:W-:-:S05]  /*32b0*/  @!P2 IMAD R221, R128, R221, R252 ;  /* 0x000000dd80dda224 */ /* 0x004fca00078e02fc */
[----:B------:R-:W-:-:S04]  /*32c0*/  @!P2 IADD3 R227, P4, PT, R122, R221, RZ ;  /* 0x000000dd7ae3a210 */ /* 0x000fc80007f9e0ff */
[----:B------:R-:W-:Y:S02]  /*32d0*/  @!P2 LEA.HI.X.SX32 R250, R221, R127, 0x1, P4 ;  /* 0x0000007fddfaa211 */ /* 0x000fe400020f0eff */
[C---:B0-----:R-:W-:Y:S01]  /*32e0*/  @!P2 LEA R228, P4, R227.reuse, R14, 0x2 ;  /* 0x0000000ee3e4a211 */ /* 0x041fe200078810ff */
[----:B------:R-:W2:Y:S03]  /*32f0*/  LDG.E R221, desc[UR36][R224.64+0x20] ;  /* 0x00002024e0dd7981 */ /* 0x000ea6000c1e1900 */
[----:B------:R-:W-:Y:S01]  /*3300*/  @!P2 LEA.HI.X R229, R227, R15, R250, 0x2, P4 ;  /* 0x0000000fe3e5a211 */ /* 0x000fe200020f14fa */
[----:B------:R-:W-:Y:S01]  /*3310*/  IMAD.MOV.U32 R250, RZ, RZ, RZ ;  /* 0x000000fffffa7224 */ /* 0x000fe200078e00ff */
[----:B------:R-:W0:Y:S05]  /*3320*/  @!P2 LDC.64 R14, c[0x0][0x3b8] ;  /* 0x0000ee00ff0eab82 */ /* 0x000e2a0000000a00 */
        /* <DEDUP_REMOVED lines=8> */
.L_x_2249:
[----:B------:R-:W-:Y:S05]  /*33b0*/  BSYNC.RECONVERGENT B2 ;  /* 0x0000000000027941 */ /* 0x000fea0003800200 */
.L_x_2248:
[----:B------:R-:W-:Y:S04]  /*33c0*/  BSSY.RECONVERGENT B2, `(.L_x_2250) ;  /* 0x0000015000027945 */ /* 0x000fe80003800200 */
[----:B------:R-:W-:Y:S05]  /*33d0*/  @P1 BRA `(.L_x_2251) ;  /* 0x00000000004c1947 */ /* 0x000fea0003800000 */
[----:B------:R-:W-:-:S13]  /*33e0*/  ISETP.GE.AND P2, PT, R131, R123, PT ;  /* 0x0000007b8300720c */ /* 0x000fda0003f46270 */
[----:B------:R-:W3:Y:S01]  /*33f0*/  @!P2 LDG.E R216, desc[UR36][R12.64] ;  /* 0x000000240cd8a981 */ /* 0x000ee2000c1e1900 */
[----:B012---:R-:W0:Y:S01]  /*3400*/  @!P2 LDC.64 R14, c[0x0][0x3b8] ;  /* 0x0000ee00ff0eab82 */ /* 0x007e220000000a00 */
[----:B---3--:R-:W-:-:S05]  /*3410*/  @!P2 IMAD R216, R128, R216, R131 ;  /* 0x000000d880d8a224 */ /* 0x008fca00078e0283 */
        /* <DEDUP_REMOVED lines=15> */
.L_x_2251:
[----:B------:R-:W-:Y:S05]  /*3510*/  BSYNC.RECONVERGENT B2 ;  /* 0x0000000000027941 */ /* 0x000fea0003800200 */
.L_x_2250:
[----:B------:R-:W-:Y:S01]  /*3520*/  BSSY.RECONVERGENT B2, `(.L_x_2252) ;  /* 0x0000017000027945 */ /* 0x000fe20003800200 */
[----:B------:R-:W-:-:S03]  /*3530*/  IMAD.IADD R228, R222, 0x1, R11 ;  /* 0x00000001dee47824 */ /* 0x000fc600078e020b */
[----:B------:R-:W-:Y:S05]  /*3540*/  @P1 BRA `(.L_x_2253) ;  /* 0x0000000000501947 */ /* 0x000fea0003800000 */
[----:B------:R-:W-:-:S05]  /*3550*/  IMAD R227, R11, 0x10, R130 ;  /* 0x000000100be37824 */ /* 0x000fca00078e0282 */
[----:B------:R-:W-:-:S13]  /*3560*/  ISETP.GE.AND P2, PT, R227, R123, PT ;  /* 0x0000007be300720c */ /* 0x000fda0003f46270 */
[----:B------:R-:W4:Y:S01]  /*3570*/  @!P2 LDG.E R131, desc[UR36][R12.64] ;  /* 0x000000240c83a981 */ /* 0x000f22000c1e1900 */
[----:B0123--:R-:W0:Y:S01]  /*3580*/  @!P2 LDC.64 R14, c[0x0][0x3b8] ;  /* 0x0000ee00ff0eab82 */ /* 0x00fe220000000a00 */
[----:B----4-:R-:W-:-:S05]  /*3590*/  @!P2 IMAD R131, R128, R131, R227 ;  /* 0x000000838083a224 */ /* 0x010fca00078e02e3 */
        /* <DEDUP_REMOVED lines=15> */
.L_x_2253:
[----:B------:R-:W-:Y:S05]  /*3690*/  BSYNC.RECONVERGENT B2 ;  /* 0x0000000000027941 */ /* 0x000fea0003800200 */
.L_x_2252:
[----:B------:R-:W-:Y:S04]  /*36a0*/  BSSY.RECONVERGENT B2, `(.L_x_2254) ;  /* 0x0000016000027945 */ /* 0x000fe80003800200 */
[----:B------:R-:W-:Y:S05]  /*36b0*/  @P1 BRA `(.L_x_2255) ;  /* 0x0000000000501947 */ /* 0x000fea0003800000 */
[----:B------:R-:W-:-:S05]  /*36c0*/  IMAD.SHL.U32 R250, R234, 0x4, RZ ;  /* 0x00000004eafa7824 */ /* 0x000fca00078e00ff */
[----:B------:R-:W-:-:S13]  /*36d0*/  ISETP.GE.AND P2, PT, R250, R123, PT ;  /* 0x0000007bfa00720c */ /* 0x000fda0003f46270 */
[----:B------:R-:W2:Y:S02]  /*36e0*/  @!P2 LDG.E R131, desc[UR36][R12.64] ;  /* 0x000000240c83a981 */ /* 0x000ea4000c1e1900 */
[----:B01234-:R-:W0:Y:S01]  /*36f0*/  @!P2 LDC.64 R14, c[0x0][0x3b8] ;  /* 0x0000ee00ff0eab82 */ /* 0x01fe220000000a00 */
[----:B------:R-:W-:-:S05]  /*3700*/  @!P2 IMAD R131, R128, R131, R250 ;  /* 0x000000838083a224 */ /* 0x000fca00078e02fa */
        /* <DEDUP_REMOVED lines=15> */
.L_x_2255:
[----:B------:R-:W-:Y:S05]  /*3800*/  BSYNC.RECONVERGENT B2 ;  /* 0x0000000000027941 */ /* 0x000fea0003800200 */
.L_x_2254:
[----:B------:R-:W-:Y:S01]  /*3810*/  BSSY.RECONVERGENT B2, `(.L_x_2256) ;  /* 0x0000017000027945 */ /* 0x000fe20003800200 */
[----:B------:R-:W-:-:S03]  /*3820*/  IMAD.IADD R234, R228, 0x1, R11 ;  /* 0x00000001e4ea7824 */ /* 0x000fc600078e020b */
        /* <DEDUP_REMOVED lines=21> */
.L_x_2257:
[----:B------:R-:W-:Y:S05]  /*3980*/  BSYNC.RECONVERGENT B2 ;  /* 0x0000000000027941 */ /* 0x000fea0003800200 */
.L_x_2256:
        /* <DEDUP_REMOVED lines=23> */
.L_x_2259:
[----:B------:R-:W-:Y:S05]  /*3b00*/  BSYNC.RECONVERGENT B2 ;  /* 0x0000000000027941 */ /* 0x000fea0003800200 */
.L_x_2258:
[----:B------:R-:W-:Y:S01]  /*3b10*/  BSSY.RECONVERGENT B2, `(.L_x_2260) ;  /* 0x0000017000027945 */ /* 0x000fe20003800200 */
[----:B------:R-:W-:-:S03]  /*3b20*/  IMAD.IADD R230, R232, 0x1, R11 ;  /* 0x00000001e8e67824 */ /* 0x000fc600078e020b */
[----:B------:R-:W-:Y:S05]  /*3b30*/  @P1 BRA `(.L_x_2261) ;  /* 0x0000000000501947 */ /* 0x000fea0003800000 */
[----:B------:R-:W-:-:S05]  /*3b40*/  IMAD R227, R11, 0x20, R130 ;  /* 0x000000200be37824 */ /* 0x000fca00078e0282 */
        /* <DEDUP_REMOVED lines=19> */
.L_x_2261:
[----:B------:R-:W-:Y:S05]  /*3c80*/  BSYNC.RECONVERGENT B2 ;  /* 0x0000000000027941 */ /* 0x000fea0003800200 */
.L_x_2260:
        /* <DEDUP_REMOVED lines=22> */
.L_x_2263:
[----:B------:R-:W-:Y:S05]  /*3df0*/  BSYNC.RECONVERGENT B2 ;  /* 0x0000000000027941 */ /* 0x000fea0003800200 */
.L_x_2262:
        /* <DEDUP_REMOVED lines=23> */
.L_x_2265:
[----:B------:R-:W-:Y:S05]  /*3f70*/  BSYNC.RECONVERGENT B2 ;  /* 0x0000000000027941 */ /* 0x000fea0003800200 */
.L_x_2264:
        /* <DEDUP_REMOVED lines=23> */
.L_x_2267:
[----:B------:R-:W-:Y:S05]  /*40f0*/  BSYNC.RECONVERGENT B2 ;  /* 0x0000000000027941 */ /* 0x000fea0003800200 */
.L_x_2266:
        /* <DEDUP_REMOVED lines=23> */
.L_x_2269:
[----:B------:R-:W-:Y:S05]  /*4270*/  BSYNC.RECONVERGENT B2 ;  /* 0x0000000000027941 */ /* 0x000fea0003800200 */
.L_x_2268:
        /* <DEDUP_REMOVED lines=23> */
.L_x_2271:
[----:B------:R-:W-:Y:S05]  /*43f0*/  BSYNC.RECONVERGENT B2 ;  /* 0x0000000000027941 */ /* 0x000fea0003800200 */
.L_x_2270:
        /* <DEDUP_REMOVED lines=23> */
.L_x_2273:
[----:B------:R-:W-:Y:S05]  /*4570*/  BSYNC.RECONVERGENT B2 ;  /* 0x0000000000027941 */ /* 0x000fea0003800200 */
.L_x_2272:
        /* <DEDUP_REMOVED lines=23> */
.L_x_2275:
[----:B------:R-:W-:Y:S05]  /*46f0*/  BSYNC.RECONVERGENT B2 ;  /* 0x0000000000027941 */ /* 0x000fea0003800200 */
.L_x_2274:
        /* <DEDUP_REMOVED lines=23> */
.L_x_2277:
[----:B------:R-:W-:Y:S05]  /*4870*/  BSYNC.RECONVERGENT B2 ;  /* 0x0000000000027941 */ /* 0x000fea0003800200 */
.L_x_2276:
        /* <DEDUP_REMOVED lines=22> */
.L_x_2279:
[----:B------:R-:W-:Y:S05]  /*49e0*/  BSYNC.RECONVERGENT B2 ;  /* 0x0000000000027941 */ /* 0x000fea0003800200 */
.L_x_2278:
        /* <DEDUP_REMOVED lines=23> */
.L_x_2281:
[----:B------:R-:W-:Y:S05]  /*4b60*/  BSYNC.RECONVERGENT B2 ;  /* 0x0000000000027941 */ /* 0x000fea0003800200 */
.L_x_2280:
[----:B------:R-:W-:Y:S01]  /*4b70*/  BSSY.RECONVERGENT B2, `(.L_x_2282) ;  /* 0x0000017000027945 */ /* 0x000fe20003800200 */
[----:B------:R-:W-:-:S03]  /*4b80*/  IMAD R220, R11, 0x2, R250 ;  /* 0x000000020bdc7824 */ /* 0x000fc600078e02fa */
        /* <DEDUP_REMOVED lines=21> */
.L_x_2283:
[----:B------:R-:W-:Y:S05]  /*4ce0*/  BSYNC.RECONVERGENT B2 ;  /* 0x0000000000027941 */ /* 0x000fea0003800200 */
.L_x_2282:
        /* <DEDUP_REMOVED lines=23> */
.L_x_2285:
[----:B------:R-:W-:Y:S05]  /*4e60*/  BSYNC.RECONVERGENT B2 ;  /* 0x0000000000027941 */ /* 0x000fea0003800200 */
.L_x_2284:
        /* <DEDUP_REMOVED lines=23> */
.L_x_2287:
[----:B------:R-:W-:Y:S05]  /*4fe0*/  BSYNC.RECONVERGENT B2 ;  /* 0x0000000000027941 */ /* 0x000fea0003800200 */
.L_x_2286:
        /* <DEDUP_REMOVED lines=23> */
.L_x_2289:
[----:B------:R-:W-:Y:S05]  /*5160*/  BSYNC.RECONVERGENT B2 ;  /* 0x0000000000027941 */ /* 0x000fea0003800200 */
.L_x_2288:
        /* <DEDUP_REMOVED lines=23> */
.L_x_2291:
[----:B------:R-:W-:Y:S05]  /*52e0*/  BSYNC.RECONVERGENT B2 ;  /* 0x0000000000027941 */ /* 0x000fea0003800200 */
.L_x_2290:
        /* <DEDUP_REMOVED lines=23> */
.L_x_2293:
[----:B------:R-:W-:Y:S05]  /*5460*/  BSYNC.RECONVERGENT B2 ;  /* 0x0000000000027941 */ /* 0x000fea0003800200 */
.L_x_2292:
        /* <DEDUP_REMOVED lines=23> */
.L_x_2295:
[----:B------:R-:W-:Y:S05]  /*55e0*/  BSYNC.RECONVERGENT B2 ;  /* 0x0000000000027941 */ /* 0x000fea0003800200 */
.L_x_2294:
        /* <DEDUP_REMOVED lines=23> */
.L_x_2297:
[----:B------:R-:W-:Y:S05]  /*5760*/  BSYNC.RECONVERGENT B2 ;  /* 0x0000000000027941 */ /* 0x000fea0003800200 */
.L_x_2296:
        /* <DEDUP_REMOVED lines=23> */
.L_x_2299:
[----:B------:R-:W-:Y:S05]  /*58e0*/  BSYNC.RECONVERGENT B2 ;  /* 0x0000000000027941 */ /* 0x000fea0003800200 */
.L_x_2298:
        /* <DEDUP_REMOVED lines=23> */
.L_x_2301:
[----:B------:R-:W-:Y:S05]  /*5a60*/  BSYNC.RECONVERGENT B2 ;  /* 0x0000000000027941 */ /* 0x000fea0003800200 */
.L_x_2300:
        /* <DEDUP_REMOVED lines=23> */
.L_x_2303:
[----:B------:R-:W-:Y:S05]  /*5be0*/  BSYNC.RECONVERGENT B2 ;  /* 0x0000000000027941 */ /* 0x000fea0003800200 */
.L_x_2302:
        /* <DEDUP_REMOVED lines=23> */
.L_x_2305:
[----:B------:R-:W-:Y:S05]  /*5d60*/  BSYNC.RECONVERGENT B2 ;  /* 0x0000000000027941 */ /* 0x000fea0003800200 */
.L_x_2304:
        /* <DEDUP_REMOVED lines=23> */
.L_x_2307:
[----:B------:R-:W-:Y:S05]  /*5ee0*/  BSYNC.RECONVERGENT B2 ;  /* 0x0000000000027941 */ /* 0x000fea0003800200 */
.L_x_2306:
[----:B------:R-:W-:Y:S01]  /*5ef0*/  BSSY.RECONVERGENT B2, `(.L_x_2308) ;  /* 0x0000017000027945 */ /* 0x000fe20003800200 */
[----:B------:R-:W-:Y:S02]  /*5f00*/  IMAD.IADD R248, R236, 0x1, R11 ;  /* 0x00000001ecf87824 */ /* 0x000fe400078e020b */
[----:B------:R-:W-:Y:S01]  /*5f10*/  IMAD R252, R11, 0x80, R130 ;  /* 0x000000800bfc7824 */ /* 0x000fe200078e0282 */
[----:B------:R-:W-:Y:S06]  /*5f20*/  @P1 BRA `(.L_x_2309) ;  /* 0x00000000004c1947 */ /* 0x000fec0003800000 */
        /* <DEDUP_REMOVED lines=19> */
.L_x_2309:
[----:B------:R-:W-:Y:S05]  /*6060*/  BSYNC.RECONVERGENT B2 ;  /* 0x0000000000027941 */ /* 0x000fea0003800200 */
.L_x_2308:
        /* <DEDUP_REMOVED lines=23> */
.L_x_2311:
[----:B------:R-:W-:Y:S05]  /*61e0*/  BSYNC.RECONVERGENT B2 ;  /* 0x0000000000027941 */ /* 0x000fea0003800200 */
.L_x_2310:
        /* <DEDUP_REMOVED lines=23> */
.L_x_2313:
[----:B------:R-:W-:Y:S05]  /*6360*/  BSYNC.RECONVERGENT B2 ;  /* 0x0000000000027941 */ /* 0x000fea0003800200 */
.L_x_2312:
        /* <DEDUP_REMOVED lines=9> */
[----:B------:R-:W-:Y:S01]  /*6400*/  @!P2 LEA.HI.X.SX32 R250, R131, R127, 0x1, P4 ;  /* 0x0000007f83faa211 */ /* 0x000fe200020f0eff */
[----:B------:R-:W-:Y:S01]  /*6410*/  IMAD.MOV.U32 R131, RZ, RZ, RZ ;  /* 0x000000ffff837224 */ /* 0x000fe200078e00ff */
[----:B0-----:R-:W-:-:S04]  /*6420*/  @!P2 LEA R226, P4, R187, R14, 0x2 ;  /* 0x0000000ebbe2a211 */ /* 0x001fc800078810ff */
[----:B------:R-:W-:Y:S02]  /*6430*/  @!P2 LEA.HI.X R227, R187, R15, R250, 0x2, P4 ;  /* 0x0000000fbbe3a211 */ /* 0x000fe400020f14fa */
[----:B------:R-:W2:Y:S01]  /*6440*/  LDG.E R250, desc[UR36][R224.64+0x230] ;  /* 0x00023024e0fa7981 */ /* 0x000ea2000c1e1900 */
[----:B------:R-:W0:Y:S03]  /*6450*/  @!P2 LDC.64 R14, c[0x0][0x3b8] ;  /* 0x0000ee00ff0eab82 */ /* 0x000e260000000a00 */
        /* <DEDUP_REMOVED lines=8> */
.L_x_2315:
[----:B------:R-:W-:Y:S05]  /*64e0*/  BSYNC.RECONVERGENT B2 ;  /* 0x0000000000027941 */ /* 0x000fea0003800200 */
.L_x_2314:
        /* <DEDUP_REMOVED lines=23> */
.L_x_2317:
[----:B------:R-:W-:Y:S05]  /*6660*/  BSYNC.RECONVERGENT B2 ;  /* 0x0000000000027941 */ /* 0x000fea0003800200 */
.L_x_2316:
        /* <DEDUP_REMOVED lines=23> */
.L_x_2319:
[----:B------:R-:W-:Y:S05]  /*67e0*/  BSYNC.RECONVERGENT B2 ;  /* 0x0000000000027941 */ /* 0x000fea0003800200 */
.L_x_2318:
        /* <DEDUP_REMOVED lines=23> */
.L_x_2321:
[----:B------:R-:W-:Y:S05]  /*6960*/  BSYNC.RECONVERGENT B2 ;  /* 0x0000000000027941 */ /* 0x000fea0003800200 */
.L_x_2320:
        /* <DEDUP_REMOVED lines=23> */
.L_x_2323:
[----:B------:R-:W-:Y:S05]  /*6ae0*/  BSYNC.RECONVERGENT B2 ;  /* 0x0000000000027941 */ /* 0x000fea0003800200 */
.L_x_2322:
        /* <DEDUP_REMOVED lines=23> */
.L_x_2325:
[----:B------:R-:W-:Y:S05]  /*6c60*/  BSYNC.RECONVERGENT B2 ;  /* 0x0000000000027941 */ /* 0x000fea0003800200 */
.L_x_2324:
        /* <DEDUP_REMOVED lines=23> */
.L_x_2327:
[----:B------:R-:W-:Y:S05]  /*6de0*/  BSYNC.RECONVERGENT B2 ;  /* 0x0000000000027941 */ /* 0x000fea0003800200 */
.L_x_2326:
        /* <DEDUP_REMOVED lines=23> */
.L_x_2329:
[----:B------:R-:W-:Y:S05]  /*6f60*/  BSYNC.RECONVERGENT B2 ;  /* 0x0000000000027941 */ /* 0x000fea0003800200 */
.L_x_2328:
        /* <DEDUP_REMOVED lines=23> */
.L_x_2331:
[----:B------:R-:W-:Y:S05]  /*70e0*/  BSYNC.RECONVERGENT B2 ;  /* 0x0000000000027941 */ /* 0x000fea0003800200 */
.L_x_2330:
        /* <DEDUP_REMOVED lines=23> */
.L_x_2333:
[----:B------:R-:W-:Y:S05]  /*7260*/  BSYNC.RECONVERGENT B2 ;  /* 0x0000000000027941 */ /* 0x000fea0003800200 */
.L_x_2332:
        /* <DEDUP_REMOVED lines=23> */
.L_x_2335:
[----:B------:R-:W-:Y:S05]  /*73e0*/  BSYNC.RECONVERGENT B2 ;  /* 0x0000000000027941 */ /* 0x000fea0003800200 */
.L_x_2334:
        /* <DEDUP_REMOVED lines=23> */
.L_x_2337:
[----:B------:R-:W-:Y:S05]  /*7560*/  BSYNC.RECONVERGENT B2 ;  /* 0x0000000000027941 */ /* 0x000fea0003800200 */
.L_x_2336:
        /* <DEDUP_REMOVED lines=23> */
.L_x_2339:
[----:B------:R-:W-:Y:S05]  /*76e0*/  BSYNC.RECONVERGENT B2 ;  /* 0x0000000000027941 */ /* 0x000fea0003800200 */
.L_x_2338:
        /* <DEDUP_REMOVED lines=23> */
.L_x_2341:
[----:B------:R-:W-:Y:S05]  /*7860*/  BSYNC.RECONVERGENT B2 ;  /* 0x0000000000027941 */ /* 0x000fea0003800200 */
.L_x_2340:
        /* <DEDUP_REMOVED lines=22> */
.L_x_2343:
[----:B------:R-:W-:Y:S05]  /*79d0*/  BSYNC.RECONVERGENT B2 ;  /* 0x0000000000027941 */ /* 0x000fea0003800200 */
.L_x_2342:
        /* <DEDUP_REMOVED lines=22> */
.L_x_2345:
[----:B------:R-:W-:Y:S05]  /*7b40*/  BSYNC.RECONVERGENT B2 ;  /* 0x0000000000027941 */ /* 0x000fea0003800200 */
.L_x_2344:
        /* <DEDUP_REMOVED lines=22> */
.L_x_2347:
[----:B------:R-:W-:Y:S05]  /*7cb0*/  BSYNC.RECONVERGENT B2 ;  /* 0x0000000000027941 */ /* 0x000fea0003800200 */
.L_x_2346:
        /* <DEDUP_REMOVED lines=22> */
.L_x_2349:
[----:B------:R-:W-:Y:S05]  /*7e20*/  BSYNC.RECONVERGENT B2 ;  /* 0x0000000000027941 */ /* 0x000fea0003800200 */
.L_x_2348:
        /* <DEDUP_REMOVED lines=22> */
.L_x_2351:
[----:B------:R-:W-:Y:S05]  /*7f90*/  BSYNC.RECONVERGENT B2 ;  /* 0x0000000000027941 */ /* 0x000fea0003800200 */
.L_x_2350:
        /* <DEDUP_REMOVED lines=22> */
.L_x_2353:
[----:B------:R-:W-:Y:S05]  /*8100*/  BSYNC.RECONVERGENT B2 ;  /* 0x0000000000027941 */ /* 0x000fea0003800200 */
.L_x_2352:
        /* <DEDUP_REMOVED lines=22> */
.L_x_2355:
[----:B------:R-:W-:Y:S05]  /*8270*/  BSYNC.RECONVERGENT B2 ;  /* 0x0000000000027941 */ /* 0x000fea0003800200 */
.L_x_2354:
        /* <DEDUP_REMOVED lines=22> */
.L_x_2357:
[----:B------:R-:W-:Y:S05]  /*83e0*/  BSYNC.RECONVERGENT B2 ;  /* 0x0000000000027941 */ /* 0x000fea0003800200 */
.L_x_2356:
        /* <DEDUP_REMOVED lines=22> */
.L_x_2359:
[----:B------:R-:W-:Y:S05]  /*8550*/  BSYNC.RECONVERGENT B2 ;  /* 0x0000000000027941 */ /* 0x000fea0003800200 */
.L_x_2358:
        /* <DEDUP_REMOVED lines=22> */
.L_x_2361:
[----:B------:R-:W-:Y:S05]  /*86c0*/  BSYNC.RECONVERGENT B2 ;  /* 0x0000000000027941 */ /* 0x000fea0003800200 */
.L_x_2360:
        /* <DEDUP_REMOVED lines=22> */
.L_x_2363:
[----:B------:R-:W-:Y:S05]  /*8830*/  BSYNC.RECONVERGENT B2 ;  /* 0x0000000000027941 */ /* 0x000fea0003800200 */
.L_x_2362:
        /* <DEDUP_REMOVED lines=22> */
.L_x_2365:
[----:B------:R-:W-:Y:S05]  /*89a0*/  BSYNC.RECONVERGENT B2 ;  /* 0x0000000000027941 */ /* 0x000fea0003800200 */
.L_x_2364:
        /* <DEDUP_REMOVED lines=22> */
.L_x_2367:
[----:B------:R-:W-:Y:S05]  /*8b10*/  BSYNC.RECONVERGENT B2 ;  /* 0x0000000000027941 */ /* 0x000fea0003800200 */
.L_x_2366:
        /* <DEDUP_REMOVED lines=22> */
.L_x_2369:
[----:B------:R-:W-:Y:S05]  /*8c80*/  BSYNC.RECONVERGENT B2 ;  /* 0x0000000000027941 */ /* 0x000fea0003800200 */
.L_x_2368:
[----:B------:R-:W-:Y:S01]  /*8c90*/  IMAD.IADD R11, R130, 0x1, R11 ;  /* 0x00000001820b7824 */ /* 0x000fe200078e020b */
[----:B------:R-:W-:Y:S06]  /*8ca0*/  @P1 BRA `(.L_x_2370) ;  /* 0x0000008800441947 */ /* 0x000fec0003800000 */
        /* <DEDUP_REMOVED lines=10> */
[----:B------:R-:W2:Y:S05]  /*8d50*/  LDG.E R130, desc[UR36][R224.64+0x3f0] ;  /* 0x0003f024e0827981 */ /* 0x000eaa000c1e1900 */
[----:B------:R-:W3:Y:S02]  /*8d60*/  @!P4 LDG.E R11, desc[UR36][R14.64] ;  /* 0x000000240e0bc981 */ /* 0x000ee4000c1e1900 */
[----:B---3--:R-:W-:-:S04]  /*8d70*/  FADD.FTZ R11, R116, R11 ;  /* 0x0000000b740b7221 */ /* 0x008fc80000010000 */
[----:B--2---:R-:W-:Y:S01]  /*8d80*/  FMUL.FTZ R159, R11, R130 ;  /* 0x000000820b9f7220 */ /* 0x004fe20000410000 */
[----:B------:R-:W-:Y:S06]  /*8d90*/  @P4 BRA `(.L_x_2370) ;  /* 0x0000008800084947 */ /* 0x000fec0003800000 */
[----:B------:R-:W-:-:S04]  /*8da0*/  IADD3 R11, P2, PT, R121, R220, RZ ;  /* 0x000000dc790b7210 */ /* 0x000fc80007f5e0ff */
[----:B------:R-:W-:Y:S02]  /*8db0*/  LEA.HI.X.SX32 R14, R220, R126, 0x1, P2 ;  /* 0x0000007edc0e7211 */ /* 0x000fe400010f0eff */
[----:B------:R-:W-:-:S04]  /*8dc0*/  LEA R12, P2, R11, UR12, 0x2 ;  /* 0x0000000c0b0c7c11 */ /* 0x000fc8000f8410ff */
[----:B------:R-:W-:-:S05]  /*8dd0*/  LEA.HI.X R13, R11, UR13, R14, 0x2, P2 ;  /* 0x0000000d0b0d7c11 */ /* 0x000fca00090f140e */
[----:B------:R0:W-:Y:S01]  /*8de0*/  STG.E desc[UR36][R12.64], R159 ;  /* 0x0000009f0c007986 */ /* 0x0001e2000c101924 */
[----:B------:R-:W-:Y:S05]  /*8df0*/  BRA `(.L_x_2370) ;  /* 0x0000008400f07947 */ /* 0x000fea0003800000 */
.L_x_2243:
[--C-:B------:R-:W-:Y:S01]  /*8e00*/  IMAD.IADD R250, R222, 0x1, R11.reuse ;  /* 0x00000001defa7824 */ /* 0x100fe200078e020b */
[----:B------:R-:W-:Y:S01]  /*8e10*/  BSSY.RECONVERGENT B2, `(.L_x_2371) ;  /* 0x0000025000027945 */ /* 0x000fe20003800200 */
[----:B------:R-:W-:Y:S02]  /*8e20*/  VIADD R14, R16, 0xffffffff ;  /* 0xffffffff100e7836 */ /* 0x000fe40000000000 */
[----:B------:R-:W-:Y:S02]  /*8e30*/  IMAD R234, R11, 0x4, R250 ;  /* 0x000000040bea7824 */ /* 0x000fe400078e02fa */
[----:B------:R-:W-:Y:S02]  /*8e40*/  VIADD R15, R125, 0xffffffff ;  /* 0xffffffff7d0f7836 */ /* 0x000fe40000000000 */
[--C-:B------:R-:W-:Y:S02]  /*8e50*/  IMAD.IADD R232, R234, 0x1, R11.reuse ;  /* 0x00000001eae87824 */ /* 0x100fe400078e020b */
[----:B------:R-:W-:Y:S01]  /*8e60*/  IMAD.SHL.U32 R250, R250, 0x4, RZ ;  /* 0x00000004fafa7824 */ /* 0x000fe200078e00ff */
[----:B------:R-:W-:Y:S01]  /*8e70*/  ISETP.GE.AND P1, PT, R15, R14, PT ;  /* 0x0000000e0f00720c */ /* 0x000fe20003f26270 */
[----:B------:R-:W-:-:S02]  /*8e80*/  IMAD.IADD R230, R232, 0x1, R11 ;  /* 0x00000001e8e67824 */ /* 0x000fc400078e020b */
[C---:B------:R-:W-:Y:S02]  /*8e90*/  IMAD R131, R11.reuse, 0x8, R250 ;  /* 0x000000080b837824 */ /* 0x040fe400078e02fa */
[----:B------:R-:W-:Y:S02]  /*8ea0*/  IMAD R248, R11, 0x2, R230 ;  /* 0x000000020bf87824 */ /* 0x000fe400078e02e6 */
[----:B------:R-:W-:Y:S02]  /*8eb0*/  IMAD.SHL.U32 R130, R222, 0x4, RZ ;  /* 0x00000004de827824 */ /* 0x000fe400078e00ff */
        /* <DEDUP_REMOVED lines=18> */
[----:B------:R-:W0:Y:S05]  /*8fe0*/  @!P2 LDC.64 R14, c[0x0][0x3b8] ;  /* 0x0000ee00ff0eab82 */ /* 0x000e2a0000000a00 */
[----:B------:R-:W2:Y:S01]  /*8ff0*/  @!P2 LDG.E R222, desc[UR36][R228.64] ;  /* 0x00000024e4dea981 */ /* 0x000ea2000c1e1900 */
[----:B------:R-:W-:-:S05]  /*9000*/  @!P2 IADD3 R223, P4, PT, R121, R130, RZ ;  /* 0x0000008279dfa210 */ /* 0x000fca0007f9e0ff */
[----:B------:R-:W-:Y:S01]  /*9010*/  @!P2 IMAD.X R252, RZ, RZ, R126, P4 ;  /* 0x000000fffffca224 */ /* 0x000fe200020e067e */
[----:B0-----:R-:W-:-:S04]  /*9020*/  @!P2 LEA R14, P5, R223, R14, 0x2 ;  /* 0x0000000edf0ea211 */ /* 0x001fc800078a10ff */
[----:B------:R-:W-:Y:S01]  /*9030*/  @!P2 LEA.HI.X R15, R223, R15, R252, 0x2, P5 ;  /* 0x0000000fdf0fa211 */ /* 0x000fe200028f14fc */
[----:B--2---:R-:W-:-:S05]  /*9040*/  FADD.FTZ R223, R53, R222 ;  /* 0x000000de35df7221 */ /* 0x004fca0000010000 */
[----:B------:R0:W-:Y:S03]  /*9050*/  @!P2 STG.E desc[UR36][R14.64], R223 ;  /* 0x000000df0e00a986 */ /* 0x0001e6000c101924 */
.L_x_2372:
[----:B------:R-:W-:Y:S05]  /*9060*/  BSYNC.RECONVERGENT B2 ;  /* 0x0000000000027941 */ /* 0x000fea0003800200 */
.L_x_2371:
        /* <DEDUP_REMOVED lines=13> */
[----:B------:R-:W-:-:S04]  /*9140*/  @!P2 IADD3 R218, P4, PT, R121, R250, RZ ;  /* 0x000000fa79daa210 */ /* 0x000fc80007f9e0ff */
[----:B------:R-:W-:Y:S02]  /*9150*/  @!P2 LEA.HI.X.SX32 R250, R250, R126, 0x1, P4 ;  /* 0x0000007efafaa211 */ /* 0x000fe400020f0eff */
[----:B0-----:R-:W-:-:S04]  /*9160*/  @!P2 LEA R14, P4, R218, R14, 0x2 ;  /* 0x0000000eda0ea211 */ /* 0x001fc800078810ff */
[----:B------:R-:W-:Y:S01]  /*9170*/  @!P2 LEA.HI.X R15, R218, R15, R250, 0x2, P4 ;  /* 0x0000000fda0fa211 */ /* 0x000fe200020f14fa */
[----:B--2---:R-:W-:-:S05]  /*9180*/  FADD.FTZ R218, R54, R227 ;  /* 0x000000e336da7221 */ /* 0x004fca0000010000 */
[----:B------:R1:W-:Y:S03]  /*9190*/  @!P2 STG.E desc[UR36][R14.64], R218 ;  /* 0x000000da0e00a986 */ /* 0x0003e6000c101924 */
.L_x_2374:
[----:B------:R-:W-:Y:S05]  /*91a0*/  BSYNC.RECONVERGENT B2 ;  /* 0x0000000000027941 */ /* 0x000fea0003800200 */
.L_x_2373:
        /* <DEDUP_REMOVED lines=21> */
.L_x_2376:
[----:B------:R-:W-:Y:S05]  /*9300*/  BSYNC.RECONVERGENT B2 ;  /* 0x0000000000027941 */ /* 0x000fea0003800200 */
.L_x_2375:
        /* <DEDUP_REMOVED lines=19> */
.L_x_2378:
[----:B------:R-:W-:Y:S05]  /*9440*/  BSYNC.RECONVERGENT B2 ;  /* 0x0000000000027941 */ /* 0x000fea0003800200 */
.L_x_2377:
        /* <DEDUP_REMOVED lines=21> */
.L_x_2380:
[----:B------:R-:W-:Y:S05]  /*95a0*/  BSYNC.RECONVERGENT B2 ;  /* 0x0000000000027941 */ /* 0x000fea0003800200 */
.L_x_2379:
        /* <DEDUP_REMOVED lines=20> */
.L_x_2382:
[----:B------:R-:W-:Y:S05]  /*96f0*/  BSYNC.RECONVERGENT B2 ;  /* 0x0000000000027941 */ /* 0x000fea0003800200 */
.L_x_2381:
        /* <DEDUP_REMOVED lines=21> */
.L_x_2384:
[----:B------:R-:W-:Y:S05]  /*9850*/  BSYNC.RECONVERGENT B2 ;  /* 0x0000000000027941 */ /* 0x000fea0003800200 */
.L_x_2383:
        /* <DEDUP_REMOVED lines=21> */
.L_x_2386:
[----:B------:R-:W-:Y:S05]  /*99b0*/  BSYNC.RECONVERGENT B2 ;  /* 0x0000000000027941 */ /* 0x000fea0003800200 */
.L_x_2385:
        /* <DEDUP_REMOVED lines=21> */
.L_x_2388:
[----:B------:R-:W-:Y:S05]  /*9b10*/  BSYNC.RECONVERGENT B2 ;  /* 0x0000000000027941 */ /* 0x000fea0003800200 */
.L_x_2387:
        /* <DEDUP_REMOVED lines=20> */
.L_x_2390:
[----:B------:R-:W-:Y:S05]  /*9c60*/  BSYNC.RECONVERGENT B2 ;  /* 0x0000000000027941 */ /* 0x000fea0003800200 */
.L_x_2389:
        /* <DEDUP_REMOVED lines=21> */
.L_x_2392:
[----:B------:R-:W-:Y:S05]  /*9dc0*/  BSYNC.RECONVERGENT B2 ;  /* 0x0000000000027941 */ /* 0x000fea0003800200 */
.L_x_2391:
        /* <DEDUP_REMOVED lines=21> */
.L_x_2394:
[----:B------:R-:W-:Y:S05]  /*9f20*/  BSYNC.RECONVERGENT B2 ;  /* 0x0000000000027941 */ /* 0x000fea0003800200 */
.L_x_2393:
        /* <DEDUP_REMOVED lines=21> */
.L_x_2396:
[----:B------:R-:W-:Y:S05]  /*a080*/  BSYNC.RECONVERGENT B2 ;  /* 0x0000000000027941 */ /* 0x000fea0003800200 */
.L_x_2395:
        /* <DEDUP_REMOVED lines=21> */
.L_x_2398:
[----:B------:R-:W-:Y:S05]  /*a1e0*/  BSYNC.RECONVERGENT B2 ;  /* 0x0000000000027941 */ /* 0x000fea0003800200 */
.L_x_2397:
        /* <DEDUP_REMOVED lines=21> */
.L_x_2400:
[----:B------:R-:W-:Y:S05]  /*a340*/  BSYNC.RECONVERGENT B2 ;  /* 0x0000000000027941 */ /* 0x000fea0003800200 */
.L_x_2399:
        /* <DEDUP_REMOVED lines=21> */
.L_x_2402:
[----:B------:R-:W-:Y:S05]  /*a4a0*/  BSYNC.RECONVERGENT B2 ;  /* 0x0000000000027941 */ /* 0x000fea0003800200 */
.L_x_2401:
        /* <DEDUP_REMOVED lines=21> */
.L_x_2404:
[----:B------:R-:W-:Y:S05]  /*a600*/  BSYNC.RECONVERGENT B2 ;  /* 0x0000000000027941 */ /* 0x000fea0003800200 */
.L_x_2403:
        /* <DEDUP_REMOVED lines=20> */
.L_x_2406:
[----:B------:R-:W-:Y:S05]  /*a750*/  BSYNC.RECONVERGENT B2 ;  /* 0x0000000000027941 */ /* 0x000fea0003800200 */
.L_x_2405:
        /* <DEDUP_REMOVED lines=21> */
.L_x_2408:
[----:B------:R-:W-:Y:S05]  /*a8b0*/  BSYNC.RECONVERGENT B2 ;  /* 0x0000000000027941 */ /* 0x000fea0003800200 */
.L_x_2407:
        /* <DEDUP_REMOVED lines=21> */
.L_x_2410:
[----:B------:R-:W-:Y:S05]  /*aa10*/  BSYNC.RECONVERGENT B2 ;  /* 0x0000000000027941 */ /* 0x000fea0003800200 */
.L_x_2409:
        /* <DEDUP_REMOVED lines=21> */
.L_x_2412:
[----:B------:R-:W-:Y:S05]  /*ab70*/  BSYNC.RECONVERGENT B2 ;  /* 0x0000000000027941 */ /* 0x000fea0003800200 */
.L_x_2411:
        /* <DEDUP_REMOVED lines=21> */
.L_x_2414:
[----:B------:R-:W-:Y:S05]  /*acd0*/  BSYNC.RECONVERGENT B2 ;  /* 0x0000000000027941 */ /* 0x000fea0003800200 */
.L_x_2413:
        /* <DEDUP_REMOVED lines=21> */
.L_x_2416:
[----:B------:R-:W-:Y:S05]  /*ae30*/  BSYNC.RECONVERGENT B2 ;  /* 0x0000000000027941 */ /* 0x000fea0003800200 */
.L_x_2415:
        /* <DEDUP_REMOVED lines=21> */
.L_x_2418:
[----:B------:R-:W-:Y:S05]  /*af90*/  BSYNC.RECONVERGENT B2 ;  /* 0x0000000000027941 */ /* 0x000fea0003800200 */
.L_x_2417:
        /* <DEDUP_REMOVED lines=21> */
.L_x_2420:
[----:B------:R-:W-:Y:S05]  /*b0f0*/  BSYNC.RECONVERGENT B2 ;  /* 0x0000000000027941 */ /* 0x000fea0003800200 */
.L_x_2419:
        /* <DEDUP_REMOVED lines=21> */
.L_x_2422:
[----:B------:R-:W-:Y:S05]  /*b250*/  BSYNC.RECONVERGENT B2 ;  /* 0x0000000000027941 */ /* 0x000fea0003800200 */
.L_x_2421:
        /* <DEDUP_REMOVED lines=21> */
.L_x_2424:
[----:B------:R-:W-:Y:S05]  /*b3b0*/  BSYNC.RECONVERGENT B2 ;  /* 0x0000000000027941 */ /* 0x000fea0003800200 */
.L_x_2423:
        /* <DEDUP_REMOVED lines=21> */
.L_x_2426:
[----:B------:R-:W-:Y:S05]  /*b510*/  BSYNC.RECONVERGENT B2 ;  /* 0x0000000000027941 */ /* 0x000fea0003800200 */
.L_x_2425:
        /* <DEDUP_REMOVED lines=21> */
.L_x_2428:
[----:B------:R-:W-:Y:S05]  /*b670*/  BSYNC.RECONVERGENT B2 ;  /* 0x0000000000027941 */ /* 0x000fea0003800200 */
.L_x_2427:
        /* <DEDUP_REMOVED lines=21> */
.L_x_2430:
[----:B------:R-:W-:Y:S05]  /*b7d0*/  BSYNC.RECONVERGENT B2 ;  /* 0x0000000000027941 */ /* 0x000fea0003800200 */
.L_x_2429:
        /* <DEDUP_REMOVED lines=21> */
.L_x_2432:
[----:B------:R-:W-:Y:S05]  /*b930*/  BSYNC.RECONVERGENT B2 ;  /* 0x0000000000027941 */ /* 0x000fea0003800200 */
.L_x_2431:
        /* <DEDUP_REMOVED lines=21> */
.L_x_2434:
[----:B------:R-:W-:Y:S05]  /*ba90*/  BSYNC.RECONVERGENT B2 ;  /* 0x0000000000027941 */ /* 0x000fea0003800200 */
.L_x_2433:
        /* <DEDUP_REMOVED lines=21> */
.L_x_2436:
[----:B------:R-:W-:Y:S05]  /*bbf0*/  BSYNC.RECONVERGENT B2 ;  /* 0x0000000000027941 */ /* 0x000fea0003800200 */
.L_x_2435:
        /* <DEDUP_REMOVED lines=21> */
.L_x_2438:
[----:B------:R-:W-:Y:S05]  /*bd50*/  BSYNC.RECONVERGENT B2 ;  /* 0x0000000000027941 */ /* 0x000fea0003800200 */
.L_x_2437:
        /* <DEDUP_REMOVED lines=21> */
.L_x_2440:
[----:B------:R-:W-:Y:S05]  /*beb0*/  BSYNC.RECONVERGENT B2 ;  /* 0x0000000000027941 */ /* 0x000fea0003800200 */
.L_x_2439:
        /* <DEDUP_REMOVED lines=21> */
.L_x_2442:
[----:B------:R-:W-:Y:S05]  /*c010*/  BSYNC.RECONVERGENT B2 ;  /* 0x0000000000027941 */ /* 0x000fea0003800200 */
.L_x_2441:
        /* <DEDUP_REMOVED lines=21> */
.L_x_2444:
[----:B------:R-:W-:Y:S05]  /*c170*/  BSYNC.RECONVERGENT B2 ;  /* 0x0000000000027941 */ /* 0x000fea0003800200 */
.L_x_2443:
        /* <DEDUP_REMOVED lines=21> */
.L_x_2446:
[----:B------:R-:W-:Y:S05]  /*c2d0*/  BSYNC.RECONVERGENT B2 ;  /* 0x0000000000027941 */ /* 0x000fea0003800200 */
.L_x_2445:
        /* <DEDUP_REMOVED lines=21> */
.L_x_2448:
[----:B------:R-:W-:Y:S05]  /*c430*/  BSYNC.RECONVERGENT B2 ;  /* 0x0000000000027941 */ /* 0x000fea0003800200 */
.L_x_2447:
        /* <DEDUP_REMOVED lines=21> */
.L_x_2450:
[----:B------:R-:W-:Y:S05]  /*c590*/  BSYNC.RECONVERGENT B2 ;  /* 0x0000000000027941 */ /* 0x000fea0003800200 */
.L_x_2449:
        /* <DEDUP_REMOVED lines=21> */
.L_x_2452:
[----:B------:R-:W-:Y:S05]  /*c6f0*/  BSYNC.RECONVERGENT B2 ;  /* 0x0000000000027941 */ /* 0x000fea0003800200 */
.L_x_2451:
        /* <DEDUP_REMOVED lines=21> */
.L_x_2454:
[----:B------:R-:W-:Y:S05]  /*c850*/  BSYNC.RECONVERGENT B2 ;  /* 0x0000000000027941 */ /* 0x000fea0003800200 */
.L_x_2453:
        /* <DEDUP_REMOVED lines=21> */
.L_x_2456:
[----:B------:R-:W-:Y:S05]  /*c9b0*/  BSYNC.RECONVERGENT B2 ;  /* 0x0000000000027941 */ /* 0x000fea0003800200 */
.L_x_2455:
        /* <DEDUP_REMOVED lines=21> */
.L_x_2458:
[----:B------:R-:W-:Y:S05]  /*cb10*/  BSYNC.RECONVERGENT B2 ;  /* 0x0000000000027941 */ /* 0x000fea0003800200 */
.L_x_2457:
        /* <DEDUP_REMOVED lines=21> */
.L_x_2460:
[----:B------:R-:W-:Y:S05]  /*cc70*/  BSYNC.RECONVERGENT B2 ;  /* 0x0000000000027941 */ /* 0x000fea0003800200 */
.L_x_2459:
        /* <DEDUP_REMOVED lines=21> */
.L_x_2462:
[----:B------:R-:W-:Y:S05]  /*cdd0*/  BSYNC.RECONVERGENT B2 ;  /* 0x0000000000027941 */ /* 0x000fea0003800200 */
.L_x_2461:
        /* <DEDUP_REMOVED lines=21> */
.L_x_2464:
[----:B------:R-:W-:Y:S05]  /*cf30*/  BSYNC.RECONVERGENT B2 ;  /* 0x0000000000027941 */ /* 0x000fea0003800200 */
.L_x_2463:
        /* <DEDUP_REMOVED lines=21> */
.L_x_2466:
[----:B------:R-:W-:Y:S05]  /*d090*/  BSYNC.RECONVERGENT B2 ;  /* 0x0000000000027941 */ /* 0x000fea0003800200 */
.L_x_2465:
        /* <DEDUP_REMOVED lines=21> */
.L_x_2468:
[----:B------:R-:W-:Y:S05]  /*d1f0*/  BSYNC.RECONVERGENT B2 ;  /* 0x0000000000027941 */ /* 0x000fea0003800200 */
.L_x_2467:
        /* <DEDUP_REMOVED lines=20> */
.L_x_2470:
[----:B------:R-:W-:Y:S05]  /*d340*/  BSYNC.RECONVERGENT B2 ;  /* 0x0000000000027941 */ /* 0x000fea0003800200 */
.L_x_2469:
        /* <DEDUP_REMOVED lines=20> */
.L_x_2472:
[----:B------:R-:W-:Y:S05]  /*d490*/  BSYNC.RECONVERGENT B2 ;  /* 0x0000000000027941 */ /* 0x000fea0003800200 */
.L_x_2471:
        /* <DEDUP_REMOVED lines=20> */
.L_x_2474:
[----:B------:R-:W-:Y:S05]  /*d5e0*/  BSYNC.RECONVERGENT B2 ;  /* 0x0000000000027941 */ /* 0x000fea0003800200 */
.L_x_2473:
        /* <DEDUP_REMOVED lines=20> */
.L_x_2476:
[----:B------:R-:W-:Y:S05]  /*d730*/  BSYNC.RECONVERGENT B2 ;  /* 0x0000000000027941 */ /* 0x000fea0003800200 */
.L_x_2475:
        /* <DEDUP_REMOVED lines=20> */
.L_x_2478:
[----:B------:R-:W-:Y:S05]  /*d880*/  BSYNC.RECONVERGENT B2 ;  /* 0x0000000000027941 */ /* 0x000fea0003800200 */
.L_x_2477:
        /* <DEDUP_REMOVED lines=20> */
.L_x_2480:
[----:B------:R-:W-:Y:S05]  /*d9d0*/  BSYNC.RECONVERGENT B2 ;  /* 0x0000000000027941 */ /* 0x000fea0003800200 */
.L_x_2479:
        /* <DEDUP_REMOVED lines=20> */
.L_x_2482:
[----:B------:R-:W-:Y:S05]  /*db20*/  BSYNC.RECONVERGENT B2 ;  /* 0x0000000000027941 */ /* 0x000fea0003800200 */
.L_x_2481:
        /* <DEDUP_REMOVED lines=20> */
.L_x_2484:
[----:B------:R-:W-:Y:S05]  /*dc70*/  BSYNC.RECONVERGENT B2 ;  /* 0x0000000000027941 */ /* 0x000fea0003800200 */
.L_x_2483:
        /* <DEDUP_REMOVED lines=20> */
.L_x_2486:
[----:B------:R-:W-:Y:S05]  /*ddc0*/  BSYNC.RECONVERGENT B2 ;  /* 0x0000000000027941 */ /* 0x000fea0003800200 */
.L_x_2485:
        /* <DEDUP_REMOVED lines=20> */
.L_x_2488:
[----:B------:R-:W-:Y:S05]  /*df10*/  BSYNC.RECONVERGENT B2 ;  /* 0x0000000000027941 */ /* 0x000fea0003800200 */
.L_x_2487:
        /* <DEDUP_REMOVED lines=20> */
.L_x_2490:
[----:B------:R-:W-:Y:S05]  /*e060*/  BSYNC.RECONVERGENT B2 ;  /* 0x0000000000027941 */ /* 0x000fea0003800200 */
.L_x_2489:
        /* <DEDUP_REMOVED lines=20> */
.L_x_2492:
[----:B------:R-:W-:Y:S05]  /*e1b0*/  BSYNC.RECONVERGENT B2 ;  /* 0x0000000000027941 */ /* 0x000fea0003800200 */
.L_x_2491:
        /* <DEDUP_REMOVED lines=20> */
.L_x_2494:
[----:B------:R-:W-:Y:S05]  /*e300*/  BSYNC.RECONVERGENT B2 ;  /* 0x0000000000027941 */ /* 0x000fea0003800200 */
.L_x_2493:
        /* <DEDUP_REMOVED lines=20> */
.L_x_2496:
[----:B------:R-:W-:Y:S05]  /*e450*/  BSYNC.RECONVERGENT B2 ;  /* 0x0000000000027941 */ /* 0x000fea0003800200 */
.L_x_2495:
[----:B------:R-:W-:Y:S01]  /*e460*/  IMAD.IADD R11, R130, 0x1, R11 ;  /* 0x00000001820b7824 */ /* 0x000fe200078e020b */
[----:B------:R-:W-:Y:S06]  /*e470*/  @P1 BRA `(.L_x_2370) ;  /* 0x0000003000501947 */ /* 0x000fec0003800000 */
[----:B------:R-:W-:Y:S01]  /*e480*/  IMAD.SHL.U32 R220, R11, 0x4, RZ ;  /* 0x000000040bdc7824 */ /* 0x000fe200078e00ff */
[----:B------:R-:W-:Y:S01]  /*e490*/  BSSY.RECONVERGENT B2, `(.L_x_2497) ;  /* 0x000000b000027945 */ /* 0x000fe20003800200 */
[----:B01234-:R-:W-:-:S03]  /*e4a0*/  IMAD.MOV.U32 R15, RZ, RZ, RZ ;  /* 0x000000ffff0f7224 */ /* 0x01ffc600078e00ff */
[----:B------:R-:W-:-:S13]  /*e4b0*/  ISETP.GE.AND P4, PT, R220, R123, PT ;  /* 0x0000007bdc00720c */ /* 0x000fda0003f86270 */
[----:B------:R-:W-:Y:S05]  /*e4c0*/  @P4 BRA `(.L_x_2498) ;  /* 0x00000000001c4947 */ /* 0x000fea0003800000 */
[----:B------:R-:W2:Y:S02]  /*e4d0*/  LDG.E R13, desc[UR36][R12.64] ;  /* 0x000000240c0d7981 */ /* 0x000ea4000c1e1900 */
[----:B--2---:R-:W-:-:S05]  /*e4e0*/  IMAD R11, R128, R13, R220 ;  /* 0x0000000d800b7224 */ /* 0x004fca00078e02dc */
[----:B------:R-:W-:-:S04]  /*e4f0*/  IADD3 R15, P2, PT, R122, R11, RZ ;  /* 0x0000000b7a0f7210 */ /* 0x000fc80007f5e0ff */
[----:B------:R-:W-:Y:S02]  /*e500*/  LEA.HI.X.SX32 R130, R11, R127, 0x1, P2 ;  /* 0x0000007f0b827211 */ /* 0x000fe400010f0eff */
[----:B------:R-:W-:-:S04]  /*e510*/  LEA R14, P2, R15, UR12, 0x2 ;  /* 0x0000000c0f0e7c11 */ /* 0x000fc8000f8410ff */
[----:B------:R-:W-:-:S06]  /*e520*/  LEA.HI.X R15, R15, UR13, R130, 0x2, P2 ;  /* 0x0000000d0f0f7c11 */ /* 0x000fcc00090f1482 */
[----:B------:R0:W5:Y:S03]  /*e530*/  LDG.E R15, desc[UR36][R14.64] ;  /* 0x000000240e0f7981 */ /* 0x000166000c1e1900 */
.L_x_2498:
[----:B------:R-:W-:Y:S05]  /*e540*/  BSYNC.RECONVERGENT B2 ;  /* 0x0000000000027941 */ /* 0x000fea0003800200 */
.L_x_2497:
[----:B-----5:R-:W-:Y:S01]  /*e550*/  FADD.FTZ R159, R116, R15 ;  /* 0x0000000f749f7221 */ /* 0x020fe20000010000 */
[----:B------:R-:W-:Y:S06]  /*e560*/  @P4 BRA `(.L_x_2370) ;  /* 0x0000003000144947 */ /* 0x000fec0003800000 */
[----:B------:R-:W-:-:S04]  /*e570*/  IADD3 R11, P2, PT, R121, R220, RZ ;  /* 0x000000dc790b7210 */ /* 0x000fc80007f5e0ff */
[----:B0-----:R-:W-:Y:S02]  /*e580*/  LEA.HI.X.SX32 R14, R220, R126, 0x1, P2 ;  /* 0x0000007edc0e7211 */ /* 0x001fe400010f0eff */
[----:B------:R-:W-:-:S04]  /*e590*/  LEA R12, P2, R11, UR12, 0x2 ;  /* 0x0000000c0b0c7c11 */ /* 0x000fc8000f8410ff */
[----:B------:R-:W-:-:S05]  /*e5a0*/  LEA.HI.X R13, R11, UR13, R14, 0x2, P2 ;  /* 0x0000000d0b0d7c11 */ /* 0x000fca00090f140e */
[----:B------:R0:W-:Y:S01]  /*e5b0*/  STG.E desc[UR36][R12.64], R159 ;  /* 0x0000009f0c007986 */ /* 0x0001e2000c101924 */
[----:B------:R-:W-:Y:S05]  /*e5c0*/  BRA `(.L_x_2370) ;  /* 0x0000002c00fc7947 */ /* 0x000fea0003800000 */
.L_x_2242:
[----:B------:R-:W-:Y:S02]  /*e5d0*/  VIADD R227, R16, 0xffffffff ;  /* 0xffffffff10e37836 */ /* 0x000fe40000000000 */
[----:B------:R-:W-:Y:S02]  /*e5e0*/  VIADD R220, R125, 0xffffffff ;  /* 0xffffffff7ddc7836 */ /* 0x000fe40000000000 */
[----:B------:R-:W-:-:S03]  /*e5f0*/  IMAD.SHL.U32 R226, R222, 0x4, RZ ;  /* 0x00000004dee27824 */ /* 0x000fc600078e00ff */
[----:B------:R-:W-:Y:S01]  /*e600*/  ISETP.GE.AND P1, PT, R220, R227, PT ;  /* 0x000000e3dc00720c */ /* 0x000fe20003f26270 */
[----:B------:R-:W-:-:S05]  /*e610*/  IMAD R130, R11, 0x8, R226 ;  /* 0x000000080b827824 */ /* 0x000fca00078e02e2 */
[----:B------:R-:W-:-:S13]  /*e620*/  ISETP.GE.OR P4, PT, R130, R123, P1 ;  /* 0x0000007b8200720c */ /* 0x000fda0000f86670 */
[----:B------:R-:W2:Y:S01]  /*e630*/  @!P4 LDG.E R15, desc[UR36][R12.64] ;  /* 0x000000240c0fc981 */ /* 0x000ea2000c1e1900 */
[C-C-:B------:R-:W-:Y:S01]  /*e640*/  IMAD R230, R11.reuse, 0x10, R226.reuse ;  /* 0x000000100be67824 */ /* 0x140fe200078e02e2 */
[----:B------:R-:W-:Y:S01]  /*e650*/  ISETP.GE.AND P5, PT, R220, R227, PT ;  /* 0x000000e3dc00720c */ /* 0x000fe20003fa6270 */
[----:B------:R-:W-:-:S03]  /*e660*/  IMAD R233, R11, 0x20, R226 ;  /* 0x000000200be97824 */ /* 0x000fc600078e02e2 */
[----:B------:R-:W-:Y:S02]  /*e670*/  ISETP.GE.OR P2, PT, R230, R123, P1 ;  /* 0x0000007be600720c */ /* 0x000fe40000f46670 */
[----:B------:R-:W-:Y:S02]  /*e680*/  FSEL R223, R223, RZ, P5 ;  /* 0x000000ffdfdf7208 */ /* 0x000fe40002800000 */
[----:B------:R-:W-:Y:S02]  /*e690*/  FSEL R218, R218, RZ, P5 ;  /* 0x000000ffdada7208 */ /* 0x000fe40002800000 */
[----:B------:R-:W-:Y:S02]  /*e6a0*/  FSEL R221, R221, RZ, P5 ;  /* 0x000000ffdddd7208 */ /* 0x000fe40002800000 */
[----:B------:R-:W-:Y:S02]  /*e6b0*/  FSEL R216, R216, RZ, P5 ;  /* 0x000000ffd8d87208 */ /* 0x000fe40002800000 */
[----:B------:R-:W-:-:S02]  /*e6c0*/  FSEL R219, R219, RZ, P5 ;  /* 0x000000ffdbdb7208 */ /* 0x000fc40002800000 */
[----:B------:R-:W-:Y:S01]  /*e6d0*/  FSEL R214, R214, RZ, P5 ;  /* 0x000000ffd6d67208 */ /* 0x000fe20002800000 */
[----:B------:R-:W3:Y:S01]  /*e6e0*/  @!P2 LDG.E R231, desc[UR36][R12.64] ;  /* 0x000000240ce7a981 */ /* 0x000ee2000c1e1900 */
[----:B------:R-:W-:Y:S02]  /*e6f0*/  FSEL R217, R217, RZ, P5 ;  /* 0x000000ffd9d97208 */ /* 0x000fe40002800000 */
[----:B------:R-:W-:Y:S02]  /*e700*/  FSEL R212, R212, RZ, P5 ;  /* 0x000000ffd4d47208 */ /* 0x000fe40002800000 */
[----:B------:R-:W-:Y:S02]  /*e710*/  FSEL R215, R215, RZ, P5 ;  /* 0x000000ffd7d77208 */ /* 0x000fe40002800000 */
[----:B------:R-:W-:Y:S02]  /*e720*/  FSEL R210, R210, RZ, P5 ;  /* 0x000000ffd2d27208 */ /* 0x000fe40002800000 */
[----:B------:R-:W-:-:S02]  /*e730*/  FSEL R213, R213, RZ, P5 ;  /* 0x000000ffd5d57208 */ /* 0x000fc40002800000 */
[----:B------:R-:W-:Y:S02]  /*e740*/  FSEL R208, R208, RZ, P5 ;  /* 0x000000ffd0d07208 */ /* 0x000fe40002800000 */
        /* <DEDUP_REMOVED lines=50> */
[----:B------:R-:W-:Y:S01]  /*ea70*/  FSEL R158, R158, RZ, P5 ;  /* 0x000000ff9e9e7208 */ /* 0x000fe20002800000 */
[----:B--2---:R-:W-:Y:S02]  /*ea80*/  @!P4 IMAD R130, R128, R15, R130 ;  /* 0x0000000f8082c224 */ /* 0x004fe400078e0282 */
[----:B------:R-:W0:Y:S03]  /*ea90*/  @!P4 LDC.64 R14, c[0x0][0x3b8] ;  /* 0x0000ee00ff0ecb82 */ /* 0x000e260000000a00 */
[----:B------:R-:W-:-:S04]  /*eaa0*/  @!P4 IADD3 R131, P5, PT, R122, R130, RZ ;  /* 0x000000827a83c210 */ /* 0x000fc80007fbe0ff */
[----:B------:R-:W-:Y:S02]  /*eab0*/  @!P4 LEA.HI.X.SX32 R130, R130, R127, 0x1, P5 ;  /* 0x0000007f8282c211 */ /* 0x000fe400028f0eff */
[----:B0-----:R-:W-:-:S04]  /*eac0*/  @!P4 LEA R228, P5, R131, R14, 0x2 ;  /* 0x0000000e83e4c211 */ /* 0x001fc800078a10ff */
[----:B------:R-:W-:Y:S02]  /*ead0*/  @!P4 LEA.HI.X R229, R131, R15, R130, 0x2, P5 ;  /* 0x0000000f83e5c211 */ /* 0x000fe400028f1482 */
[----:B------:R-:W-:Y:S01]  /*eae0*/  ISETP.GE.OR P5, PT, R233, R123, P1 ;  /* 0x0000007be900720c */ /* 0x000fe20000fa6670 */
[----:B------:R-:W0:Y:S01]  /*eaf0*/  @!P2 LDC.64 R14, c[0x0][0x3b8] ;  /* 0x0000ee00ff0eab82 */ /* 0x000e220000000a00 */
[----:B---3--:R-:W-:Y:S01]  /*eb00*/  @!P2 IMAD R230, R128, R231, R230 ;  /* 0x000000e780e6a224 */ /* 0x008fe200078e02e6 */
[----:B------:R1:W5:Y:S10]  /*eb10*/  @!P4 LDG.E R221, desc[UR36][R228.64] ;  /* 0x00000024e4ddc981 */ /* 0x000374000c1e1900 */
[----:B------:R-:W2:Y:S01]  /*eb20*/  @!P5 LDG.E R235, desc[UR36][R12.64] ;  /* 0x000000240cebd981 */ /* 0x000ea2000c1e1900 */
[----:B------:R-:W1:Y:S01]  /*eb30*/  @!P5 LDC.64 R130, c[0x0][0x3b8] ;  /* 0x0000ee00ff82db82 */ /* 0x000e620000000a00 */
[----:B------:R-:W-:Y:S01]  /*eb40*/  @!P2 IADD3 R231, P4, PT, R122, R230, RZ ;  /* 0x000000e67ae7a210 */ /* 0x000fe20007f9e0ff */
[----:B------:R-:W-:-:S03]  /*eb50*/  IMAD R234, R11, 0x40, R226 ;  /* 0x000000400bea7824 */ /* 0x000fc600078e02e2 */
[----:B------:R-:W-:Y:S02]  /*eb60*/  @!P2 LEA.HI.X.SX32 R232, R230, R127, 0x1, P4 ;  /* 0x0000007fe6e8a211 */ /* 0x000fe400020f0eff */
[----:B0-----:R-:W-:-:S04]  /*eb70*/  @!P2 LEA R230, P4, R231, R14, 0x2 ;  /* 0x0000000ee7e6a211 */ /* 0x001fc800078810ff */
[----:B------:R-:W-:Y:S02]  /*eb80*/  @!P2 LEA.HI.X R231, R231, R15, R232, 0x2, P4 ;  /* 0x0000000fe7e7a211 */ /* 0x000fe400020f14e8 */
[----:B------:R-:W-:-:S03]  /*eb90*/  ISETP.GE.OR P4, PT, R234, R123, P1 ;  /* 0x0000007bea00720c */ /* 0x000fc60000f86670 */
[----:B------:R0:W5:Y:S01]  /*eba0*/  @!P2 LDG.E R219, desc[UR36][R230.64] ;  /* 0x00000024e6dba981 */ /* 0x000162000c1e1900 */
[----:B--2---:R-:W-:-:S09]  /*ebb0*/  @!P5 IMAD R14, R128, R235, R233 ;  /* 0x000000eb800ed224 */ /* 0x004fd200078e02e9 */
[----:B------:R-:W2:Y:S01]  /*ebc0*/  @!P4 LDG.E R235, desc[UR36][R12.64] ;  /* 0x000000240cebc981 */ /* 0x000ea2000c1e1900 */
[----:B------:R-:W-:-:S04]  /*ebd0*/  @!P5 IADD3 R15, P2, PT, R122, R14, RZ ;  /* 0x0000000e7a0fd210 */ /* 0x000fc80007f5e0ff */
[----:B------:R-:W-:Y:S02]  /*ebe0*/  @!P5 LEA.HI.X.SX32 R14, R14, R127, 0x1, P2 ;  /* 0x0000007f0e0ed211 */ /* 0x000fe400010f0eff */
[----:B-1----:R-:W-:-:S04]  /*ebf0*/  @!P5 LEA R228, P2, R15, R130, 0x2 ;  /* 0x000000820fe4d211 */ /* 0x002fc800078410ff */
[----:B------:R-:W-:Y:S02]  /*ec00*/  @!P5 LEA.HI.X R229, R15, R131, R14, 0x2, P2 ;  /* 0x000000830fe5d211 */ /* 0x000fe400010f140e */
[----:B------:R-:W-:Y:S01]  /*ec10*/  ISETP.GE.OR P2, PT, R226, R123, P1 ;  /* 0x0000007be200720c */ /* 0x000fe20000f46670 */
[----:B------:R-:W1:Y:S02]  /*ec20*/  @!P4 LDC.64 R14, c[0x0][0x3b8] ;  /* 0x0000ee00ff0ecb82 */ /* 0x000e640000000a00 */
[----:B------:R3:W5:Y:S10]  /*ec30*/  @!P5 LDG.E R215, desc[UR36][R228.64] ;  /* 0x00000024e4d7d981 */ /* 0x000774000c1e1900 */
[----:B------:R-:W4:Y:S01]  /*ec40*/  @!P2 LDG.E R233, desc[UR36][R12.64] ;  /* 0x000000240ce9a981 */ /* 0x000f22000c1e1900 */
[----:B------:R-:W3:Y:S01]  /*ec50*/  @!P2 LDC.64 R130, c[0x0][0x3b8] ;  /* 0x0000ee00ff82ab82 */ /* 0x000ee20000000a00 */
[----:B------:R-:W-:-:S02]  /*ec60*/  IMAD.IADD R236, R222, 0x1, R11 ;  /* 0x00000001deec7824 */ /* 0x000fc400078e020b */
[----:B--2---:R-:W-:-:S05]  /*ec70*/  @!P4 IMAD R232, R128, R235, R234 ;  /* 0x000000eb80e8c224 */ /* 0x004fca00078e02ea */
[----:B0-----:R-:W-:Y:S01]  /*ec80*/  @!P4 IADD3 R231, P5, PT, R122, R232, RZ ;  /* 0x000000e87ae7c210 */ /* 0x001fe20007fbe0ff */
[----:B------:R-:W-:-:S03]  /*ec90*/  IMAD R234, R11, 0x80, R226 ;  /* 0x000000800bea7824 */ /* 0x000fc600078e02e2 */
[----:B------:R-:W-:Y:S02]  /*eca0*/  @!P4 LEA.HI.X.SX32 R232, R232, R127, 0x1, P5 ;  /* 0x0000007fe8e8c211 */ /* 0x000fe400028f0eff */
[----:B-1----:R-:W-:-:S04]  /*ecb0*/  @!P4 LEA R230, P5, R231, R14, 0x2 ;  /* 0x0000000ee7e6c211 */ /* 0x002fc800078a10ff */
[----:B------:R-:W-:Y:S02]  /*ecc0*/  @!P4 LEA.HI.X R231, R231, R15, R232, 0x2, P5 ;  /* 0x0000000fe7e7c211 */ /* 0x000fe400028f14e8 */
[----:B------:R-:W-:-:S03]  /*ecd0*/  ISETP.GE.OR P5, PT, R234, R123, P1 ;  /* 0x0000007bea00720c */ /* 0x000fc60000fa6670 */
[----:B------:R0:W5:Y:S01]  /*ece0*/  @!P4 LDG.E R207, desc[UR36][R230.64] ;  /* 0x00000024e6cfc981 */ /* 0x000162000c1e1900 */
[----:B----4-:R-:W-:Y:S02]  /*ecf0*/  @!P2 IMAD R233, R128, R233, R226 ;  /* 0x000000e980e9a224 */ /* 0x010fe400078e02e2 */
[----:B------:R-:W-:-:S07]  /*ed00*/  IMAD.SHL.U32 R232, R236, 0x4, RZ ;  /* 0x00000004ece87824 */ /* 0x000fce00078e00ff */
[----:B------:R-:W2:Y:S01]  /*ed10*/  @!P5 LDG.E R237, desc[UR36][R12.64] ;  /* 0x000000240cedd981 */ /* 0x000ea2000c1e1900 */
[----:B------:R-:W-:-:S04]  /*ed20*/  @!P2 IADD3 R14, P4, PT, R122, R233, RZ ;  /* 0x000000e97a0ea210 */ /* 0x000fc80007f9e0ff */
[----:B------:R-:W-:Y:S02]  /*ed30*/  @!P2 LEA.HI.X.SX32 R233, R233, R127, 0x1, P4 ;  /* 0x0000007fe9e9a211 */ /* 0x000fe400020f0eff */
[----:B---3--:R-:W-:-:S04]  /*ed40*/  @!P2 LEA R228, P4, R14, R130, 0x2 ;  /* 0x000000820ee4a211 */ /* 0x008fc800078810ff */
[----:B------:R-:W-:Y:S02]  /*ed50*/  @!P2 LEA.HI.X R229, R14, R131, R233, 0x2, P4 ;  /* 0x000000830ee5a211 */ /* 0x000fe400020f14e9 */
[----:B------:R-:W-:Y:S01]  /*ed60*/  ISETP.GE.OR P4, PT, R232, R123, P1 ;  /* 0x0000007be800720c */ /* 0x000fe20000f86670 */
[----:B------:R-:W0:Y:S02]  /*ed70*/  @!P5 LDC.64 R14, c[0x0][0x3b8] ;  /* 0x0000ee00ff0edb82 */ /* 0x000e240000000a00 */
[----:B------:R1:W5:Y:S10]  /*ed80*/  @!P2 LDG.E R223, desc[UR36][R228.64] ;  /* 0x00000024e4dfa981 */ /* 0x000374000c1e1900 */
[----:B------:R-:W3:Y:S01]  /*ed90*/  @!P4 LDG.E R235, desc[UR36][R12.64] ;  /* 0x000000240cebc981 */ /* 0x000ee2000c1e1900 */
[----:B------:R-:W1:Y:S01]  /*eda0*/  @!P4 LDC.64 R130, c[0x0][0x3b8] ;  /* 0x0000ee00ff82cb82 */ /* 0x000e620000000a00 */
[----:B------:R-:W-:-:S02]  /*edb0*/  IMAD R233, R11, 0x8, R232 ;  /* 0x000000080be97824 */ /* 0x000fc400078e02e8 */
[----:B--2---:R-:W-:-:S05]  /*edc0*/  @!P5 IMAD R222, R128, R237, R234 ;  /* 0x000000ed80ded224 */ /* 0x004fca00078e02ea */
[----:B------:R-:W-:-:S04]  /*edd0*/  @!P5 IADD3 R226, P2, PT, R122, R222, RZ ;  /* 0x000000de7ae2d210 */ /* 0x000fc80007f5e0ff */
[----:B------:R-:W-:Y:S02]  /*ede0*/  @!P5 LEA.HI.X.SX32 R222, R222, R127, 0x1, P2 ;  /* 0x0000007fdeded211 */ /* 0x000fe400010f0eff */
[----:B0-----:R-:W-:-:S04]  /*edf0*/  @!P5 LEA R230, P2, R226, R14, 0x2 ;  /* 0x0000000ee2e6d211 */ /* 0x001fc800078410ff */
[----:B------:R-:W-:Y:S02]  /*ee00*/  @!P5 LEA.HI.X R231, R226, R15, R222, 0x2, P2 ;  /* 0x0000000fe2e7d211 */ /* 0x000fe400010f14de */
[----:B------:R-:W-:-:S03]  /*ee10*/  ISETP.GE.OR P2, PT, R233, R123, P1 ;  /* 0x0000007be900720c */ /* 0x000fc60000f46670 */
[----:B------:R0:W5:Y:S01]  /*ee20*/  @!P5 LDG.E R191, desc[UR36][R230.64] ;  /* 0x00000024e6bfd981 */ /* 0x000162000c1e1900 */
[----:B---3--:R-:W-:Y:S02]  /*ee30*/  @!P4 IMAD R14, R128, R235, R232 ;  /* 0x000000eb800ec224 */ /* 0x008fe400078e02e8 */
[----:B------:R-:W-:-:S07]  /*ee40*/  IMAD R232, R11, 0x4, R236 ;  /* 0x000000040be87824 */ /* 0x000fce00078e02ec */
[----:B------:R-:W2:Y:S01]  /*ee50*/  @!P2 LDG.E R222, desc[UR36][R12.64] ;  /* 0x000000240cdea981 */ /* 0x000ea2000c1e1900 */
[----:B------:R-:W-:Y:S01]  /*ee60*/  @!P4 IADD3 R15, P5, PT, R122, R14, RZ ;  /* 0x0000000e7a0fc210 */ /* 0x000fe20007fbe0ff */
[----:B------:R-:W-:-:S03]  /*ee70*/  IMAD.SHL.U32 R234, R232, 0x4, RZ ;  /* 0x00000004e8ea7824 */ /* 0x000fc600078e00ff */
[----:B------:R-:W-:Y:S02]  /*ee80*/  @!P4 LEA.HI.X.SX32 R14, R14, R127, 0x1, P5 ;  /* 0x0000007f0e0ec211 */ /* 0x000fe400028f0eff */
[----:B-1----:R-:W-:-:S04]  /*ee90*/  @!P4 LEA R228, P5, R15, R130, 0x2 ;  /* 0x000000820fe4c211 */ /* 0x002fc800078a10ff */
[----:B------:R-:W-:Y:S02]  /*eea0*/  @!P4 LEA.HI.X R229, R15, R131, R14, 0x2, P5 ;  /* 0x000000830fe5c211 */ /* 0x000fe400028f140e */
[----:B------:R-:W-:Y:S01]  /*eeb0*/  ISETP.GE.OR P5, PT, R234, R123, P1 ;  /* 0x0000007bea00720c */ /* 0x000fe20000fa6670 */
[----:B------:R-:W0:Y:S02]  /*eec0*/  @!P2 LDC.64 R14, c[0x0][0x3b8] ;  /* 0x0000ee00ff0eab82 */ /* 0x000e240000000a00 */
[----:B------:R1:W5:Y:S10]  /*eed0*/  @!P4 LDG.E R218, desc[UR36][R228.64] ;  /* 0x00000024e4dac981 */ /* 0x000374000c1e1900 */
[----:B------:R-:W3:Y:S01]  /*eee0*/  @!P5 LDG.E R235, desc[UR36][R12.64] ;  /* 0x000000240cebd981 */ /* 0x000ee2000c1e1900 */
[----:B------:R-:W1:Y:S01]  /*eef0*/  @!P5 LDC.64 R130, c[0x0][0x3b8] ;  /* 0x0000ee00ff82db82 */ /* 0x000e620000000a00 */
[----:B------:R-:W-:-:S02]  /*ef00*/  IMAD.IADD R232, R232, 0x1, R11 ;  /* 0x00000001e8e87824 */ /* 0x000fc400078e020b */
[----:B--2---:R-:W-:-:S05]  /*ef10*/  @!P2 IMAD R222, R128, R222, R233 ;  /* 0x000000de80dea224 */ /* 0x004fca00078e02e9 */
[----:B------:R-:W-:Y:S01]  /*ef20*/  @!P2 IADD3 R226, P4, PT, R122, R222, RZ ;  /* 0x000000de7ae2a210 */ /* 0x000fe20007f9e0ff */
[----:B------:R-:W-:-:S03]  /*ef30*/  IMAD.SHL.U32 R233, R232, 0x4, RZ ;  /* 0x00000004e8e97824 */ /* 0x000fc600078e00ff */
[----:B------:R-:W-:Y:S02]  /*ef40*/  @!P2 LEA.HI.X.SX32 R222, R222, R127, 0x1, P4 ;  /* 0x0000007fdedea211 */ /* 0x000fe400020f0eff */
[----:B0-----:R-:W-:-:S04]  /*ef50*/  @!P2 LEA R230, P4, R226, R14, 0x2 ;  /* 0x0000000ee2e6a211 */ /* 0x001fc800078810ff */
[----:B------:R-:W-:Y:S02]  /*ef60*/  @!P2 LEA.HI.X R231, R226, R15, R222, 0x2, P4 ;  /* 0x0000000fe2e7a211 */ /* 0x000fe400020f14de */
[----:B------:R-:W-:Y:S01]  /*ef70*/  ISETP.GE.OR P4, PT, R233, R123, P1 ;  /* 0x0000007be900720c */ /* 0x000fe20000f86670 */
[----:B------:R-:W-:Y:S02]  /*ef80*/  IMAD.IADD R232, R232, 0x1, R11 ;  /* 0x00000001e8e87824 */ /* 0x000fe400078e020b */
[----:B------:R0:W5:Y:S01]  /*ef90*/  @!P2 LDG.E R216, desc[UR36][R230.64] ;  /* 0x00000024e6d8a981 */ /* 0x000162000c1e1900 */
[----:B---3--:R-:W-:-:S09]  /*efa0*/  @!P5 IMAD R14, R128, R235, R234 ;  /* 0x000000eb800ed224 */ /* 0x008fd200078e02ea */
        /* <DEDUP_REMOVED lines=85> */
[----:B------:R-:W-:Y:S02]  /*f500*/  IMAD R232, R11, 0x2, R232 ;  /* 0x000000020be87824 */ /* 0x000fe400078e02e8 */
        /* <DEDUP_REMOVED lines=455> */
[----:B------:R-:W-:-:S04]  /*11180*/  @!P4 IADD3 R226, P5, PT, R122, R222, RZ ;  /* 0x000000de7ae2c210 */ /* 0x000fc80007fbe0ff */
[----:B------:R-:W-:Y:S02]  /*11190*/  @!P4 LEA.HI.X.SX32 R222, R222, R127, 0x1, P5 ;  /* 0x0000007fdedec211 */ /* 0x000fe400028f0eff */
[----:B0-----:R-:W-:-:S04]  /*111a0*/  @!P4 LEA R230, P5, R226, R14, 0x2 ;  /* 0x0000000ee2e6c211 */ /* 0x001fc800078a10ff */
[----:B------:R-:W-:Y:S01]  /*111b0*/  @!P4 LEA.HI.X R231, R226, R15, R222, 0x2, P5 ;  /* 0x0000000fe2e7c211 */ /* 0x000fe200028f14de */
[----:B------:R-:W-:-:S04]  /*111c0*/  IMAD.SHL.U32 R222, R232, 0x4, RZ ;  /* 0x00000004e8de7824 */ /* 0x000fc800078e00ff */
[----:B------:R0:W5:Y:S01]  /*111d0*/  @!P4 LDG.E R165, desc[UR36][R230.64] ;  /* 0x00000024e6a5c981 */ /* 0x000162000c1e1900 */
[----:B------:R-:W-:Y:S01]  /*111e0*/  ISETP.GE.OR P5, PT, R222, R123, P1 ;  /* 0x0000007bde00720c */ /* 0x000fe20000fa6670 */
[----:B---3--:R-:W-:Y:S02]  /*111f0*/  @!P2 IMAD R14, R128, R235, R234 ;  /* 0x000000eb800ea224 */ /* 0x008fe400078e02ea */
[----:B------:R-:W-:-:S03]  /*11200*/  IMAD.IADD R232, R232, 0x1, R11 ;  /* 0x00000001e8e87824 */ /* 0x000fc600078e020b */
[----:B------:R-:W-:Y:S01]  /*11210*/  @!P2 IADD3 R15, P4, PT, R122, R14, RZ ;  /* 0x0000000e7a0fa210 */ /* 0x000fe20007f9e0ff */
[----:B------:R-:W-:-:S03]  /*11220*/  IMAD.SHL.U32 R233, R232, 0x4, RZ ;  /* 0x00000004e8e97824 */ /* 0x000fc600078e00ff */
[----:B------:R-:W-:Y:S02]  /*11230*/  @!P2 LEA.HI.X.SX32 R14, R14, R127, 0x1, P4 ;  /* 0x0000007f0e0ea211 */ /* 0x000fe400020f0eff */
[----:B-1----:R-:W-:-:S04]  /*11240*/  @!P2 LEA R228, P4, R15, R130, 0x2 ;  /* 0x000000820fe4a211 */ /* 0x002fc800078810ff */
[----:B------:R-:W-:Y:S02]  /*11250*/  @!P2 LEA.HI.X R229, R15, R131, R14, 0x2, P4 ;  /* 0x000000830fe5a211 */ /* 0x000fe400020f140e */
[----:B------:R-:W2:Y:S01]  /*11260*/  @!P5 LDG.E R131, desc[UR36][R12.64] ;  /* 0x000000240c83d981 */ /* 0x000ea2000c1e1900 */
[----:B------:R-:W-:Y:S01]  /*11270*/  ISETP.GE.OR P4, PT, R233, R123, P1 ;  /* 0x0000007be900720c */ /* 0x000fe20000f86670 */
[----:B------:R-:W1:Y:S02]  /*11280*/  @!P5 LDC.64 R14, c[0x0][0x3b8] ;  /* 0x0000ee00ff0edb82 */ /* 0x000e640000000a00 */
[----:B------:R3:W5:Y:S10]  /*11290*/  @!P2 LDG.E R162, desc[UR36][R228.64] ;  /* 0x00000024e4a2a981 */ /* 0x000774000c1e1900 */
[----:B------:R-:W4:Y:S01]  /*112a0*/  @!P4 LDG.E R234, desc[UR36][R12.64] ;  /* 0x000000240ceac981 */ /* 0x000f22000c1e1900 */
[----:B------:R-:W-:-:S02]  /*112b0*/  IMAD.IADD R232, R232, 0x1, R11 ;  /* 0x00000001e8e87824 */ /* 0x000fc400078e020b */
[----:B--2---:R-:W-:Y:S02]  /*112c0*/  @!P5 IMAD R222, R128, R131, R222 ;  /* 0x0000008380ded224 */ /* 0x004fe400078e02de */
[----:B------:R-:W3:Y:S03]  /*112d0*/  @!P4 LDC.64 R130, c[0x0][0x3b8] ;  /* 0x0000ee00ff82cb82 */ /* 0x000ee60000000a00 */
[----:B------:R-:W-:-:S04]  /*112e0*/  @!P5 IADD3 R226, P2, PT, R122, R222, RZ ;  /* 0x000000de7ae2d210 */ /* 0x000fc80007f5e0ff */
[----:B0-----:R-:W-:Y:S02]  /*112f0*/  @!P5 LEA.HI.X.SX32 R230, R222, R127, 0x1, P2 ;  /* 0x0000007fdee6d211 */ /* 0x001fe400010f0eff */
[----:B-1----:R-:W-:Y:S01]  /*11300*/  @!P5 LEA R14, P2, R226, R14, 0x2 ;  /* 0x0000000ee20ed211 */ /* 0x002fe200078410ff */
[----:B----4-:R-:W-:-:S03]  /*11310*/  @!P4 IMAD R222, R128, R234, R233 ;  /* 0x000000ea80dec224 */ /* 0x010fc600078e02e9 */
[----:B------:R-:W-:Y:S01]  /*11320*/  @!P5 LEA.HI.X R15, R226, R15, R230, 0x2, P2 ;  /* 0x0000000fe20fd211 */ /* 0x000fe200010f14e6 */
[C---:B------:R-:W-:Y:S02]  /*11330*/  IMAD.SHL.U32 R230, R232.reuse, 0x4, RZ ;  /* 0x00000004e8e67824 */ /* 0x040fe400078e00ff */
[----:B------:R-:W-:Y:S01]  /*11340*/  IMAD.IADD R232, R232, 0x1, R11 ;  /* 0x00000001e8e87824 */ /* 0x000fe200078e020b */
[----:B------:R-:W-:Y:S01]  /*11350*/  @!P4 IADD3 R226, P2, PT, R122, R222, RZ ;  /* 0x000000de7ae2c210 */ /* 0x000fe20007f5e0ff */
[----:B------:R0:W5:Y:S01]  /*11360*/  @!P5 LDG.E R163, desc[UR36][R14.64] ;  /* 0x000000240ea3d981 */ /* 0x000162000c1e1900 */
[----:B------:R-:W-:Y:S01]  /*11370*/  ISETP.GE.OR P5, PT, R230, R123, P1 ;  /* 0x0000007be600720c */ /* 0x000fe20000fa6670 */
[----:B------:R-:W-:Y:S01]  /*11380*/  IMAD.SHL.U32 R231, R232, 0x4, RZ ;  /* 0x00000004e8e77824 */ /* 0x000fe200078e00ff */
[----:B------:R-:W-:Y:S02]  /*11390*/  @!P4 LEA.HI.X.SX32 R222, R222, R127, 0x1, P2 ;  /* 0x0000007fdedec211 */ /* 0x000fe400010f0eff */
[----:B---3--:R-:W-:-:S04]  /*113a0*/  @!P4 LEA R228, P2, R226, R130, 0x2 ;  /* 0x00000082e2e4c211 */ /* 0x008fc800078410ff */
[----:B------:R-:W-:Y:S02]  /*113b0*/  @!P4 LEA.HI.X R229, R226, R131, R222, 0x2, P2 ;  /* 0x00000083e2e5c211 */ /* 0x000fe400010f14de */
[----:B------:R-:W-:-:S03]  /*113c0*/  ISETP.GE.AND P2, PT, R231, R123, PT ;  /* 0x0000007be700720c */ /* 0x000fc60003f46270 */
[----:B0-----:R-:W0:Y:S01]  /*113d0*/  @!P5 LDC.64 R14, c[0x0][0x3b8] ;  /* 0x0000ee00ff0edb82 */ /* 0x001e220000000a00 */
[----:B------:R1:W5:Y:S01]  /*113e0*/  @!P4 LDG.E R160, desc[UR36][R228.64] ;  /* 0x00000024e4a0c981 */ /* 0x000362000c1e1900 */
[----:B------:R-:W-:-:S03]  /*113f0*/  ISETP.GE.OR P2, PT, R220, R227, P2 ;  /* 0x000000e3dc00720c */ /* 0x000fc60001746670 */
[----:B------:R-:W2:Y:S10]  /*11400*/  @!P5 LDG.E R227, desc[UR36][R12.64] ;  /* 0x000000240ce3d981 */ /* 0x000eb4000c1e1900 */
[----:B------:R-:W3:Y:S01]  /*11410*/  @!P2 LDG.E R222, desc[UR36][R12.64] ;  /* 0x000000240cdea981 */ /* 0x000ee2000c1e1900 */
[----:B------:R-:W4:Y:S01]  /*11420*/  @!P2 LDC.64 R130, c[0x0][0x3b8] ;  /* 0x0000ee00ff82ab82 */ /* 0x000f220000000a00 */
[----:B--2---:R-:W-:-:S05]  /*11430*/  @!P5 IMAD R220, R128, R227, R230 ;  /* 0x000000e380dcd224 */ /* 0x004fca00078e02e6 */
[----:B------:R-:W-:-:S04]  /*11440*/  @!P5 IADD3 R226, P4, PT, R122, R220, RZ ;  /* 0x000000dc7ae2d210 */ /* 0x000fc80007f9e0ff */
[----:B------:R-:W-:Y:S01]  /*11450*/  @!P5 LEA.HI.X.SX32 R220, R220, R127, 0x1, P4 ;  /* 0x0000007fdcdcd211 */ /* 0x000fe200020f0eff */
[----:B---3--:R-:W-:Y:S01]  /*11460*/  @!P2 IMAD R222, R128, R222, R231 ;  /* 0x000000de80dea224 */ /* 0x008fe200078e02e7 */
[----:B0-----:R-:W-:-:S04]  /*11470*/  @!P5 LEA R14, P4, R226, R14, 0x2 ;  /* 0x0000000ee20ed211 */ /* 0x001fc800078810ff */
[----:B------:R-:W-:Y:S02]  /*11480*/  @!P5 LEA.HI.X R15, R226, R15, R220, 0x2, P4 ;  /* 0x0000000fe20fd211 */ /* 0x000fe400020f14dc */
[----:B------:R-:W-:-:S03]  /*11490*/  @!P2 IADD3 R220, P4, PT, R122, R222, RZ ;  /* 0x000000de7adca210 */ /* 0x000fc60007f9e0ff */
[----:B------:R1:W5:Y:S01]  /*114a0*/  @!P5 LDG.E R161, desc[UR36][R14.64] ;  /* 0x000000240ea1d981 */ /* 0x000362000c1e1900 */
[----:B------:R-:W-:Y:S02]  /*114b0*/  @!P2 LEA.HI.X.SX32 R222, R222, R127, 0x1, P4 ;  /* 0x0000007fdedea211 */ /* 0x000fe400020f0eff */
[----:B----4-:R-:W-:-:S04]  /*114c0*/  @!P2 LEA R130, P4, R220, R130, 0x2 ;  /* 0x00000082dc82a211 */ /* 0x010fc800078810ff */
[----:B------:R-:W-:-:S05]  /*114d0*/  @!P2 LEA.HI.X R131, R220, R131, R222, 0x2, P4 ;  /* 0x00000083dc83a211 */ /* 0x000fca00020f14de */
[----:B------:R1:W5:Y:S01]  /*114e0*/  @!P2 LDG.E R158, desc[UR36][R130.64] ;  /* 0x00000024829ea981 */ /* 0x000362000c1e1900 */
[----:B------:R-:W-:Y:S01]  /*114f0*/  IMAD.IADD R11, R232, 0x1, R11 ;  /* 0x00000001e80b7824 */ /* 0x000fe200078e020b */
[----:B------:R-:W-:Y:S06]  /*11500*/  @P1 BRA `(.L_x_2370) ;  /* 0x00000000002c1947 */ /* 0x000fec0003800000 */
[----:B------:R-:W-:Y:S02]  /*11510*/  IMAD.SHL.U32 R11, R11, 0x4, RZ ;  /* 0x000000040b0b7824 */ /* 0x000fe400078e00ff */
[----:B------:R-:W-:-:S03]  /*11520*/  IMAD.MOV.U32 R159, RZ, RZ, RZ ;  /* 0x000000ffff9f7224 */ /* 0x000fc600078e00ff */
[----:B------:R-:W-:-:S13]  /*11530*/  ISETP.GE.AND P2, PT, R11, R123, PT ;  /* 0x0000007b0b00720c */ /* 0x000fda0003f46270 */
[----:B------:R-:W-:Y:S05]  /*11540*/  @P2 BRA `(.L_x_2370) ;  /* 0x00000000001c2947 */ /* 0x000fea0003800000 */
[----:B------:R-:W2:Y:S02]  /*11550*/  LDG.E R12, desc[UR36][R12.64] ;  /* 0x000000240c0c7981 */ /* 0x000ea4000c1e1900 */
[----:B--2---:R-:W-:-:S05]  /*11560*/  IMAD R11, R128, R12, R11 ;  /* 0x0000000c800b7224 */ /* 0x004fca00078e020b */
[----:B-1----:R-:W-:-:S04]  /*11570*/  IADD3 R15, P2, PT, R122, R11, RZ ;  /* 0x0000000b7a0f7210 */ /* 0x002fc80007f5e0ff */
[----:B------:R-:W-:Y:S02]  /*11580*/  LEA.HI.X.SX32 R130, R11, R127, 0x1, P2 ;  /* 0x0000007f0b827211 */ /* 0x000fe400010f0eff */
[----:B------:R-:W-:-:S04]  /*11590*/  LEA R14, P2, R15, UR12, 0x2 ;  /* 0x0000000c0f0e7c11 */ /* 0x000fc8000f8410ff */
[----:B------:R-:W-:-:S05]  /*115a0*/  LEA.HI.X R15, R15, UR13, R130, 0x2, P2 ;  /* 0x0000000d0f0f7c11 */ /* 0x000fca00090f1482 */
[----:B------:R0:W5:Y:S04]  /*115b0*/  LDG.E R159, desc[UR36][R14.64] ;  /* 0x000000240e9f7981 */ /* 0x000168000c1e1900 */
.L_x_2370:
[----:B------:R-:W-:Y:S05]  /*115c0*/  BSYNC.RECONVERGENT B0 ;  /* 0x0000000000007941 */ /* 0x000fea0003800200 */
.L_x_2241:
[----:B-----5:R-:W-:Y:S01]  /*115d0*/  FMUL.FTZ R11, R155, R218 ;  /* 0x000000da9b0b7220 */ /* 0x020fe20000410000 */
[----:B01234-:R-:W0:Y:S01]  /*115e0*/  S2R R14, SR_TID.X ;  /* 0x00000000000e7919 */ /* 0x01fe220000002100 */
[----:B------:R-:W-:Y:S02]  /*115f0*/  UMOV UR4, 0xffffffff ;  /* 0xffffffff00047882 */ /* 0x000fe40000000000 */
[----:B------:R-:W-:-:S04]  /*11600*/  FFMA.FTZ R11, R156, R223, R11 ;  /* 0x000000df9c0b7223 */ /* 0x000fc8000001000b */
[----:B------:R-:W-:-:S04]  /*11610*/  FFMA.FTZ R12, R154, R221, R11 ;  /* 0x000000dd9a0c7223 */ /* 0x000fc8000001000b */
[----:B------:R-:W-:-:S04]  /*11620*/  FFMA.FTZ R11, R153, R216, R12 ;  /* 0x000000d8990b7223 */ /* 0x000fc8000001000c */
[----:B------:R-:W-:-:S04]  /*11630*/  FFMA.FTZ R12, R152, R219, R11 ;  /* 0x000000db980c7223 */ /* 0x000fc8000001000b */
[----:B------:R-:W-:-:S04]  /*11640*/  FFMA.FTZ R11, R151, R214, R12 ;  /* 0x000000d6970b7223 */ /* 0x000fc8000001000c */
[----:B------:R-:W-:-:S04]  /*11650*/  FFMA.FTZ R12, R150, R217, R11 ;  /* 0x000000d9960c7223 */ /* 0x000fc8000001000b */
[----:B------:R-:W-:-:S04]  /*11660*/  FFMA.FTZ R11, R149, R212, R12 ;  /* 0x000000d4950b7223 */ /* 0x000fc8000001000c */
[----:B------:R-:W-:Y:S01]  /*11670*/  FFMA.FTZ R12, R148, R215, R11 ;  /* 0x000000d7940c7223 */ /* 0x000fe2000001000b */
[----:B0-----:R-:W-:-:S03]  /*11680*/  LOP3.LUT R130, R14, 0x3, RZ, 0xc0, !PT ;  /* 0x000000030e827812 */ /* 0x001fc600078ec0ff */
[----:B------:R-:W-:-:S04]  /*11690*/  FFMA.FTZ R11, R147, R210, R12 ;  /* 0x000000d2930b7223 */ /* 0x000fc8000001000c */
        /* <DEDUP_REMOVED lines=54> */
[----:B------:R-:W-:Y:S06]  /*11a00*/  BRA.DIV UR4, `(.L_x_2499) ;  /* 0x0000004e04847947 */ /* 0x000fec000b800000 */
[----:B------:R-:W0:Y:S02]  /*11a10*/  SHFL.BFLY PT, R14, R13, 0x2, 0x1f ;  /* 0x0c401f000d0e7f89 */ /* 0x000e2400000e0000 */
[----:B0-----:R-:W-:-:S05]  /*11a20*/  FADD.FTZ R13, R13, R14 ;  /* 0x0000000e0d0d7221 */ /* 0x001fca0000010000 */
[----:B------:R0:W1:Y:S02]  /*11a30*/  SHFL.BFLY PT, R14, R13, 0x1, 0x1f ;  /* 0x0c201f000d0e7f89 */ /* 0x00006400000e0000 */
.L_x_2573:
[----:B------:R-:W-:Y:S01]  /*11a40*/  ISETP.NE.OR P1, PT, R130, RZ, P1 ;  /* 0x000000ff8200720c */ /* 0x000fe20000f25670 */
[----:B-1----:R-:W-:Y:S01]  /*11a50*/  FADD.FTZ R14, R13, R14 ;  /* 0x0000000e0d0e7221 */ /* 0x002fe20000010000 */
[----:B------:R-:W-:Y:S03]  /*11a60*/  BSSY.RECONVERGENT B0, `(.L_x_2500) ;  /* 0x0000018000007945 */ /* 0x000fe60003800200 */
[----:B------:R-:W-:-:S08]  /*11a70*/  FMUL.FTZ R11, R14, UR14 ;  /* 0x0000000e0e0b7c20 */ /* 0x000fd00008410000 */
[----:B------:R-:W-:Y:S05]  /*11a80*/  @P1 BRA `(.L_x_2501) ;  /* 0x0000000000541947 */ /* 0x000fea0003800000 */
[----:B------:R-:W1:Y:S01]  /*11a90*/  LDC.64 R14, c[0x0][0x448] ;  /* 0x00011200ff0e7b82 */ /* 0x000e620000000a00 */
[----:B------:R-:W-:-:S04]  /*11aa0*/  ISETP.NE.U32.AND P2, PT, RZ, UR16, PT ;  /* 0x00000010ff007c0c */ /* 0x000fc8000bf45070 */
[----:B------:R-:W-:-:S13]  /*11ab0*/  ISETP.NE.AND.EX P2, PT, RZ, UR17, PT, P2 ;  /* 0x00000011ff007c0c */ /* 0x000fda000bf45320 */
[----:B0-----:R-:W0:Y:S01]  /*11ac0*/  @P2 LDC.64 R12, c[0x0][0x438] ;  /* 0x00010e00ff0c2b82 */ /* 0x001e220000000a00 */
[----:B-1----:R-:W-:-:S04]  /*11ad0*/  ISETP.NE.U32.AND P1, PT, R14, RZ, PT ;  /* 0x000000ff0e00720c */ /* 0x002fc80003f25070 */
[----:B------:R-:W-:-:S13]  /*11ae0*/  ISETP.NE.AND.EX P1, PT, R15, RZ, PT, P1 ;  /* 0x000000ff0f00720c */ /* 0x000fda0003f25310 */
[----:B------:R-:W1:Y:S01]  /*11af0*/  @P1 LDC.64 R14, c[0x0][0x448] ;  /* 0x00011200ff0e1b82 */ /* 0x000e620000000a00 */
[----:B0-----:R-:W-:-:S06]  /*11b00*/  @P2 IMAD.WIDE R12, R124, 0x4, R12 ;  /* 0x000000047c0c2825 */ /* 0x001fcc00078e020c */
[----:B------:R-:W2:Y:S01]  /*11b10*/  @P2 LDG.E R12, desc[UR36][R12.64] ;  /* 0x000000240c0c2981 */ /* 0x000ea2000c1e1900 */
[----:B-1----:R-:W-:-:S06]  /*11b20*/  @P1 IMAD.WIDE.U32 R14, R17, 0x4, R14 ;  /* 0x00000004110e1825 */ /* 0x002fcc00078e000e */
[----:B------:R-:W3:Y:S01]  /*11b30*/  @P1 LDG.E R14, desc[UR36][R14.64] ;  /* 0x000000240e0e1981 */ /* 0x000ee2000c1e1900 */
[----:B------:R-:W-:Y:S01]  /*11b40*/  UIADD3 UR4, UPT, UPT, UR15, UR18, URZ ;  /* 0x000000120f047290 */ /* 0x000fe2000fffe0ff */
[----:B------:R-:W-:-:S05]  /*11b50*/  VIADD R130, R125, 0xffffffff ;  /* 0xffffffff7d827836 */ /* 0x000fca0000000000 */
[----:B------:R-:W-:-:S04]  /*11b60*/  @P1 ISETP.GE.AND P4, PT, R130, UR4, PT ;  /* 0x0000000482001c0c */ /* 0x000fc8000bf86270 */
[----:B------:R-:W-:-:S04]  /*11b70*/  @P1 SEL R130, R22, RZ, !P4 ;  /* 0x000000ff16821207 */ /* 0x000fc80006000000 */
[----:B------:R-:W-:-:S04]  /*11b80*/  @P1 IADD3 R130, PT, PT, R125, R130, -R16 ;  /* 0x000000827d821210 */ /* 0x000fc80007ffe810 */
[----:B------:R-:W-:Y:S01]  /*11b90*/  @P1 I2FP.F32.S32 R130, R130 ;  /* 0x0000008200821245 */ /* 0x000fe20000201400 */
[----:B--2---:R-:W-:-:S04]  /*11ba0*/  @P2 FADD.FTZ R11, R11, R12 ;  /* 0x0000000c0b0b2221 */ /* 0x004fc80000010000 */
[----:B---3--:R-:W-:-:S05]  /*11bb0*/  @P1 FFMA.FTZ R11, R130, R14, R11 ;  /* 0x0000000e820b1223 */ /* 0x008fca000001000b */
[----:B------:R1:W-:Y:S01]  /*11bc0*/  STS [R120], R11 ;  /* 0x0000000b78007388 */ /* 0x0003e20000000800 */
[----:B------:R-:W-:-:S07]  /*11bd0*/  @!P3 FMNMX.FTZ R157, R157, R11, !PT ;  /* 0x0000000b9d9db209 */ /* 0x000fce0007810000 */
.L_x_2501:
[----:B------:R-:W-:Y:S05]  /*11be0*/  BSYNC.RECONVERGENT B0 ;  /* 0x0000000000007941 */ /* 0x000fea0003800200 */
.L_x_2500:
[C---:B-1----:R-:W-:Y:S01]  /*11bf0*/  VIADD R11, R16.reuse, 0xffffffff ;  /* 0xffffffff100b7836 */ /* 0x042fe20000000000 */
[----:B------:R-:W-:Y:S01]  /*11c00*/  VIADDMNMX R12, R16, -UR19, RZ, !PT ;  /* 0x80000013100c7c46 */ /* 0x000fe2000f8001ff */
[----:B------:R-:W-:Y:S01]  /*11c10*/  VIADD R120, R120, 0x40 ;  /* 0x0000004078787836 */ /* 0x000fe20000000000 */
[----:B------:R-:W-:Y:S01]  /*11c20*/  IADD3 R118, P2, PT, R118, 0x10, RZ ;  /* 0x0000001076767810 */ /* 0x000fe20007f5e0ff */
[----:B------:R-:W-:Y:S01]  /*11c30*/  VIADD R124, R124, 0x10 ;  /* 0x000000107c7c7836 */ /* 0x000fe20000000000 */
[----:B------:R-:W-:-:S03]  /*11c40*/  IADD3 R11, PT, PT, R11, 0x7, -R12 ;  /* 0x000000070b0b7810 */ /* 0x000fc60007ffe80c */
[----:B------:R-:W-:Y:S01]  /*11c50*/  IMAD.X R119, RZ, RZ, R119, P2 ;  /* 0x000000ffff777224 */ /* 0x000fe200010e0677 */
[----:B------:R-:W-:-:S04]  /*11c60*/  SHF.R.S32.HI R14, RZ, 0x1f, R11 ;  /* 0x0000001fff0e7819 */ /* 0x000fc8000001140b */
[----:B------:R-:W-:Y:S01]  /*11c70*/  LEA.HI R14, R14, R11, RZ, 0x3 ;  /* 0x0000000b0e0e7211 */ /* 0x000fe200078f18ff */
[C---:B------:R-:W-:Y:S02]  /*11c80*/  VIADD R11, R125.reuse, 0xf ;  /* 0x0000000f7d0b7836 */ /* 0x040fe40000000000 */
[----:B------:R-:W-:Y:S01]  /*11c90*/  VIADD R125, R125, 0x10 ;  /* 0x000000107d7d7836 */ /* 0x000fe20000000000 */
[----:B0-----:R-:W-:-:S05]  /*11ca0*/  LOP3.LUT R13, R14, 0xfffffff8, RZ, 0xc0, !PT ;  /* 0xfffffff80e0d7812 */ /* 0x001fca00078ec0ff */
[----:B------:R-:W-:-:S05]  /*11cb0*/  IMAD.IADD R12, R13, 0x1, R12 ;  /* 0x000000010d0c7824 */ /* 0x000fca00078e020c */
[----:B------:R-:W-:-:S13]  /*11cc0*/  ISETP.GE.AND P1, PT, R11, R12, PT ;  /* 0x0000000c0b00720c */ /* 0x000fda0003f26270 */
[----:B------:R-:W-:Y:S05]  /*11cd0*/  @!P1 BRA `(.L_x_2502) ;  /* 0xffffff0c00c89947 */ /* 0x000fea000383ffff */
.L_x_2240:
[----:B------:R-:W-:Y:S05]  /*11ce0*/  BSYNC B1 ;  /* 0x0000000000017941 */ /* 0x000fea0003800000 */
.L_x_2239:
[----:B0-----:R-:W0:Y:S01]  /*11cf0*/  S2R R10, SR_TID.X ;  /* 0x00000000000a7919 */ /* 0x001e220000002100 */
[----:B------:R-:W2:Y:S01]  /*11d00*/  LDCU UR4, c[0x0][0x3f4] ;  /* 0x00007e80ff0477ac */ /* 0x000ea20008000800 */
[----:B------:R-:W-:Y:S01]  /*11d10*/  MOV R8, 0x400 ;  /* 0x0000040000087802 */ /* 0x000fe20000000f00 */
[----:B------:R-:W3:Y:S01]  /*11d20*/  S2R R9, SR_CgaCtaId ;  /* 0x0000000000097919 */ /* 0x000ee20000008800 */
[----:B------:R-:W-:Y:S02]  /*11d30*/  SHF.R.S32.HI R20, RZ, 0x1f, R25 ;  /* 0x0000001fff147819 */ /* 0x000fe40000011419 */
[----:B--2---:R-:W-:Y:S01]  /*11d40*/  VIADDMNMX R3, R16, -UR4, RZ, !PT ;  /* 0x8000000410037c46 */ /* 0x004fe2000f8001ff */
[----:B------:R-:W-:Y:S01]  /*11d50*/  UMOV UR4, 0xffffffff ;  /* 0xffffffff00047882 */ /* 0x000fe20000000000 */
[C---:B0-----:R-:W-:Y:S01]  /*11d60*/  LOP3.LUT R7, R10.reuse, 0x1f, RZ, 0xc0, !PT ;  /* 0x0000001f0a077812 */ /* 0x041fe200078ec0ff */
[----:B------:R-:W-:Y:S01]  /*11d70*/  IMAD.SHL.U32 R4, R10, 0x4, RZ ;  /* 0x000000040a047824 */ /* 0x000fe200078e00ff */
[----:B---3-5:R-:W-:-:S02]  /*11d80*/  LEA R22, R9, R8, 0x18 ;  /* 0x0000000809167211 */ /* 0x028fc400078ec0ff */
[----:B------:R-:W-:-:S03]  /*11d90*/  ISETP.NE.AND P0, PT, R7, RZ, PT ;  /* 0x000000ff0700720c */ /* 0x000fc60003f05270 */
[----:B------:R-:W-:Y:S01]  /*11da0*/  IMAD R6, R7, 0x4, R22 ;  /* 0x0000000407067824 */ /* 0x000fe200078e0216 */
[----:B------:R-:W-:Y:S09]  /*11db0*/  BRA.DIV UR4, `(.L_x_2503) ;  /* 0x0000004a04d87947 */ /* 0x000ff2000b800000 */
[----:B------:R-:W0:Y:S02]  /*11dc0*/  SHFL.BFLY PT, R14, R157, 0x10, 0x1f ;  /* 0x0e001f009d0e7f89 */ /* 0x000e2400000e0000 */
[----:B0-----:R-:W-:-:S05]  /*11dd0*/  FMNMX.FTZ R13, R14, R157, !PT ;  /* 0x0000009d0e0d7209 */ /* 0x001fca0007810000 */
[----:B------:R-:W0:Y:S02]  /*11de0*/  SHFL.BFLY PT, R14, R13, 0x8, 0x1f ;  /* 0x0d001f000d0e7f89 */ /* 0x000e2400000e0000 */
[----:B0-----:R-:W-:-:S05]  /*11df0*/  FMNMX.FTZ R0, R13, R14, !PT ;  /* 0x0000000e0d007209 */ /* 0x001fca0007810000 */
[----:B------:R0:W2:Y:S02]  /*11e00*/  SHFL.BFLY PT, R14, R0, 0x4, 0x1f ;  /* 0x0c801f00000e7f89 */ /* 0x0000a400000e0000 */
.L_x_2578:
[----:B------:R-:W1:Y:S01]  /*11e10*/  @!P0 S2R R12, SR_CgaCtaId ;  /* 0x00000000000c8919 */ /* 0x000e620000008800 */
[----:B------:R-:W-:Y:S01]  /*11e20*/  @!P0 MOV R5, 0x400 ;  /* 0x0000040000058802 */ /* 0x000fe20000000f00 */
[----:B------:R-:W-:Y:S05]  /*11e30*/  WARPSYNC.ALL ;  /* 0x0000000000007948 */ /* 0x000fea0003800000 */
[----:B-1----:R-:W-:Y:S02]  /*11e40*/  @!P0 LEA R11, R12, R5, 0x18 ;  /* 0x000000050c0b8211 */ /* 0x002fe400078ec0ff */
[----:B--2---:R-:W-:Y:S02]  /*11e50*/  FMNMX.FTZ R5, R0, R14, !PT ;  /* 0x0000000e00057209 */ /* 0x004fe40007810000 */
[----:B0-----:R-:W-:-:S05]  /*11e60*/  @!P0 LEA.HI R0, R10, R11, RZ, 0x1d ;  /* 0x0000000b0a008211 */ /* 0x001fca00078fe8ff */
[----:B------:R0:W-:Y:S01]  /*11e70*/  @!P0 STS [R0], R5 ;  /* 0x0000000500008388 */ /* 0x0001e20000000800 */
[----:B------:R-:W-:Y:S01]  /*11e80*/  ISETP.GT.U32.AND P0, PT, R7, 0x1, PT ;  /* 0x000000010700780c */ /* 0x000fe20003f04070 */
[----:B------:R-:W-:Y:S01]  /*11e90*/  BAR.SYNC.DEFER_BLOCKING 0x0 ;  /* 0x0000000000007b1d */ /* 0x000fe20000010000 */
[----:B0-----:R-:W-:Y:S02]  /*11ea0*/  IMAD.MOV.U32 R0, RZ, RZ, -0x800001 ;  /* 0xff7fffffff007424 */ /* 0x001fe400078e00ff */
[----:B------:R-:W-:-:S03]  /*11eb0*/  IMAD.MOV.U32 R14, RZ, RZ, RZ ;  /* 0x000000ffff0e7224 */ /* 0x000fc600078e00ff */
[----:B------:R-:W-:Y:S06]  /*11ec0*/  BSSY.RECONVERGENT B0, `(.L_x_2504) ;  /* 0x0000151000007945 */ /* 0x000fec0003800200 */
[----:B------:R-:W0:Y:S04]  /*11ed0*/  @!P0 LDS R0, [R6] ;  /* 0x0000000006008984 */ /* 0x000e280000000800 */
[----:B0-----:R-:W0:Y:S02]  /*11ee0*/  SHFL.BFLY PT, R5, R0, 0x1, 0x1f ;  /* 0x0c201f0000057f89 */ /* 0x001e2400000e0000 */
[----:B0-----:R-:W-:Y:S01]  /*11ef0*/  FMNMX.FTZ R11, R5, R0, !PT ;  /* 0x00000000050b7209 */ /* 0x001fe20007810000 */
[----:B------:R-:W-:-:S04]  /*11f00*/  IMAD.IADD R5, R10, 0x1, R3 ;  /* 0x000000010a057824 */ /* 0x000fc800078e0203 */
        /* <DEDUP_REMOVED lines=10> */
[----:B------:R-:W-:-:S03]  /*11fb0*/  IMAD.MOV.U32 R14, RZ, RZ, RZ ;  /* 0x000000ffff0e7224 */ /* 0x000fc600078e00ff */
[----:B------:R-:W-:-:S04]  /*11fc0*/  IADD3 R0, PT, PT, -R3, R0, R11 ;  /* 0x0000000003007210 */ /* 0x000fc80007ffe10b */
[C---:B------:R-:W-:Y:S02]  /*11fd0*/  LOP3.LUT R11, R0.reuse, 0xc0, RZ, 0xc0, !PT ;  /* 0x000000c0000b7812 */ /* 0x040fe400078ec0ff */
[----:B------:R-:W-:Y:S02]  /*11fe0*/  ISETP.GE.U32.AND P1, PT, R0, 0xc0, PT ;  /* 0x000000c00000780c */ /* 0x000fe40003f26070 */
[----:B------:R-:W-:Y:S01]  /*11ff0*/  ISETP.NE.AND P0, PT, R11, 0xc0, PT ;  /* 0x000000c00b00780c */ /* 0x000fe20003f05270 */
[----:B------:R-:W-:-:S12]  /*12000*/  IMAD.MOV.U32 R11, RZ, RZ, R5 ;  /* 0x000000ffff0b7224 */ /* 0x000fd800078e0005 */
[----:B------:R-:W-:Y:S05]  /*12010*/  @!P0 BRA `(.L_x_2508) ;  /* 0x0000000000548947 */ /* 0x000fea0003800000 */
[----:B------:R-:W0:Y:S01]  /*12020*/  S2UR UR5, SR_CgaCtaId ;  /* 0x00000000000579c3 */ /* 0x000e220000008800 */
[----:B------:R-:W-:Y:S01]  /*12030*/  UMOV UR4, 0x400 ;  /* 0x0000040000047882 */ /* 0x000fe20000000000 */
[----:B------:R-:W-:Y:S01]  /*12040*/  LEA.HI R0, R0, 0x1, RZ, 0x1a ;  /* 0x0000000100007811 */ /* 0x000fe200078fd0ff */
[----:B------:R-:W-:Y:S01]  /*12050*/  UIADD3 UR4, UPT, UPT, UR4, 0x810, URZ ;  /* 0x0000081004047890 */ /* 0x000fe2000fffe0ff */
[----:B------:R-:W-:Y:S02]  /*12060*/  IMAD.MOV.U32 R14, RZ, RZ, RZ ;  /* 0x000000ffff0e7224 */ /* 0x000fe400078e00ff */
[----:B------:R-:W-:Y:S01]  /*12070*/  LOP3.LUT R0, R0, 0x3, RZ, 0xc0, !PT ;  /* 0x0000000300007812 */ /* 0x000fe200078ec0ff */
[----:B------:R-:W-:-:S04]  /*12080*/  IMAD.MOV.U32 R11, RZ, RZ, R5 ;  /* 0x000000ffff0b7224 */ /* 0x000fc800078e0005 */
[----:B------:R-:W-:Y:S01]  /*12090*/  IMAD.MOV R12, RZ, RZ, -R0 ;  /* 0x000000ffff0c7224 */ /* 0x000fe200078e0a00 */
[----:B0-----:R-:W-:-:S06]  /*120a0*/  ULEA UR4, UR5, UR4, 0x18 ;  /* 0x0000000405047291 */ /* 0x001fcc000f8ec0ff */
[----:B------:R-:W-:-:S07]  /*120b0*/  VIADD R0, R4, UR4 ;  /* 0x0000000404007c36 */ /* 0x000fce0008000000 */
.L_x_2509:
        /* <DEDUP_REMOVED lines=11> */
.L_x_2508:
[----:B------:R-:W-:Y:S05]  /*12170*/  BSYNC.RECONVERGENT B1 ;  /* 0x0000000000017941 */ /* 0x000fea0003800200 */
.L_x_2507:
[----:B------:R-:W-:Y:S05]  /*12180*/  @!P1 BRA `(.L_x_2505) ;  /* 0x0000001000909947 */ /* 0x000fea0003800000 */
[----:B------:R-:W0:Y:S01]  /*12190*/  S2R R13, SR_CgaCtaId ;  /* 0x00000000000d7919 */ /* 0x000e220000008800 */
[----:B------:R-:W-:Y:S01]  /*121a0*/  IMAD.IADD R0, R16, 0x1, -R11 ;  /* 0x0000000110007824 */ /* 0x000fe200078e0a0b */
[----:B------:R-:W-:Y:S01]  /*121b0*/  MOV R12, 0x400 ;  /* 0x00000400000c7802 */ /* 0x000fe20000000f00 */
[----:B------:R-:W-:Y:S01]  /*121c0*/  BSSY.RECONVERGENT B1, `(.L_x_2510) ;  /* 0x000006f000017945 */ /* 0x000fe20003800200 */
[----:B------:R-:W-:Y:S02]  /*121d0*/  PLOP3.LUT P0, PT, PT, PT, PT, 0x80, 0x8 ;  /* 0x000000000008781c */ /* 0x000fe40003f0f070 */
[----:B------:R-:W-:Y:S01]  /*121e0*/  ISETP.GT.AND P1, PT, R0, 0x300, PT ;  /* 0x000003000000780c */ /* 0x000fe20003f24270 */
[----:B------:R-:W-:Y:S02]  /*121f0*/  IMAD.SHL.U32 R0, R3, 0x4, RZ ;  /* 0x0000000403007824 */ /* 0x000fe400078e00ff */
[----:B------:R-:W-:Y:S02]  /*12200*/  VIADD R12, R12, 0x810 ;  /* 0x000008100c0c7836 */ /* 0x000fe40000000000 */
[----:B------:R-:W-:-:S03]  /*12210*/  IMAD R0, R11, 0x4, -R0 ;  /* 0x000000040b007824 */ /* 0x000fc600078e0a00 */
[----:B0-----:R-:W-:-:S04]  /*12220*/  LEA R13, R13, R12, 0x18 ;  /* 0x0000000c0d0d7211 */ /* 0x001fc800078ec0ff */
[----:B------:R-:W-:Y:S01]  /*12230*/  IADD3 R0, PT, PT, R0, 0x200, R13 ;  /* 0x0000020000007810 */ /* 0x000fe20007ffe00d */
[----:B------:R-:W-:Y:S06]  /*12240*/  @!P1 BRA `(.L_x_2511) ;  /* 0x0000000400989947 */ /* 0x000fec0003800000 */
[----:B------:R-:W-:Y:S01]  /*12250*/  PLOP3.LUT P0, PT, PT, PT, PT, 0x8, 0x80 ;  /* 0x000000000080781c */ /* 0x000fe20003f0e170 */
[----:B------:R-:W-:-:S12]  /*12260*/  VIADD R46, R16, 0xfffffd00 ;  /* 0xfffffd00102e7836 */ /* 0x000fd80000000000 */
.L_x_2512:
[----:B------:R-:W1:Y:S01]  /*12270*/  LDS R12, [R0+-0x200] ;  /* 0xfffe0000000c7984 */ /* 0x000e620000000800 */
        /* <DEDUP_REMOVED lines=13> */
[----:B0-----:R-:W-:Y:S01]  /*12350*/  FADD.FTZ R15, -R53, R13 ;  /* 0x0000000d350f7221 */ /* 0x001fe20000010100 */
[----:B------:R-:W-:Y:S02]  /*12360*/  FMUL.FTZ R12, R12, 1.4426950216293334961 ;  /* 0x3fb8aa3b0c0c7820 */ /* 0x000fe40000410000 */
[----:B------:R-:W0:Y:S01]  /*12370*/  LDS R40, [R0+0x900] ;  /* 0x0009000000287984 */ /* 0x000e220000000800 */
[----:B------:R-:W-:Y:S01]  /*12380*/  FMUL.FTZ R15, R15, 1.4426950216293334961 ;  /* 0x3fb8aa3b0f0f7820 */ /* 0x000fe20000410000 */
[C---:B--2---:R-:W-:Y:S01]  /*12390*/  FADD.FTZ R21, -R53.reuse, R21 ;  /* 0x0000001535157221 */ /* 0x044fe20000010100 */
[----:B------:R4:W2:Y:S01]  /*123a0*/  MUFU.EX2 R13, R12 ;  /* 0x0000000c000d7308 */ /* 0x0008a20000000800 */
[----:B------:R-:W0:Y:S01]  /*123b0*/  LDS R42, [R0+0xa00] ;  /* 0x000a0000002a7984 */ /* 0x000e220000000800 */
[----:B---3--:R-:W-:Y:S01]  /*123c0*/  FADD.FTZ R26, -R53, R26 ;  /* 0x0000001a351a7221 */ /* 0x008fe20000010100 */
[----:B------:R-:W-:-:S02]  /*123d0*/  FMUL.FTZ R21, R21, 1.4426950216293334961 ;  /* 0x3fb8aa3b15157820 */ /* 0x000fc40000410000 */
[----:B------:R-:W3:Y:S01]  /*123e0*/  LDS R44, [R0+0xb00] ;  /* 0x000b0000002c7984 */ /* 0x000ee20000000800 */
[----:B------:R-:W-:Y:S02]  /*123f0*/  FMUL.FTZ R26, R26, 1.4426950216293334961 ;  /* 0x3fb8aa3b1a1a7820 */ /* 0x000fe40000410000 */
[----:B------:R-:W1:Y:S01]  /*12400*/  MUFU.EX2 R15, R15 ;  /* 0x0000000f000f7308 */ /* 0x000e620000000800 */
[C---:B----4-:R-:W-:Y:S01]  /*12410*/  FADD.FTZ R12, -R53.reuse, R27 ;  /* 0x0000001b350c7221 */ /* 0x050fe20000010100 */
[----:B-----5:R-:W-:-:S03]  /*12420*/  FADD.FTZ R28, -R53, R28 ;  /* 0x0000001c351c7221 */ /* 0x020fc60000010100 */
[----:B------:R-:W-:Y:S01]  /*12430*/  FMUL.FTZ R12, R12, 1.4426950216293334961 ;  /* 0x3fb8aa3b0c0c7820 */ /* 0x000fe20000410000 */
[----:B------:R-:W-:Y:S01]  /*12440*/  FMUL.FTZ R28, R28, 1.4426950216293334961 ;  /* 0x3fb8aa3b1c1c7820 */ /* 0x000fe20000410000 */
[----:B------:R-:W-:Y:S01]  /*12450*/  FADD.FTZ R30, -R53, R30 ;  /* 0x0000001e351e7221 */ /* 0x000fe20000010100 */
[----:B------:R4:W5:Y:S01]  /*12460*/  MUFU.EX2 R27, R26 ;  /* 0x0000001a001b7308 */ /* 0x0009620000000800 */
[----:B--2---:R-:W-:Y:S01]  /*12470*/  FADD.FTZ R14, R13, R14 ;  /* 0x0000000e0d0e7221 */ /* 0x004fe20000010000 */
[C---:B------:R-:W-:Y:S01]  /*12480*/  FADD.FTZ R32, -R53.reuse, R32 ;  /* 0x0000002035207221 */ /* 0x040fe20000010100 */
[----:B------:R-:W-:Y:S01]  /*12490*/  FMUL.FTZ R30, R30, 1.4426950216293334961 ;  /* 0x3fb8aa3b1e1e7820 */ /* 0x000fe20000410000 */
[----:B------:R-:W-:Y:S02]  /*124a0*/  STS [R0+-0x200], R13 ;  /* 0xfffe000d00007388 */ /* 0x000fe40000000800 */
[----:B------:R-:W-:Y:S01]  /*124b0*/  FMUL.FTZ R32, R32, 1.4426950216293334961 ;  /* 0x3fb8aa3b20207820 */ /* 0x000fe20000410000 */
[C---:B------:R-:W-:Y:S01]  /*124c0*/  FADD.FTZ R34, -R53.reuse, R34 ;  /* 0x0000002235227221 */ /* 0x040fe20000010100 */
[----:B------:R-:W2:Y:S01]  /*124d0*/  MUFU.EX2 R21, R21 ;  /* 0x0000001500157308 */ /* 0x000ea20000000800 */
[----:B----4-:R-:W4:Y:S01]  /*124e0*/  LDS R26, [R0+0xc00] ;  /* 0x000c0000001a7984 */ /* 0x010f220000000800 */
[----:B-1----:R-:W-:Y:S01]  /*124f0*/  FADD.FTZ R14, R14, R15 ;  /* 0x0000000f0e0e7221 */ /* 0x002fe20000010000 */
[----:B------:R-:W-:Y:S01]  /*12500*/  FMUL.FTZ R34, R34, 1.4426950216293334961 ;  /* 0x3fb8aa3b22227820 */ /* 0x000fe20000410000 */
[C---:B------:R-:W-:Y:S01]  /*12510*/  FADD.FTZ R36, -R53.reuse, R36 ;  /* 0x0000002435247221 */ /* 0x040fe20000010100 */
[----:B------:R-:W-:Y:S01]  /*12520*/  STS [R0+-0x100], R15 ;  /* 0xffff000f00007388 */ /* 0x000fe20000000800 */
[----:B------:R-:W-:-:S02]  /*12530*/  FADD.FTZ R38, -R53, R38 ;  /* 0x0000002635267221 */ /* 0x000fc40000010100 */
[----:B------:R1:W3:Y:S01]  /*12540*/  MUFU.EX2 R29, R12 ;  /* 0x0000000c001d7308 */ /* 0x0002e20000000800 */
[----:B------:R-:W-:Y:S01]  /*12550*/  FMUL.FTZ R36, R36, 1.4426950216293334961 ;  /* 0x3fb8aa3b24247820 */ /* 0x000fe20000410000 */
[----:B-----5:R-:W-:Y:S01]  /*12560*/  STS [R0+0x100], R27 ;  /* 0x0001001b00007388 */ /* 0x020fe20000000800 */
[----:B------:R-:W-:Y:S01]  /*12570*/  FMUL.FTZ R38, R38, 1.4426950216293334961 ;  /* 0x3fb8aa3b26267820 */ /* 0x000fe20000410000 */
[----:B0-----:R-:W-:-:S04]  /*12580*/  FADD.FTZ R40, -R53, R40 ;  /* 0x0000002835287221 */ /* 0x001fc80000010100 */
[----:B------:R-:W0:Y:S01]  /*12590*/  MUFU.EX2 R31, R28 ;  /* 0x0000001c001f7308 */ /* 0x000e220000000800 */
[----:B-1----:R-:W1:Y:S01]  /*125a0*/  LDS R12, [R0+0xd00] ;  /* 0x000d0000000c7984 */ /* 0x002e620000000800 */
[----:B--2---:R-:W-:Y:S01]  /*125b0*/  FADD.FTZ R14, R14, R21 ;  /* 0x000000150e0e7221 */ /* 0x004fe20000010000 */
[----:B------:R-:W-:Y:S01]  /*125c0*/  FMUL.FTZ R40, R40, 1.4426950216293334961 ;  /* 0x3fb8aa3b28287820 */ /* 0x000fe20000410000 */
[C---:B------:R-:W-:Y:S01]  /*125d0*/  FADD.FTZ R42, -R53.reuse, R42 ;  /* 0x0000002a352a7221 */ /* 0x040fe20000010100 */
[C---:B---3--:R-:W-:Y:S01]  /*125e0*/  FADD.FTZ R44, -R53.reuse, R44 ;  /* 0x0000002c352c7221 */ /* 0x048fe20000010100 */
[----:B------:R-:W-:Y:S01]  /*125f0*/  FADD.FTZ R14, R14, R27 ;  /* 0x0000001b0e0e7221 */ /* 0x000fe20000010000 */
[----:B------:R-:W-:Y:S01]  /*12600*/  STS [R0], R21 ;  /* 0x0000001500007388 */ /* 0x000fe20000000800 */
[----:B------:R-:W2:Y:S01]  /*12610*/  MUFU.EX2 R33, R30 ;  /* 0x0000001e00217308 */ /* 0x000ea20000000800 */
[----:B------:R-:W-:Y:S01]  /*12620*/  FMUL.FTZ R42, R42, 1.4426950216293334961 ;  /* 0x3fb8aa3b2a2a7820 */ /* 0x000fe20000410000 */
[----:B------:R-:W-:Y:S01]  /*12630*/  FADD.FTZ R14, R14, R29 ;  /* 0x0000001d0e0e7221 */ /* 0x000fe20000010000 */
[----:B------:R-:W-:Y:S01]  /*12640*/  FMUL.FTZ R44, R44, 1.4426950216293334961 ;  /* 0x3fb8aa3b2c2c7820 */ /* 0x000fe20000410000 */
[----:B------:R-:W-:Y:S04]  /*12650*/  STS [R0+0x200], R29 ;  /* 0x0002001d00007388 */ /* 0x000fe80000000800 */
[----:B------:R-:W3:Y:S01]  /*12660*/  MUFU.EX2 R35, R32 ;  /* 0x0000002000237308 */ /* 0x000ee20000000800 */
[----:B0-----:R-:W-:Y:S01]  /*12670*/  FADD.FTZ R14, R14, R31 ;  /* 0x0000001f0e0e7221 */ /* 0x001fe20000010000 */
[----:B------:R-:W-:Y:S06]  /*12680*/  STS [R0+0x300], R31 ;  /* 0x0003001f00007388 */ /* 0x000fec0000000800 */
[----:B------:R-:W0:Y:S01]  /*12690*/  MUFU.EX2 R37, R34 ;  /* 0x0000002200257308 */ /* 0x000e220000000800 */
[----:B--2---:R-:W-:Y:S01]  /*126a0*/  FADD.FTZ R14, R14, R33 ;  /* 0x000000210e0e7221 */ /* 0x004fe20000010000 */
[----:B----4-:R-:W-:Y:S01]  /*126b0*/  FADD.FTZ R26, -R53, R26 ;  /* 0x0000001a351a7221 */ /* 0x010fe20000010100 */
[----:B------:R-:W-:Y:S03]  /*126c0*/  STS [R0+0x400], R33 ;  /* 0x0004002100007388 */ /* 0x000fe60000000800 */
[----:B------:R-:W-:-:S02]  /*126d0*/  FMUL.FTZ R26, R26, 1.4426950216293334961 ;  /* 0x3fb8aa3b1a1a7820 */ /* 0x000fc40000410000 */
[----:B------:R-:W2:Y:S01]  /*126e0*/  MUFU.EX2 R39, R36 ;  /* 0x0000002400277308 */ /* 0x000ea20000000800 */
[----:B---3--:R-:W-:Y:S01]  /*126f0*/  FADD.FTZ R14, R14, R35 ;  /* 0x000000230e0e7221 */ /* 0x008fe20000010000 */
[----:B------:R-:W-:Y:S06]  /*12700*/  STS [R0+0x500], R35 ;  /* 0x0005002300007388 */ /* 0x000fec0000000800 */
[----:B------:R-:W3:Y:S01]  /*12710*/  MUFU.EX2 R41, R38 ;  /* 0x0000002600297308 */ /* 0x000ee20000000800 */
[----:B0-----:R-:W-:Y:S01]  /*12720*/  FADD.FTZ R14, R14, R37 ;  /* 0x000000250e0e7221 */ /* 0x001fe20000010000 */
[----:B-1----:R-:W-:Y:S01]  /*12730*/  FADD.FTZ R12, -R53, R12 ;  /* 0x0000000c350c7221 */ /* 0x002fe20000010100 */
[----:B------:R-:W-:Y:S03]  /*12740*/  STS [R0+0x600], R37 ;  /* 0x0006002500007388 */ /* 0x000fe60000000800 */
[----:B------:R-:W-:-:S02]  /*12750*/  FMUL.FTZ R12, R12, 1.4426950216293334961 ;  /* 0x3fb8aa3b0c0c7820 */ /* 0x000fc40000410000 */
[----:B------:R-:W0:Y:S01]  /*12760*/  MUFU.EX2 R43, R40 ;  /* 0x00000028002b7308 */ /* 0x000e220000000800 */
[----:B--2---:R-:W-:Y:S01]  /*12770*/  FADD.FTZ R14, R14, R39 ;  /* 0x000000270e0e7221 */ /* 0x004fe20000010000 */
[----:B------:R-:W-:Y:S06]  /*12780*/  STS [R0+0x700], R39 ;  /* 0x0007002700007388 */ /* 0x000fec0000000800 */
[----:B------:R-:W1:Y:S01]  /*12790*/  MUFU.EX2 R45, R42 ;  /* 0x0000002a002d7308 */ /* 0x000e620000000800 */
[----:B---3--:R-:W-:Y:S01]  /*127a0*/  FADD.FTZ R14, R14, R41 ;  /* 0x000000290e0e7221 */ /* 0x008fe20000010000 */
        /* <DEDUP_REMOVED lines=14> */
[----:B0-----:R-:W-:Y:S01]  /*12890*/  VIADD R0, R0, 0x1000 ;  /* 0x0000100000007836 */ /* 0x001fe20000000000 */
[----:B------:R-:W-:Y:S06]  /*128a0*/  @!P1 BRA `(.L_x_2512) ;  /* 0xfffffff800709947 */ /* 0x000fec000383ffff */
.L_x_2511:
[----:B------:R-:W-:Y:S05]  /*128b0*/  BSYNC.RECONVERGENT B1 ;  /* 0x0000000000017941 */ /* 0x000fea0003800200 */
.L_x_2510:
[----:B------:R-:W-:Y:S01]  /*128c0*/  IMAD.IADD R12, R16, 0x1, -R11 ;  /* 0x00000001100c7824 */ /* 0x000fe200078e0a0b */
[----:B------:R-:W-:Y:S04]  /*128d0*/  BSSY.RECONVERGENT B1, `(.L_x_2513) ;  /* 0x0000036000017945 */ /* 0x000fe80003800200 */
        /* <DEDUP_REMOVED lines=15> */
[----:B------:R-:W-:Y:S01]  /*129d0*/  FMUL.FTZ R15, R15, 1.4426950216293334961 ;  /* 0x3fb8aa3b0f0f7820 */ /* 0x000fe20000410000 */
[C---:B--2---:R-:W-:Y:S02]  /*129e0*/  FADD.FTZ R21, -R53.reuse, R21 ;  /* 0x0000001535157221 */ /* 0x044fe40000010100 */
[----:B------:R5:W0:Y:S01]  /*129f0*/  MUFU.EX2 R13, R12 ;  /* 0x0000000c000d7308 */ /* 0x000a220000000800 */
[----:B---3--:R-:W-:Y:S01]  /*12a00*/  FADD.FTZ R26, -R53, R26 ;  /* 0x0000001a351a7221 */ /* 0x008fe20000010100 */
[----:B------:R-:W-:-:S03]  /*12a10*/  FMUL.FTZ R21, R21, 1.4426950216293334961 ;  /* 0x3fb8aa3b15157820 */ /* 0x000fc60000410000 */
[----:B------:R-:W-:Y:S01]  /*12a20*/  FMUL.FTZ R26, R26, 1.4426950216293334961 ;  /* 0x3fb8aa3b1a1a7820 */ /* 0x000fe20000410000 */
[C---:B----4-:R-:W-:Y:S02]  /*12a30*/  FADD.FTZ R28, -R53.reuse, R27 ;  /* 0x0000001b351c7221 */ /* 0x050fe40000010100 */
[----:B------:R-:W1:Y:S01]  /*12a40*/  MUFU.EX2 R15, R15 ;  /* 0x0000000f000f7308 */ /* 0x000e620000000800 */
[----:B-----5:R-:W-:Y:S01]  /*12a50*/  FADD.FTZ R12, -R53, R29 ;  /* 0x0000001d350c7221 */ /* 0x020fe20000010100 */
[----:B------:R-:W-:-:S03]  /*12a60*/  FMUL.FTZ R28, R28, 1.4426950216293334961 ;  /* 0x3fb8aa3b1c1c7820 */ /* 0x000fc60000410000 */
[----:B------:R-:W-:Y:S01]  /*12a70*/  FMUL.FTZ R12, R12, 1.4426950216293334961 ;  /* 0x3fb8aa3b0c0c7820 */ /* 0x000fe20000410000 */
[C---:B------:R-:W-:Y:S02]  /*12a80*/  FADD.FTZ R30, -R53.reuse, R30 ;  /* 0x0000001e351e7221 */ /* 0x040fe40000010100 */
        /* <DEDUP_REMOVED lines=26> */
.L_x_2514:
[----:B------:R-:W-:Y:S05]  /*12c30*/  BSYNC.RECONVERGENT B1 ;  /* 0x0000000000017941 */ /* 0x000fea0003800200 */
.L_x_2513:
[----:B------:R-:W-:-:S13]  /*12c40*/  ISETP.LT.OR P0, PT, R11, R16, P0 ;  /* 0x000000100b00720c */ /* 0x000fda0000701670 */
[----:B------:R-:W-:Y:S05]  /*12c50*/  @!P0 BRA `(.L_x_2505) ;  /* 0x0000000400dc8947 */ /* 0x000fea0003800000 */
[----:B------:R-:W1:Y:S04]  /*12c60*/  LDS R11, [R0+-0x200] ;  /* 0xfffe0000000b7984 */ /* 0x000e680000000800 */
[----:B------:R-:W0:Y:S04]  /*12c70*/  LDS R13, [R0] ;  /* 0x00000000000d7984 */ /* 0x000e280000000800 */
[----:B------:R-:W2:Y:S04]  /*12c80*/  LDS R21, [R0+0x100] ;  /* 0x0001000000157984 */ /* 0x000ea80000000800 */
[----:B------:R-:W3:Y:S01]  /*12c90*/  LDS R12, [R0+-0x100] ;  /* 0xffff0000000c7984 */ /* 0x000ee20000000800 */
        /* <DEDUP_REMOVED lines=14> */
[----:B-1----:R0:W-:Y:S04]  /*12d80*/  STS [R0], R15 ;  /* 0x0000000f00007388 */ /* 0x0021e80000000800 */
[----:B--2---:R0:W-:Y:S01]  /*12d90*/  STS [R0+-0x100], R13 ;  /* 0xffff000d00007388 */ /* 0x0041e20000000800 */
[----:B------:R-:W-:-:S04]  /*12da0*/  FADD.FTZ R14, R14, R13 ;  /* 0x0000000d0e0e7221 */ /* 0x000fc80000010000 */
[----:B------:R-:W-:Y:S01]  /*12db0*/  FADD.FTZ R14, R14, R15 ;  /* 0x0000000f0e0e7221 */ /* 0x000fe20000010000 */
[----:B---3--:R0:W-:Y:S03]  /*12dc0*/  STS [R0+0x100], R21 ;  /* 0x0001001500007388 */ /* 0x0081e60000000800 */
[----:B------:R-:W-:Y:S01]  /*12dd0*/  FADD.FTZ R14, R14, R21 ;  /* 0x000000150e0e7221 */ /* 0x000fe20000010000 */
[----:B------:R-:W-:Y:S06]  /*12de0*/  BRA `(.L_x_2505) ;  /* 0x0000000400787947 */ /* 0x000fec0003800000 */
.L_x_2506:
        /* <DEDUP_REMOVED lines=14> */
[--C-:B------:R-:W-:Y:S01]  /*12ed0*/  IADD3 R12, P1, P2, R25, R12, R5.reuse ;  /* 0x0000000c190c7210 */ /* 0x100fe20007a3e005 */
[----:B------:R-:W-:Y:S01]  /*12ee0*/  IMAD.MOV.U32 R14, RZ, RZ, RZ ;  /* 0x000000ffff0e7224 */ /* 0x000fe200078e00ff */
[----:B------:R-:W-:Y:S01]  /*12ef0*/  LOP3.LUT R11, R0, 0x3, RZ, 0xc0, !PT ;  /* 0x00000003000b7812 */ /* 0x000fe200078ec0ff */
[----:B------:R-:W-:Y:S01]  /*12f00*/  IMAD.MOV.U32 R0, RZ, RZ, R5 ;  /* 0x000000ffff007224 */ /* 0x000fe200078e0005 */
[----:B------:R-:W-:-:S03]  /*12f10*/  IADD3.X R13, PT, PT, R20, R13, RZ, P1, P2 ;  /* 0x0000000d140d7210 */ /* 0x000fc60000fe44ff */
[----:B------:R-:W-:Y:S01]  /*12f20*/  IMAD.MOV R15, RZ, RZ, -R11 ;  /* 0x000000ffff0f7224 */ /* 0x000fe200078e0a0b */
[----:B0-----:R-:W-:-:S06]  /*12f30*/  ULEA UR4, UR5, UR4, 0x18 ;  /* 0x0000000405047291 */ /* 0x001fcc000f8ec0ff */
[----:B------:R-:W-:-:S07]  /*12f40*/  VIADD R11, R4, UR4 ;  /* 0x00000004040b7c36 */ /* 0x000fce0008000000 */
.L_x_2517:
[----:B------:R0:W2:Y:S01]  /*12f50*/  LDG.E.U8 R21, desc[UR36][R12.64] ;  /* 0x000000240c157981 */ /* 0x0000a2000c1e1100 */
[----:B------:R-:W-:Y:S02]  /*12f60*/  VIADD R15, R15, 0x1 ;  /* 0x000000010f0f7836 */ /* 0x000fe40000000000 */
        /* <DEDUP_REMOVED lines=14> */
.L_x_2516:
[----:B------:R-:W-:Y:S05]  /*13050*/  BSYNC.RECONVERGENT B1 ;  /* 0x0000000000017941 */ /* 0x000fea0003800200 */
.L_x_2515:
[----:B------:R-:W-:Y:S05]  /*13060*/  @!P0 BRA `(.L_x_2505) ;  /* 0x0000000000d88947 */ /* 0x000fea0003800000 */
[----:B------:R-:W0:Y:S01]  /*13070*/  S2R R26, SR_CgaCtaId ;  /* 0x00000000001a7919 */ /* 0x000e220000008800 */
[----:B------:R-:W2:Y:S01]  /*13080*/  LDCU.64 UR4, c[0x0][0x420] ;  /* 0x00008400ff0477ac */ /* 0x000ea20008000a00 */
[----:B------:R-:W-:Y:S01]  /*13090*/  MOV R13, 0x400 ;  /* 0x00000400000d7802 */ /* 0x000fe20000000f00 */
[----:B------:R-:W-:-:S04]  /*130a0*/  IMAD.SHL.U32 R11, R3, 0x4, RZ ;  /* 0x00000004030b7824 */ /* 0x000fc800078e00ff */
[----:B------:R-:W-:Y:S02]  /*130b0*/  VIADD R13, R13, 0x810 ;  /* 0x000008100d0d7836 */ /* 0x000fe40000000000 */
[----:B------:R-:W-:Y:S01]  /*130c0*/  IMAD R11, R0, 0x4, -R11 ;  /* 0x00000004000b7824 */ /* 0x000fe200078e0a0b */
[----:B--2---:R-:W-:-:S04]  /*130d0*/  IADD3 R12, P0, P1, R25, UR4, R0 ;  /* 0x00000004190c7c10 */ /* 0x004fc8000f91e000 */
[----:B------:R-:W-:Y:S02]  /*130e0*/  IADD3 R12, P2, PT, R12, 0x80, RZ ;  /* 0x000000800c0c7810 */ /* 0x000fe40007f5e0ff */
[----:B0-----:R-:W-:Y:S02]  /*130f0*/  LEA R26, R26, R13, 0x18 ;  /* 0x0000000d1a1a7211 */ /* 0x001fe400078ec0ff */
[----:B------:R-:W-:Y:S02]  /*13100*/  IADD3.X R13, PT, PT, R20, UR5, RZ, P0, P1 ;  /* 0x00000005140d7c10 */ /* 0x000fe400087e24ff */
[----:B------:R-:W-:-:S03]  /*13110*/  IADD3 R11, PT, PT, R11, 0x200, R26 ;  /* 0x000002000b0b7810 */ /* 0x000fc60007ffe01a */
[----:B------:R-:W-:-:S07]  /*13120*/  IMAD.X R13, RZ, RZ, R13, P2 ;  /* 0x000000ffff0d7224 */ /* 0x000fce00010e060d */
.L_x_2518:
[----:B------:R-:W2:Y:S04]  /*13130*/  LDG.E.U8 R26, desc[UR36][R12.64+-0x80] ;  /* 0xffff80240c1a7981 */ /* 0x000ea8000c1e1100 */
[----:B------:R-:W3:Y:S04]  /*13140*/  LDG.E.U8 R15, desc[UR36][R12.64+-0x40] ;  /* 0xffffc0240c0f7981 */ /* 0x000ee8000c1e1100 */
[----:B------:R-:W4:Y:S04]  /*13150*/  LDG.E.U8 R21, desc[UR36][R12.64] ;  /* 0x000000240c157981 */ /* 0x000f28000c1e1100 */
[----:B------:R-:W5:Y:S01]  /*13160*/  LDG.E.U8 R27, desc[UR36][R12.64+0x40] ;  /* 0x000040240c1b7981 */ /* 0x000f62000c1e1100 */
[----:B------:R-:W-:Y:S01]  /*13170*/  VIADD R0, R0, 0x100 ;  /* 0x0000010000007836 */ /* 0x000fe20000000000 */
[----:B--2---:R-:W-:-:S02]  /*13180*/  ISETP.NE.AND P0, PT, R26, RZ, PT ;  /* 0x000000ff1a00720c */ /* 0x004fc40003f05270 */
[----:B---3--:R-:W-:Y:S02]  /*13190*/  ISETP.NE.AND P1, PT, R15, RZ, PT ;  /* 0x000000ff0f00720c */ /* 0x008fe40003f25270 */
[----:B----4-:R-:W-:Y:S02]  /*131a0*/  ISETP.NE.AND P2, PT, R21, RZ, PT ;  /* 0x000000ff1500720c */ /* 0x010fe40003f45270 */
[----:B-----5:R-:W-:-:S07]  /*131b0*/  ISETP.NE.AND P3, PT, R27, RZ, PT ;  /* 0x000000ff1b00720c */ /* 0x020fce0003f65270 */
        /* <DEDUP_REMOVED lines=8> */
[----:B------:R-:W-:Y:S02]  /*13240*/  IMAD.MOV.U32 R26, RZ, RZ, RZ ;  /* 0x000000ffff1a7224 */ /* 0x000fe400078e00ff */
[----:B------:R-:W0:Y:S01]  /*13250*/  @!P0 MUFU.EX2 R15, R21 ;  /* 0x00000015000f8308 */ /* 0x000e220000000800 */
[----:B------:R-:W-:Y:S01]  /*13260*/  @!P1 FMUL.FTZ R27, R27, 1.4426950216293334961 ;  /* 0x3fb8aa3b1b1b9820 */ /* 0x000fe20000410000 */
[C---:B--2---:R-:W-:Y:S01]  /*13270*/  @!P2 FADD.FTZ R29, -R53.reuse, R28 ;  /* 0x0000001c351da221 */ /* 0x044fe20000010100 */
[----:B------:R-:W-:Y:S02]  /*13280*/  IMAD.MOV.U32 R28, RZ, RZ, RZ ;  /* 0x000000ffff1c7224 */ /* 0x000fe400078e00ff */
[----:B---3--:R-:W-:Y:S01]  /*13290*/  @!P3 FADD.FTZ R31, -R53, R30 ;  /* 0x0000001e351fb221 */ /* 0x008fe20000010100 */
[----:B------:R-:W-:-:S02]  /*132a0*/  IMAD.MOV.U32 R30, RZ, RZ, RZ ;  /* 0x000000ffff1e7224 */ /* 0x000fc400078e00ff */
[----:B------:R-:W-:Y:S01]  /*132b0*/  @!P2 FMUL.FTZ R29, R29, 1.4426950216293334961 ;  /* 0x3fb8aa3b1d1da820 */ /* 0x000fe20000410000 */
[----:B------:R-:W-:Y:S01]  /*132c0*/  ISETP.GE.AND P0, PT, R0, R16, PT ;  /* 0x000000100000720c */ /* 0x000fe20003f06270 */
        /* <DEDUP_REMOVED lines=16> */
.L_x_2505:
[----:B------:R-:W-:Y:S05]  /*133d0*/  BSYNC.RECONVERGENT B0 ;  /* 0x0000000000007941 */ /* 0x000fea0003800200 */
.L_x_2504:
[----:B0-----:R-:W0:Y:S01]  /*133e0*/  SHFL.BFLY PT, R11, R14, 0x10, 0x1f ;  /* 0x0e001f000e0b7f89 */ /* 0x001e2200000e0000 */
[----:B------:R-:W-:Y:S01]  /*133f0*/  SHF.R.U32.HI R21, RZ, 0x3, R10 ;  /* 0x00000003ff157819 */ /* 0x000fe2000001160a */
[----:B------:R-:W2:Y:S01]  /*13400*/  LDCU.U8 UR6, c[0x0][0x48c] ;  /* 0x00009180ff0677ac */ /* 0x000ea20008000000 */
[----:B------:R-:W-:Y:S02]  /*13410*/  ISETP.NE.AND P0, PT, R7, RZ, PT ;  /* 0x000000ff0700720c */ /* 0x000fe40003f05270 */
[----:B------:R-:W-:Y:S02]  /*13420*/  LOP3.LUT R21, R21, 0x7c, RZ, 0xc0, !PT ;  /* 0x0000007c15157812 */ /* 0x000fe400078ec0ff */
[----:B------:R-:W-:-:S03]  /*13430*/  ISETP.GT.U32.AND P1, PT, R7, 0x1, PT ;  /* 0x000000010700780c */ /* 0x000fc60003f24070 */
[----:B------:R-:W-:Y:S01]  /*13440*/  IMAD.IADD R22, R21, 0x1, R22 ;  /* 0x0000000115167824 */ /* 0x000fe200078e0216 */
[----:B--2---:R-:W-:Y:S01]  /*13450*/  UISETP.NE.AND UP0, UPT, UR6, URZ, UPT ;  /* 0x000000ff0600728c */ /* 0x004fe2000bf05270 */
        /* <DEDUP_REMOVED lines=12> */
[----:B------:R-:W-:-:S05]  /*13520*/  ISETP.GE.AND P0, PT, R5, R16, PT ;  /* 0x000000100500720c */ /* 0x000fca0003f06270 */
[----:B------:R-:W0:Y:S04]  /*13530*/  @!P1 LDS R15, [R6+0x8] ;  /* 0x00000800060f9984 */ /* 0x000e280000000800 */
[----:B0-----:R-:W0:Y:S02]  /*13540*/  SHFL.BFLY PT, R0, R15, 0x1, 0x1f ;  /* 0x0c201f000f007f89 */ /* 0x001e2400000e0000 */
[----:B0-----:R-:W-:-:S06]  /*13550*/  FADD.FTZ R0, R0, R15 ;  /* 0x0000000f00007221 */ /* 0x001fcc0000010000 */
[----:B------:R-:W0:Y:S02]  /*13560*/  SHFL.IDX PT, R0, R0, RZ, 0x1f ;  /* 0x00001fff00007589 */ /* 0x000e2400000e0000 */
[----:B0-----:R-:W-:-:S04]  /*13570*/  FADD.FTZ R7, R0, 9.9999999747524270788e-07 ;  /* 0x358637bd00077421 */ /* 0x001fc80000010000 */
[----:B------:R0:W2:Y:S01]  /*13580*/  MUFU.RCP R41, R7 ;  /* 0x0000000700297308 */ /* 0x0000a20000001000 */
[----:B------:R-:W-:Y:S05]  /*13590*/  BRA.U !UP0, `(.L_x_2519) ;  /* 0x0000000108187547 */ /* 0x000fea000b800000 */
[----:B0-----:R-:W0:Y:S08]  /*135a0*/  LDC R7, c[0x0][0x488] ;  /* 0x00012200ff077b82 */ /* 0x001e300000000800 */
[----:B------:R-:W0:Y:S08]  /*135b0*/  LDC R0, c[0x0][0x40c] ;  /* 0x00010300ff007b82 */ /* 0x000e300000000800 */
[----:B------:R-:W3:Y:S01]  /*135c0*/  LDC R11, c[0x0][0x3f4] ;  /* 0x0000fd00ff0b7b82 */ /* 0x000ee20000000800 */
[----:B0-----:R-:W-:-:S04]  /*135d0*/  IMAD R18, R18, R7, R0 ;  /* 0x0000000712127224 */ /* 0x001fc800078e0200 */
[----:B---3--:R-:W-:-:S05]  /*135e0*/  IMAD R12, R18, R11, RZ ;  /* 0x0000000b120c7224 */ /* 0x008fca00078e02ff */
[----:B------:R-:W-:-:S07]  /*135f0*/  SHF.R.S32.HI R13, RZ, 0x1f, R12 ;  /* 0x0000001fff0d7819 */ /* 0x000fce000001140c */
.L_x_2519:
[----:B------:R-:W-:Y:S04]  /*13600*/  BSSY.RECONVERGENT B0, `(.L_x_2520) ;  /* 0x0000154000007945 */ /* 0x000fe80003800200 */
[----:B------:R-:W-:Y:S05]  /*13610*/  @P0 BRA `(.L_x_2521) ;  /* 0x0000001400480947 */ /* 0x000fea0003800000 */
[----:B------:R-:W-:-:S09]  /*13620*/  UISETP.NE.AND UP0, UPT, UR6, URZ, UPT ;  /* 0x000000ff0600728c */ /* 0x000fd2000bf05270 */
[----:B------:R-:W-:Y:S05]  /*13630*/  BRA.U UP0, `(.L_x_2522) ;  /* 0x0000000900387547 */ /* 0x000fea000b800000 */
        /* <DEDUP_REMOVED lines=8> */
[----:B------:R-:W3:Y:S01]  /*136c0*/  S2UR UR5, SR_CgaCtaId ;  /* 0x00000000000579c3 */ /* 0x000ee20000008800 */
[----:B------:R-:W-:Y:S01]  /*136d0*/  LEA.HI R0, R0, 0x1, RZ, 0x1a ;  /* 0x0000000100007811 */ /* 0x000fe200078fd0ff */
[----:B------:R-:W-:Y:S02]  /*136e0*/  UMOV UR4, 0x400 ;  /* 0x0000040000047882 */ /* 0x000fe40000000000 */
[----:B------:R-:W-:Y:S02]  /*136f0*/  UIADD3 UR4, UPT, UPT, UR4, 0x810, URZ ;  /* 0x0000081004047890 */ /* 0x000fe4000fffe0ff */
[C---:B------:R-:W-:Y:S01]  /*13700*/  IMAD.SHL.U32 R6, R0.reuse, 0x40, RZ ;  /* 0x0000004000067824 */ /* 0x040fe200078e00ff */
[----:B------:R-:W-:-:S04]  /*13710*/  LOP3.LUT R0, R0, 0x3, RZ, 0xc0, !PT ;  /* 0x0000000300007812 */ /* 0x000fc800078ec0ff */
[----:B------:R-:W-:Y:S01]  /*13720*/  LOP3.LUT R6, R6, 0xc0, RZ, 0xc0, !PT ;  /* 0x000000c006067812 */ /* 0x000fe200078ec0ff */
[----:B0-----:R-:W-:-:S04]  /*13730*/  IMAD.MOV R7, RZ, RZ, -R0 ;  /* 0x000000ffff077224 */ /* 0x001fc800078e0a00 */
[----:B------:R-:W-:Y:S01]  /*13740*/  IMAD.IADD R5, R5, 0x1, R6 ;  /* 0x0000000105057824 */ /* 0x000fe200078e0206 */
[----:B---3--:R-:W-:-:S06]  /*13750*/  ULEA UR4, UR5, UR4, 0x18 ;  /* 0x0000000405047291 */ /* 0x008fcc000f8ec0ff */
[----:B------:R-:W-:-:S07]  /*13760*/  VIADD R0, R4, UR4 ;  /* 0x0000000404007c36 */ /* 0x000fce0008000000 */
.L_x_2525:
[----:B------:R-:W2:Y:S01]  /*13770*/  LDS R6, [R0] ;  /* 0x0000000000067984 */ /* 0x000ea20000000800 */
[----:B------:R-:W-:-:S05]  /*13780*/  VIADD R7, R7, 0x1 ;  /* 0x0000000107077836 */ /* 0x000fca0000000000 */
[----:B------:R-:W-:Y:S01]  /*13790*/  ISETP.NE.AND P0, PT, R7, RZ, PT ;  /* 0x000000ff0700720c */ /* 0x000fe20003f05270 */
[----:B--2---:R-:W-:-:S05]  /*137a0*/  FMUL.FTZ R11, R6, R41 ;  /* 0x00000029060b7220 */ /* 0x004fca0000410000 */
[----:B------:R0:W-:Y:S02]  /*137b0*/  STS [R0], R11 ;  /* 0x0000000b00007388 */ /* 0x0001e40000000800 */
[----:B0-----:R-:W-:-:S05]  /*137c0*/  VIADD R0, R0, 0x100 ;  /* 0x0000010000007836 */ /* 0x001fca0000000000 */
[----:B------:R-:W-:Y:S05]  /*137d0*/  @P0 BRA `(.L_x_2525) ;  /* 0xfffffffc00e40947 */ /* 0x000fea000383ffff */
.L_x_2524:
[----:B------:R-:W-:Y:S05]  /*137e0*/  BSYNC.RECONVERGENT B1 ;  /* 0x0000000000017941 */ /* 0x000fea0003800200 */
.L_x_2523:
[----:B------:R-:W-:Y:S05]  /*137f0*/  @!P1 BRA `(.L_x_2521) ;  /* 0x0000001000d09947 */ /* 0x000fea0003800000 */
[----:B0-----:R-:W0:Y:S01]  /*13800*/  S2R R7, SR_CgaCtaId ;  /* 0x0000000000077919 */ /* 0x001e220000008800 */
        /* <DEDUP_REMOVED lines=13> */
.L_x_2528:
[----:B------:R-:W2:Y:S01]  /*138e0*/  LDS R6, [R0+-0x200] ;  /* 0xfffe000000067984 */ /* 0x000ea20000000800 */
[----:B------:R-:W-:-:S03]  /*138f0*/  VIADD R5, R5, 0x400 ;  /* 0x0000040005057836 */ /* 0x000fc60000000000 */
[----:B------:R-:W0:Y:S02]  /*13900*/  LDS R11, [R0+-0x100] ;  /* 0xffff0000000b7984 */ /* 0x000e240000000800 */
[----:B------:R-:W-:Y:S02]  /*13910*/  ISETP.GE.AND P1, PT, R5, R42, PT ;  /* 0x0000002a0500720c */ /* 0x000fe40003f26270 */
[----:B------:R-:W3:Y:S04]  /*13920*/  LDS R12, [R0] ;  /* 0x00000000000c7984 */ /* 0x000ee80000000800 */
[----:B------:R-:W4:Y:S04]  /*13930*/  LDS R14, [R0+0x100] ;  /* 0x00010000000e7984 */ /* 0x000f280000000800 */
[----:B------:R-:W5:Y:S04]  /*13940*/  LDS R18, [R0+0x200] ;  /* 0x0002000000127984 */ /* 0x000f680000000800 */
[----:B------:R-:W1:Y:S04]  /*13950*/  LDS R22, [R0+0x300] ;  /* 0x0003000000167984 */ /* 0x000e680000000800 */
[----:B------:R-:W-:Y:S04]  /*13960*/  LDS R26, [R0+0x400] ;  /* 0x00040000001a7984 */ /* 0x000fe80000000800 */
[----:B------:R-:W1:Y:S04]  /*13970*/  LDS R28, [R0+0x500] ;  /* 0x00050000001c7984 */ /* 0x000e680000000800 */
[----:B------:R-:W1:Y:S04]  /*13980*/  LDS R30, [R0+0x600] ;  /* 0x00060000001e7984 */ /* 0x000e680000000800 */
[----:B------:R-:W1:Y:S04]  /*13990*/  LDS R32, [R0+0x700] ;  /* 0x0007000000207984 */ /* 0x000e680000000800 */
[----:B------:R-:W1:Y:S01]  /*139a0*/  LDS R34, [R0+0x800] ;  /* 0x0008000000227984 */ /* 0x000e620000000800 */
[----:B--2---:R-:W-:-:S03]  /*139b0*/  FMUL.FTZ R7, R41, R6 ;  /* 0x0000000629077220 */ /* 0x004fc60000410000 */
[----:B------:R-:W2:Y:S01]  /*139c0*/  LDS R36, [R0+0x900] ;  /* 0x0009000000247984 */ /* 0x000ea20000000800 */
[----:B0-----:R-:W-:-:S03]  /*139d0*/  FMUL.FTZ R11, R41, R11 ;  /* 0x0000000b290b7220 */ /* 0x001fc60000410000 */
[----:B------:R-:W0:Y:S01]  /*139e0*/  LDS R37, [R0+0xa00] ;  /* 0x000a000000257984 */ /* 0x000e220000000800 */
[----:B---3--:R-:W-:-:S03]  /*139f0*/  FMUL.FTZ R13, R41, R12 ;  /* 0x0000000c290d7220 */ /* 0x008fc60000410000 */
[----:B------:R-:W3:Y:S01]  /*13a00*/  LDS R38, [R0+0xb00] ;  /* 0x000b000000267984 */ /* 0x000ee20000000800 */
[----:B----4-:R-:W-:-:S03]  /*13a10*/  FMUL.FTZ R15, R41, R14 ;  /* 0x0000000e290f7220 */ /* 0x010fc60000410000 */
[----:B------:R-:W4:Y:S01]  /*13a20*/  LDS R39, [R0+0xc00] ;  /* 0x000c000000277984 */ /* 0x000f220000000800 */
[----:B-----5:R-:W-:-:S03]  /*13a30*/  FMUL.FTZ R21, R41, R18 ;  /* 0x0000001229157220 */ /* 0x020fc60000410000 */
[----:B------:R-:W5:Y:S01]  /*13a40*/  LDS R40, [R0+0xd00] ;  /* 0x000d000000287984 */ /* 0x000f620000000800 */
[----:B-1----:R-:W-:-:S03]  /*13a50*/  FMUL.FTZ R27, R41, R22 ;  /* 0x00000016291b7220 */ /* 0x002fc60000410000 */
[----:B------:R1:W-:Y:S04]  /*13a60*/  STS [R0+-0x200], R7 ;  /* 0xfffe000700007388 */ /* 0x0003e80000000800 */
[----:B------:R2:W-:Y:S01]  /*13a70*/  STS [R0+-0x100], R11 ;  /* 0xffff000b00007388 */ /* 0x0005e20000000800 */
[----:B------:R-:W-:-:S03]  /*13a80*/  FMUL.FTZ R29, R41, R28 ;  /* 0x0000001c291d7220 */ /* 0x000fc60000410000 */
[----:B------:R3:W-:Y:S01]  /*13a90*/  STS [R0], R13 ;  /* 0x0000000d00007388 */ /* 0x0007e20000000800 */
[C---:B------:R-:W-:Y:S01]  /*13aa0*/  FMUL.FTZ R31, R41.reuse, R30 ;  /* 0x0000001e291f7220 */ /* 0x040fe20000410000 */
[C---:B-1----:R-:W-:Y:S02]  /*13ab0*/  FMUL.FTZ R7, R41.reuse, R26 ;  /* 0x0000001a29077220 */ /* 0x042fe40000410000 */
        /* <DEDUP_REMOVED lines=8> */
[----:B---3--:R-:W-:-:S03]  /*13b40*/  FMUL.FTZ R13, R41, R38 ;  /* 0x00000026290d7220 */ /* 0x008fc60000410000 */
[----:B------:R-:W-:Y:S01]  /*13b50*/  STS [R0+0x500], R29 ;  /* 0x0005001d00007388 */ /* 0x000fe20000000800 */
[----:B----4-:R-:W-:-:S03]  /*13b60*/  FMUL.FTZ R39, R41, R39 ;  /* 0x0000002729277220 */ /* 0x010fc60000410000 */
[----:B------:R-:W-:Y:S01]  /*13b70*/  STS [R0+0x600], R31 ;  /* 0x0006001f00007388 */ /* 0x000fe20000000800 */
[----:B-----5:R-:W-:-:S03]  /*13b80*/  FMUL.FTZ R15, R41, R40 ;  /* 0x00000028290f7220 */ /* 0x020fc60000410000 */
        /* <DEDUP_REMOVED lines=9> */
.L_x_2527:
[----:B------:R-:W-:Y:S05]  /*13c20*/  BSYNC.RECONVERGENT B1 ;  /* 0x0000000000017941 */ /* 0x000fea0003800200 */
.L_x_2526:
[----:B------:R-:W-:Y:S01]  /*13c30*/  IMAD.IADD R6, R16, 0x1, -R5 ;  /* 0x0000000110067824 */ /* 0x000fe200078e0a05 */
[----:B------:R-:W-:Y:S04]  /*13c40*/  BSSY.RECONVERGENT B1, `(.L_x_2529) ;  /* 0x000001e000017945 */ /* 0x000fe80003800200 */
[----:B------:R-:W-:-:S13]  /*13c50*/  ISETP.GT.AND P1, PT, R6, 0x100, PT ;  /* 0x000001000600780c */ /* 0x000fda0003f24270 */
[----:B------:R-:W-:Y:S05]  /*13c60*/  @!P1 BRA `(.L_x_2530) ;  /* 0x00000000006c9947 */ /* 0x000fea0003800000 */
[----:B------:R-:W2:Y:S01]  /*13c70*/  LDS R6, [R0+-0x200] ;  /* 0xfffe000000067984 */ /* 0x000ea20000000800 */
[----:B------:R-:W-:Y:S01]  /*13c80*/  PLOP3.LUT P0, PT, PT, PT, PT, 0x8, 0x80 ;  /* 0x000000000080781c */ /* 0x000fe20003f0e170 */
[----:B------:R-:W-:Y:S02]  /*13c90*/  VIADD R5, R5, 0x200 ;  /* 0x0000020005057836 */ /* 0x000fe40000000000 */
[----:B------:R-:W0:Y:S04]  /*13ca0*/  LDS R11, [R0+-0x100] ;  /* 0xffff0000000b7984 */ /* 0x000e280000000800 */
[----:B------:R-:W3:Y:S04]  /*13cb0*/  LDS R12, [R0] ;  /* 0x00000000000c7984 */ /* 0x000ee80000000800 */
[----:B------:R-:W4:Y:S04]  /*13cc0*/  LDS R14, [R0+0x100] ;  /* 0x00010000000e7984 */ /* 0x000f280000000800 */
[----:B------:R-:W5:Y:S04]  /*13cd0*/  LDS R18, [R0+0x200] ;  /* 0x0002000000127984 */ /* 0x000f680000000800 */
[----:B------:R-:W1:Y:S04]  /*13ce0*/  LDS R22, [R0+0x300] ;  /* 0x0003000000167984 */ /* 0x000e680000000800 */
[----:B------:R-:W1:Y:S04]  /*13cf0*/  LDS R26, [R0+0x400] ;  /* 0x00040000001a7984 */ /* 0x000e680000000800 */
[----:B------:R-:W1:Y:S01]  /*13d00*/  LDS R28, [R0+0x500] ;  /* 0x00050000001c7984 */ /* 0x000e620000000800 */
[C---:B--2---:R-:W-:Y:S01]  /*13d10*/  FMUL.FTZ R7, R41.reuse, R6 ;  /* 0x0000000629077220 */ /* 0x044fe20000410000 */
[----:B0-----:R-:W-:-:S04]  /*13d20*/  FMUL.FTZ R11, R41, R11 ;  /* 0x0000000b290b7220 */ /* 0x001fc80000410000 */
[----:B------:R-:W-:Y:S01]  /*13d30*/  STS [R0+-0x200], R7 ;  /* 0xfffe000700007388 */ /* 0x000fe20000000800 */
[----:B---3--:R-:W-:-:S03]  /*13d40*/  FMUL.FTZ R13, R41, R12 ;  /* 0x0000000c290d7220 */ /* 0x008fc60000410000 */
[----:B------:R-:W-:Y:S01]  /*13d50*/  STS [R0+-0x100], R11 ;  /* 0xffff000b00007388 */ /* 0x000fe20000000800 */
[----:B----4-:R-:W-:-:S03]  /*13d60*/  FMUL.FTZ R15, R41, R14 ;  /* 0x0000000e290f7220 */ /* 0x010fc60000410000 */
[----:B------:R-:W-:Y:S01]  /*13d70*/  STS [R0], R13 ;  /* 0x0000000d00007388 */ /* 0x000fe20000000800 */
[----:B-----5:R-:W-:-:S03]  /*13d80*/  FMUL.FTZ R21, R41, R18 ;  /* 0x0000001229157220 */ /* 0x020fc60000410000 */
[----:B------:R-:W-:Y:S01]  /*13d90*/  STS [R0+0x100], R15 ;  /* 0x0001000f00007388 */ /* 0x000fe20000000800 */
[----:B-1----:R-:W-:-:S03]  /*13da0*/  FMUL.FTZ R27, R41, R22 ;  /* 0x00000016291b7220 */ /* 0x002fc60000410000 */
[----:B------:R-:W-:Y:S01]  /*13db0*/  STS [R0+0x200], R21 ;  /* 0x0002001500007388 */ /* 0x000fe20000000800 */
[----:B------:R-:W-:-:S03]  /*13dc0*/  FMUL.FTZ R29, R41, R26 ;  /* 0x0000001a291d7220 */ /* 0x000fc60000410000 */
[----:B------:R-:W-:Y:S01]  /*13dd0*/  STS [R0+0x300], R27 ;  /* 0x0003001b00007388 */ /* 0x000fe20000000800 */
[----:B------:R-:W-:-:S03]  /*13de0*/  FMUL.FTZ R31, R41, R28 ;  /* 0x0000001c291f7220 */ /* 0x000fc60000410000 */
[----:B------:R-:W-:Y:S04]  /*13df0*/  STS [R0+0x400], R29 ;  /* 0x0004001d00007388 */ /* 0x000fe80000000800 */
[----:B------:R0:W-:Y:S02]  /*13e00*/  STS [R0+0x500], R31 ;  /* 0x0005001f00007388 */ /* 0x0001e40000000800 */
[----:B0-----:R-:W-:-:S07]  /*13e10*/  VIADD R0, R0, 0x800 ;  /* 0x0000080000007836 */ /* 0x001fce0000000000 */
.L_x_2530:
[----:B------:R-:W-:Y:S05]  /*13e20*/  BSYNC.RECONVERGENT B1 ;  /* 0x0000000000017941 */ /* 0x000fea0003800200 */
.L_x_2529:
[----:B------:R-:W-:-:S13]  /*13e30*/  ISETP.LT.OR P0, PT, R5, R16, P0 ;  /* 0x000000100500720c */ /* 0x000fda0000701670 */
[----:B------:R-:W-:Y:S05]  /*13e40*/  @!P0 BRA `(.L_x_2521) ;  /* 0x0000000c003c8947 */ /* 0x000fea0003800000 */
[----:B------:R-:W2:Y:S04]  /*13e50*/  LDS R5, [R0+-0x200] ;  /* 0xfffe000000057984 */ /* 0x000ea80000000800 */
[----:B------:R-:W0:Y:S04]  /*13e60*/  LDS R6, [R0+-0x100] ;  /* 0xffff000000067984 */ /* 0x000e280000000800 */
[----:B------:R-:W3:Y:S04]  /*13e70*/  LDS R11, [R0] ;  /* 0x00000000000b7984 */ /* 0x000ee80000000800 */
[----:B------:R-:W4:Y:S01]  /*13e80*/  LDS R12, [R0+0x100] ;  /* 0x00010000000c7984 */ /* 0x000f220000000800 */
[-C--:B--2---:R-:W-:Y:S01]  /*13e90*/  FMUL.FTZ R5, R5, R41.reuse ;  /* 0x0000002905057220 */ /* 0x084fe20000410000 */
[----:B0-----:R-:W-:-:S04]  /*13ea0*/  FMUL.FTZ R7, R6, R41 ;  /* 0x0000002906077220 */ /* 0x001fc80000410000 */
[----:B------:R0:W-:Y:S01]  /*13eb0*/  STS [R0+-0x200], R5 ;  /* 0xfffe000500007388 */ /* 0x0001e20000000800 */
[----:B---3--:R-:W-:-:S03]  /*13ec0*/  FMUL.FTZ R11, R11, R41 ;  /* 0x000000290b0b7220 */ /* 0x008fc60000410000 */
[----:B------:R0:W-:Y:S01]  /*13ed0*/  STS [R0+-0x100], R7 ;  /* 0xffff000700007388 */ /* 0x0001e20000000800 */
[----:B----4-:R-:W-:-:S03]  /*13ee0*/  FMUL.FTZ R13, R12, R41 ;  /* 0x000000290c0d7220 */ /* 0x010fc60000410000 */
[----:B------:R0:W-:Y:S04]  /*13ef0*/  STS [R0], R11 ;  /* 0x0000000b00007388 */ /* 0x0001e80000000800 */
[----:B------:R0:W-:Y:S01]  /*13f00*/  STS [R0+0x100], R13 ;  /* 0x0001000d00007388 */ /* 0x0001e20000000800 */
[----:B------:R-:W-:Y:S05]  /*13f10*/  BRA `(.L_x_2521) ;  /* 0x0000000c00087947 */ /* 0x000fea0003800000 */
.L_x_2522:
        /* <DEDUP_REMOVED lines=9> */
[----:B------:R-:W4:Y:S01]  /*13fb0*/  LDCU.64 UR8, c[0x0][0x480] ;  /* 0x00009000ff0877ac */ /* 0x000f220008000a00 */
[----:B------:R-:W-:Y:S02]  /*13fc0*/  LEA.HI R0, R0, 0x1, RZ, 0x1a ;  /* 0x0000000100007811 */ /* 0x000fe400078fd0ff */
[----:B------:R-:W-:Y:S01]  /*13fd0*/  IADD3 R21, P0, PT, R5, R12, RZ ;  /* 0x0000000c05157210 */ /* 0x000fe20007f1e0ff */
[----:B------:R-:W-:Y:S02]  /*13fe0*/  UMOV UR4, 0x400 ;  /* 0x0000040000047882 */ /* 0x000fe40000000000 */
[----:B------:R-:W-:Y:S01]  /*13ff0*/  UIADD3 UR4, UPT, UPT, UR4, 0x810, URZ ;  /* 0x0000081004047890 */ /* 0x000fe2000fffe0ff */
[C---:B------:R-:W-:Y:S01]  /*14000*/  IMAD.SHL.U32 R6, R0.reuse, 0x40, RZ ;  /* 0x0000004000067824 */ /* 0x040fe200078e00ff */
[----:B------:R-:W-:Y:S01]  /*14010*/  LOP3.LUT R0, R0, 0x3, RZ, 0xc0, !PT ;  /* 0x0000000300007812 */ /* 0x000fe200078ec0ff */
[----:B------:R-:W-:-:S03]  /*14020*/  IMAD.X R18, RZ, RZ, R13, P0 ;  /* 0x000000ffff127224 */ /* 0x000fc600000e060d */
[----:B------:R-:W-:Y:S01]  /*14030*/  LOP3.LUT R6, R6, 0xc0, RZ, 0xc0, !PT ;  /* 0x000000c006067812 */ /* 0x000fe200078ec0ff */
[----:B------:R-:W-:-:S04]  /*14040*/  IMAD.MOV R11, RZ, RZ, -R0 ;  /* 0x000000ffff0b7224 */ /* 0x000fc800078e0a00 */
[----:B------:R-:W-:Y:S01]  /*14050*/  IMAD.IADD R5, R5, 0x1, R6 ;  /* 0x0000000105057824 */ /* 0x000fe200078e0206 */
[----:B----4-:R-:W-:-:S04]  /*14060*/  LEA R14, P0, R21, UR8, 0x2 ;  /* 0x00000008150e7c11 */ /* 0x010fc8000f8010ff */
[----:B------:R-:W-:Y:S01]  /*14070*/  LEA.HI.X R21, R21, UR9, R18, 0x2, P0 ;  /* 0x0000000915157c11 */ /* 0x000fe200080f1412 */
[----:B---3--:R-:W-:-:S06]  /*14080*/  ULEA UR4, UR5, UR4, 0x18 ;  /* 0x0000000405047291 */ /* 0x008fcc000f8ec0ff */
[----:B------:R-:W-:-:S07]  /*14090*/  VIADD R0, R4, UR4 ;  /* 0x0000000404007c36 */ /* 0x000fce0008000000 */
.L_x_2533:
[----:B---3--:R-:W2:Y:S01]  /*140a0*/  LDS R6, [R0] ;  /* 0x0000000000067984 */ /* 0x008ea20000000800 */
[----:B0-----:R-:W-:Y:S02]  /*140b0*/  IMAD.MOV.U32 R7, RZ, RZ, R21 ;  /* 0x000000ffff077224 */ /* 0x001fe400078e0015 */
        /* <DEDUP_REMOVED lines=10> */
.L_x_2532:
[----:B------:R-:W-:Y:S05]  /*14160*/  BSYNC.RECONVERGENT B1 ;  /* 0x0000000000017941 */ /* 0x000fea0003800200 */
.L_x_2531:
[----:B------:R-:W-:Y:S05]  /*14170*/  @!P1 BRA `(.L_x_2521) ;  /* 0x0000000800709947 */ /* 0x000fea0003800000 */
[----:B------:R-:W4:Y:S01]  /*14180*/  S2R R14, SR_CgaCtaId ;  /* 0x00000000000e7919 */ /* 0x000f220000008800 */
[----:B------:R-:W5:Y:S01]  /*14190*/  LDCU.64 UR4, c[0x0][0x480] ;  /* 0x00009000ff0477ac */ /* 0x000f620008000a00 */
[----:B---3--:R-:W-:Y:S01]  /*141a0*/  IADD3 R6, P0, PT, R5, R12, RZ ;  /* 0x0000000c05067210 */ /* 0x008fe20007f1e0ff */
[----:B------:R-:W-:Y:S01]  /*141b0*/  IMAD.IADD R12, R16, 0x1, -R5 ;  /* 0x00000001100c7824 */ /* 0x000fe200078e0a05 */
[----:B------:R-:W-:Y:S01]  /*141c0*/  MOV R0, 0x400 ;  /* 0x0000040000007802 */ /* 0x000fe20000000f00 */
[----:B------:R-:W-:Y:S02]  /*141d0*/  BSSY.RECONVERGENT B1, `(.L_x_2534) ;  /* 0x0000058000017945 */ /* 0x000fe40003800200 */
[----:B------:R-:W-:Y:S01]  /*141e0*/  IMAD.X R13, RZ, RZ, R13, P0 ;  /* 0x000000ffff0d7224 */ /* 0x000fe200000e060d */
[----:B------:R-:W-:Y:S01]  /*141f0*/  ISETP.GT.AND P1, PT, R12, 0x300, PT ;  /* 0x000003000c00780c */ /* 0x000fe20003f24270 */
[----:B0-----:R-:W-:Y:S02]  /*14200*/  VIADD R7, R0, 0x810 ;  /* 0x0000081000077836 */ /* 0x001fe40000000000 */
[----:B------:R-:W-:-:S04]  /*14210*/  IMAD.SHL.U32 R0, R3, 0x4, RZ ;  /* 0x0000000403007824 */ /* 0x000fc800078e00ff */
[----:B------:R-:W-:Y:S01]  /*14220*/  IMAD R0, R5, 0x4, -R0 ;  /* 0x0000000405007824 */ /* 0x000fe200078e0a00 */
[----:B-----5:R-:W-:-:S04]  /*14230*/  LEA R11, P0, R6, UR4, 0x2 ;  /* 0x00000004060b7c11 */ /* 0x020fc8000f8010ff */
[----:B------:R-:W-:Y:S02]  /*14240*/  LEA.HI.X R13, R6, UR5, R13, 0x2, P0 ;  /* 0x00000005060d7c11 */ /* 0x000fe400080f140d */
[----:B------:R-:W-:Y:S02]  /*14250*/  IADD3 R6, P0, PT, R11, 0x200, RZ ;  /* 0x000002000b067810 */ /* 0x000fe40007f1e0ff */
[----:B----4-:R-:W-:-:S03]  /*14260*/  LEA R11, R14, R7, 0x18 ;  /* 0x000000070e0b7211 */ /* 0x010fc600078ec0ff */
[----:B------:R-:W-:Y:S01]  /*14270*/  IMAD.X R7, RZ, RZ, R13, P0 ;  /* 0x000000ffff077224 */ /* 0x000fe200000e060d */
[----:B------:R-:W-:Y:S02]  /*14280*/  PLOP3.LUT P0, PT, PT, PT, PT, 0x80, 0x8 ;  /* 0x000000000008781c */ /* 0x000fe40003f0f070 */
[----:B------:R-:W-:Y:S01]  /*14290*/  IADD3 R0, PT, PT, R0, 0x200, R11 ;  /* 0x0000020000007810 */ /* 0x000fe20007ffe00b */
[----:B------:R-:W-:Y:S10]  /*142a0*/  @!P1 BRA `(.L_x_2535) ;  /* 0x0000000400289947 */ /* 0x000ff40003800000 */
[----:B------:R-:W-:Y:S01]  /*142b0*/  PLOP3.LUT P0, PT, PT, PT, PT, 0x8, 0x80 ;  /* 0x000000000080781c */ /* 0x000fe20003f0e170 */
[----:B------:R-:W-:-:S12]  /*142c0*/  VIADD R40, R16, 0xfffffd00 ;  /* 0xfffffd0010287836 */ /* 0x000fd80000000000 */
.L_x_2536:
[----:B------:R-:W2:Y:S01]  /*142d0*/  LDS R11, [R0+-0x200] ;  /* 0xfffe0000000b7984 */ /* 0x000ea20000000800 */
[----:B------:R-:W-:-:S03]  /*142e0*/  VIADD R5, R5, 0x400 ;  /* 0x0000040005057836 */ /* 0x000fc60000000000 */
[----:B------:R-:W0:Y:S02]  /*142f0*/  LDS R12, [R0+-0x100] ;  /* 0xffff0000000c7984 */ /* 0x000e240000000800 */
[----:B------:R-:W-:Y:S02]  /*14300*/  ISETP.GE.AND P2, PT, R5, R40, PT ;  /* 0x000000280500720c */ /* 0x000fe40003f46270 */
[----:B------:R-:W3:Y:S04]  /*14310*/  LDS R14, [R0] ;  /* 0x00000000000e7984 */ /* 0x000ee80000000800 */
[----:B------:R-:W4:Y:S04]  /*14320*/  LDS R18, [R0+0x100] ;  /* 0x0001000000127984 */ /* 0x000f280000000800 */
[----:B------:R-:W-:Y:S04]  /*14330*/  LDS R30, [R0+0x500] ;  /* 0x00050000001e7984 */ /* 0x000fe80000000800 */
[----:B------:R-:W-:Y:S04]  /*14340*/  LDS R32, [R0+0x600] ;  /* 0x0006000000207984 */ /* 0x000fe80000000800 */
[----:B------:R-:W5:Y:S04]  /*14350*/  LDS R22, [R0+0x200] ;  /* 0x0002000000167984 */ /* 0x000f680000000800 */
[----:B------:R-:W1:Y:S04]  /*14360*/  LDS R26, [R0+0x300] ;  /* 0x00030000001a7984 */ /* 0x000e680000000800 */
[----:B------:R-:W1:Y:S04]  /*14370*/  LDS R28, [R0+0x400] ;  /* 0x00040000001c7984 */ /* 0x000e680000000800 */
[----:B------:R-:W1:Y:S04]  /*14380*/  LDS R33, [R0+0x700] ;  /* 0x0007000000217984 */ /* 0x000e680000000800 */
[----:B------:R-:W-:Y:S01]  /*14390*/  LDS R34, [R0+0x800] ;  /* 0x0008000000227984 */ /* 0x000fe20000000800 */
[----:B--2---:R-:W-:-:S03]  /*143a0*/  FMUL.FTZ R11, R41, R11 ;  /* 0x0000000b290b7220 */ /* 0x004fc60000410000 */
[----:B------:R-:W2:Y:S01]  /*143b0*/  LDS R35, [R0+0x900] ;  /* 0x0009000000237984 */ /* 0x000ea20000000800 */
[C---:B0-----:R-:W-:Y:S01]  /*143c0*/  FMUL.FTZ R13, R41.reuse, R12 ;  /* 0x0000000c290d7220 */ /* 0x041fe20000410000 */
[----:B------:R-:W-:Y:S02]  /*143d0*/  IADD3 R12, P1, PT, R6, 0x1000, RZ ;  /* 0x00001000060c7810 */ /* 0x000fe40007f3e0ff */
[----:B------:R-:W-:Y:S01]  /*143e0*/  LDS R36, [R0+0xa00] ;  /* 0x000a000000247984 */ /* 0x000fe20000000800 */
[----:B---3--:R-:W-:-:S03]  /*143f0*/  FMUL.FTZ R15, R41, R14 ;  /* 0x0000000e290f7220 */ /* 0x008fc60000410000 */
[----:B------:R-:W0:Y:S01]  /*14400*/  LDS R37, [R0+0xb00] ;  /* 0x000b000000257984 */ /* 0x000e220000000800 */
[----:B----4-:R-:W-:-:S03]  /*14410*/  FMUL.FTZ R21, R41, R18 ;  /* 0x0000001229157220 */ /* 0x010fc60000410000 */
[----:B------:R-:W-:Y:S04]  /*14420*/  LDS R38, [R0+0xc00] ;  /* 0x000c000000267984 */ /* 0x000fe80000000800 */
[----:B------:R-:W3:Y:S04]  /*14430*/  LDS R39, [R0+0xd00] ;  /* 0x000d000000277984 */ /* 0x000ee80000000800 */
[----:B------:R-:W-:Y:S01]  /*14440*/  STG.E desc[UR36][R6.64+-0x200], R11 ;  /* 0xfffe000b06007986 */ /* 0x000fe2000c101924 */
[----:B-----5:R-:W-:-:S03]  /*14450*/  FMUL.FTZ R27, R41, R22 ;  /* 0x00000016291b7220 */ /* 0x020fc60000410000 */
[----:B------:R4:W-:Y:S01]  /*14460*/  STS [R0+-0x200], R11 ;  /* 0xfffe000b00007388 */ /* 0x0009e20000000800 */
[----:B-1----:R-:W-:-:S03]  /*14470*/  FMUL.FTZ R29, R41, R26 ;  /* 0x0000001a291d7220 */ /* 0x002fc60000410000 */
[----:B------:R-:W-:Y:S01]  /*14480*/  STG.E desc[UR36][R6.64+-0x100], R13 ;  /* 0xffff000d06007986 */ /* 0x000fe2000c101924 */
[----:B------:R-:W-:-:S03]  /*14490*/  FMUL.FTZ R31, R41, R28 ;  /* 0x0000001c291f7220 */ /* 0x000fc60000410000 */
[----:B------:R1:W-:Y:S01]  /*144a0*/  STS [R0+-0x100], R13 ;  /* 0xffff000d00007388 */ /* 0x0003e20000000800 */
[C---:B------:R-:W-:Y:S01]  /*144b0*/  FMUL.FTZ R33, R41.reuse, R33 ;  /* 0x0000002129217220 */ /* 0x040fe20000410000 */
[C---:B----4-:R-:W-:Y:S02]  /*144c0*/  FMUL.FTZ R11, R41.reuse, R30 ;  /* 0x0000001e290b7220 */ /* 0x050fe40000410000 */
[----:B------:R-:W-:Y:S04]  /*144d0*/  STG.E desc[UR36][R6.64], R15 ;  /* 0x0000000f06007986 */ /* 0x000fe8000c101924 */
[----:B------:R4:W-:Y:S01]  /*144e0*/  STS [R0], R15 ;  /* 0x0000000f00007388 */ /* 0x0009e20000000800 */
[C---:B--2---:R-:W-:Y:S01]  /*144f0*/  FMUL.FTZ R35, R41.reuse, R35 ;  /* 0x0000002329237220 */ /* 0x044fe20000410000 */
[----:B-1----:R-:W-:-:S02]  /*14500*/  FMUL.FTZ R13, R41, R32 ;  /* 0x00000020290d7220 */ /* 0x002fc40000410000 */
[----:B------:R-:W-:Y:S04]  /*14510*/  STG.E desc[UR36][R6.64+0x100], R21 ;  /* 0x0001001506007986 */ /* 0x000fe8000c101924 */
[----:B------:R1:W-:Y:S01]  /*14520*/  STS [R0+0x100], R21 ;  /* 0x0001001500007388 */ /* 0x0003e20000000800 */
[C---:B0-----:R-:W-:Y:S01]  /*14530*/  FMUL.FTZ R37, R41.reuse, R37 ;  /* 0x0000002529257220 */ /* 0x041fe20000410000 */
[C---:B----4-:R-:W-:Y:S02]  /*14540*/  FMUL.FTZ R15, R41.reuse, R34 ;  /* 0x00000022290f7220 */ /* 0x050fe40000410000 */
[----:B------:R-:W-:Y:S04]  /*14550*/  STG.E desc[UR36][R6.64+0x500], R11 ;  /* 0x0005000b06007986 */ /* 0x000fe8000c101924 */
[----:B------:R0:W-:Y:S01]  /*14560*/  STS [R0+0x500], R11 ;  /* 0x0005000b00007388 */ /* 0x0001e20000000800 */
[C---:B---3--:R-:W-:Y:S01]  /*14570*/  FMUL.FTZ R39, R41.reuse, R39 ;  /* 0x0000002729277220 */ /* 0x048fe20000410000 */
[----:B-1----:R-:W-:-:S02]  /*14580*/  FMUL.FTZ R21, R41, R36 ;  /* 0x0000002429157220 */ /* 0x002fc40000410000 */
[----:B------:R-:W-:Y:S04]  /*14590*/  STG.E desc[UR36][R6.64+0x600], R13 ;  /* 0x0006000d06007986 */ /* 0x000fe8000c101924 */
[----:B------:R1:W-:Y:S01]  /*145a0*/  STS [R0+0x600], R13 ;  /* 0x0006000d00007388 */ /* 0x0003e20000000800 */
[----:B0-----:R-:W-:-:S03]  /*145b0*/  FMUL.FTZ R11, R41, R38 ;  /* 0x00000026290b7220 */ /* 0x001fc60000410000 */
[----:B------:R-:W-:Y:S04]  /*145c0*/  STG.E desc[UR36][R6.64+0x200], R27 ;  /* 0x0002001b06007986 */ /* 0x000fe8000c101924 */
[----:B------:R-:W-:Y:S01]  /*145d0*/  STS [R0+0x200], R27 ;  /* 0x0002001b00007388 */ /* 0x000fe20000000800 */
[----:B-1----:R-:W-:-:S03]  /*145e0*/  IMAD.X R13, RZ, RZ, R7, P1 ;  /* 0x000000ffff0d7224 */ /* 0x002fc600008e0607 */
        /* <DEDUP_REMOVED lines=22> */
.L_x_2535:
[----:B------:R-:W-:Y:S05]  /*14750*/  BSYNC.RECONVERGENT B1 ;  /* 0x0000000000017941 */ /* 0x000fea0003800200 */
.L_x_2534:
        /* <DEDUP_REMOVED lines=15> */
[----:B0-----:R-:W-:Y:S01]  /*14850*/  FMUL.FTZ R13, R41, R12 ;  /* 0x0000000c290d7220 */ /* 0x001fe20000410000 */
[----:B------:R-:W-:-:S03]  /*14860*/  IADD3 R12, P1, PT, R6, 0x800, RZ ;  /* 0x00000800060c7810 */ /* 0x000fc60007f3e0ff */
[----:B------:R-:W-:Y:S01]  /*14870*/  STG.E desc[UR36][R6.64+-0x200], R11 ;  /* 0xfffe000b06007986 */ /* 0x000fe2000c101924 */
[----:B---3--:R-:W-:-:S03]  /*14880*/  FMUL.FTZ R15, R41, R14 ;  /* 0x0000000e290f7220 */ /* 0x008fc60000410000 */
[----:B------:R0:W-:Y:S01]  /*14890*/  STS [R0+-0x200], R11 ;  /* 0xfffe000b00007388 */ /* 0x0001e20000000800 */
[----:B----4-:R-:W-:-:S03]  /*148a0*/  FMUL.FTZ R21, R41, R18 ;  /* 0x0000001229157220 */ /* 0x010fc60000410000 */
[----:B------:R-:W-:Y:S01]  /*148b0*/  STG.E desc[UR36][R6.64+-0x100], R13 ;  /* 0xffff000d06007986 */ /* 0x000fe2000c101924 */
[----:B-----5:R-:W-:-:S03]  /*148c0*/  FMUL.FTZ R27, R41, R22 ;  /* 0x00000016291b7220 */ /* 0x020fc60000410000 */
[----:B------:R2:W-:Y:S01]  /*148d0*/  STS [R0+-0x100], R13 ;  /* 0xffff000d00007388 */ /* 0x0005e20000000800 */
[----:B-1----:R-:W-:-:S03]  /*148e0*/  FMUL.FTZ R29, R41, R26 ;  /* 0x0000001a291d7220 */ /* 0x002fc60000410000 */
[----:B------:R-:W-:Y:S01]  /*148f0*/  STG.E desc[UR36][R6.64], R15 ;  /* 0x0000000f06007986 */ /* 0x000fe2000c101924 */
[----:B------:R-:W-:-:S03]  /*14900*/  FMUL.FTZ R31, R41, R28 ;  /* 0x0000001c291f7220 */ /* 0x000fc60000410000 */
[----:B------:R-:W-:Y:S01]  /*14910*/  STS [R0], R15 ;  /* 0x0000000f00007388 */ /* 0x000fe20000000800 */
[----:B0-----:R-:W-:Y:S01]  /*14920*/  FMUL.FTZ R11, R41, R30 ;  /* 0x0000001e290b7220 */ /* 0x001fe20000410000 */
[----:B--2---:R-:W-:Y:S02]  /*14930*/  IMAD.X R13, RZ, RZ, R7, P1 ;  /* 0x000000ffff0d7224 */ /* 0x004fe400008e0607 */
        /* <DEDUP_REMOVED lines=13> */
.L_x_2538:
[----:B------:R-:W-:Y:S05]  /*14a10*/  BSYNC.RECONVERGENT B1 ;  /* 0x0000000000017941 */ /* 0x000fea0003800200 */
.L_x_2537:
        /* <DEDUP_REMOVED lines=8> */
[----:B------:R0:W-:Y:S01]  /*14aa0*/  STG.E desc[UR36][R6.64+-0x200], R5 ;  /* 0xfffe000506007986 */ /* 0x0001e2000c101924 */
[----:B---3--:R-:W-:-:S03]  /*14ab0*/  FMUL.FTZ R13, R12, R41 ;  /* 0x000000290c0d7220 */ /* 0x008fc60000410000 */
        /* <DEDUP_REMOVED lines=8> */
.L_x_2521:
[----:B------:R-:W-:Y:S05]  /*14b40*/  BSYNC.RECONVERGENT B0 ;  /* 0x0000000000007941 */ /* 0x000fea0003800200 */
.L_x_2520:
[----:B------:R-:W1:Y:S01]  /*14b50*/  LDCU UR4, c[0x0][0x40c] ;  /* 0x00008180ff0477ac */ /* 0x000e620008000800 */
[----:B------:R-:W4:Y:S01]  /*14b60*/  S2R R31, SR_CgaCtaId ;  /* 0x00000000001f7919 */ /* 0x000f220000008800 */
[C---:B------:R-:W-:Y:S01]  /*14b70*/  ISETP.GT.U32.AND P0, PT, R10.reuse, 0x3f, PT ;  /* 0x0000003f0a00780c */ /* 0x040fe20003f04070 */
[----:B0-----:R-:W-:Y:S01]  /*14b80*/  IMAD.SHL.U32 R0, R10, 0x10, RZ ;  /* 0x000000100a007824 */ /* 0x001fe200078e00ff */
[----:B------:R-:W-:Y:S01]  /*14b90*/  LOP3.LUT R18, R4, 0xfc, RZ, 0xc0, !PT ;  /* 0x000000fc04127812 */ /* 0x000fe200078ec0ff */
[----:B------:R-:W-:Y:S01]  /*14ba0*/  BSSY.RECONVERGENT B0, `(.L_x_2539) ;  /* 0x0000017000007945 */ /* 0x000fe20003800200 */
[----:B------:R-:W-:Y:S02]  /*14bb0*/  MOV R26, 0x400 ;  /* 0x00000400001a7802 */ /* 0x000fe40000000f00 */
[----:B---3--:R-:W-:Y:S02]  /*14bc0*/  CS2R R6, SRZ ;  /* 0x0000000000067805 */ /* 0x008fe4000001ff00 */
[----:B------:R-:W-:-:S02]  /*14bd0*/  ISETP.GT.U32.OR P0, PT, R18, 0x9f, P0 ;  /* 0x0000009f1200780c */ /* 0x000fc40000704470 */
[----:B------:R-:W-:Y:S01]  /*14be0*/  LOP3.LUT R0, R0, 0x3f0, RZ, 0xc0, !PT ;  /* 0x000003f000007812 */ /* 0x000fe200078ec0ff */
[----:B------:R-:W-:Y:S01]  /*14bf0*/  VIADD R4, R26, 0x410 ;  /* 0x000004101a047836 */ /* 0x000fe20000000000 */
[----:B------:R-:W-:Y:S01]  /*14c00*/  SHF.R.U32.HI R22, RZ, 0x6, R10 ;  /* 0x00000006ff167819 */ /* 0x000fe2000001160a */
[----:B-1----:R-:W-:-:S05]  /*14c10*/  IMAD.U32 R53, RZ, RZ, UR4 ;  /* 0x00000004ff357e24 */ /* 0x002fca000f8e00ff */
[----:B------:R-:W-:Y:S02]  /*14c20*/  ISETP.NE.OR P0, PT, R53, RZ, P0 ;  /* 0x000000ff3500720c */ /* 0x000fe40000705670 */
[----:B----4-:R-:W-:Y:S02]  /*14c30*/  LEA R11, R31, R4, 0x18 ;  /* 0x000000041f0b7211 */ /* 0x010fe400078ec0ff */
[----:B------:R-:W-:-:S03]  /*14c40*/  CS2R R4, SRZ ;  /* 0x0000000000047805 */ /* 0x000fc6000001ff00 */
[----:B------:R-:W-:-:S06]  /*14c50*/  IMAD.IADD R11, R11, 0x1, R0 ;  /* 0x000000010b0b7824 */ /* 0x000fcc00078e0200 */
        /* <DEDUP_REMOVED lines=10> */
.L_x_2541:
[----:B-----5:R0:W-:Y:S02]  /*14d00*/  STS.128 [R11], R4 ;  /* 0x000000040b007388 */ /* 0x0201e40000000c00 */
.L_x_2540:
[----:B------:R-:W-:Y:S05]  /*14d10*/  BSYNC.RECONVERGENT B0 ;  /* 0x0000000000007941 */ /* 0x000fea0003800200 */
.L_x_2539:
[----:B------:R-:W-:Y:S01]  /*14d20*/  BAR.SYNC.DEFER_BLOCKING 0x0 ;  /* 0x0000000000007b1d */ /* 0x000fe20000010000 */
[----:B------:R-:W-:Y:S02]  /*14d30*/  ISETP.GT.U32.AND P1, PT, R18, 0x9f, PT ;  /* 0x0000009f1200780c */ /* 0x000fe40003f24070 */
[----:B------:R-:W-:Y:S02]  /*14d40*/  CS2R R14, SRZ ;  /* 0x00000000000e7805 */ /* 0x000fe4000001ff00 */
[----:B------:R-:W-:Y:S02]  /*14d50*/  PLOP3.LUT P0, PT, PT, PT, PT, 0x8, 0x80 ;  /* 0x000000000080781c */ /* 0x000fe40003f0e170 */
[----:B------:R-:W-:Y:S01]  /*14d60*/  CS2R R12, SRZ ;  /* 0x00000000000c7805 */ /* 0x000fe2000001ff00 */
[----:B------:R-:W1:Y:S01]  /*14d70*/  LDCU UR8, c[0x0][0x40c] ;  /* 0x00008180ff0877ac */ /* 0x000e620008000800 */
[----:B------:R-:W-:Y:S01]  /*14d80*/  BSSY.RECONVERGENT B0, `(.L_x_2542) ;  /* 0x0000180000007945 */ /* 0x000fe20003800200 */
[----:B------:R-:W3:Y:S04]  /*14d90*/  LDCU.64 UR6, c[0x0][0x3c8] ;  /* 0x00007900ff0677ac */ /* 0x000ee80008000a00 */
[----:B------:R-:W-:Y:S05]  /*14da0*/  @P1 BRA `(.L_x_2543) ;  /* 0x0000001400f41947 */ /* 0x000fea0003800000 */
[----:B------:R-:W4:Y:S01]  /*14db0*/  LDC R30, c[0x0][0x3f4] ;  /* 0x0000fd00ff1e7b82 */ /* 0x000f220000000800 */
[----:B------:R-:W-:Y:S01]  /*14dc0*/  VIADD R21, R16, 0xffffffff ;  /* 0xffffffff10157836 */ /* 0x000fe20000000000 */
[----:B------:R-:W-:Y:S01]  /*14dd0*/  BSSY.RECONVERGENT B1, `(.L_x_2544) ;  /* 0x0000083000017945 */ /* 0x000fe20003800200 */
[----:B------:R-:W-:Y:S02]  /*14de0*/  IMAD.IADD R37, R22, 0x1, R3 ;  /* 0x0000000116257824 */ /* 0x000fe400078e0203 */
[----:B------:R-:W-:Y:S02]  /*14df0*/  VIADD R26, R26, 0x810 ;  /* 0x000008101a1a7836 */ /* 0x000fe40000000000 */
[----:B------:R-:W-:Y:S01]  /*14e00*/  IMAD.MOV.U32 R15, RZ, RZ, RZ ;  /* 0x000000ffff0f7224 */ /* 0x000fe200078e00ff */
[----:B------:R-:W5:Y:S02]  /*14e10*/  LDC.64 R28, c[0x0][0x3c0] ;  /* 0x0000f000ff1c7b82 */ /* 0x000f640000000a00 */
[----:B------:R-:W-:-:S05]  /*14e20*/  LEA R57, R31, R26, 0x18 ;  /* 0x0000001a1f397211 */ /* 0x000fca00078ec0ff */
[----:B------:R-:W-:Y:S01]  /*14e30*/  IMAD R38, R22, 0x4, R57 ;  /* 0x0000000416267824 */ /* 0x000fe200078e0239 */
[-C--:B----4-:R-:W-:Y:S01]  /*14e40*/  VIMNMX R36, PT, PT, R21, R30.reuse, PT ;  /* 0x0000001e15247248 */ /* 0x090fe20003fe0100 */
[-CC-:B------:R-:W-:Y:S02]  /*14e50*/  IMAD R27, R19, R30.reuse, R18.reuse ;  /* 0x0000001e131b7224 */ /* 0x180fe400078e0212 */
[----:B------:R-:W-:Y:S01]  /*14e60*/  IMAD R117, R117, R30, R18 ;  /* 0x0000001e75757224 */ /* 0x000fe200078e0212 */
[----:B------:R-:W-:Y:S01]  /*14e70*/  ISETP.GT.AND P1, PT, R36, R37, PT ;  /* 0x000000252400720c */ /* 0x000fe20003f24270 */
[----:B-----5:R-:W-:-:S04]  /*14e80*/  IMAD.WIDE R26, R27, 0x4, R28 ;  /* 0x000000041b1a7825 */ /* 0x020fc800078e021c */
[----:B------:R-:W-:-:S08]  /*14e90*/  IMAD.WIDE R28, R117, 0x4, R28 ;  /* 0x00000004751c7825 */ /* 0x000fd000078e021c */
[----:B------:R-:W-:Y:S05]  /*14ea0*/  @!P1 BRA `(.L_x_2545) ;  /* 0x0000000400d49947 */ /* 0x000fea0003800000 */
[----:B------:R-:W4:Y:S01]  /*14eb0*/  LDCU UR4, c[0x0][0x3f8] ;  /* 0x00007f00ff0477ac */ /* 0x000f220008000800 */
[----:B------:R-:W5:Y:S01]  /*14ec0*/  LDC.64 R12, c[0x0][0x458] ;  /* 0x00011600ff0c7b82 */ /* 0x000f620000000a00 */
[--C-:B------:R-:W-:Y:S01]  /*14ed0*/  IMAD.IADD R0, R36, 0x1, -R37.reuse ;  /* 0x0000000124007824 */ /* 0x100fe200078e0a25 */
[----:B------:R-:W-:Y:S01]  /*14ee0*/  BSSY.RECONVERGENT B2, `(.L_x_2546) ;  /* 0x000002c000027945 */ /* 0x000fe20003800200 */
[----:B------:R-:W-:Y:S01]  /*14ef0*/  IMAD.MOV.U32 R40, RZ, RZ, R37 ;  /* 0x000000ffff287224 */ /* 0x000fe200078e0025 */
[----:B------:R-:W-:Y:S02]  /*14f00*/  CS2R R14, SRZ ;  /* 0x00000000000e7805 */ /* 0x000fe4000001ff00 */
[----:B------:R-:W-:-:S04]  /*14f10*/  LOP3.LUT R0, R0, 0x1, RZ, 0xc0, !PT ;  /* 0x0000000100007812 */ /* 0x000fc800078ec0ff */
[----:B------:R-:W-:Y:S01]  /*14f20*/  ISETP.NE.U32.AND P1, PT, R0, 0x1, PT ;  /* 0x000000010000780c */ /* 0x000fe20003f25070 */
[----:B----4-:R-:W-:Y:S02]  /*14f30*/  IMAD R33, R2, UR4, R17 ;  /* 0x0000000402217c24 */ /* 0x010fe4000f8e0211 */
[----:B------:R-:W-:Y:S02]  /*14f40*/  IMAD R0, R30, UR4, RZ ;  /* 0x000000041e007c24 */ /* 0x000fe4000f8e02ff */
[----:B------:R-:W-:Y:S02]  /*14f50*/  IMAD R33, R33, 0xa0, R18 ;  /* 0x000000a021217824 */ /* 0x000fe400078e0212 */
[----:B------:R-:W-:Y:S02]  /*14f60*/  IMAD R39, R0, 0xa0, RZ ;  /* 0x000000a000277824 */ /* 0x000fe400078e02ff */
[----:B-----5:R-:W-:Y:S01]  /*14f70*/  IMAD.WIDE R32, R33, 0x4, R12 ;  /* 0x0000000421207825 */ /* 0x020fe200078e020c */
[----:B------:R-:W-:-:S03]  /*14f80*/  CS2R R12, SRZ ;  /* 0x00000000000c7805 */ /* 0x000fc6000001ff00 */
[----:B------:R-:W-:Y:S05]  /*14f90*/  @P1 BRA `(.L_x_2547) ;  /* 0x0000000000801947 */ /* 0x000fea0003800000 */
[----:B------:R-:W4:Y:S01]  /*14fa0*/  LDCU.64 UR4, c[0x0][0x3c8] ;  /* 0x00007900ff0477ac */ /* 0x000f220008000a00 */
[----:B------:R-:W-:-:S05]  /*14fb0*/  IADD3 R12, P1, PT, R25, R37, RZ ;  /* 0x00000025190c7210 */ /* 0x000fca0007f3e0ff */
[----:B------:R-:W-:Y:S01]  /*14fc0*/  IMAD.X R13, RZ, RZ, R20, P1 ;  /* 0x000000ffff0d7224 */ /* 0x000fe200008e0614 */
[----:B----4-:R-:W-:-:S04]  /*14fd0*/  LEA R14, P1, R12, UR4, 0x2 ;  /* 0x000000040c0e7c11 */ /* 0x010fc8000f8210ff */
[----:B------:R-:W-:-:S05]  /*14fe0*/  LEA.HI.X R15, R12, UR5, R13, 0x2, P1 ;  /* 0x000000050c0f7c11 */ /* 0x000fca00088f140d */
[----:B------:R-:W4:Y:S01]  /*14ff0*/  LDG.E R14, desc[UR36][R14.64] ;  /* 0x000000240e0e7981 */ /* 0x000f22000c1e1900 */
[----:B------:R-:W-:Y:S01]  /*15000*/  ISETP.NE.AND P1, PT, R53, RZ, PT ;  /* 0x000000ff3500720c */ /* 0x000fe20003f25270 */
[----:B----4-:R-:W-:Y:S02]  /*15010*/  IMAD R13, R0, R14, R37 ;  /* 0x0000000e000d7224 */ /* 0x010fe400078e0225 */
[----:B------:R4:W0:Y:S02]  /*15020*/  LDS R0, [R38] ;  /* 0x0000000026007984 */ /* 0x0008240000000800 */
[----:B------:R-:W-:-:S04]  /*15030*/  IMAD R13, R13, 0xa0, RZ ;  /* 0x000000a00d0d7824 */ /* 0x000fc800078e02ff */
[----:B------:R-:W-:-:S05]  /*15040*/  IMAD.WIDE R12, R13, 0x4, R28 ;  /* 0x000000040d0c7825 */ /* 0x000fca00078e021c */
[----:B--2---:R4:W5:Y:S01]  /*15050*/  LDG.E.128 R40, desc[UR36][R12.64] ;  /* 0x000000240c287981 */ /* 0x004962000c1e1d00 */
[----:B------:R-:W-:Y:S05]  /*15060*/  @P1 BRA `(.L_x_2548) ;  /* 0x0000000000381947 */ /* 0x000fea0003800000 */
[----:B------:R-:W-:Y:S01]  /*15070*/  ISETP.NE.AND P2, PT, R24, RZ, PT ;  /* 0x000000ff1800720c */ /* 0x000fe20003f45270 */
[----:B----4-:R-:W2:-:S12]  /*15080*/  LDS.128 R12, [R11] ;  /* 0x000000000b0c7984 */ /* 0x010e980000000c00 */
[----:B------:R-:W4:Y:S01]  /*15090*/  @P2 LDG.E.128 R44, desc[UR36][R32.64] ;  /* 0x00000024202c2981 */ /* 0x000f22000c1e1d00 */
[----:B--2--5:R-:W-:Y:S01]  /*150a0*/  FADD.FTZ R41, R41, R13 ;  /* 0x0000000d29297221 */ /* 0x024fe20000010000 */
[----:B------:R-:W-:Y:S01]  /*150b0*/  FADD.FTZ R40, R40, R12 ;  /* 0x0000000c28287221 */ /* 0x000fe20000010000 */
[----:B------:R-:W-:Y:S01]  /*150c0*/  FADD.FTZ R42, R42, R14 ;  /* 0x0000000e2a2a7221 */ /* 0x000fe20000010000 */
[----:B------:R-:W-:Y:S01]  /*150d0*/  FADD.FTZ R43, R43, R15 ;  /* 0x0000000f2b2b7221 */ /* 0x000fe20000010000 */
[----:B------:R-:W-:-:S04]  /*150e0*/  IMAD R13, R37, 0xa0, RZ ;  /* 0x000000a0250d7824 */ /* 0x000fc800078e02ff */
[----:B------:R-:W-:-:S04]  /*150f0*/  IMAD.WIDE.U32 R12, R13, 0x4, R26 ;  /* 0x000000040d0c7825 */ /* 0x000fc800078e001a */
[----:B----4-:R-:W-:Y:S01]  /*15100*/  @P2 FMUL.FTZ R40, R40, R44 ;  /* 0x0000002c28282220 */ /* 0x010fe20000410000 */
[----:B------:R-:W-:Y:S01]  /*15110*/  @P2 FMUL.FTZ R41, R41, R45 ;  /* 0x0000002d29292220 */ /* 0x000fe20000410000 */
[----:B------:R-:W-:Y:S01]  /*15120*/  @P2 FMUL.FTZ R42, R42, R46 ;  /* 0x0000002e2a2a2220 */ /* 0x000fe20000410000 */
[----:B------:R-:W-:-:S05]  /*15130*/  @P2 FMUL.FTZ R43, R43, R47 ;  /* 0x0000002f2b2b2220 */ /* 0x000fca0000410000 */
[----:B------:R2:W-:Y:S02]  /*15140*/  STG.E.128 desc[UR36][R12.64], R40 ;  /* 0x000000280c007986 */ /* 0x0005e4000c101d24 */
.L_x_2548:
[C---:B0-2-45:R-:W-:Y:S01]  /*15150*/  FFMA.FTZ R12, R0.reuse, R40, RZ ;  /* 0x00000028000c7223 */ /* 0x075fe200000100ff */
[C---:B------:R-:W-:Y:S01]  /*15160*/  FFMA.FTZ R13, R0.reuse, R41, RZ ;  /* 0x00000029000d7223 */ /* 0x040fe200000100ff */
[C---:B------:R-:W-:Y:S01]  /*15170*/  FFMA.FTZ R14, R0.reuse, R42, RZ ;  /* 0x0000002a000e7223 */ /* 0x040fe200000100ff */
[----:B------:R-:W-:Y:S01]  /*15180*/  FFMA.FTZ R15, R0, R43, RZ ;  /* 0x0000002b000f7223 */ /* 0x000fe200000100ff */
[----:B------:R-:W-:-:S07]  /*15190*/  VIADD R40, R37, 0x1 ;  /* 0x0000000125287836 */ /* 0x000fce0000000000 */
.L_x_2547:
[----:B-1-3--:R-:W-:Y:S05]  /*151a0*/  BSYNC.RECONVERGENT B2 ;  /* 0x0000000000027941 */ /* 0x00afea0003800200 */
.L_x_2546:
[----:B------:R-:W-:-:S05]  /*151b0*/  LOP3.LUT R31, RZ, R3, RZ, 0x33, !PT ;  /* 0x00000003ff1f7212 */ /* 0x000fca00078e33ff */
[----:B------:R-:W-:-:S05]  /*151c0*/  IMAD.IADD R31, R36, 0x1, R31 ;  /* 0x00000001241f7824 */ /* 0x000fca00078e021f */
[----:B------:R-:W-:-:S13]  /*151d0*/  ISETP.NE.AND P1, PT, R31, R22, PT ;  /* 0x000000161f00720c */ /* 0x000fda0003f25270 */
[----:B------:R-:W-:Y:S05]  /*151e0*/  @!P1 BRA `(.L_x_2545) ;  /* 0x0000000400049947 */ /* 0x000fea0003800000 */
[----:B------:R-:W-:Y:S01]  /*151f0*/  IMAD.SHL.U32 R31, R3, 0x4, RZ ;  /* 0x00000004031f7824 */ /* 0x000fe200078e00ff */
[----:B------:R-:W-:Y:S01]  /*15200*/  ISETP.NE.AND P2, PT, R53, RZ, PT ;  /* 0x000000ff3500720c */ /* 0x000fe20003f45270 */
[C---:B------:R-:W-:Y:S02]  /*15210*/  IMAD R42, R40.reuse, 0xa0, RZ ;  /* 0x000000a0282a7824 */ /* 0x040fe400078e02ff */
[----:B------:R-:W-:-:S05]  /*15220*/  IMAD R0, R40, 0x4, -R31 ;  /* 0x0000000428007824 */ /* 0x000fca00078e0a1f */
[----:B------:R-:W-:-:S07]  /*15230*/  IADD3 R0, PT, PT, R0, 0x4, R57 ;  /* 0x0000000400007810 */ /* 0x000fce0007ffe039 */
.L_x_2552:
        /* <DEDUP_REMOVED lines=11> */
[----:B------:R-:W3:Y:S01]  /*152f0*/  @P3 LDG.E.128 R52, desc[UR36][R32.64] ;  /* 0x0000002420343981 */ /* 0x000ee2000c1e1d00 */
[----:B-1----:R-:W-:-:S03]  /*15300*/  IMAD.WIDE.U32 R30, R42, 0x4, R26 ;  /* 0x000000042a1e7825 */ /* 0x002fc600078e001a */
[----:B------:R-:W1:Y:S02]  /*15310*/  LDS.128 R48, [R11] ;  /* 0x000000000b307984 */ /* 0x000e640000000c00 */
[----:B-1---5:R-:W-:Y:S01]  /*15320*/  FADD.FTZ R44, R44, R48 ;  /* 0x000000302c2c7221 */ /* 0x022fe20000010000 */
[----:B------:R-:W-:Y:S01]  /*15330*/  FADD.FTZ R45, R45, R49 ;  /* 0x000000312d2d7221 */ /* 0x000fe20000010000 */
[----:B------:R-:W-:Y:S01]  /*15340*/  FADD.FTZ R46, R46, R50 ;  /* 0x000000322e2e7221 */ /* 0x000fe20000010000 */
[----:B------:R-:W-:Y:S01]  /*15350*/  FADD.FTZ R47, R47, R51 ;  /* 0x000000332f2f7221 */ /* 0x000fe20000010000 */
[----:B---3--:R-:W-:Y:S01]  /*15360*/  @P3 FMUL.FTZ R44, R44, R52 ;  /* 0x000000342c2c3220 */ /* 0x008fe20000410000 */
[----:B------:R-:W-:Y:S01]  /*15370*/  @P3 FMUL.FTZ R45, R45, R53 ;  /* 0x000000352d2d3220 */ /* 0x000fe20000410000 */
[----:B------:R-:W-:Y:S01]  /*15380*/  @P3 FMUL.FTZ R46, R46, R54 ;  /* 0x000000362e2e3220 */ /* 0x000fe20000410000 */
[----:B------:R-:W-:-:S05]  /*15390*/  @P3 FMUL.FTZ R47, R47, R55 ;  /* 0x000000372f2f3220 */ /* 0x000fca0000410000 */
[----:B------:R3:W-:Y:S02]  /*153a0*/  STG.E.128 desc[UR36][R30.64], R44 ;  /* 0x0000002c1e007986 */ /* 0x0007e4000c101d24 */
.L_x_2550:
[----:B------:R-:W-:Y:S05]  /*153b0*/  BSYNC.RECONVERGENT B2 ;  /* 0x0000000000027941 */ /* 0x000fea0003800200 */
.L_x_2549:
[----:B------:R-:W1:Y:S04]  /*153c0*/  LDG.E R34, desc[UR36][R34.64+0x4] ;  /* 0x0000042422227981 */ /* 0x000e68000c1e1900 */
[----:B--2---:R-:W2:Y:S01]  /*153d0*/  LDS R41, [R0+-0x4] ;  /* 0xfffffc0000297984 */ /* 0x004ea20000000800 */
[----:B------:R-:W-:Y:S02]  /*153e0*/  IMAD.U32 R53, RZ, RZ, UR8 ;  /* 0x00000008ff357e24 */ /* 0x000fe4000f8e00ff */
[----:B-1-3--:R-:W-:-:S04]  /*153f0*/  IMAD R30, R39, R34, R42 ;  /* 0x00000022271e7224 */ /* 0x00afc800078e022a */
        /* <DEDUP_REMOVED lines=8> */
[----:B-1----:R-:W-:Y:S05]  /*15480*/  @P2 BRA `(.L_x_2551) ;  /* 0x0000000000342947 */ /* 0x002fea0003800000 */
[----:B------:R-:W2:Y:S01]  /*15490*/  @P3 LDG.E.128 R12, desc[UR36][R32.64] ;  /* 0x00000024200c3981 */ /* 0x000ea2000c1e1d00 */
[----:B------:R-:W-:-:S03]  /*154a0*/  VIADD R31, R42, 0xa0 ;  /* 0x000000a02a1f7836 */ /* 0x000fc60000000000 */
[----:B------:R-:W1:Y:S02]  /*154b0*/  LDS.128 R60, [R11] ;  /* 0x000000000b3c7984 */ /* 0x000e640000000c00 */
[----:B-1----:R-:W-:Y:S01]  /*154c0*/  FADD.FTZ R48, R60, R48 ;  /* 0x000000303c307221 */ /* 0x002fe20000010000 */
[----:B------:R-:W-:Y:S01]  /*154d0*/  FADD.FTZ R49, R61, R49 ;  /* 0x000000313d317221 */ /* 0x000fe20000010000 */
[----:B------:R-:W-:Y:S01]  /*154e0*/  FADD.FTZ R50, R62, R50 ;  /* 0x000000323e327221 */ /* 0x000fe20000010000 */
[----:B------:R-:W-:Y:S01]  /*154f0*/  FADD.FTZ R51, R63, R51 ;  /* 0x000000333f337221 */ /* 0x000fe20000010000 */
[----:B--2---:R-:W-:Y:S01]  /*15500*/  @P3 FMUL.FTZ R48, R48, R12 ;  /* 0x0000000c30303220 */ /* 0x004fe20000410000 */
[----:B------:R-:W-:Y:S01]  /*15510*/  @P3 FMUL.FTZ R49, R49, R13 ;  /* 0x0000000d31313220 */ /* 0x000fe20000410000 */
[----:B------:R-:W-:Y:S01]  /*15520*/  @P3 FMUL.FTZ R50, R50, R14 ;  /* 0x0000000e32323220 */ /* 0x000fe20000410000 */
[----:B------:R-:W-:Y:S01]  /*15530*/  @P3 FMUL.FTZ R51, R51, R15 ;  /* 0x0000000f33333220 */ /* 0x000fe20000410000 */
[----:B------:R-:W-:-:S05]  /*15540*/  IMAD.WIDE.U32 R12, R31, 0x4, R26 ;  /* 0x000000041f0c7825 */ /* 0x000fca00078e001a */
[----:B------:R1:W-:Y:S02]  /*15550*/  STG.E.128 desc[UR36][R12.64], R48 ;  /* 0x000000300c007986 */ /* 0x0003e4000c101d24 */
.L_x_2551:
[----:B------:R2:W1:Y:S01]  /*15560*/  LDS R15, [R0] ;  /* 0x00000000000f7984 */ /* 0x0004620000000800 */
[----:B------:R-:W-:Y:S02]  /*15570*/  VIADD R40, R40, 0x2 ;  /* 0x0000000228287836 */ /* 0x000fe40000000000 */
[----:B------:R-:W-:-:S03]  /*15580*/  VIADD R42, R42, 0x140 ;  /* 0x000001402a2a7836 */ /* 0x000fc60000000000 */
[----:B------:R-:W-:Y:S01]  /*15590*/  ISETP.GE.AND P1, PT, R40, R36, PT ;  /* 0x000000242800720c */ /* 0x000fe20003f26270 */
[----:B--2---:R-:W-:Y:S02]  /*155a0*/  VIADD R0, R0, 0x8 ;  /* 0x0000000800007836 */ /* 0x004fe40000000000 */
[C---:B-1----:R-:W-:Y:S01]  /*155b0*/  FFMA.FTZ R12, R15.reuse, R48, R44 ;  /* 0x000000300f0c7223 */ /* 0x042fe2000001002c */
[C---:B------:R-:W-:Y:S01]  /*155c0*/  FFMA.FTZ R13, R15.reuse, R49, R52 ;  /* 0x000000310f0d7223 */ /* 0x040fe20000010034 */
[C---:B------:R-:W-:Y:S01]  /*155d0*/  FFMA.FTZ R14, R15.reuse, R50, R43 ;  /* 0x000000320f0e7223 */ /* 0x040fe2000001002b */
[----:B------:R-:W-:-:S07]  /*155e0*/  FFMA.FTZ R15, R15, R51, R34 ;  /* 0x000000330f0f7223 */ /* 0x000fce0000010022 */
[----:B------:R-:W-:Y:S05]  /*155f0*/  @!P1 BRA `(.L_x_2552) ;  /* 0xfffffffc00109947 */ /* 0x000fea000383ffff */
.L_x_2545:
[----:B-1-3--:R-:W-:Y:S05]  /*15600*/  BSYNC.RECONVERGENT B1 ;  /* 0x0000000000017941 */ /* 0x00afea0003800200 */
.L_x_2544:
[----:B------:R-:W-:Y:S01]  /*15610*/  ISETP.GE.AND P1, PT, R37, R21, PT ;  /* 0x000000152500720c */ /* 0x000fe20003f26270 */
[----:B------:R-:W-:-:S12]  /*15620*/  BSSY.RECONVERGENT B1, `(.L_x_2553) ;  /* 0x00000ce000017945 */ /* 0x000fd80003800200 */
[----:B------:R-:W-:Y:S05]  /*15630*/  @P1 BRA `(.L_x_2554) ;  /* 0x0000000c00301947 */ /* 0x000fea0003800000 */
[----:B------:R-:W1:Y:S01]  /*15640*/  LDC R34, c[0x0][0x3f4] ;  /* 0x0000fd00ff227b82 */ /* 0x000e620000000800 */
[----:B------:R-:W3:Y:S01]  /*15650*/  LDCU UR4, c[0x0][0x3f8] ;  /* 0x00007f00ff0477ac */ /* 0x000ee20008000800 */
[----:B------:R-:W-:Y:S01]  /*15660*/  IADD3 R22, PT, PT, R22, R3, -R16 ;  /* 0x0000000316167210 */ /* 0x000fe20007ffe810 */
[----:B------:R-:W-:Y:S01]  /*15670*/  BSSY.RECONVERGENT B2, `(.L_x_2555) ;  /* 0x0000045000027945 */ /* 0x000fe20003800200 */
[----:B------:R-:W-:Y:S02]  /*15680*/  IMAD.MOV.U32 R0, RZ, RZ, R37 ;  /* 0x000000ffff007224 */ /* 0x000fe400078e0025 */
[----:B------:R-:W-:Y:S02]  /*15690*/  LOP3.LUT R22, R22, 0x1, RZ, 0xc0, !PT ;  /* 0x0000000116167812 */ /* 0x000fe400078ec0ff */
[----:B------:R-:W4:Y:S02]  /*156a0*/  LDC.64 R30, c[0x0][0x458] ;  /* 0x00011600ff1e7b82 */ /* 0x000f240000000a00 */
[----:B------:R-:W-:Y:S01]  /*156b0*/  ISETP.NE.U32.AND P1, PT, R22, 0x1, PT ;  /* 0x000000011600780c */ /* 0x000fe20003f25070 */
[----:B---3--:R-:W-:-:S04]  /*156c0*/  IMAD R33, R2, UR4, R17 ;  /* 0x0000000402217c24 */ /* 0x008fc8000f8e0211 */
[----:B------:R-:W-:Y:S02]  /*156d0*/  IMAD R33, R33, 0xa0, R18 ;  /* 0x000000a021217824 */ /* 0x000fe400078e0212 */
[----:B-1----:R-:W-:Y:S02]  /*156e0*/  IMAD R48, R34, UR4, RZ ;  /* 0x0000000422307c24 */ /* 0x002fe4000f8e02ff */
[----:B----4-:R-:W-:-:S04]  /*156f0*/  IMAD.WIDE R30, R33, 0x4, R30 ;  /* 0x00000004211e7825 */ /* 0x010fc800078e021e */
[----:B------:R-:W-:Y:S05]  /*15700*/  @!P1 BRA `(.L_x_2556) ;  /* 0x0000000000ec9947 */ /* 0x000fea0003800000 */
[----:B------:R-:W-:Y:S01]  /*15710*/  ISETP.GE.AND P1, PT, R37, R34, PT ;  /* 0x000000222500720c */ /* 0x000fe20003f26270 */
[----:B------:R-:W-:-:S12]  /*15720*/  BSSY.RECONVERGENT B3, `(.L_x_2557) ;  /* 0x0000038000037945 */ /* 0x000fd80003800200 */
[----:B------:R-:W-:Y:S05]  /*15730*/  @!P1 BRA `(.L_x_2558) ;  /* 0x0000000000d89947 */ /* 0x000fea0003800000 */
[----:B------:R-:W-:Y:S01]  /*15740*/  IABS R35, R34 ;  /* 0x0000002200237213 */ /* 0x000fe20000000000 */
[----:B------:R-:W1:Y:S01]  /*15750*/  LDCU.64 UR4, c[0x0][0x3c8] ;  /* 0x00007900ff0477ac */ /* 0x000e620008000a00 */
[----:B------:R-:W-:Y:S02]  /*15760*/  IABS R22, R37 ;  /* 0x0000002500167213 */ /* 0x000fe40000000000 */
[----:B------:R-:W3:Y:S01]  /*15770*/  I2F.RP R36, R35 ;  /* 0x0000002300247306 */ /* 0x000ee20000209400 */
[----:B------:R-:W-:Y:S02]  /*15780*/  ISETP.GE.AND P2, PT, R37, RZ, PT ;  /* 0x000000ff2500720c */ /* 0x000fe40003f46270 */
[----:B------:R-:W-:-:S05]  /*15790*/  ISETP.NE.AND P3, PT, R34, RZ, PT ;  /* 0x000000ff2200720c */ /* 0x000fca0003f65270 */
[----:B---3--:R-:W3:Y:S02]  /*157a0*/  MUFU.RCP R36, R36 ;  /* 0x0000002400247308 */ /* 0x008ee40000001000 */
[----:B---3--:R-:W-:-:S06]  /*157b0*/  VIADD R32, R36, 0xffffffe ;  /* 0x0ffffffe24207836 */ /* 0x008fcc0000000000 */
[----:B------:R3:W4:Y:S02]  /*157c0*/  F2I.FTZ.U32.TRUNC.NTZ R33, R32 ;  /* 0x0000002000217305 */ /* 0x000724000021f000 */
[----:B---3--:R-:W-:Y:S02]  /*157d0*/  IMAD.MOV.U32 R32, RZ, RZ, RZ ;  /* 0x000000ffff207224 */ /* 0x008fe400078e00ff */
[----:B----4-:R-:W-:-:S04]  /*157e0*/  IMAD.MOV R0, RZ, RZ, -R33 ;  /* 0x000000ffff007224 */ /* 0x010fc800078e0a21 */
[----:B------:R-:W-:-:S04]  /*157f0*/  IMAD R39, R0, R35, RZ ;  /* 0x0000002300277224 */ /* 0x000fc800078e02ff */
[----:B------:R-:W-:-:S06]  /*15800*/  IMAD.HI.U32 R39, R33, R39, R32 ;  /* 0x0000002721277227 */ /* 0x000fcc00078e0020 */
[----:B------:R-:W-:Y:S02]  /*15810*/  IMAD.HI.U32 R0, R39, R22, RZ ;  /* 0x0000001627007227 */ /* 0x000fe400078e00ff */
[----:B------:R3:W4:Y:S02]  /*15820*/  LDS R39, [R38] ;  /* 0x0000000026277984 */ /* 0x0007240000000800 */
        /* <DEDUP_REMOVED lines=10> */
[----:B-1----:R-:W-:-:S04]  /*158d0*/  LEA R34, P1, R22, UR4, 0x2 ;  /* 0x0000000416227c11 */ /* 0x002fc8000f8210ff */
        /* <DEDUP_REMOVED lines=8> */
[----:B----4-:R-:W-:Y:S05]  /*15960*/  @P1 BRA `(.L_x_2560) ;  /* 0x0000000000381947 */ /* 0x010fea0003800000 */
[----:B------:R-:W-:Y:S01]  /*15970*/  ISETP.NE.AND P4, PT, R24, RZ, PT ;  /* 0x000000ff1800720c */ /* 0x000fe20003f85270 */
[----:B------:R-:W1:-:S12]  /*15980*/  LDS.128 R44, [R11] ;  /* 0x000000000b2c7984 */ /* 0x000e580000000c00 */
[----:B---3--:R-:W2:Y:S01]  /*15990*/  @P4 LDG.E.128 R32, desc[UR36][R30.64] ;  /* 0x000000241e204981 */ /* 0x008ea2000c1e1d00 */
[----:B-1---5:R-:W-:Y:S01]  /*159a0*/  FADD.FTZ R40, R44, R40 ;  /* 0x000000282c287221 */ /* 0x022fe20000010000 */
[----:B------:R-:W-:Y:S01]  /*159b0*/  FADD.FTZ R41, R45, R41 ;  /* 0x000000292d297221 */ /* 0x000fe20000010000 */
[----:B------:R-:W-:Y:S01]  /*159c0*/  FADD.FTZ R42, R46, R42 ;  /* 0x0000002a2e2a7221 */ /* 0x000fe20000010000 */
[----:B------:R-:W-:Y:S01]  /*159d0*/  FADD.FTZ R43, R47, R43 ;  /* 0x0000002b2f2b7221 */ /* 0x000fe20000010000 */
[----:B------:R-:W-:Y:S02]  /*159e0*/  IMAD R45, R37, 0xa0, RZ ;  /* 0x000000a0252d7824 */ /* 0x000fe400078e02ff */
[----:B--2---:R-:W-:Y:S01]  /*159f0*/  @P4 FMUL.FTZ R40, R40, R32 ;  /* 0x0000002028284220 */ /* 0x004fe20000410000 */
[----:B------:R-:W-:Y:S01]  /*15a00*/  @P4 FMUL.FTZ R41, R41, R33 ;  /* 0x0000002129294220 */ /* 0x000fe20000410000 */
[----:B------:R-:W-:Y:S01]  /*15a10*/  @P4 FMUL.FTZ R42, R42, R34 ;  /* 0x000000222a2a4220 */ /* 0x000fe20000410000 */
[----:B------:R-:W-:Y:S01]  /*15a20*/  @P4 FMUL.FTZ R43, R43, R35 ;  /* 0x000000232b2b4220 */ /* 0x000fe20000410000 */
[----:B------:R-:W-:-:S05]  /*15a30*/  IMAD.WIDE.U32 R32, R45, 0x4, R26 ;  /* 0x000000042d207825 */ /* 0x000fca00078e001a */
[----:B------:R1:W-:Y:S02]  /*15a40*/  STG.E.128 desc[UR36][R32.64], R40 ;  /* 0x0000002820007986 */ /* 0x0003e4000c101d24 */
.L_x_2560:
[----:B------:R-:W-:Y:S05]  /*15a50*/  BSYNC.RECONVERGENT B4 ;  /* 0x0000000000047941 */ /* 0x000fea0003800200 */
.L_x_2559:
[C---:B-----5:R-:W-:Y:S01]  /*15a60*/  FFMA.FTZ R12, R39.reuse, R40, R12 ;  /* 0x00000028270c7223 */ /* 0x060fe2000001000c */
[C---:B------:R-:W-:Y:S01]  /*15a70*/  FFMA.FTZ R13, R39.reuse, R41, R13 ;  /* 0x00000029270d7223 */ /* 0x040fe2000001000d */
[C---:B------:R-:W-:Y:S01]  /*15a80*/  FFMA.FTZ R14, R39.reuse, R42, R14 ;  /* 0x0000002a270e7223 */ /* 0x040fe2000001000e */
[----:B------:R-:W-:-:S07]  /*15a90*/  FFMA.FTZ R15, R39, R43, R15 ;  /* 0x0000002b270f7223 */ /* 0x000fce000001000f */
.L_x_2558:
[----:B------:R-:W-:Y:S05]  /*15aa0*/  BSYNC.RECONVERGENT B3 ;  /* 0x0000000000037941 */ /* 0x000fea0003800200 */
.L_x_2557:
[----:B------:R-:W-:-:S07]  /*15ab0*/  VIADD R0, R37, 0x1 ;  /* 0x0000000125007836 */ /* 0x000fce0000000000 */
.L_x_2556:
[----:B------:R-:W-:Y:S05]  /*15ac0*/  BSYNC.RECONVERGENT B2 ;  /* 0x0000000000027941 */ /* 0x000fea0003800200 */
.L_x_2555:
[----:B------:R-:W-:-:S05]  /*15ad0*/  VIADD R22, R16, 0xfffffffe ;  /* 0xfffffffe10167836 */ /* 0x000fca0000000000 */
[----:B------:R-:W-:-:S13]  /*15ae0*/  ISETP.NE.AND P1, PT, R22, R37, PT ;  /* 0x000000251600720c */ /* 0x000fda0003f25270 */
[----:B------:R-:W-:Y:S05]  /*15af0*/  @!P1 BRA `(.L_x_2554) ;  /* 0x0000000800009947 */ /* 0x000fea0003800000 */
[----:B-1-3--:R-:W-:Y:S02]  /*15b00*/  IMAD.SHL.U32 R33, R3, 0x4, RZ ;  /* 0x0000000403217824 */ /* 0x00afe400078e00ff */
[C---:B------:R-:W-:Y:S02]  /*15b10*/  VIADD R36, R0.reuse, 0x1 ;  /* 0x0000000100247836 */ /* 0x040fe40000000000 */
[C---:B------:R-:W-:Y:S02]  /*15b20*/  IMAD R22, R0.reuse, 0x4, -R33 ;  /* 0x0000000400167824 */ /* 0x040fe400078e0a21 */
[----:B------:R-:W-:-:S03]  /*15b30*/  IMAD R37, R0, 0xa0, RZ ;  /* 0x000000a000257824 */ /* 0x000fc600078e02ff */
[----:B------:R-:W-:-:S07]  /*15b40*/  IADD3 R22, PT, PT, R22, 0x4, R57 ;  /* 0x0000000416167810 */ /* 0x000fce0007ffe039 */
.L_x_2567:
[----:B------:R-:W1:Y:S01]  /*15b50*/  LDC R49, c[0x0][0x3f4] ;  /* 0x0000fd00ff317b82 */ /* 0x000e620000000800 */
[----:B------:R-:W-:Y:S01]  /*15b60*/  VIADD R34, R36, 0xffffffff ;  /* 0xffffffff24227836 */ /* 0x000fe20000000000 */
[----:B------:R-:W-:Y:S04]  /*15b70*/  BSSY.RECONVERGENT B2, `(.L_x_2561) ;  /* 0x0000038000027945 */ /* 0x000fe80003800200 */
[----:B-1----:R-:W-:-:S13]  /*15b80*/  ISETP.GE.AND P1, PT, R34, R49, PT ;  /* 0x000000312200720c */ /* 0x002fda0003f26270 */
[----:B0-----:R-:W-:Y:S05]  /*15b90*/  @!P1 BRA `(.L_x_2562) ;  /* 0x0000000000d49947 */ /* 0x001fea0003800000 */
[----:B------:R-:W-:Y:S01]  /*15ba0*/  IABS R35, R49 ;  /* 0x0000003100237213 */ /* 0x000fe20000000000 */
[----:B------:R-:W-:Y:S01]  /*15bb0*/  IMAD.MOV.U32 R32, RZ, RZ, RZ ;  /* 0x000000ffff207224 */ /* 0x000fe200078e00ff */
[----:B------:R-:W-:Y:S01]  /*15bc0*/  ISETP.GE.AND P2, PT, R34, RZ, PT ;  /* 0x000000ff2200720c */ /* 0x000fe20003f46270 */
[----:B------:R-:W1:Y:S01]  /*15bd0*/  LDCU.64 UR4, c[0x0][0x3c8] ;  /* 0x00007900ff0477ac */ /* 0x000e620008000a00 */
[----:B------:R-:W3:Y:S01]  /*15be0*/  I2F.RP R38, R35 ;  /* 0x0000002300267306 */ /* 0x000ee20000209400 */
[----:B------:R-:W-:-:S07]  /*15bf0*/  ISETP.NE.AND P3, PT, R49, RZ, PT ;  /* 0x000000ff3100720c */ /* 0x000fce0003f65270 */
[----:B---3--:R-:W3:Y:S02]  /*15c00*/  MUFU.RCP R38, R38 ;  /* 0x0000002600267308 */ /* 0x008ee40000001000 */
[----:B---3--:R-:W-:-:S06]  /*15c10*/  VIADD R39, R38, 0xffffffe ;  /* 0x0ffffffe26277836 */ /* 0x008fcc0000000000 */
[----:B------:R3:W4:Y:S02]  /*15c20*/  F2I.FTZ.U32.TRUNC.NTZ R33, R39 ;  /* 0x0000002700217305 */ /* 0x000724000021f000 */
[----:B---3--:R3:W0:Y:S01]  /*15c30*/  LDS R39, [R22+-0x4] ;  /* 0xfffffc0016277984 */ /* 0x0086220000000800 */
[----:B----4-:R-:W-:-:S04]  /*15c40*/  IMAD.MOV R0, RZ, RZ, -R33 ;  /* 0x000000ffff007224 */ /* 0x010fc800078e0a21 */
[----:B--2---:R-:W-:Y:S01]  /*15c50*/  IMAD R41, R0, R35, RZ ;  /* 0x0000002300297224 */ /* 0x004fe200078e02ff */
        /* <DEDUP_REMOVED lines=14> */
[C---:B-1----:R-:W-:Y:S01]  /*15d40*/  LEA R34, P1, R32.reuse, UR4, 0x2 ;  /* 0x0000000420227c11 */ /* 0x042fe2000f8210ff */
[----:B------:R-:W1:Y:S03]  /*15d50*/  LDCU UR4, c[0x0][0x40c] ;  /* 0x00008180ff0477ac */ /* 0x000e660008000800 */
[----:B------:R-:W-:-:S06]  /*15d60*/  LEA.HI.X R35, R32, UR5, R33, 0x2, P1 ;  /* 0x0000000520237c11 */ /* 0x000fcc00088f1421 */
[----:B------:R-:W2:Y:S02]  /*15d70*/  LDG.E R35, desc[UR36][R34.64] ;  /* 0x0000002422237981 */ /* 0x000ea4000c1e1900 */
[----:B--2---:R-:W-:-:S04]  /*15d80*/  IMAD R0, R48, R35, R0 ;  /* 0x0000002330007224 */ /* 0x004fc800078e0200 */
[----:B------:R-:W-:-:S04]  /*15d90*/  IMAD R33, R0, 0xa0, RZ ;  /* 0x000000a000217824 */ /* 0x000fc800078e02ff */
[----:B------:R-:W-:-:S05]  /*15da0*/  IMAD.WIDE R32, R33, 0x4, R28 ;  /* 0x0000000421207825 */ /* 0x000fca00078e021c */
[----:B------:R3:W5:Y:S01]  /*15db0*/  LDG.E.128 R40, desc[UR36][R32.64] ;  /* 0x0000002420287981 */ /* 0x000762000c1e1d00 */
[----:B-1----:R-:W-:-:S09]  /*15dc0*/  UISETP.NE.AND UP0, UPT, UR4, URZ, UPT ;  /* 0x000000ff0400728c */ /* 0x002fd2000bf05270 */
[----:B0--3--:R-:W-:Y:S05]  /*15dd0*/  BRA.U UP0, `(.L_x_2563) ;  /* 0x0000000100347547 */ /* 0x009fea000b800000 */
[----:B------:R-:W-:Y:S01]  /*15de0*/  ISETP.NE.AND P4, PT, R24, RZ, PT ;  /* 0x000000ff1800720c */ /* 0x000fe20003f85270 */
[----:B------:R-:W0:-:S12]  /*15df0*/  LDS.128 R32, [R11] ;  /* 0x000000000b207984 */ /* 0x000e180000000c00 */
[----:B------:R-:W2:Y:S01]  /*15e00*/  @P4 LDG.E.128 R44, desc[UR36][R30.64] ;  /* 0x000000241e2c4981 */ /* 0x000ea2000c1e1d00 */
[----:B0----5:R-:W-:Y:S01]  /*15e10*/  FADD.FTZ R40, R40, R32 ;  /* 0x0000002028287221 */ /* 0x021fe20000010000 */
[----:B------:R-:W-:Y:S01]  /*15e20*/  FADD.FTZ R41, R41, R33 ;  /* 0x0000002129297221 */ /* 0x000fe20000010000 */
[----:B------:R-:W-:Y:S01]  /*15e30*/  FADD.FTZ R42, R42, R34 ;  /* 0x000000222a2a7221 */ /* 0x000fe20000010000 */
[----:B------:R-:W-:Y:S01]  /*15e40*/  FADD.FTZ R43, R43, R35 ;  /* 0x000000232b2b7221 */ /* 0x000fe20000010000 */
[----:B------:R-:W-:-:S04]  /*15e50*/  IMAD.WIDE.U32 R32, R37, 0x4, R26 ;  /* 0x0000000425207825 */ /* 0x000fc800078e001a */
[----:B--2---:R-:W-:Y:S01]  /*15e60*/  @P4 FMUL.FTZ R40, R40, R44 ;  /* 0x0000002c28284220 */ /* 0x004fe20000410000 */
[----:B------:R-:W-:Y:S01]  /*15e70*/  @P4 FMUL.FTZ R41, R41, R45 ;  /* 0x0000002d29294220 */ /* 0x000fe20000410000 */
[----:B------:R-:W-:Y:S01]  /*15e80*/  @P4 FMUL.FTZ R42, R42, R46 ;  /* 0x0000002e2a2a4220 */ /* 0x000fe20000410000 */
[----:B------:R-:W-:-:S05]  /*15e90*/  @P4 FMUL.FTZ R43, R43, R47 ;  /* 0x0000002f2b2b4220 */ /* 0x000fca0000410000 */
[----:B------:R0:W-:Y:S02]  /*15ea0*/  STG.E.128 desc[UR36][R32.64], R40 ;  /* 0x0000002820007986 */ /* 0x0001e4000c101d24 */
.L_x_2563:
[C---:B-----5:R-:W-:Y:S01]  /*15eb0*/  FFMA.FTZ R12, R39.reuse, R40, R12 ;  /* 0x00000028270c7223 */ /* 0x060fe2000001000c */
[C---:B------:R-:W-:Y:S01]  /*15ec0*/  FFMA.FTZ R13, R39.reuse, R41, R13 ;  /* 0x00000029270d7223 */ /* 0x040fe2000001000d */
[C---:B------:R-:W-:Y:S01]  /*15ed0*/  FFMA.FTZ R14, R39.reuse, R42, R14 ;  /* 0x0000002a270e7223 */ /* 0x040fe2000001000e */
[----:B------:R-:W-:-:S07]  /*15ee0*/  FFMA.FTZ R15, R39, R43, R15 ;  /* 0x0000002b270f7223 */ /* 0x000fce000001000f */
.L_x_2562:
[----:B------:R-:W-:Y:S05]  /*15ef0*/  BSYNC.RECONVERGENT B2 ;  /* 0x0000000000027941 */ /* 0x000fea0003800200 */
.L_x_2561:
[----:B------:R-:W-:Y:S01]  /*15f00*/  ISETP.GE.AND P1, PT, R36, R49, PT ;  /* 0x000000312400720c */ /* 0x000fe20003f26270 */
[----:B------:R-:W-:-:S12]  /*15f10*/  BSSY.RECONVERGENT B2, `(.L_x_2564) ;  /* 0x0000038000027945 */ /* 0x000fd80003800200 */
[----:B------:R-:W-:Y:S05]  /*15f20*/  @!P1 BRA `(.L_x_2565) ;  /* 0x0000000000d89947 */ /* 0x000fea0003800000 */
[----:B------:R-:W-:Y:S01]  /*15f30*/  IABS R35, R49 ;  /* 0x0000003100237213 */ /* 0x000fe20000000000 */
[----:B0-----:R-:W-:Y:S01]  /*15f40*/  IMAD.MOV.U32 R32, RZ, RZ, RZ ;  /* 0x000000ffff207224 */ /* 0x001fe200078e00ff */
[----:B------:R-:W-:Y:S01]  /*15f50*/  ISETP.GE.AND P2, PT, R36, RZ, PT ;  /* 0x000000ff2400720c */ /* 0x000fe20003f46270 */
[----:B------:R-:W0:Y:S01]  /*15f60*/  LDCU.64 UR4, c[0x0][0x3c8] ;  /* 0x00007900ff0477ac */ /* 0x000e220008000a00 */
[----:B------:R-:W1:Y:S01]  /*15f70*/  I2F.RP R34, R35 ;  /* 0x0000002300227306 */ /* 0x000e620000209400 */
[----:B------:R-:W-:Y:S01]  /*15f80*/  ISETP.NE.AND P3, PT, R49, RZ, PT ;  /* 0x000000ff3100720c */ /* 0x000fe20003f65270 */
[----:B------:R3:W4:Y:S06]  /*15f90*/  LDS R45, [R22] ;  /* 0x00000000162d7984 */ /* 0x00072c0000000800 */
[----:B-1----:R-:W1:Y:S02]  /*15fa0*/  MUFU.RCP R34, R34 ;  /* 0x0000002200227308 */ /* 0x002e640000001000 */
[----:B-1----:R-:W-:-:S06]  /*15fb0*/  VIADD R38, R34, 0xffffffe ;  /* 0x0ffffffe22267836 */ /* 0x002fcc0000000000 */
[----:B------:R-:W1:Y:S02]  /*15fc0*/  F2I.FTZ.U32.TRUNC.NTZ R33, R38 ;  /* 0x0000002600217305 */ /* 0x000e64000021f000 */
[----:B-1----:R-:W-:-:S04]  /*15fd0*/  IMAD.MOV R0, RZ, RZ, -R33 ;  /* 0x000000ffff007224 */ /* 0x002fc800078e0a21 */
        /* <DEDUP_REMOVED lines=15> */
[C---:B0-----:R-:W-:Y:S01]  /*160d0*/  LEA R34, P1, R32.reuse, UR4, 0x2 ;  /* 0x0000000420227c11 */ /* 0x041fe2000f8210ff */
[----:B------:R-:W0:Y:S03]  /*160e0*/  LDCU UR4, c[0x0][0x40c] ;  /* 0x00008180ff0477ac */ /* 0x000e260008000800 */
[----:B------:R-:W-:-:S06]  /*160f0*/  LEA.HI.X R35, R32, UR5, R33, 0x2, P1 ;  /* 0x0000000520237c11 */ /* 0x000fcc00088f1421 */
[----:B------:R-:W2:Y:S02]  /*16100*/  LDG.E R35, desc[UR36][R34.64] ;  /* 0x0000002422237981 */ /* 0x000ea4000c1e1900 */
[----:B--2---:R-:W-:-:S04]  /*16110*/  IMAD R0, R48, R35, R0 ;  /* 0x0000002330007224 */ /* 0x004fc800078e0200 */
[----:B------:R-:W-:-:S04]  /*16120*/  IMAD R33, R0, 0xa0, RZ ;  /* 0x000000a000217824 */ /* 0x000fc800078e02ff */
[----:B------:R-:W-:-:S05]  /*16130*/  IMAD.WIDE R32, R33, 0x4, R28 ;  /* 0x0000000421207825 */ /* 0x000fca00078e021c */
[----:B------:R3:W5:Y:S01]  /*16140*/  LDG.E.128 R40, desc[UR36][R32.64] ;  /* 0x0000002420287981 */ /* 0x000762000c1e1d00 */
[----:B0-----:R-:W-:-:S09]  /*16150*/  UISETP.NE.AND UP0, UPT, UR4, URZ, UPT ;  /* 0x000000ff0400728c */ /* 0x001fd2000bf05270 */
[----:B---34-:R-:W-:Y:S05]  /*16160*/  BRA.U UP0, `(.L_x_2566) ;  /* 0x0000000100387547 */ /* 0x018fea000b800000 */
[----:B------:R-:W-:Y:S01]  /*16170*/  ISETP.NE.AND P4, PT, R24, RZ, PT ;  /* 0x000000ff1800720c */ /* 0x000fe20003f85270 */
[----:B------:R-:W0:-:S12]  /*16180*/  LDS.128 R52, [R11] ;  /* 0x000000000b347984 */ /* 0x000e180000000c00 */
[----:B------:R-:W2:Y:S01]  /*16190*/  @P4 LDG.E.128 R32, desc[UR36][R30.64] ;  /* 0x000000241e204981 */ /* 0x000ea2000c1e1d00 */
[----:B------:R-:W-:Y:S02]  /*161a0*/  VIADD R39, R37, 0xa0 ;  /* 0x000000a025277836 */ /* 0x000fe40000000000 */
[----:B0----5:R-:W-:Y:S01]  /*161b0*/  FADD.FTZ R40, R52, R40 ;  /* 0x0000002834287221 */ /* 0x021fe20000010000 */
        /* <DEDUP_REMOVED lines=9> */
.L_x_2566:
[C---:B-----5:R-:W-:Y:S01]  /*16250*/  FFMA.FTZ R12, R45.reuse, R40, R12 ;  /* 0x000000282d0c7223 */ /* 0x060fe2000001000c */
[C---:B------:R-:W-:Y:S01]  /*16260*/  FFMA.FTZ R13, R45.reuse, R41, R13 ;  /* 0x000000292d0d7223 */ /* 0x040fe2000001000d */
[C---:B------:R-:W-:Y:S01]  /*16270*/  FFMA.FTZ R14, R45.reuse, R42, R14 ;  /* 0x0000002a2d0e7223 */ /* 0x040fe2000001000e */
[----:B------:R-:W-:-:S07]  /*16280*/  FFMA.FTZ R15, R45, R43, R15 ;  /* 0x0000002b2d0f7223 */ /* 0x000fce000001000f */
.L_x_2565:
[----:B------:R-:W-:Y:S05]  /*16290*/  BSYNC.RECONVERGENT B2 ;  /* 0x0000000000027941 */ /* 0x000fea0003800200 */
.L_x_2564:
[C---:B------:R-:W-:Y:S02]  /*162a0*/  VIADD R0, R36.reuse, 0x1 ;  /* 0x0000000124007836 */ /* 0x040fe40000000000 */
[----:B------:R-:W-:Y:S02]  /*162b0*/  VIADD R36, R36, 0x2 ;  /* 0x0000000224247836 */ /* 0x000fe40000000000 */
[----:B------:R-:W-:Y:S01]  /*162c0*/  VIADD R37, R37, 0x140 ;  /* 0x0000014025257836 */ /* 0x000fe20000000000 */
[----:B------:R-:W-:Y:S01]  /*162d0*/  ISETP.GE.AND P1, PT, R0, R21, PT ;  /* 0x000000150000720c */ /* 0x000fe20003f26270 */
[----:B------:R-:W-:-:S12]  /*162e0*/  VIADD R22, R22, 0x8 ;  /* 0x0000000816167836 */ /* 0x000fd80000000000 */
[----:B------:R-:W-:Y:S05]  /*162f0*/  @!P1 BRA `(.L_x_2567) ;  /* 0xfffffff800149947 */ /* 0x000fea000383ffff */
.L_x_2554:
[----:B------:R-:W-:Y:S05]  /*16300*/  BSYNC.RECONVERGENT B1 ;  /* 0x0000000000017941 */ /* 0x000fea0003800200 */
.L_x_2553:
[----:B------:R-:W-:-:S13]  /*16310*/  ISETP.GT.U32.AND P1, PT, R10, 0x3f, PT ;  /* 0x0000003f0a00780c */ /* 0x000fda0003f24070 */
[----:B------:R-:W-:Y:S05]  /*16320*/  @P1 BRA `(.L_x_2543) ;  /* 0x0000000000941947 */ /* 0x000fea0003800000 */
[----:B0-----:R-:W-:Y:S01]  /*16330*/  IMAD.MOV.U32 R11, RZ, RZ, 0xa0 ;  /* 0x000000a0ff0b7424 */ /* 0x001fe200078e00ff */
[----:B------:R-:W0:Y:S03]  /*16340*/  LDCU UR4, c[0x0][0x40c] ;  /* 0x00008180ff0477ac */ /* 0x000e260008000800 */
[----:B------:R-:W-:-:S04]  /*16350*/  IMAD R11, R16, R11, -0xa0 ;  /* 0xffffff60100b7424 */ /* 0x000fc800078e020b */
[----:B------:R-:W-:-:S05]  /*16360*/  IMAD.WIDE R10, R11, 0x4, R26 ;  /* 0x000000040b0a7825 */ /* 0x000fca00078e021a */
[----:B------:R4:W5:Y:S01]  /*16370*/  LDG.E.128 R28, desc[UR36][R10.64] ;  /* 0x000000240a1c7981 */ /* 0x000962000c1e1d00 */
[----:B------:R-:W-:Y:S01]  /*16380*/  VIADD R8, R8, 0x810 ;  /* 0x0000081008087836 */ /* 0x000fe20000000000 */
[----:B------:R-:W-:Y:S01]  /*16390*/  PLOP3.LUT P0, PT, PT, PT, PT, 0x80, 0x8 ;  /* 0x000000000008781c */ /* 0x000fe20003f0f070 */
[----:B------:R-:W-:-:S03]  /*163a0*/  IMAD.IADD R3, R16, 0x1, -R3 ;  /* 0x0000000110037824 */ /* 0x000fc600078e0a03 */
[----:B------:R-:W-:Y:S01]  /*163b0*/  LEA R8, R9, R8, 0x18 ;  /* 0x0000000809087211 */ /* 0x000fe200078ec0ff */
[----:B0-----:R-:W-:-:S04]  /*163c0*/  UISETP.NE.AND UP0, UPT, UR4, URZ, UPT ;  /* 0x000000ff0400728c */ /* 0x001fc8000bf05270 */
[----:B------:R-:W-:-:S06]  /*163d0*/  IMAD R3, R3, 0x4, R8 ;  /* 0x0000000403037824 */ /* 0x000fcc00078e0208 */
[----:B------:R-:W0:Y:S01]  /*163e0*/  LDS R3, [R3+-0x4] ;  /* 0xfffffc0003037984 */ /* 0x000e220000000800 */
[----:B----4-:R-:W-:Y:S05]  /*163f0*/  BRA.U UP0, `(.L_x_2568) ;  /* 0x0000000100507547 */ /* 0x010fea000b800000 */
[----:B------:R-:W4:Y:S02]  /*16400*/  LDCU.64 UR4, c[0x0][0x460] ;  /* 0x00008c00ff0477ac */ /* 0x000f240008000a00 */
[----:B----4-:R-:W-:-:S04]  /*16410*/  ISETP.NE.U32.AND P1, PT, RZ, UR4, PT ;  /* 0x00000004ff007c0c */ /* 0x010fc8000bf25070 */
[----:B------:R-:W-:-:S13]  /*16420*/  ISETP.NE.AND.EX P1, PT, RZ, UR5, PT, P1 ;  /* 0x00000005ff007c0c */ /* 0x000fda000bf25310 */
[----:B------:R-:W4:Y:S08]  /*16430*/  @P1 LDC R0, c[0x0][0x3f8] ;  /* 0x0000fe00ff001b82 */ /* 0x000f300000000800 */
[----:B------:R-:W1:Y:S01]  /*16440*/  @P1 LDC.64 R8, c[0x0][0x458] ;  /* 0x00011600ff081b82 */ /* 0x000e620000000a00 */
[----:B----4-:R-:W-:-:S04]  /*16450*/  @P1 IMAD R17, R2, R0, R17 ;  /* 0x0000000002111224 */ /* 0x010fc800078e0211 */
[----:B------:R-:W-:-:S04]  /*16460*/  @P1 IMAD R17, R17, 0xa0, R18 ;  /* 0x000000a011111824 */ /* 0x000fc800078e0212 */
[----:B-1----:R-:W-:-:S06]  /*16470*/  @P1 IMAD.WIDE R8, R17, 0x4, R8 ;  /* 0x0000000411081825 */ /* 0x002fcc00078e0208 */
[----:B------:R-:W4:Y:S01]  /*16480*/  @P1 LDG.E.128 R8, desc[UR36][R8.64] ;  /* 0x0000002408081981 */ /* 0x000f22000c1e1d00 */
[----:B-----5:R-:W-:Y:S01]  /*16490*/  FADD.FTZ R28, R28, R4 ;  /* 0x000000041c1c7221 */ /* 0x020fe20000010000 */
[----:B------:R-:W-:Y:S02]  /*164a0*/  IMAD R23, R23, 0xa0, RZ ;  /* 0x000000a017177824 */ /* 0x000fe400078e02ff */
[----:B------:R-:W-:Y:S01]  /*164b0*/  FADD.FTZ R29, R29, R5 ;  /* 0x000000051d1d7221 */ /* 0x000fe20000010000 */
[----:B------:R-:W-:Y:S01]  /*164c0*/  FADD.FTZ R30, R30, R6 ;  /* 0x000000061e1e7221 */ /* 0x000fe20000010000 */
[----:B------:R-:W-:Y:S01]  /*164d0*/  FADD.FTZ R31, R31, R7 ;  /* 0x000000071f1f7221 */ /* 0x000fe20000010000 */
[----:B------:R-:W-:-:S04]  /*164e0*/  IMAD.WIDE R26, R23, 0x4, R26 ;  /* 0x00000004171a7825 */ /* 0x000fc800078e021a */
[----:B----4-:R-:W-:Y:S01]  /*164f0*/  @P1 FMUL.FTZ R28, R28, R8 ;  /* 0x000000081c1c1220 */ /* 0x010fe20000410000 */
[----:B------:R-:W-:Y:S01]  /*16500*/  @P1 FMUL.FTZ R29, R29, R9 ;  /* 0x000000091d1d1220 */ /* 0x000fe20000410000 */
[----:B------:R-:W-:Y:S01]  /*16510*/  @P1 FMUL.FTZ R30, R30, R10 ;  /* 0x0000000a1e1e1220 */ /* 0x000fe20000410000 */
[----:B------:R-:W-:-:S05]  /*16520*/  @P1 FMUL.FTZ R31, R31, R11 ;  /* 0x0000000b1f1f1220 */ /* 0x000fca0000410000 */
[----:B------:R4:W-:Y:S02]  /*16530*/  STG.E.128 desc[UR36][R26.64], R28 ;  /* 0x0000001c1a007986 */ /* 0x0009e4000c101d24 */
.L_x_2568:
[C---:B0----5:R-:W-:Y:S01]  /*16540*/  FFMA.FTZ R12, R3.reuse, R28, R12 ;  /* 0x0000001c030c7223 */ /* 0x061fe2000001000c */
[C---:B------:R-:W-:Y:S01]  /*16550*/  FFMA.FTZ R13, R3.reuse, R29, R13 ;  /* 0x0000001d030d7223 */ /* 0x040fe2000001000d */
[C---:B------:R-:W-:Y:S01]  /*16560*/  FFMA.FTZ R14, R3.reuse, R30, R14 ;  /* 0x0000001e030e7223 */ /* 0x040fe2000001000e */
[----:B------:R-:W-:-:S07]  /*16570*/  FFMA.FTZ R15, R3, R31, R15 ;  /* 0x0000001f030f7223 */ /* 0x000fce000001000f */
.L_x_2543:
[----:B-1-3--:R-:W-:Y:S05]  /*16580*/  BSYNC.RECONVERGENT B0 ;  /* 0x0000000000007941 */ /* 0x00afea0003800200 */
.L_x_2542:
[----:B------:R-:W-:Y:S06]  /*16590*/  BAR.SYNC.DEFER_BLOCKING 0x0 ;  /* 0x0000000000007b1d */ /* 0x000fec0000010000 */
[----:B------:R-:W-:Y:S05]  /*165a0*/  @!P0 EXIT ;  /* 0x000000000000894d */ /* 0x000fea0003800000 */
[----:B------:R-:W1:Y:S02]  /*165b0*/  LDCU UR4, c[0x0][0x478] ;  /* 0x00008f00ff0477ac */ /* 0x000e640008000800 */
[----:B-1----:R-:W-:-:S09]  /*165c0*/  UISETP.NE.AND UP0, UPT, UR4, 0x2, UPT ;  /* 0x000000020400788c */ /* 0x002fd2000bf05270 */
[----:B------:R-:W-:Y:S05]  /*165d0*/  BRA.U UP0, `(.L_x_2569) ;  /* 0x00000001007c7547 */ /* 0x000fea000b800000 */
[----:B------:R-:W1:Y:S01]  /*165e0*/  LDC.64 R2, c[0x0][0x470] ;  /* 0x00011c00ff027b82 */ /* 0x000e620000000a00 */
[----:B------:R-:W3:Y:S01]  /*165f0*/  LDCU.64 UR4, c[0x0][0x380] ;  /* 0x00007000ff0477ac */ /* 0x000ee20008000a00 */
[----:B-1----:R-:W5:Y:S01]  /*16600*/  LDG.E R2, desc[UR36][R2.64] ;  /* 0x0000002402027981 */ /* 0x002f62000c1e1900 */
[----:B------:R-:W-:Y:S02]  /*16610*/  IMAD.IADD R18, R19, 0x1, R18 ;  /* 0x0000000113127824 */ /* 0x000fe400078e0212 */
[C---:B-----5:R-:W-:Y:S01]  /*16620*/  FMUL.FTZ R14, R2.reuse, R14 ;  /* 0x0000000e020e7220 */ /* 0x060fe20000410000 */
[C---:B------:R-:W-:Y:S01]  /*16630*/  FMUL.FTZ R15, R2.reuse, R15 ;  /* 0x0000000f020f7220 */ /* 0x040fe20000410000 */
[C---:B------:R-:W-:Y:S01]  /*16640*/  FMUL.FTZ R13, R2.reuse, R13 ;  /* 0x0000000d020d7220 */ /* 0x040fe20000410000 */
[----:B------:R-:W-:-:S03]  /*16650*/  FMUL.FTZ R12, R2, R12 ;  /* 0x0000000c020c7220 */ /* 0x000fc60000410000 */
[----:B------:R-:W1:Y:S08]  /*16660*/  F2I.S8.NTZ R14, R14 ;  /* 0x0000000e000e7305 */ /* 0x000e700000202100 */
[----:B------:R-:W5:Y:S01]  /*16670*/  F2I.S8.NTZ R15, R15 ;  /* 0x0000000f000f7305 */ /* 0x000f620000202100 */
[----:B-1----:R-:W-:-:S07]  /*16680*/  PRMT R0, R14, 0x8880, RZ ;  /* 0x000088800e007816 */ /* 0x002fce00000000ff */
[----:B------:R-:W1:Y:S01]  /*16690*/  F2I.S8.NTZ R13, R13 ;  /* 0x0000000d000d7305 */ /* 0x000e620000202100 */
[----:B------:R-:W-:Y:S02]  /*166a0*/  PRMT R0, R0, 0x7710, RZ ;  /* 0x0000771000007816 */ /* 0x000fe400000000ff */
[----:B-----5:R-:W-:-:S05]  /*166b0*/  PRMT R3, R15, 0x8880, RZ ;  /* 0x000088800f037816 */ /* 0x020fca00000000ff */
[----:B------:R-:W0:Y:S01]  /*166c0*/  F2I.S8.NTZ R12, R12 ;  /* 0x0000000c000c7305 */ /* 0x000e220000202100 */
[----:B------:R-:W-:Y:S01]  /*166d0*/  IMAD.U32 R2, R0, 0x10000, RZ ;  /* 0x0001000000027824 */ /* 0x000fe200078e00ff */
[----:B------:R-:W-:-:S04]  /*166e0*/  PRMT R0, R3, 0x7710, RZ ;  /* 0x0000771003007816 */ /* 0x000fc800000000ff */
[----:B------:R-:W-:Y:S02]  /*166f0*/  LOP3.LUT R3, R2, 0xff0000, RZ, 0xc0, !PT ;  /* 0x00ff000002037812 */ /* 0x000fe400078ec0ff */
[----:B-1----:R-:W-:-:S03]  /*16700*/  PRMT R13, R13, 0x8880, RZ ;  /* 0x000088800d0d7816 */ /* 0x002fc600000000ff */
[----:B------:R-:W-:Y:S01]  /*16710*/  IMAD R3, R0, 0x1000000, R3 ;  /* 0x0100000000037824 */ /* 0x000fe200078e0203 */
[----:B------:R-:W-:Y:S02]  /*16720*/  PRMT R2, R13, 0x7710, RZ ;  /* 0x000077100d027816 */ /* 0x000fe400000000ff */
[----:B0-----:R-:W-:-:S04]  /*16730*/  PRMT R4, R12, 0x8880, RZ ;  /* 0x000088800c047816 */ /* 0x001fc800000000ff */
        /* <DEDUP_REMOVED lines=9> */
.L_x_2569:
[----:B------:R-:W1:Y:S01]  /*167d0*/  LDC.64 R2, c[0x0][0x380] ;  /* 0x0000e000ff027b82 */ /* 0x000e620000000a00 */
[----:B------:R-:W-:-:S04]  /*167e0*/  IMAD.IADD R19, R19, 0x1, R18 ;  /* 0x0000000113137824 */ /* 0x000fc800078e0212 */
[----:B-1----:R-:W-:-:S05]  /*167f0*/  IMAD.WIDE R2, R19, 0x4, R2 ;  /* 0x0000000413027825 */ /* 0x002fca00078e0202 */
[----:B------:R-:W-:Y:S01]  /*16800*/  STG.E.128 desc[UR36][R2.64], R12 ;  /* 0x0000000c02007986 */ /* 0x000fe2000c101d24 */
[----:B------:R-:W-:Y:S05]  /*16810*/  EXIT ;  /* 0x000000000000794d */ /* 0x000fea0003800000 */
.L_x_2499:
[----:B------:R-:W-:Y:S01]  /*16820*/  BSSY B0, `(.L_x_2570) ;  /* 0x0000007000007945 */ /* 0x000fe20003800000 */
[----:B------:R-:W-:Y:S02]  /*16830*/  IMAD.MOV.U32 R12, RZ, RZ, 0x2 ;  /* 0x00000002ff0c7424 */ /* 0x000fe400078e00ff */
[----:B------:R-:W-:Y:S02]  /*16840*/  IMAD.MOV.U32 R11, RZ, RZ, 0x1f ;  /* 0x0000001fff0b7424 */ /* 0x000fe400078e00ff */
[----:B------:R-:W-:-:S07]  /*16850*/  IMAD.MOV.U32 R15, RZ, RZ, -0x1 ;  /* 0xffffffffff0f7424 */ /* 0x000fce00078e00ff */
[----:B------:R-:W-:Y:S05]  /*16860*/  WARPSYNC.COLLECTIVE R15, `(.L_x_2571) ;  /* 0x000000000f087348 */ /* 0x000fea0003c00000 */
[----:B------:R0:W1:Y:S02]  /*16870*/  SHFL.BFLY P6, R14, R13, R12, R11 ;  /* 0x0c00000c0d0e7389 */ /* 0x00006400000c000b */
[----:B01----:R-:W-:Y:S05]  /*16880*/  ENDCOLLECTIVE ;  /* 0x000000000000791b */ /* 0x003fea0003800000 */
.L_x_2571:
[----:B------:R-:W-:Y:S05]  /*16890*/  BSYNC B0 ;  /* 0x0000000000007941 */ /* 0x000fea0003800000 */
.L_x_2570:
[----:B------:R-:W-:Y:S01]  /*168a0*/  FADD.FTZ R13, R13, R14 ;  /* 0x0000000e0d0d7221 */ /* 0x000fe20000010000 */
[----:B------:R-:W-:Y:S02]  /*168b0*/  IMAD.MOV.U32 R12, RZ, RZ, 0x1 ;  /* 0x00000001ff0c7424 */ /* 0x000fe400078e00ff */
[----:B------:R-:W-:Y:S02]  /*168c0*/  IMAD.MOV.U32 R11, RZ, RZ, 0x1f ;  /* 0x0000001fff0b7424 */ /* 0x000fe400078e00ff */
[----:B------:R-:W-:-:S07]  /*168d0*/  IMAD.MOV.U32 R15, RZ, RZ, -0x1 ;  /* 0xffffffffff0f7424 */ /* 0x000fce00078e00ff */
[----:B------:R-:W-:Y:S05]  /*168e0*/  WARPSYNC.COLLECTIVE R15, `(.L_x_2572) ;  /* 0x000000000f087348 */ /* 0x000fea0003c00000 */
[----:B------:R0:W1:Y:S02]  /*168f0*/  SHFL.BFLY P6, R14, R13, R12, R11 ;  /* 0x0c00000c0d0e7389 */ /* 0x00006400000c000b */
[----:B01----:R-:W-:Y:S05]  /*16900*/  ENDCOLLECTIVE ;  /* 0x000000000000791b */ /* 0x003fea0003800000 */
.L_x_2572:
[----:B------:R-:W-:Y:S05]  /*16910*/  BRA `(.L_x_2573) ;  /* 0xffffffb000487947 */ /* 0x000fea000383ffff */
.L_x_2503:
[----:B------:R-:W-:Y:S01]  /*16920*/  BSSY B0, `(.L_x_2574) ;  /* 0x0000008000007945 */ /* 0x000fe20003800000 */
[----:B------:R-:W-:Y:S02]  /*16930*/  IMAD.MOV.U32 R13, RZ, RZ, R157 ;  /* 0x000000ffff0d7224 */ /* 0x000fe400078e009d */
[----:B------:R-:W-:Y:S02]  /*16940*/  IMAD.MOV.U32 R12, RZ, RZ, 0x10 ;  /* 0x00000010ff0c7424 */ /* 0x000fe400078e00ff */
[----:B-1----:R-:W-:Y:S02]  /*16950*/  IMAD.MOV.U32 R11, RZ, RZ, 0x1f ;  /* 0x0000001fff0b7424 */ /* 0x002fe400078e00ff */
[----:B------:R-:W-:-:S07]  /*16960*/  IMAD.MOV.U32 R15, RZ, RZ, -0x1 ;  /* 0xffffffffff0f7424 */ /* 0x000fce00078e00ff */
[----:B------:R-:W-:Y:S05]  /*16970*/  WARPSYNC.COLLECTIVE R15, `(.L_x_2575) ;  /* 0x000000000f087348 */ /* 0x000fea0003c00000 */
[----:B------:R0:W1:Y:S02]  /*16980*/  SHFL.BFLY P6, R14, R13, R12, R11 ;  /* 0x0c00000c0d0e7389 */ /* 0x00006400000c000b */
[----:B01----:R-:W-:Y:S05]  /*16990*/  ENDCOLLECTIVE ;  /* 0x000000000000791b */ /* 0x003fea0003800000 */
.L_x_2575:
[----:B------:R-:W-:Y:S05]  /*169a0*/  BSYNC B0 ;  /* 0x0000000000007941 */ /* 0x000fea0003800000 */
.L_x_2574:
[----:B------:R-:W-:Y:S01]  /*169b0*/  FMNMX.FTZ R13, R14, R157, !PT ;  /* 0x0000009d0e0d7209 */ /* 0x000fe20007810000 */
[----:B------:R-:W-:Y:S02]  /*169c0*/  IMAD.MOV.U32 R12, RZ, RZ, 0x8 ;  /* 0x00000008ff0c7424 */ /* 0x000fe400078e00ff */
[----:B------:R-:W-:Y:S02]  /*169d0*/  IMAD.MOV.U32 R11, RZ, RZ, 0x1f ;  /* 0x0000001fff0b7424 */ /* 0x000fe400078e00ff */
[----:B------:R-:W-:-:S07]  /*169e0*/  IMAD.MOV.U32 R15, RZ, RZ, -0x1 ;  /* 0xffffffffff0f7424 */ /* 0x000fce00078e00ff */
[----:B------:R-:W-:Y:S05]  /*169f0*/  WARPSYNC.COLLECTIVE R15, `(.L_x_2576) ;  /* 0x000000000f087348 */ /* 0x000fea0003c00000 */
[----:B------:R0:W1:Y:S02]  /*16a00*/  SHFL.BFLY P6, R14, R13, R12, R11 ;  /* 0x0c00000c0d0e7389 */ /* 0x00006400000c000b */
[----:B01----:R-:W-:Y:S05]  /*16a10*/  ENDCOLLECTIVE ;  /* 0x000000000000791b */ /* 0x003fea0003800000 */
.L_x_2576:
[----:B------:R-:W-:Y:S01]  /*16a20*/  IMAD.MOV.U32 R12, RZ, RZ, 0x4 ;  /* 0x00000004ff0c7424 */ /* 0x000fe200078e00ff */
[----:B------:R-:W-:-:S05]  /*16a30*/  FMNMX.FTZ R0, R13, R14, !PT ;  /* 0x0000000e0d007209 */ /* 0x000fca0007810000 */
[----:B------:R-:W-:-:S07]  /*16a40*/  IMAD.MOV.U32 R13, RZ, RZ, R0 ;  /* 0x000000ffff0d7224 */ /* 0x000fce00078e0000 */
[----:B------:R-:W-:Y:S05]  /*16a50*/  WARPSYNC.COLLECTIVE R15, `(.L_x_2577) ;  /* 0x000000000f087348 */ /* 0x000fea0003c00000 */
[----:B------:R0:W1:Y:S02]  /*16a60*/  SHFL.BFLY P6, R14, R13, R12, R11 ;  /* 0x0c00000c0d0e7389 */ /* 0x00006400000c000b */
[----:B01----:R-:W-:Y:S05]  /*16a70*/  ENDCOLLECTIVE ;  /* 0x000000000000791b */ /* 0x003fea0003800000 */
.L_x_2577:
[----:B------:R-:W-:Y:S05]  /*16a80*/  BRA `(.L_x_2578) ;  /* 0xffffffb000e07947 */ /* 0x000fea000383ffff */
.L_x_2579:
        /* <DEDUP_REMOVED lines=15> */
.L_x_5597:


//--------------------- .text._ZN4mmha33masked_multihead_attention_kernelIfLi160ELi256ELi1ELi64ELi256ELb1ELb0EEEv26Multihead_attention_paramsIT_XT5_EE --------------------------
	.section	.text._ZN4mmha33masked_multihead_attention_kernelIfLi160ELi256ELi1ELi64ELi256ELb1ELb0EEEv26Multihead_attention_paramsIT_XT5_EE,"ax",@progbits
	.align	128
        .global         _ZN4mmha33masked_multihead_attention_kernelIfLi160ELi256ELi1ELi64ELi256ELb1ELb0EEEv26Multihead_attention_paramsIT_XT5_EE
        .type           _ZN4mmha33masked_multihead_attention_kernelIfLi160ELi256ELi1ELi64ELi256ELb1ELb0EEEv26Multihead_attention_paramsIT_XT5_EE,@function
        .size           _ZN4mmha33masked_multihead_attention_kernelIfLi160ELi256ELi1ELi64ELi256ELb1ELb0EEEv26Multihead_attention_paramsIT_XT5_EE,(.L_x_5598 - _ZN4mmha33masked_multihead_attention_kernelIfLi160ELi256ELi1ELi64ELi256ELb1ELb0EEEv26Multihead_attention_paramsIT_XT5_EE)
        .other          _ZN4mmha33masked_multihead_attention_kernelIfLi160ELi256ELi1ELi64ELi256ELb1ELb0EEEv26Multihead_attention_paramsIT_XT5_EE,@"STO_CUDA_ENTRY STV_DEFAULT"
_ZN4mmha33masked_multihead_attention_kernelIfLi160ELi256ELi1ELi64ELi256ELb1ELb0EEEv26Multihead_attention_paramsIT_XT5_EE:
.text._ZN4mmha33masked_multihead_attention_kernelIfLi160ELi256ELi1ELi64ELi256ELb1ELb0EEEv26Multihead_attention_paramsIT_XT5_EE:
        /* <DEDUP_REMOVED lines=13> */
.L_x_2580:
        /* <DEDUP_REMOVED lines=15> */
[----:B--2---:R-:W-:Y:S02]  /*01c0*/  IMAD.MOV.U32 R4, RZ, RZ, RZ ;  /* 0x000000ffff047224 */ /* 0x004fe400078e00ff */
[----:B0-----:R-:W-:-:S04]  /*01d0*/  IMAD.MOV R6, RZ, RZ, -R5 ;  /* 0x000000ffff067224 */ /* 0x001fc800078e0a05 */
[----:B------:R-:W-:Y:S02]  /*01e0*/  IMAD R9, R6, R7, RZ ;  /* 0x0000000706097224 */ /* 0x000fe400078e02ff */
[----:B------:R0:W2:Y:S02]  /*01f0*/  LDG.E R6, desc[UR36][R2.64] ;  /* 0x0000002402067981 */ /* 0x0000a4000c1e1900 */
[----:B------:R-:W-:Y:S02]  /*0200*/  IMAD.HI.U32 R5, R5, R9, R4 ;  /* 0x0000000905057227 */ /* 0x000fe400078e0004 */
[----:B------:R-:W3:Y:S04]  /*0210*/  LDC.64 R8, c[0x0][0x460] ;  /* 0x00011800ff087b82 */ /* 0x000ee80000000a00 */
[----:B------:R-:W-:-:S05]  /*0220*/  IMAD.HI.U32 R5, R5, R0, RZ ;  /* 0x0000000005057227 */ /* 0x000fca00078e00ff */
[----:B------:R-:W-:-:S13]  /*0230*/  R2UR UR6, R5 ;  /* 0x00000000050672ca */ /* 0x000fda00000e0000 */
[----:B------:R-:W-:-:S05]  /*0240*/  IADD3 R4, PT, PT, RZ, -UR6, RZ ;  /* 0x80000006ff047c10 */ /* 0x000fca000fffe0ff */
        /* <DEDUP_REMOVED lines=12> */
[----:B------:R-:W-:Y:S02]  /*0310*/  @P1 VIADD R0, R0, 0x1 ;  /* 0x0000000100001836 */ /* 0x000fe40000000000 */
[----:B------:R-:W-:Y:S01]  /*0320*/  VOTEU.ANY UP2, P2 ;  /* 0x0000000000ff7886 */ /* 0x000fe20001040100 */
[----:B------:R-:W-:Y:S02]  /*0330*/  UP2UR UR8, UPR, URZ, 0x4 ;  /* 0x00000004ff087883 */ /* 0x000fe40008000000 */
[----:B------:R-:W-:Y:S02]  /*0340*/  @P1 R2UR UR6, R0 ;  /* 0x00000000000612ca */ /* 0x000fe400000e0000 */
[----:B0-----:R-:W-:Y:S01]  /*0350*/  LOP3.LUT R3, R17, UR7, RZ, 0x3c, !PT ;  /* 0x0000000711037c12 */ /* 0x001fe2000f8e3cff */
[----:B------:R-:W0:Y:S01]  /*0360*/  @UP2 LDCU.64 UR4, c[0x0][0x460] ;  /* 0x00008c00ff0427ac */ /* 0x000e220008000a00 */
        /* <DEDUP_REMOVED lines=15> */
[----:B------:R-:W-:Y:S01]  /*0460*/  IMAD.U32 R5, RZ, RZ, UR5 ;  /* 0x00000005ff057e24 */ /* 0x000fe2000f8e00ff */
[----:B------:R-:W-:Y:S02]  /*0470*/  MOV R4, UR4 ;  /* 0x0000000400047c02 */ /* 0x000fe40008000f00 */
        /* <DEDUP_REMOVED lines=12> */
[----:B------:R-:W-:Y:S01]  /*0540*/  CS2R R28, SRZ ;  /* 0x00000000001c7805 */ /* 0x000fe2000001ff00 */
[----:B------:R-:W-:Y:S01]  /*0550*/  IMAD.SHL.U32 R0, R22, 0x4, RZ ;  /* 0x0000000416007824 */ /* 0x000fe200078e00ff */
        /* <DEDUP_REMOVED lines=47> */
.L_x_2582:
[----:B------:R-:W-:Y:S05]  /*0850*/  BSYNC.RECONVERGENT B0 ;  /* 0x0000000000007941 */ /* 0x000fea0003800200 */
.L_x_2581:
        /* <DEDUP_REMOVED lines=11> */
[----:B------:R-:W-:-:S02]  /*0910*/  PLOP3.LUT P2, PT, PT, PT, UP0, 0x40, 0x4 ;  /* 0x000000000004781c */ /* 0x000fc40003f4e808 */
[----:B------:R-:W-:Y:S02]  /*0920*/  CS2R R32, SRZ ;  /* 0x0000000000207805 */ /* 0x000fe4000001ff00 */
[----:B------:R-:W-:Y:S02]  /*0930*/  @!P4 SHF.L.U32 R3, R3, 0x2, RZ ;  /* 0x000000020303c819 */ /* 0x000fe400000006ff */
[----:B------:R-:W-:Y:S02]  /*0940*/  ISETP.GT.U32.OR P2, PT, R22, 0x3f, P2 ;  /* 0x0000003f1600780c */ /* 0x000fe40001744470 */
[----:B-1----:R-:W-:Y:S01]  /*0950*/  ISETP.NE.U32.AND P3, PT, RZ, UR10, PT ;  /* 0x0000000aff007c0c */ /* 0x002fe2000bf65070 */
[----:B------:R-:W1:Y:S01]  /*0960*/  @P0 LDC.64 R12, c[0x0][0x418] ;  /* 0x00010600ff0c0b82 */ /* 0x000e620000000a00 */
[----:B------:R-:W-:Y:S02]  /*0970*/  @!P4 IMAD R15, R15, UR44, R3 ;  /* 0x0000002c0f0fcc24 */ /* 0x000fe4000f8e0203 */
[----:B------:R-:W-:-:S02]  /*0980*/  ISETP.NE.AND.EX P3, PT, RZ, UR11, PT, P3 ;  /* 0x0000000bff007c0c */ /* 0x000fc4000bf65330 */
[----:B---3--:R-:W-:Y:S02]  /*0990*/  ISETP.NE.U32.AND P1, PT, RZ, UR8, PT ;  /* 0x00000008ff007c0c */ /* 0x008fe4000bf25070 */
[----:B------:R-:W-:Y:S01]  /*09a0*/  ISETP.GT.U32.OR P3, PT, R22, 0x27, !P3 ;  /* 0x000000271600780c */ /* 0x000fe20005f64470 */
[----:B--2---:R-:W-:Y:S01]  /*09b0*/  @!P4 IMAD.WIDE R4, R15, 0x4, R4 ;  /* 0x000000040f04c825 */ /* 0x004fe200078e0204 */
[----:B------:R-:W-:Y:S01]  /*09c0*/  ISETP.NE.AND.EX P1, PT, RZ, UR9, PT, P1 ;  /* 0x00000009ff007c0c */ /* 0x000fe2000bf25310 */
[----:B------:R-:W-:Y:S01]  /*09d0*/  VOTEU.ALL UP0, P2 ;  /* 0x0000000000ff7886 */ /* 0x000fe20001000000 */
[----:B------:R-:W-:Y:S02]  /*09e0*/  ISETP.NE.OR P3, PT, R14, RZ, P3 ;  /* 0x000000ff0e00720c */ /* 0x000fe40001f65670 */
[----:B------:R-:W-:Y:S02]  /*09f0*/  ISETP.GT.U32.OR P1, PT, R22, 0x27, !P1 ;  /* 0x000000271600780c */ /* 0x000fe40004f24470 */
[----:B-----5:R-:W-:-:S02]  /*0a00*/  @P5 R2UR UR39, R10 ;  /* 0x000000000a2752ca */ /* 0x020fc400000e0000 */
        /* <DEDUP_REMOVED lines=53> */
[----:B------:R-:W-:-:S03]  /*0d60*/  VIADD R0, R14, -UR38 ;  /* 0x800000260e007c36 */ /* 0x000fc60008000000 */
[----:B------:R-:W-:Y:S02]  /*0d70*/  MUFU.EX2 R7, -R4 ;  /* 0x8000000400077308 */ /* 0x000fe40000000800 */
[----:B------:R-:W-:-:S06]  /*0d80*/  I2FP.F32.S32 R0, R0 ;  /* 0x0000000000007245 */ /* 0x000fcc0000201400 */
        /* <DEDUP_REMOVED lines=28> */
.L_x_2585:
[----:B------:R-:W-:-:S13]  /*0f50*/  ISETP.GE.AND P0, PT, R0, R7, PT ;  /* 0x000000070000720c */ /* 0x000fda0003f06270 */
[----:B------:R-:W-:Y:S05]  /*0f60*/  @P0 BRA `(.L_x_2586) ;  /* 0x0000000c00880947 */ /* 0x000fea0003800000 */
[----:B------:R-:W-:Y:S01]  /*0f70*/  I2FP.F32.U32 R7, R7 ;  /* 0x0000000700077245 */ /* 0x000fe20000201000 */
[----:B------:R-:W-:Y:S01]  /*0f80*/  VIADD R3, R0, 0x2 ;  /* 0x0000000200037836 */ /* 0x000fe20000000000 */
[----:B------:R-:W-:Y:S02]  /*0f90*/  I2FP.F32.U32 R0, R0 ;  /* 0x0000000000007245 */ /* 0x000fe40000201000 */
[----:B------:R-:W-:Y:S02]  /*0fa0*/  IADD3 R14, PT, PT, R14, -UR38, RZ ;  /* 0x800000260e0e7c10 */ /* 0x000fe4000fffe0ff */
        /* <DEDUP_REMOVED lines=26> */
.L_x_2584:
        /* <DEDUP_REMOVED lines=26> */
[----:B------:R-:W-:Y:S02]  /*12f0*/  @P0 IADD3 R5, PT, PT, R5, 0x1, RZ ;  /* 0x0000000105050810 */ /* 0x000fe40007ffe0ff */
        /* <DEDUP_REMOVED lines=26> */
.L_x_2587:
        /* <DEDUP_REMOVED lines=15> */
.L_x_2588:
        /* <DEDUP_REMOVED lines=22> */
[----:B------:R-:W-:Y:S03]  /*16f0*/  BSSY.RECONVERGENT B2, `(.L_x_2593) ;  /* 0x0000031000027945 */ /* 0x000fe60003800200 */
[----:B------:R-:W-:Y:S01]  /*1700*/  LEA R34, R23, R35, 0x2 ;  /* 0x0000002317227211 */ /* 0x000fe200078e10ff */
        /* <DEDUP_REMOVED lines=45> */
[----:B------:R-:W-:Y:S01]  /*19e0*/  FFMA.FTZ R25, R25, R5, R6 ;  /* 0x0000000519197223 */ /* 0x000fe20000010006 */
[----:B------:R-:W-:-:S07]  /*19f0*/  IMAD.MOV.U32 R28, RZ, RZ, R7 ;  /* 0x000000ffff1c7224 */ /* 0x000fce00078e0007 */
.L_x_2594:
[----:B------:R-:W-:Y:S05]  /*1a00*/  BSYNC.RECONVERGENT B2 ;  /* 0x0000000000027941 */ /* 0x000fea0003800200 */
.L_x_2593:
[----:B-1----:R0:W-:Y:S04]  /*1a10*/  STS [R35], R24 ;  /* 0x0000001823007388 */ /* 0x0021e80000000800 */
[----:B--2---:R0:W-:Y:S04]  /*1a20*/  STS [R35+0x4], R26 ;  /* 0x0000041a23007388 */ /* 0x0041e80000000800 */
[----:B---3--:R0:W-:Y:S04]  /*1a30*/  STS [R34], R25 ;  /* 0x0000001922007388 */ /* 0x0081e80000000800 */
[----:B----4-:R0:W-:Y:S01]  /*1a40*/  STS [R34+0x4], R27 ;  /* 0x0000041b22007388 */ /* 0x0101e20000000800 */
[----:B------:R-:W-:Y:S05]  /*1a50*/  BRA `(.L_x_2595) ;  /* 0x0000000000847947 */ /* 0x000fea0003800000 */
.L_x_2592:
        /* <DEDUP_REMOVED lines=33> */
.L_x_2595:
[----:B------:R-:W-:Y:S05]  /*1c70*/  BSYNC.RECONVERGENT B1 ;  /* 0x0000000000017941 */ /* 0x000fea0003800200 */
.L_x_2591:
[----:B------:R1:W-:Y:S04]  /*1c80*/  STS [R21], R28 ;  /* 0x0000001c15007388 */ /* 0x0003e80000000800 */
[----:B------:R1:W-:Y:S04]  /*1c90*/  STS [R21+0x4], R30 ;  /* 0x0000041e15007388 */ /* 0x0003e80000000800 */
[----:B------:R1:W-:Y:S04]  /*1ca0*/  STS [R20], R29 ;  /* 0x0000001d14007388 */ /* 0x0003e80000000800 */
[----:B------:R1:W-:Y:S02]  /*1cb0*/  STS [R20+0x4], R31 ;  /* 0x0000041f14007388 */ /* 0x0003e40000000800 */
.L_x_2590:
[----:B------:R-:W-:Y:S05]  /*1cc0*/  BSYNC.RECONVERGENT B0 ;  /* 0x0000000000007941 */ /* 0x000fea0003800200 */
.L_x_2589:
        /* <DEDUP_REMOVED lines=9> */
[----:B0-----:R3:W2:Y:S02]  /*1d60*/  @!P0 LDS.128 R24, [R3] ;  /* 0x0000000003188984 */ /* 0x0016a40000000c00 */
.L_x_2597:
[----:B------:R-:W-:Y:S05]  /*1d70*/  BSYNC.RECONVERGENT B0 ;  /* 0x0000000000007941 */ /* 0x000fea0003800200 */
.L_x_2596:
[----:B------:R-:W-:Y:S06]  /*1d80*/  BAR.SYNC.DEFER_BLOCKING 0x0 ;  /* 0x0000000000007b1d */ /* 0x000fec0000010000 */
.L_x_2586:
[----:B------:R-:W-:Y:S05]  /*1d90*/  BSYNC.RECONVERGENT B6 ;  /* 0x0000000000067941 */ /* 0x000fea0003800200 */
.L_x_2583:
        /* <DEDUP_REMOVED lines=8> */
[----:B---3--:R-:W-:-:S03]  /*1e20*/  ISETP.NE.AND P1, PT, R0, RZ, PT ;  /* 0x000000ff0000720c */ /* 0x008fc60003f25270 */
[----:B------:R-:W-:Y:S01]  /*1e30*/  VIADD R0, R6, 0x40 ;  /* 0x0000004006007836 */ /* 0x000fe20000000000 */
        /* <DEDUP_REMOVED lines=10> */
[C---:B------:R-:W-:Y:S01]  /*1ee0*/  IMAD R3, R22.reuse, 0x10, R3 ;  /* 0x0000001016037824 */ /* 0x040fe200078e0203 */
[----:B------:R-:W-:Y:S01]  /*1ef0*/  @!P1 LEA R7, R22, R7, 0x4 ;  /* 0x0000000716079211 */ /* 0x000fe200078e20ff */
[----:B-1----:R-:W-:-:S04]  /*1f00*/  @!P0 IMAD.WIDE R4, R9, 0x4, R4 ;  /* 0x0000000409048825 */ /* 0x002fc800078e0204 */
[----:B------:R-:W-:Y:S01]  /*1f10*/  FFMA.FTZ R9, R29, R25, R0 ;  /* 0x000000191d097223 */ /* 0x000fe20000010000 */
[----:B------:R3:W-:Y:S03]  /*1f20*/  STS.128 [R3], R28 ;  /* 0x0000001c03007388 */ /* 0x0007e60000000c00 */
[----:B------:R-:W-:Y:S01]  /*1f30*/  FFMA.FTZ R0, R30, R26, R9 ;  /* 0x0000001a1e007223 */ /* 0x000fe20000010009 */
[----:B------:R3:W-:Y:S03]  /*1f40*/  @!P1 STS.128 [R7], R16 ;  /* 0x0000001007009388 */ /* 0x0007e60000000c00 */
[----:B------:R-:W-:Y:S01]  /*1f50*/  FFMA.FTZ R0, R31, R27, R0 ;  /* 0x0000001b1f007223 */ /* 0x000fe20000010000 */
[----:B------:R3:W-:Y:S06]  /*1f60*/  @!P0 STG.E.128 desc[UR36][R4.64], R24 ;  /* 0x0000001804008986 */ /* 0x0007ec000c101d24 */
.L_x_2599:
[----:B------:R-:W-:Y:S05]  /*1f70*/  BSYNC.RECONVERGENT B0 ;  /* 0x0000000000007941 */ /* 0x000fea0003800200 */
.L_x_2598:
        /* <DEDUP_REMOVED lines=9> */
[----:B------:R-:W1:Y:S03]  /*2010*/  SHFL.BFLY PT, R3, R4, 0x8, 0x1f ;  /* 0x0d001f0004037f89 */ /* 0x000e6600000e0000 */
[----:B------:R-:W-:Y:S01]  /*2020*/  ULEA UR76, UR76, UR5, 0x18 ;  /* 0x000000054c4c7291 */ /* 0x000fe2000f8ec0ff */
[----:B-1----:R-:W-:Y:S01]  /*2030*/  FADD.FTZ R5, R4, R3 ;  /* 0x0000000304057221 */ /* 0x002fe20000010000 */
[----:B------:R-:W-:Y:S01]  /*2040*/  LOP3.LUT R4, R0, 0x7c, RZ, 0xc0, !PT ;  /* 0x0000007c00047812 */ /* 0x000fe200078ec0ff */
[----:B-----5:R-:W-:-:S03]  /*2050*/  IMAD.U32 R0, RZ, RZ, UR4 ;  /* 0x00000004ff007e24 */ /* 0x020fc6000f8e00ff */
        /* <DEDUP_REMOVED lines=8> */
[----:B-1----:R-:W-:Y:S01]  /*20e0*/  FADD.FTZ R5, R7, R8 ;  /* 0x0000000807057221 */ /* 0x002fe20000010000 */
[----:B------:R-:W-:-:S04]  /*20f0*/  IMAD.MOV R7, RZ, RZ, -R0 ;  /* 0x000000ffff077224 */ /* 0x000fc800078e0a00 */
[----:B------:R-:W-:Y:S01]  /*2100*/  @!P0 STS [R4+UR34+0x8], R5 ;  /* 0x0000080504008988 */ /* 0x000fe20008000822 */
[----:B------:R-:W-:Y:S01]  /*2110*/  VIADDMNMX R7, R7, UR41, RZ, !PT ;  /* 0x0000002907077c46 */ /* 0x000fe2000f8001ff */
[----:B------:R-:W-:Y:S03]  /*2120*/  BAR.SYNC.DEFER_BLOCKING 0x0 ;  /* 0x0000000000007b1d */ /* 0x000fe60000010000 */
[----:B------:R-:W-:Y:S02]  /*2130*/  R2UR UR4, R7 ;  /* 0x00000000070472ca */ /* 0x000fe400000e0000 */
[----:B------:R-:W-:-:S11]  /*2140*/  ISETP.NE.AND P0, PT, R22, RZ, PT ;  /* 0x000000ff1600720c */ /* 0x000fd60003f05270 */
[----:B------:R-:W-:-:S04]  /*2150*/  UIADD3 UR5, UPT, UPT, UR41, -UR4, URZ ;  /* 0x8000000429057290 */ /* 0x000fc8000fffe0ff */
[----:B------:R-:W-:Y:S01]  /*2160*/  ULEA UR5, UR5, UR76, 0x2 ;  /* 0x0000004c05057291 */ /* 0x000fe2000f8e10ff */
[----:B------:R1:W3:Y:S02]  /*2170*/  @!P1 LDS R5, [R3+0x8] ;  /* 0x0000080003059984 */ /* 0x0002e40000000800 */
[----:B-1----:R-:W-:-:S05]  /*2180*/  IMAD.MOV.U32 R3, RZ, RZ, -0x800001 ;  /* 0xff7fffffff037424 */ /* 0x002fca00078e00ff */
[----:B------:R-:W-:Y:S04]  /*2190*/  STL [R1+0x768], R3 ;  /* 0x0007680301007387 */ /* 0x000fe80000100800 */
[----:B---3--:R-:W1:Y:S02]  /*21a0*/  SHFL.BFLY PT, R6, R5, 0x1, 0x1f ;  /* 0x0c201f0005067f89 */ /* 0x008e6400000e0000 */
        /* <DEDUP_REMOVED lines=21> */
.L_x_2602:
[----:B-1----:R-:W3:Y:S04]  /*2300*/  LDL R3, [R1+0x768] ;  /* 0x0007680001037983 */ /* 0x002ee80000100800 */
[----:B---3--:R3:W-:Y:S02]  /*2310*/  STS [UR5+-0x4], R3 ;  /* 0xfffffc03ff007988 */ /* 0x0087e40008000805 */
.L_x_2601:
[----:B------:R-:W-:Y:S05]  /*2320*/  BSYNC.RECONVERGENT B0 ;  /* 0x0000000000007941 */ /* 0x000fea0003800200 */
.L_x_2600:
        /* <DEDUP_REMOVED lines=24> */
[----:B------:R-:W-:Y:S01]  /*24b0*/  R2UR UR63, R12 ;  /* 0x000000000c3f72ca */ /* 0x000fe200000e0000 */
[----:B------:R-:W-:Y:S01]  /*24c0*/  IMAD.MOV.U32 R3, RZ, RZ, R49 ;  /* 0x000000ffff037224 */ /* 0x000fe200078e0031 */
[----:B------:R-:W-:Y:S01]  /*24d0*/  R2UR UR64, R11 ;  /* 0x000000000b4072ca */ /* 0x000fe200000e0000 */
[----:B------:R-:W2:Y:S01]  /*24e0*/  LDS.128 R12, [UR34+0x420] ;  /* 0x00042022ff0c7984 */ /* 0x000ea20008000c00 */
[----:B------:R-:W-:-:S02]  /*24f0*/  R2UR UR65, R10 ;  /* 0x000000000a4172ca */ /* 0x000fc400000e0000 */
[----:B------:R-:W-:Y:S02]  /*2500*/  R2UR UR66, R9 ;  /* 0x00000000094272ca */ /* 0x000fe400000e0000 */
[----:B------:R-:W-:Y:S02]  /*2510*/  R2UR UR67, R8 ;  /* 0x00000000084372ca */ /* 0x000fe400000e0000 */
[----:B------:R-:W3:Y:S01]  /*2520*/  LDS.128 R8, [UR34+0x410] ;  /* 0x00041022ff087984 */ /* 0x000ee20008000c00 */
[----:B------:R-:W-:Y:S01]  /*2530*/  R2UR UR58, R17 ;  /* 0x00000000113a72ca */ /* 0x000fe200000e0000 */
[----:B------:R-:W-:Y:S01]  /*2540*/  IMAD.MOV.U32 R17, RZ, RZ, R51 ;  /* 0x000000ffff117224 */ /* 0x000fe200078e0033 */
[----:B------:R-:W-:Y:S02]  /*2550*/  R2UR UR59, R16 ;  /* 0x00000000103b72ca */ /* 0x000fe400000e0000 */
[----:B------:R-:W-:Y:S02]  /*2560*/  MOV R16, R50 ;  /* 0x0000003200107202 */ /* 0x000fe40000000f00 */
[----:B------:R-:W-:-:S02]  /*2570*/  R2UR UR56, R19 ;  /* 0x00000000133872ca */ /* 0x000fc400000e0000 */
[----:B------:R-:W-:Y:S02]  /*2580*/  R2UR UR57, R18 ;  /* 0x00000000123972ca */ /* 0x000fe400000e0000 */
[----:B------:R-:W-:Y:S02]  /*2590*/  R2UR UR52, R23 ;  /* 0x00000000173472ca */ /* 0x000fe400000e0000 */
[----:B------:R-:W-:Y:S02]  /*25a0*/  R2UR UR53, R22 ;  /* 0x00000000163572ca */ /* 0x000fe400000e0000 */
[----:B------:R-:W-:Y:S02]  /*25b0*/  R2UR UR54, R21 ;  /* 0x00000000153672ca */ /* 0x000fe400000e0000 */
[----:B------:R-:W-:Y:S02]  /*25c0*/  R2UR UR55, R20 ;  /* 0x00000000143772ca */ /* 0x000fe400000e0000 */
[----:B0-----:R-:W-:-:S02]  /*25d0*/  R2UR UR48, R27 ;  /* 0x000000001b3072ca */ /* 0x001fc400000e0000 */
[----:B------:R-:W-:Y:S02]  /*25e0*/  R2UR UR49, R26 ;  /* 0x000000001a3172ca */ /* 0x000fe400000e0000 */
[----:B------:R-:W-:Y:S02]  /*25f0*/  R2UR UR50, R25 ;  /* 0x00000000193272ca */ /* 0x000fe400000e0000 */
[----:B-1----:R-:W-:Y:S02]  /*2600*/  R2UR UR18, R7 ;  /* 0x00000000071272ca */ /* 0x002fe400000e0000 */
[----:B------:R-:W-:Y:S02]  /*2610*/  R2UR UR19, R6 ;  /* 0x00000000061372ca */ /* 0x000fe400000e0000 */
[----:B------:R-:W-:Y:S02]  /*2620*/  R2UR UR20, R5 ;  /* 0x00000000051472ca */ /* 0x000fe400000e0000 */
[----:B------:R-:W-:-:S02]  /*2630*/  R2UR UR21, R4 ;  /* 0x00000000041572ca */ /* 0x000fc400000e0000 */
        /* <DEDUP_REMOVED lines=372> */
.L_x_2603:
        /* <DEDUP_REMOVED lines=14> */
[----:B------:R-:W1:Y:S03]  /*3e60*/  LDCU.64 UR34, c[0x0][0x420] ;  /* 0x00008400ff2277ac */ /* 0x000e660008000a00 */
        /* <DEDUP_REMOVED lines=9> */
[----:B------:R1:W2:Y:S02]  /*3f00*/  F2I.FTZ.U32.TRUNC.NTZ R5, R4 ;  /* 0x0000000400057305 */ /* 0x0002a4000021f000 */
[----:B-1----:R-:W-:Y:S02]  /*3f10*/  IMAD.MOV.U32 R4, RZ, RZ, RZ ;  /* 0x000000ffff047224 */ /* 0x002fe400078e00ff */
[----:B--2---:R-:W-:-:S04]  /*3f20*/  IMAD.MOV R3, RZ, RZ, -R5 ;  /* 0x000000ffff037224 */ /* 0x004fc800078e0a05 */
        /* <DEDUP_REMOVED lines=23> */
.L_x_2863:
[----:B0-2---:R-:W2:Y:S01]  /*40a0*/  LDL R3, [R1+0x4c] ;  /* 0x00004c0001037983 */ /* 0x005ea20000100800 */
[----:B------:R-:W0:Y:S03]  /*40b0*/  LDCU UR34, c[0x0][0x3f4] ;  /* 0x00007e80ff2277ac */ /* 0x000e260008000800 */
[----:B------:R-:W3:Y:S04]  /*40c0*/  LDL R252, [R1+0x48] ;  /* 0x0000480001fc7983 */ /* 0x000ee80000100800 */
[----:B-----5:R-:W4:Y:S04]  /*40d0*/  LDL R0, [R1+0x44] ;  /* 0x0000440001007983 */ /* 0x020f280000100800 */
[----:B------:R1:W-:Y:S04]  /*40e0*/  STL [R1+0x794], R6 ;  /* 0x0007940601007387 */ /* 0x0003e80000100800 */
[----:B-1----:R-:W4:Y:S04]  /*40f0*/  LDL R6, [R1+0x778] ;  /* 0x0007780001067983 */ /* 0x002f280000100800 */
[----:B------:R1:W-:Y:S04]  /*4100*/  STL [R1+0x790], R5 ;  /* 0x0007900501007387 */ /* 0x0003e80000100800 */
[----:B-1----:R-:W4:Y:S04]  /*4110*/  LDL R5, [R1+0x76c] ;  /* 0x00076c0001057983 */ /* 0x002f280000100800 */
[----:B------:R-:W-:Y:S04]  /*4120*/  STL [R1+0x78c], R4 ;  /* 0x00078c0401007387 */ /* 0x000fe80000100800 */
[----:B------:R2:W-:Y:S02]  /*4130*/  STL [R1+0x788], R2 ;  /* 0x0007880201007387 */ /* 0x0005e40000100800 */
[----:B--2---:R-:W-:-:S02]  /*4140*/  @P0 IMAD.MOV.U32 R2, RZ, RZ, R3 ;  /* 0x000000ffff020224 */ /* 0x004fc400078e0003 */
[----:B---3--:R-:W-:-:S05]  /*4150*/  @P0 IMAD.MOV.U32 R3, RZ, RZ, R252 ;  /* 0x000000ffff030224 */ /* 0x008fca00078e00fc */
[----:B------:R1:W2:Y:S01]  /*4160*/  @P0 LDG.E.U8 R2, desc[UR36][R2.64] ;  /* 0x0000002402020981 */ /* 0x0002a2000c1e1100 */
[----:B----4-:R-:W-:Y:S01]  /*4170*/  IADD3 R4, PT, PT, R0, -0x1, RZ ;  /* 0xffffffff00047810 */ /* 0x010fe20007ffe0ff */
[----:B0-----:R-:W-:Y:S01]  /*4180*/  IMAD.U32 R0, RZ, RZ, UR34 ;  /* 0x00000022ff007e24 */ /* 0x001fe2000f8e00ff */
[----:B------:R-:W0:Y:S02]  /*4190*/  LDCU UR34, c[0x0][0x40c] ;  /* 0x00008180ff2277ac */ /* 0x000e240008000800 */
[----:B-1----:R-:W-:Y:S02]  /*41a0*/  IABS R3, R4 ;  /* 0x0000000400037213 */ /* 0x002fe40000000000 */
[----:B------:R-:W-:-:S03]  /*41b0*/  IABS R252, R0 ;  /* 0x0000000000fc7213 */ /* 0x000fc60000000000 */
[----:B------:R-:W-:-:S04]  /*41c0*/  IMAD.HI.U32 R6, R6, R3, RZ ;  /* 0x0000000306067227 */ /* 0x000fc800078e00ff */
[----:B------:R-:W-:-:S04]  /*41d0*/  IMAD.MOV R6, RZ, RZ, -R6 ;  /* 0x000000ffff067224 */ /* 0x000fc800078e0a06 */
[----:B------:R-:W-:-:S05]  /*41e0*/  IMAD R3, R252, R6, R3 ;  /* 0x00000006fc037224 */ /* 0x000fca00078e0203 */
[----:B------:R-:W-:Y:S01]  /*41f0*/  ISETP.GT.U32.AND P1, PT, R5, R3, PT ;  /* 0x000000030500720c */ /* 0x000fe20003f24070 */
[----:B------:R1:W-:Y:S01]  /*4200*/  STL [R1+0x40], R4 ;  /* 0x0000400401007387 */ /* 0x0003e20000100800 */
[----:B------:R-:W-:-:S03]  /*4210*/  ISETP.GE.AND P2, PT, R4, RZ, PT ;  /* 0x000000ff0400720c */ /* 0x000fc60003f46270 */
[----:B------:R3:W5:Y:S08]  /*4220*/  LDL.LU R6, [R1+0x794] ;  /* 0x0007940001067983 */ /* 0x0007700000300800 */
[----:B------:R-:W-:-:S05]  /*4230*/  @!P1 IMAD.IADD R3, R3, 0x1, -R252 ;  /* 0x0000000103039824 */ /* 0x000fca00078e0afc */
[----:B------:R-:W-:Y:S02]  /*4240*/  ISETP.GT.U32.AND P1, PT, R5, R3, PT ;  /* 0x000000030500720c */ /* 0x000fe40003f24070 */
[----:B------:R3:W5:Y:S04]  /*4250*/  LDL.LU R5, [R1+0x790] ;  /* 0x0007900001057983 */ /* 0x0007680000300800 */
[----:B-1----:R3:W5:Y:S01]  /*4260*/  LDL.LU R4, [R1+0x78c] ;  /* 0x00078c0001047983 */ /* 0x0027620000300800 */
[----:B--2---:R-:W-:-:S03]  /*4270*/  ISETP.NE.AND P6, PT, R2, RZ, P0 ;  /* 0x000000ff0200720c */ /* 0x004fc600007c5270 */
[----:B------:R3:W5:Y:S03]  /*4280*/  LDL.LU R2, [R1+0x788] ;  /* 0x0007880001027983 */ /* 0x0007660000300800 */
[----:B------:R-:W-:Y:S01]  /*4290*/  @!P1 IMAD.IADD R3, R3, 0x1, -R252 ;  /* 0x0000000103039824 */ /* 0x000fe200078e0afc */
[----:B------:R-:W-:Y:S01]  /*42a0*/  ISETP.NE.AND P1, PT, R0, RZ, PT ;  /* 0x000000ff0000720c */ /* 0x000fe20003f25270 */
[----:B0-----:R-:W-:Y:S01]  /*42b0*/  UISETP.NE.AND UP0, UPT, UR34, URZ, UPT ;  /* 0x000000ff2200728c */ /* 0x001fe2000bf05270 */
[----:B------:R-:W-:Y:S01]  /*42c0*/  BSSY.RECONVERGENT B0, `(.L_x_2606) ;  /* 0x0001da3000007945 */ /* 0x000fe20003800200 */
[----:B------:R-:W-:-:S10]  /*42d0*/  @!P2 IMAD.MOV R3, RZ, RZ, -R3 ;  /* 0x000000ffff03a224 */ /* 0x000fd400078e0a03 */
[----:B------:R-:W-:Y:S01]  /*42e0*/  @!P1 LOP3.LUT R3, RZ, R0, RZ, 0x33, !PT ;  /* 0x00000000ff039212 */ /* 0x000fe200078e33ff */
[----:B---3--:R-:W-:Y:S06]  /*42f0*/  BRA.U UP0, `(.L_x_2607) ;  /* 0x0000017100d07547 */ /* 0x008fec000b800000 */
[----:B------:R-:W2:Y:S01]  /*4300*/  LDL R252, [R1+0x40] ;  /* 0x0000400001fc7983 */ /* 0x000ea20000100800 */
[----:B------:R-:W-:Y:S01]  /*4310*/  BSSY.RECONVERGENT B2, `(.L_x_2608) ;  /* 0x0000079000027945 */ /* 0x000fe20003800200 */
[----:B--2---:R-:W-:Y:S01]  /*4320*/  ISETP.GE.AND P1, PT, R252, UR40, PT ;  /* 0x00000028fc007c0c */ /* 0x004fe2000bf26270 */
[C---:B------:R-:W-:Y:S01]  /*4330*/  IMAD.SHL.U32 R252, R3.reuse, 0x4, RZ ;  /* 0x0000000403fc7824 */ /* 0x040fe200078e00ff */
[----:B------:R-:W-:-:S05]  /*4340*/  IADD3 R3, PT, PT, R3, R0, RZ ;  /* 0x0000000003037210 */ /* 0x000fca0007ffe0ff */
[----:B------:R0:W-:Y:S04]  /*4350*/  STL [R1+0x34], R3 ;  /* 0x0000340301007387 */ /* 0x0001e80000100800 */
[----:B------:R1:W-:Y:S01]  /*4360*/  STL [R1+0x30], R252 ;  /* 0x000030fc01007387 */ /* 0x0003e20000100800 */
[----:B0-----:R-:W-:Y:S01]  /*4370*/  IMAD R3, R0, 0xa0, RZ ;  /* 0x000000a000037824 */ /* 0x001fe200078e02ff */
[----:B------:R-:W-:Y:S06]  /*4380*/  @P1 BRA `(.L_x_2609) ;  /* 0x0000000400c41947 */ /* 0x000fec0003800000 */
[----:B------:R0:W-:Y:S01]  /*4390*/  STL.64 [R1+0x7d0], R22 ;  /* 0x0007d01601007387 */ /* 0x0001e20000100a00 */
[----:B-----5:R-:W-:-:S03]  /*43a0*/  ISETP.NE.AND P3, PT, R2, RZ, PT ;  /* 0x000000ff0200720c */ /* 0x020fc60003f65270 */
[----:B------:R2:W-:Y:S04]  /*43b0*/  STL.64 [R1+0x7c8], R20 ;  /* 0x0007c81401007387 */ /* 0x0005e80000100a00 */
[----:B------:R-:W-:Y:S01]  /*43c0*/  STL.64 [R1+0x7c0], R18 ;  /* 0x0007c01201007387 */ /* 0x000fe20000100a00 */
[----:B0-----:R-:W-:-:S03]  /*43d0*/  IMAD.MOV.U32 R22, RZ, RZ, R252 ;  /* 0x000000ffff167224 */ /* 0x001fc600078e00fc */
[----:B------:R0:W-:Y:S02]  /*43e0*/  STL.64 [R1+0x7b8], R16 ;  /* 0x0007b81001007387 */ /* 0x0001e40000100a00 */
[----:B------:R-:W-:Y:S01]  /*43f0*/  VOTEU.ANY UP0, P3 ;  /* 0x0000000000ff7886 */ /* 0x000fe20001800100 */
[----:B------:R-:W-:Y:S02]  /*4400*/  PLOP3.LUT P3, PT, PT, PT, UP0, 0x80, 0x8 ;  /* 0x000000000008781c */ /* 0x000fe40003f6f008 */
[----:B------:R-:W-:Y:S01]  /*4410*/  ISETP.GE.AND P2, PT, R22, R3, PT ;  /* 0x000000031600720c */ /* 0x000fe20003f46270 */
[----:B------:R-:W-:Y:S01]  /*4420*/  STL [R1+0x7b0], R14 ;  /* 0x0007b00e01007387 */ /* 0x000fe20000100800 */
[----:B------:R-:W-:Y:S02]  /*4430*/  PLOP3.LUT P4, PT, PT, PT, UP0, 0x80, 0x8 ;  /* 0x000000000008781c */ /* 0x000fe40003f8f008 */
[----:B------:R-:W-:Y:S01]  /*4440*/  PLOP3.LUT P5, PT, PT, PT, UP0, 0x80, 0x8 ;  /* 0x000000000008781c */ /* 0x000fe20003faf008 */
[----:B------:R-:W-:Y:S04]  /*4450*/  STL [R1+0x7ac], R13 ;  /* 0x0007ac0d01007387 */ /* 0x000fe80000100800 */
[----:B------:R-:W-:Y:S04]  /*4460*/  STL [R1+0x7a8], R12 ;  /* 0x0007a80c01007387 */ /* 0x000fe80000100800 */
[----:B--2---:R-:W2:Y:S01]  /*4470*/  @!P2 LDC.64 R20, c[0x0][0x3b8] ;  /* 0x0000ee00ff14ab82 */ /* 0x004ea20000000a00 */
[----:B------:R-:W-:Y:S01]  /*4480*/  STL [R1+0x7a4], R11 ;  /* 0x0007a40b01007387 */ /* 0x000fe20000100800 */
[----:B-1----:R-:W-:Y:S01]  /*4490*/  @!P2 IMAD R252, R0, UR44, RZ ;  /* 0x0000002c00fcac24 */ /* 0x002fe2000f8e02ff */
[----:B------:R-:W1:Y:S01]  /*44a0*/  @P3 S2R R23, SR_CTAID.X ;  /* 0x0000000000173919 */ /* 0x000e620000002500 */
[----:B------:R-:W-:Y:S01]  /*44b0*/  PLOP3.LUT P3, PT, PT, PT, UP0, 0x80, 0x8 ;  /* 0x000000000008781c */ /* 0x000fe20003f6f008 */
[----:B------:R-:W-:Y:S04]  /*44c0*/  STL [R1+0x7a0], R10 ;  /* 0x0007a00a01007387 */ /* 0x000fe80000100800 */
[----:B------:R-:W-:Y:S04]  /*44d0*/  STL [R1+0x79c], R9 ;  /* 0x00079c0901007387 */ /* 0x000fe80000100800 */
[----:B------:R2:W-:Y:S04]  /*44e0*/  STL [R1+0x798], R8 ;  /* 0x0007980801007387 */ /* 0x0005e80000100800 */
[----:B0-----:R-:W0:Y:S01]  /*44f0*/  @P3 LDC.64 R16, c[0x0][0x450] ;  /* 0x00011400ff103b82 */ /* 0x001e220000000a00 */
[----:B------:R-:W-:Y:S04]  /*4500*/  STL [R1+0x794], R7 ;  /* 0x0007940701007387 */ /* 0x000fe80000100800 */
[----:B------:R3:W-:Y:S01]  /*4510*/  STL [R1+0x790], R6 ;  /* 0x0007900601007387 */ /* 0x0007e20000100800 */
[----:B--2---:R-:W-:-:S03]  /*4520*/  IMAD.MOV.U32 R8, RZ, RZ, R21 ;  /* 0x000000ffff087224 */ /* 0x004fc600078e0015 */
[----:B------:R-:W-:Y:S04]  /*4530*/  STL [R1+0x78c], R5 ;  /* 0x00078c0501007387 */ /* 0x000fe80000100800 */
[----:B------:R2:W-:Y:S01]  /*4540*/  STL [R1+0x788], R4 ;  /* 0x0007880401007387 */ /* 0x0005e20000100800 */
[----:B---3--:R-:W-:Y:S01]  /*4550*/  IMAD.MOV.U32 R6, RZ, RZ, R20 ;  /* 0x000000ffff067224 */ /* 0x008fe200078e0014 */
[----:B--2---:R-:W1:Y:S01]  /*4560*/  @P4 LDC R4, c[0x0][0x3f8] ;  /* 0x0000fe00ff044b82 */ /* 0x004e620000000800 */
[----:B------:R-:W-:Y:S01]  /*4570*/  @!P2 IADD3 R5, P4, PT, R22, R252, RZ ;  /* 0x000000fc1605a210 */ /* 0x000fe20007f9e0ff */
[----:B------:R-:W2:Y:S03]  /*4580*/  LDL R12, [R1+0x440] ;  /* 0x00044000010c7983 */ /* 0x000ea60000100800 */
[----:B------:R-:W-:Y:S01]  /*4590*/  @!P2 LEA.HI.X.SX32 R252, R252, RZ, 0x1, P4 ;  /* 0x000000fffcfca211 */ /* 0x000fe200020f0eff */
[----:B------:R-:W3:Y:S01]  /*45a0*/  LDL R9, [R1+0x444] ;  /* 0x0004440001097983 */ /* 0x000ee20000100800 */
[----:B------:R-:W-:-:S04]  /*45b0*/  @!P2 LEA R6, P4, R5, R6, 0x2 ;  /* 0x000000060506a211 */ /* 0x000fc800078810ff */
[----:B------:R-:W-:Y:S02]  /*45c0*/  @!P2 LEA.HI.X R7, R5, R8, R252, 0x2, P4 ;  /* 0x000000080507a211 */ /* 0x000fe400020f14fc */
[----:B------:R-:W-:Y:S02]  /*45d0*/  PLOP3.LUT P4, PT, PT, PT, UP0, 0x80, 0x8 ;  /* 0x000000000008781c */ /* 0x000fe40003f8f008 */
[----:B------:R-:W-:Y:S02]  /*45e0*/  CS2R R20, SRZ ;  /* 0x0000000000147805 */ /* 0x000fe4000001ff00 */
[----:B------:R-:W-:Y:S01]  /*45f0*/  PLOP3.LUT P3, PT, PT, PT, UP0, 0x80, 0x8 ;  /* 0x000000000008781c */ /* 0x000fe20003f6f008 */
[----:B------:R-:W4:Y:S08]  /*4600*/  LDL R5, [R1+0x448] ;  /* 0x0004480001057983 */ /* 0x000f300000100800 */
[----:B-1----:R-:W-:Y:S01]  /*4610*/  @P4 IMAD R252, R4, UR39, R23 ;  /* 0x0000002704fc4c24 */ /* 0x002fe2000f8e0217 */
[----:B------:R-:W-:-:S06]  /*4620*/  CS2R R22, SRZ ;  /* 0x0000000000167805 */ /* 0x000fcc000001ff00 */
[----:B------:R-:W2:Y:S01]  /*4630*/  @!P2 LDG.E.128 R20, desc[UR36][R6.64] ;  /* 0x000000240614a981 */ /* 0x000ea2000c1e1d00 */
[----:B------:R-:W-:Y:S01]  /*4640*/  PLOP3.LUT P4, PT, PT, PT, UP0, 0x80, 0x8 ;  /* 0x000000000008781c */ /* 0x000fe20003f8f008 */
[----:B------:R-:W-:-:S04]  /*4650*/  @P5 IMAD R252, R252, 0xa0, RZ ;  /* 0x000000a0fcfc5824 */ /* 0x000fc800078e02ff */
[----:B0-----:R-:W-:-:S08]  /*4660*/  @P3 IMAD.WIDE R16, R252, 0x4, R16 ;  /* 0x00000004fc103825 */ /* 0x001fd000078e0210 */
[----:B------:R-:W3:Y:S01]  /*4670*/  @P4 LDG.E.128 R16, desc[UR36][R16.64] ;  /* 0x0000002410104981 */ /* 0x000ee2000c1e1d00 */
[----:B------:R-:W-:Y:S01]  /*4680*/  PLOP3.LUT P4, PT, PT, PT, UP0, 0x80, 0x8 ;  /* 0x000000000008781c */ /* 0x000fe20003f8f008 */
[----:B--2---:R-:W-:Y:S01]  /*4690*/  IMAD.MOV.U32 R8, RZ, RZ, R22 ;  /* 0x000000ffff087224 */ /* 0x004fe200078e0016 */
[----:B------:R-:W-:Y:S01]  /*46a0*/  MOV R7, R23 ;  /* 0x0000001700077202 */ /* 0x000fe20000000f00 */
[----:B------:R-:W-:Y:S01]  /*46b0*/  IMAD.MOV.U32 R14, RZ, RZ, R20 ;  /* 0x000000ffff0e7224 */ /* 0x000fe200078e0014 */
[----:B------:R0:W5:Y:S01]  /*46c0*/  LDL.LU.64 R22, [R1+0x7d0] ;  /* 0x0007d00001167983 */ /* 0x0001620000300a00 */
[----:B------:R-:W-:-:S03]  /*46d0*/  IMAD.MOV.U32 R11, RZ, RZ, R21 ;  /* 0x000000ffff0b7224 */ /* 0x000fc600078e0015 */
[----:B------:R0:W5:Y:S04]  /*46e0*/  LDL.LU.64 R20, [R1+0x7c8] ;  /* 0x0007c80001147983 */ /* 0x0001680000300a00 */
[----:B------:R-:W2:Y:S01]  /*46f0*/  LDL R252, [R1+0x44c] ;  /* 0x00044c0001fc7983 */ /* 0x000ea20000100800 */
[----:B------:R-:W-:Y:S01]  /*4700*/  PLOP3.LUT P3, PT, PT, PT, UP0, 0x80, 0x8 ;  /* 0x000000000008781c */ /* 0x000fe20003f6f008 */
[----:B------:R-:W-:Y:S01]  /*4710*/  FADD.FTZ R12, R12, R14 ;  /* 0x0000000e0c0c7221 */ /* 0x000fe20000010000 */
[----:B---3--:R-:W-:-:S04]  /*4720*/  IMAD.MOV.U32 R13, RZ, RZ, R16 ;  /* 0x000000ffff0d7224 */ /* 0x008fc800078e0010 */
[----:B------:R-:W-:Y:S01]  /*4730*/  @P4 FMUL.FTZ R12, R12, R13 ;  /* 0x0000000d0c0c4220 */ /* 0x000fe20000410000 */
[----:B------:R-:W-:Y:S01]  /*4740*/  PLOP3.LUT P4, PT, PT, PT, UP0, 0x80, 0x8 ;  /* 0x000000000008781c */ /* 0x000fe20003f8f008 */
[----:B------:R-:W-:Y:S01]  /*4750*/  IMAD.MOV.U32 R10, RZ, RZ, R17 ;  /* 0x000000ffff0a7224 */ /* 0x000fe200078e0011 */
[----:B------:R-:W-:Y:S01]  /*4760*/  PLOP3.LUT P5, PT, PT, PT, UP0, 0x80, 0x8 ;  /* 0x000000000008781c */ /* 0x000fe20003faf008 */
[----:B------:R-:W-:Y:S02]  /*4770*/  IMAD.MOV.U32 R6, RZ, RZ, R18 ;  /* 0x000000ffff067224 */ /* 0x000fe400078e0012 */
[----:B------:R-:W-:Y:S01]  /*4780*/  FADD.FTZ R9, R9, R11 ;  /* 0x0000000b09097221 */ /* 0x000fe20000010000 */
[----:B------:R-:W-:Y:S02]  /*4790*/  IMAD.MOV.U32 R4, RZ, RZ, R19 ;  /* 0x000000ffff047224 */ /* 0x000fe400078e0013 */
[----:B------:R0:W5:Y:S01]  /*47a0*/  LDL.LU.64 R18, [R1+0x7c0] ;  /* 0x0007c00001127983 */ /* 0x0001620000300a00 */
[----:B------:R-:W-:-:S03]  /*47b0*/  @P3 FMUL.FTZ R9, R9, R10 ;  /* 0x0000000a09093220 */ /* 0x000fc60000410000 */
[----:B------:R0:W5:Y:S01]  /*47c0*/  LDL.LU.64 R16, [R1+0x7b8] ;  /* 0x0007b80001107983 */ /* 0x0001620000300a00 */
[----:B----4-:R-:W-:-:S03]  /*47d0*/  FADD.FTZ R5, R5, R8 ;  /* 0x0000000805057221 */ /* 0x010fc60000010000 */
[----:B------:R0:W5:Y:S04]  /*47e0*/  LDL.LU R14, [R1+0x7b0] ;  /* 0x0007b000010e7983 */ /* 0x0001680000300800 */
[----:B------:R0:W5:Y:S04]  /*47f0*/  LDL.LU R13, [R1+0x7ac] ;  /* 0x0007ac00010d7983 */ /* 0x0001680000300800 */
[----:B------:R1:W-:Y:S01]  /*4800*/  STL [R1+0x10], R12 ;  /* 0x0000100c01007387 */ /* 0x0003e20000100800 */
[----:B------:R-:W-:-:S03]  /*4810*/  @P4 FMUL.FTZ R5, R5, R6 ;  /* 0x0000000605054220 */ /* 0x000fc60000410000 */
[----:B-1----:R0:W5:Y:S04]  /*4820*/  LDL.LU R12, [R1+0x7a8] ;  /* 0x0007a800010c7983 */ /* 0x0021680000300800 */
[----:B------:R0:W5:Y:S04]  /*4830*/  LDL.LU R11, [R1+0x7a4] ;  /* 0x0007a400010b7983 */ /* 0x0001680000300800 */
[----:B------:R0:W5:Y:S04]  /*4840*/  LDL.LU R10, [R1+0x7a0] ;  /* 0x0007a000010a7983 */ /* 0x0001680000300800 */
[----:B------:R1:W-:Y:S04]  /*4850*/  STL [R1+0x14], R9 ;  /* 0x0000140901007387 */ /* 0x0003e80000100800 */
[----:B-1----:R0:W5:Y:S04]  /*4860*/  LDL.LU R9, [R1+0x79c] ;  /* 0x00079c0001097983 */ /* 0x0021680000300800 */
[----:B------:R0:W5:Y:S01]  /*4870*/  LDL.LU R8, [R1+0x798] ;  /* 0x0007980001087983 */ /* 0x0001620000300800 */
[----:B--2---:R-:W-:-:S03]  /*4880*/  FADD.FTZ R252, R252, R7 ;  /* 0x00000007fcfc7221 */ /* 0x004fc60000010000 */
[----:B------:R0:W5:Y:S01]  /*4890*/  LDL.LU R7, [R1+0x794] ;  /* 0x0007940001077983 */ /* 0x0001620000300800 */
[----:B------:R-:W-:-:S03]  /*48a0*/  @P5 FMUL.FTZ R252, R252, R4 ;  /* 0x00000004fcfc5220 */ /* 0x000fc60000410000 */
[----:B------:R0:W5:Y:S04]  /*48b0*/  LDL.LU R6, [R1+0x790] ;  /* 0x0007900001067983 */ /* 0x0001680000300800 */
[----:B------:R1:W-:Y:S04]  /*48c0*/  STL [R1+0x18], R5 ;  /* 0x0000180501007387 */ /* 0x0003e80000100800 */
[----:B-1----:R0:W5:Y:S04]  /*48d0*/  LDL.LU R5, [R1+0x78c] ;  /* 0x00078c0001057983 */ /* 0x0021680000300800 */
[----:B------:R0:W5:Y:S04]  /*48e0*/  LDL.LU R4, [R1+0x788] ;  /* 0x0007880001047983 */ /* 0x0001680000300800 */
[----:B------:R0:W-:Y:S01]  /*48f0*/  STL [R1+0x1c], R252 ;  /* 0x00001cfc01007387 */ /* 0x0001e20000100800 */
[----:B------:R-:W-:Y:S05]  /*4900*/  @P2 BRA `(.L_x_2609) ;  /* 0x0000000000642947 */ /* 0x000fea0003800000 */
[----:B-----5:R1:W-:Y:S01]  /*4910*/  STL [R1+0x7a0], R8 ;  /* 0x0007a00801007387 */ /* 0x0203e20000100800 */
[----:B------:R-:W-:Y:S01]  /*4920*/  S2UR UR34, SR_CTAID.Y ;  /* 0x00000000002279c3 */ /* 0x000fe20000002600 */
[----:B------:R-:W2:Y:S02]  /*4930*/  LDCU UR42, c[0x0][0x3f8] ;  /* 0x00007f00ff2a77ac */ /* 0x000ea40008000800 */
[----:B-1----:R-:W3:Y:S04]  /*4940*/  LDL R8, [R1+0x30] ;  /* 0x0000300001087983 */ /* 0x002ee80000100800 */
[----:B------:R-:W-:Y:S04]  /*4950*/  STL.64 [R1+0x798], R2 ;  /* 0x0007980201007387 */ /* 0x000fe80000100a00 */
[----:B------:R1:W-:Y:S04]  /*4960*/  STL.64 [R1+0x790], R6 ;  /* 0x0007900601007387 */ /* 0x0003e80000100a00 */
[----:B------:R4:W-:Y:S04]  /*4970*/  STL.64 [R1+0x788], R4 ;  /* 0x0007880401007387 */ /* 0x0009e80000100a00 */
[----:B-1----:R-:W3:Y:S04]  /*4980*/  LDL R6, [R1+0x18] ;  /* 0x0000180001067983 */ /* 0x002ee80000100800 */
[----:B----4-:R-:W4:Y:S04]  /*4990*/  LDL R4, [R1+0x10] ;  /* 0x0000100001047983 */ /* 0x010f280000100800 */
[----:B------:R-:W4:Y:S01]  /*49a0*/  LDL R5, [R1+0x14] ;  /* 0x0000140001057983 */ /* 0x000f220000100800 */
[----:B------:R-:W2:Y:S01]  /*49b0*/  S2UR UR35, SR_CTAID.X ;  /* 0x00000000002379c3 */ /* 0x000ea20000002500 */
[----:B------:R-:W-:Y:S01]  /*49c0*/  IMAD.MOV.U32 R7, RZ, RZ, R252 ;  /* 0x000000ffff077224 */ /* 0x000fe200078e00fc */
[----:B--2---:R-:W-:Y:S01]  /*49d0*/  UIMAD UR42, UR34, UR42, UR35 ;  /* 0x0000002a222a72a4 */ /* 0x004fe2000f8e0223 */
[----:B------:R-:W1:Y:S05]  /*49e0*/  LDCU.64 UR34, c[0x0][0x3b8] ;  /* 0x00007700ff2277ac */ /* 0x000e6a0008000a00 */
[----:B0-----:R-:W-:-:S04]  /*49f0*/  IMAD R252, R0, UR42, RZ ;  /* 0x0000002a00fc7c24 */ /* 0x001fc8000f8e02ff */
[----:B------:R-:W-:-:S05]  /*4a00*/  IMAD R2, R252, 0xa0, RZ ;  /* 0x000000a0fc027824 */ /* 0x000fca00078e02ff */
[----:B---3--:R-:W-:-:S04]  /*4a10*/  IADD3 R252, P2, PT, R8, R2, RZ ;  /* 0x0000000208fc7210 */ /* 0x008fc80007f5e0ff */
[----:B------:R-:W-:Y:S02]  /*4a20*/  LEA.HI.X.SX32 R8, R2, RZ, 0x1, P2 ;  /* 0x000000ff02087211 */ /* 0x000fe400010f0eff */
[----:B-1----:R-:W-:-:S04]  /*4a30*/  LEA R2, P2, R252, UR34, 0x2 ;  /* 0x00000022fc027c11 */ /* 0x002fc8000f8410ff */
[----:B------:R-:W-:Y:S02]  /*4a40*/  LEA.HI.X R3, R252, UR35, R8, 0x2, P2 ;  /* 0x00000023fc037c11 */ /* 0x000fe400090f1408 */
[----:B------:R2:W5:Y:S04]  /*4a50*/  LDL.LU R8, [R1+0x7a0] ;  /* 0x0007a00001087983 */ /* 0x0005680000300800 */
[----:B----4-:R0:W-:Y:S04]  /*4a60*/  STG.E.128 desc[UR36][R2.64], R4 ;  /* 0x0000000402007986 */ /* 0x0101e8000c101d24 */
[----:B0-----:R2:W5:Y:S04]  /*4a70*/  LDL.LU.64 R2, [R1+0x798] ;  /* 0x0007980001027983 */ /* 0x0015680000300a00 */
[----:B------:R2:W5:Y:S04]  /*4a80*/  LDL.LU.64 R6, [R1+0x790] ;  /* 0x0007900001067983 */ /* 0x0005680000300a00 */
[----:B------:R2:W5:Y:S02]  /*4a90*/  LDL.LU.64 R4, [R1+0x788] ;  /* 0x0007880001047983 */ /* 0x0005640000300a00 */
.L_x_2609:
[----:B------:R-:W-:Y:S05]  /*4aa0*/  BSYNC.RECONVERGENT B2 ;  /* 0x0000000000027941 */ /* 0x000fea0003800200 */
.L_x_2608:
[----:B------:R-:W-:Y:S04]  /*4ab0*/  BSSY.RECONVERGENT B2, `(.L_x_2610) ;  /* 0x0000077000027945 */ /* 0x000fe80003800200 */
[----:B------:R-:W-:Y:S05]  /*4ac0*/  @P1 BRA `(.L_x_2611) ;  /* 0x0000000400d41947 */ /* 0x000fea0003800000 */
[----:B01----:R-:W3:Y:S01]  /*4ad0*/  LDL R252, [R1+0x34] ;  /* 0x0000340001fc7983 */ /* 0x003ee20000100800 */
[----:B-----5:R-:W-:-:S03]  /*4ae0*/  ISETP.NE.AND P2, PT, R2, RZ, PT ;  /* 0x000000ff0200720c */ /* 0x020fc60003f45270 */
[----:B------:R-:W-:Y:S04]  /*4af0*/  STL.64 [R1+0x7d0], R22 ;  /* 0x0007d01601007387 */ /* 0x000fe80000100a00 */
[----:B------:R0:W-:Y:S04]  /*4b00*/  STL.64 [R1+0x7c8], R20 ;  /* 0x0007c81401007387 */ /* 0x0001e80000100a00 */
[----:B------:R-:W-:Y:S02]  /*4b10*/  STL.64 [R1+0x7c0], R18 ;  /* 0x0007c01201007387 */ /* 0x000fe40000100a00 */
[----:B------:R-:W-:Y:S01]  /*4b20*/  VOTEU.ANY UP0, P2 ;  /* 0x0000000000ff7886 */ /* 0x000fe20001000100 */
[----:B------:R-:W-:Y:S01]  /*4b30*/  PLOP3.LUT P4, PT, PT, PT, UP0, 0x80, 0x8 ;  /* 0x000000000008781c */ /* 0x000fe20003f8f008 */
[----:B------:R-:W-:Y:S01]  /*4b40*/  STL.64 [R1+0x7b8], R16 ;  /* 0x0007b81001007387 */ /* 0x000fe20000100a00 */
[----:B------:R-:W-:-:S02]  /*4b50*/  PLOP3.LUT P3, PT, PT, PT, UP0, 0x80, 0x8 ;  /* 0x000000000008781c */ /* 0x000fc40003f6f008 */
[----:B------:R-:W-:Y:S01]  /*4b60*/  PLOP3.LUT P5, PT, PT, PT, UP0, 0x80, 0x8 ;  /* 0x000000000008781c */ /* 0x000fe20003faf008 */
[----:B------:R-:W-:Y:S04]  /*4b70*/  STL [R1+0x7b0], R14 ;  /* 0x0007b00e01007387 */ /* 0x000fe80000100800 */
[----:B------:R-:W-:Y:S04]  /*4b80*/  STL [R1+0x7ac], R13 ;  /* 0x0007ac0d01007387 */ /* 0x000fe80000100800 */
        /* <DEDUP_REMOVED lines=8> */
[----:B------:R4:W-:Y:S01]  /*4c10*/  STL [R1+0x788], R4 ;  /* 0x0007880401007387 */ /* 0x0009e20000100800 */
[----:B0-----:R-:W-:Y:S01]  /*4c20*/  CS2R R20, SRZ ;  /* 0x0000000000147805 */ /* 0x001fe2000001ff00 */
[----:B---3--:R-:W-:-:S05]  /*4c30*/  IMAD.SHL.U32 R23, R252, 0x4, RZ ;  /* 0x00000004fc177824 */ /* 0x008fca00078e00ff */
[----:B------:R-:W-:Y:S01]  /*4c40*/  ISETP.GE.AND P2, PT, R23, R3, PT ;  /* 0x000000031700720c */ /* 0x000fe20003f46270 */
[----:B------:R0:W-:Y:S04]  /*4c50*/  STL [R1+0x38], R23 ;  /* 0x0000381701007387 */ /* 0x0001e80000100800 */
[----:B-1----:R-:W3:Y:S08]  /*4c60*/  LDL R12, [R1+0x430] ;  /* 0x00043000010c7983 */ /* 0x002ef00000100800 */
[----:B----4-:R-:W1:Y:S01]  /*4c70*/  @!P2 LDC.64 R4, c[0x0][0x3b8] ;  /* 0x0000ee00ff04ab82 */ /* 0x010e620000000a00 */
[----:B------:R-:W-:Y:S01]  /*4c80*/  @!P2 IMAD R252, R0, UR44, RZ ;  /* 0x0000002c00fcac24 */ /* 0x000fe2000f8e02ff */
[----:B------:R-:W-:-:S02]  /*4c90*/  @!P2 SHF.R.S32.HI R7, RZ, 0x1f, R23 ;  /* 0x0000001fff07a819 */ /* 0x000fc40000011417 */
[----:B-1----:R-:W-:Y:S01]  /*4ca0*/  MOV R6, R4 ;  /* 0x0000000400067202 */ /* 0x002fe20000000f00 */
[----:B------:R-:W-:-:S03]  /*4cb0*/  IMAD.MOV.U32 R9, RZ, RZ, R5 ;  /* 0x000000ffff097224 */ /* 0x000fc600078e0005 */
[----:B------:R-:W1:Y:S01]  /*4cc0*/  @P4 LDC R4, c[0x0][0x3f8] ;  /* 0x0000fe00ff044b82 */ /* 0x000e620000000800 */
[C---:B------:R-:W-:Y:S01]  /*4cd0*/  @!P2 IADD3 R8, P4, PT, R252.reuse, R23, RZ ;  /* 0x00000017fc08a210 */ /* 0x040fe20007f9e0ff */
[----:B------:R-:W1:Y:S01]  /*4ce0*/  @P3 S2R R5, SR_CTAID.X ;  /* 0x0000000000053919 */ /* 0x000e620000002500 */
[----:B0-----:R-:W-:Y:S02]  /*4cf0*/  CS2R R22, SRZ ;  /* 0x0000000000167805 */ /* 0x001fe4000001ff00 */
[----:B------:R-:W-:Y:S02]  /*4d00*/  PLOP3.LUT P3, PT, PT, PT, UP0, 0x80, 0x8 ;  /* 0x000000000008781c */ /* 0x000fe40003f6f008 */
[----:B------:R-:W-:Y:S02]  /*4d10*/  @!P2 LEA.HI.X.SX32 R252, R252, R7, 0x1, P4 ;  /* 0x00000007fcfca211 */ /* 0x000fe400020f0eff */
[----:B------:R-:W-:-:S04]  /*4d20*/  @!P2 LEA R6, P4, R8, R6, 0x2 ;  /* 0x000000060806a211 */ /* 0x000fc800078810ff */
[----:B------:R-:W-:Y:S02]  /*4d30*/  @!P2 LEA.HI.X R7, R8, R9, R252, 0x2, P4 ;  /* 0x000000090807a211 */ /* 0x000fe400020f14fc */
[----:B------:R-:W-:Y:S01]  /*4d40*/  PLOP3.LUT P4, PT, PT, PT, UP0, 0x80, 0x8 ;  /* 0x000000000008781c */ /* 0x000fe20003f8f008 */
[----:B------:R-:W4:Y:S02]  /*4d50*/  LDL R9, [R1+0x434] ;  /* 0x0004340001097983 */ /* 0x000f240000100800 */
[----:B------:R-:W0:Y:S02]  /*4d60*/  @P3 LDC.64 R16, c[0x0][0x450] ;  /* 0x00011400ff103b82 */ /* 0x000e240000000a00 */
[----:B------:R-:W2:Y:S01]  /*4d70*/  @!P2 LDG.E.128 R20, desc[UR36][R6.64] ;  /* 0x000000240614a981 */ /* 0x000ea2000c1e1d00 */
[----:B------:R-:W-:-:S07]  /*4d80*/  PLOP3.LUT P3, PT, PT, PT, UP0, 0x80, 0x8 ;  /* 0x000000000008781c */ /* 0x000fce0003f6f008 */
[----:B-1----:R-:W-:Y:S01]  /*4d90*/  @P4 IMAD R252, R4, UR39, R5 ;  /* 0x0000002704fc4c24 */ /* 0x002fe2000f8e0205 */
[----:B------:R-:W-:Y:S01]  /*4da0*/  PLOP3.LUT P4, PT, PT, PT, UP0, 0x80, 0x8 ;  /* 0x000000000008781c */ /* 0x000fe20003f8f008 */
[----:B------:R-:W4:Y:S02]  /*4db0*/  LDL R5, [R1+0x438] ;  /* 0x0004380001057983 */ /* 0x000f240000100800 */
[----:B------:R-:W-:-:S04]  /*4dc0*/  @P5 IMAD R252, R252, 0xa0, RZ ;  /* 0x000000a0fcfc5824 */ /* 0x000fc800078e02ff */
[----:B0-----:R-:W-:-:S06]  /*4dd0*/  @P3 IMAD.WIDE R16, R252, 0x4, R16 ;  /* 0x00000004fc103825 */ /* 0x001fcc00078e0210 */
[----:B------:R-:W4:Y:S01]  /*4de0*/  @P4 LDG.E.128 R16, desc[UR36][R16.64+0x10] ;  /* 0x0000102410104981 */ /* 0x000f22000c1e1d00 */
[----:B--2---:R-:W-:Y:S02]  /*4df0*/  IMAD.MOV.U32 R8, RZ, RZ, R22 ;  /* 0x000000ffff087224 */ /* 0x004fe400078e0016 */
[----:B------:R-:W-:Y:S02]  /*4e00*/  IMAD.MOV.U32 R7, RZ, RZ, R23 ;  /* 0x000000ffff077224 */ /* 0x000fe400078e0017 */
[----:B------:R-:W-:Y:S01]  /*4e10*/  IMAD.MOV.U32 R14, RZ, RZ, R20 ;  /* 0x000000ffff0e7224 */ /* 0x000fe200078e0014 */
[----:B------:R0:W5:Y:S01]  /*4e20*/  LDL.LU.64 R22, [R1+0x7d0] ;  /* 0x0007d00001167983 */ /* 0x0001620000300a00 */
[----:B------:R-:W-:-:S03]  /*4e30*/  IMAD.MOV.U32 R11, RZ, RZ, R21 ;  /* 0x000000ffff0b7224 */ /* 0x000fc600078e0015 */
[----:B------:R0:W5:Y:S04]  /*4e40*/  LDL.LU.64 R20, [R1+0x7c8] ;  /* 0x0007c80001147983 */ /* 0x0001680000300a00 */
[----:B------:R-:W2:Y:S01]  /*4e50*/  LDL R252, [R1+0x43c] ;  /* 0x00043c0001fc7983 */ /* 0x000ea20000100800 */
[----:B------:R-:W-:Y:S01]  /*4e60*/  PLOP3.LUT P4, PT, PT, PT, UP0, 0x80, 0x8 ;  /* 0x000000000008781c */ /* 0x000fe20003f8f008 */
[----:B---3--:R-:W-:Y:S01]  /*4e70*/  FADD.FTZ R12, R12, R14 ;  /* 0x0000000e0c0c7221 */ /* 0x008fe20000010000 */
[----:B------:R-:W-:Y:S01]  /*4e80*/  PLOP3.LUT P3, PT, PT, PT, UP0, 0x80, 0x8 ;  /* 0x000000000008781c */ /* 0x000fe20003f6f008 */
[----:B----4-:R-:W-:Y:S01]  /*4e90*/  FADD.FTZ R9, R9, R11 ;  /* 0x0000000b09097221 */ /* 0x010fe20000010000 */
[----:B------:R-:W-:Y:S01]  /*4ea0*/  PLOP3.LUT P5, PT, PT, PT, UP0, 0x80, 0x8 ;  /* 0x000000000008781c */ /* 0x000fe20003faf008 */
[----:B------:R-:W-:-:S08]  /*4eb0*/  IMAD.MOV.U32 R13, RZ, RZ, R16 ;  /* 0x000000ffff0d7224 */ /* 0x000fd000078e0010 */
[----:B------:R-:W-:Y:S01]  /*4ec0*/  @P4 FMUL.FTZ R12, R12, R13 ;  /* 0x0000000d0c0c4220 */ /* 0x000fe20000410000 */
[----:B------:R-:W-:Y:S01]  /*4ed0*/  PLOP3.LUT P4, PT, PT, PT, UP0, 0x80, 0x8 ;  /* 0x000000000008781c */ /* 0x000fe20003f8f008 */
[----:B------:R-:W-:Y:S01]  /*4ee0*/  IMAD.MOV.U32 R6, RZ, RZ, R18 ;  /* 0x000000ffff067224 */ /* 0x000fe200078e0012 */
[----:B------:R-:W-:Y:S01]  /*4ef0*/  MOV R10, R17 ;  /* 0x00000011000a7202 */ /* 0x000fe20000000f00 */
[----:B------:R-:W-:Y:S02]  /*4f00*/  IMAD.MOV.U32 R4, RZ, RZ, R19 ;  /* 0x000000ffff047224 */ /* 0x000fe400078e0013 */
[----:B------:R0:W5:Y:S01]  /*4f10*/  LDL.LU.64 R18, [R1+0x7c0] ;  /* 0x0007c00001127983 */ /* 0x0001620000300a00 */
[----:B------:R-:W-:Y:S01]  /*4f20*/  FADD.FTZ R5, R5, R8 ;  /* 0x0000000805057221 */ /* 0x000fe20000010000 */
[----:B------:R-:W-:Y:S02]  /*4f30*/  @P3 FMUL.FTZ R9, R9, R10 ;  /* 0x0000000a09093220 */ /* 0x000fe40000410000 */
[----:B------:R0:W5:Y:S04]  /*4f40*/  LDL.LU.64 R16, [R1+0x7b8] ;  /* 0x0007b80001107983 */ /* 0x0001680000300a00 */
[----:B------:R0:W5:Y:S04]  /*4f50*/  LDL.LU R14, [R1+0x7b0] ;  /* 0x0007b000010e7983 */ /* 0x0001680000300800 */
[----:B------:R0:W5:Y:S04]  /*4f60*/  LDL.LU R13, [R1+0x7ac] ;  /* 0x0007ac00010d7983 */ /* 0x0001680000300800 */
[----:B------:R1:W-:Y:S01]  /*4f70*/  STL [R1], R12 ;  /* 0x0000000c01007387 */ /* 0x0003e20000100800 */
        /* <DEDUP_REMOVED lines=19> */
[----:B-1----:R-:W3:Y:S04]  /*50b0*/  LDL.LU R8, [R1+0x38] ;  /* 0x0000380001087983 */ /* 0x002ee80000300800 */
[----:B------:R-:W-:Y:S04]  /*50c0*/  STL.64 [R1+0x798], R2 ;  /* 0x0007980201007387 */ /* 0x000fe80000100a00 */
[----:B------:R1:W-:Y:S04]  /*50d0*/  STL.64 [R1+0x790], R6 ;  /* 0x0007900601007387 */ /* 0x0003e80000100a00 */
[----:B------:R4:W-:Y:S04]  /*50e0*/  STL.64 [R1+0x788], R4 ;  /* 0x0007880401007387 */ /* 0x0009e80000100a00 */
[----:B-1----:R-:W3:Y:S04]  /*50f0*/  LDL R6, [R1+0x8] ;  /* 0x0000080001067983 */ /* 0x002ee80000100800 */
[----:B----4-:R-:W4:Y:S04]  /*5100*/  LDL R4, [R1] ;  /* 0x0000000001047983 */ /* 0x010f280000100800 */
[----:B------:R-:W4:Y:S01]  /*5110*/  LDL R5, [R1+0x4] ;  /* 0x0000040001057983 */ /* 0x000f220000100800 */
[----:B------:R-:W2:Y:S01]  /*5120*/  S2UR UR35, SR_CTAID.X ;  /* 0x00000000002379c3 */ /* 0x000ea20000002500 */
[----:B------:R-:W-:Y:S01]  /*5130*/  IMAD.MOV.U32 R7, RZ, RZ, R252 ;  /* 0x000000ffff077224 */ /* 0x000fe200078e00fc */
[----:B--2---:R-:W-:Y:S01]  /*5140*/  UIMAD UR42, UR34, UR42, UR35 ;  /* 0x0000002a222a72a4 */ /* 0x004fe2000f8e0223 */
[----:B------:R-:W1:Y:S05]  /*5150*/  LDCU.64 UR34, c[0x0][0x3b8] ;  /* 0x00007700ff2277ac */ /* 0x000e6a0008000a00 */
[----:B0-----:R-:W-:-:S04]  /*5160*/  IMAD R252, R0, UR42, RZ ;  /* 0x0000002a00fc7c24 */ /* 0x001fc8000f8e02ff */
[----:B------:R-:W-:Y:S01]  /*5170*/  IMAD R2, R252, 0xa0, RZ ;  /* 0x000000a0fc027824 */ /* 0x000fe200078e02ff */
[----:B---3--:R-:W-:-:S04]  /*5180*/  SHF.R.S32.HI R3, RZ, 0x1f, R8 ;  /* 0x0000001fff037819 */ /* 0x008fc80000011408 */
[----:B------:R-:W-:-:S04]  /*5190*/  IADD3 R252, P2, PT, R2, R8, RZ ;  /* 0x0000000802fc7210 */ /* 0x000fc80007f5e0ff */
[----:B------:R-:W-:Y:S02]  /*51a0*/  LEA.HI.X.SX32 R8, R2, R3, 0x1, P2 ;  /* 0x0000000302087211 */ /* 0x000fe400010f0eff */
[----:B-1----:R-:W-:-:S04]  /*51b0*/  LEA R2, P2, R252, UR34, 0x2 ;  /* 0x00000022fc027c11 */ /* 0x002fc8000f8410ff */
[----:B------:R-:W-:Y:S02]  /*51c0*/  LEA.HI.X R3, R252, UR35, R8, 0x2, P2 ;  /* 0x00000023fc037c11 */ /* 0x000fe400090f1408 */
[----:B------:R3:W5:Y:S04]  /*51d0*/  LDL.LU R8, [R1+0x7a0] ;  /* 0x0007a00001087983 */ /* 0x0007680000300800 */
[----:B----4-:R0:W-:Y:S04]  /*51e0*/  STG.E.128 desc[UR36][R2.64], R4 ;  /* 0x0000000402007986 */ /* 0x0101e8000c101d24 */
[----:B0-----:R3:W5:Y:S04]  /*51f0*/  LDL.LU.64 R2, [R1+0x798] ;  /* 0x0007980001027983 */ /* 0x0017680000300a00 */
[----:B------:R3:W5:Y:S04]  /*5200*/  LDL.LU.64 R6, [R1+0x790] ;  /* 0x0007900001067983 */ /* 0x0007680000300a00 */
[----:B------:R3:W5:Y:S02]  /*5210*/  LDL.LU.64 R4, [R1+0x788] ;  /* 0x0007880001047983 */ /* 0x0007640000300a00 */
.L_x_2611:
[----:B------:R-:W-:Y:S05]  /*5220*/  BSYNC.RECONVERGENT B2 ;  /* 0x0000000000027941 */ /* 0x000fea0003800200 */
.L_x_2610:
[----:B------:R-:W-:Y:S04]  /*5230*/  BSSY.RECONVERGENT B2, `(.L_x_2612) ;  /* 0x000005a000027945 */ /* 0x000fe80003800200 */
[----:B------:R-:W-:Y:S05]  /*5240*/  @P1 BRA `(.L_x_2613) ;  /* 0x0000000400601947 */ /* 0x000fea0003800000 */
[----:B01----:R-:W4:Y:S01]  /*5250*/  LDL R252, [R1+0x30] ;  /* 0x0000300001fc7983 */ /* 0x003f220000100800 */
[----:B-----5:R-:W-:-:S03]  /*5260*/  ISETP.NE.AND P2, PT, R2, RZ, PT ;  /* 0x000000ff0200720c */ /* 0x020fc60003f45270 */
[----:B------:R-:W-:Y:S04]  /*5270*/  STL.64 [R1+0x7b0], R14 ;  /* 0x0007b00e01007387 */ /* 0x000fe80000100a00 */
[----:B------:R-:W-:Y:S04]  /*5280*/  STL.64 [R1+0x7a8], R12 ;  /* 0x0007a80c01007387 */ /* 0x000fe80000100a00 */
[----:B------:R0:W-:Y:S02]  /*5290*/  STL [R1+0x7a4], R11 ;  /* 0x0007a40b01007387 */ /* 0x0001e40000100800 */
[----:B------:R-:W-:Y:S01]  /*52a0*/  VOTEU.ANY UP0, P2 ;  /* 0x0000000000ff7886 */ /* 0x000fe20001000100 */
[----:B------:R-:W-:Y:S01]  /*52b0*/  PLOP3.LUT P2, PT, PT, PT, UP0, 0x80, 0x8 ;  /* 0x000000000008781c */ /* 0x000fe20003f4f008 */
[----:B------:R-:W-:Y:S04]  /*52c0*/  STL [R1+0x7a0], R10 ;  /* 0x0007a00a01007387 */ /* 0x000fe80000100800 */
[----:B------:R-:W-:Y:S04]  /*52d0*/  STL [R1+0x79c], R9 ;  /* 0x00079c0901007387 */ /* 0x000fe80000100800 */
[----:B------:R-:W-:Y:S04]  /*52e0*/  STL [R1+0x798], R8 ;  /* 0x0007980801007387 */ /* 0x000fe80000100800 */
[----:B------:R-:W-:Y:S04]  /*52f0*/  STL [R1+0x794], R7 ;  /* 0x0007940701007387 */ /* 0x000fe80000100800 */
[----:B------:R-:W-:Y:S04]  /*5300*/  STL [R1+0x790], R6 ;  /* 0x0007900601007387 */ /* 0x000fe80000100800 */
[----:B------:R1:W-:Y:S04]  /*5310*/  STL [R1+0x78c], R5 ;  /* 0x00078c0501007387 */ /* 0x0003e80000100800 */
[----:B------:R2:W-:Y:S04]  /*5320*/  STL [R1+0x788], R4 ;  /* 0x0007880401007387 */ /* 0x0005e80000100800 */
[----:B0-----:R-:W3:Y:S01]  /*5330*/  LDL R11, [R1+0x420] ;  /* 0x00042000010b7983 */ /* 0x001ee20000100800 */
[----:B-1----:R-:W0:Y:S01]  /*5340*/  @P2 S2R R5, SR_CTAID.X ;  /* 0x0000000000052919 */ /* 0x002e220000002500 */
[----:B------:R-:W-:-:S02]  /*5350*/  PLOP3.LUT P2, PT, PT, PT, UP0, 0x80, 0x8 ;  /* 0x000000000008781c */ /* 0x000fc40003f4f008 */
[----:B------:R-:W3:Y:S11]  /*5360*/  LDL R10, [R1+0x424] ;  /* 0x00042400010a7983 */ /* 0x000ef60000100800 */
[----:B------:R-:W1:Y:S01]  /*5370*/  @P2 LDC.64 R8, c[0x0][0x450] ;  /* 0x00011400ff082b82 */ /* 0x000e620000000a00 */
[----:B------:R-:W-:Y:S01]  /*5380*/  PLOP3.LUT P2, PT, PT, PT, UP0, 0x80, 0x8 ;  /* 0x000000000008781c */ /* 0x000fe20003f4f008 */
[----:B----4-:R-:W-:-:S05]  /*5390*/  IMAD R252, R0, 0x8, R252 ;  /* 0x0000000800fc7824 */ /* 0x010fca00078e02fc */
[----:B------:R-:W-:-:S13]  /*53a0*/  ISETP.GE.AND P3, PT, R252, R3, PT ;  /* 0x00000003fc00720c */ /* 0x000fda0003f66270 */
[----:B------:R-:W4:Y:S01]  /*53b0*/  @!P3 LDC.64 R248, c[0x0][0x3b8] ;  /* 0x0000ee00fff8bb82 */ /* 0x000f220000000a00 */
[----:B------:R-:W-:Y:S01]  /*53c0*/  @!P3 IMAD R250, R0, UR44, RZ ;  /* 0x0000002c00fabc24 */ /* 0x000fe2000f8e02ff */
[----:B--2---:R-:W-:-:S04]  /*53d0*/  @!P3 SHF.R.S32.HI R4, RZ, 0x1f, R252 ;  /* 0x0000001fff04b819 */ /* 0x004fc800000114fc */
[----:B------:R-:W-:-:S04]  /*53e0*/  @!P3 IADD3 R251, P4, PT, R250, R252, RZ ;  /* 0x000000fcfafbb210 */ /* 0x000fc80007f9e0ff */
[----:B------:R-:W-:Y:S02]  /*53f0*/  @!P3 LEA.HI.X.SX32 R250, R250, R4, 0x1, P4 ;  /* 0x00000004fafab211 */ /* 0x000fe400020f0eff */
[----:B----4-:R-:W-:-:S04]  /*5400*/  @!P3 LEA R6, P4, R251, R248, 0x2 ;  /* 0x000000f8fb06b211 */ /* 0x010fc800078810ff */
[----:B------:R-:W-:Y:S02]  /*5410*/  @!P3 LEA.HI.X R7, R251, R249, R250, 0x2, P4 ;  /* 0x000000f9fb07b211 */ /* 0x000fe400020f14fa */
[----:B------:R-:W-:Y:S02]  /*5420*/  CS2R R250, SRZ ;  /* 0x0000000000fa7805 */ /* 0x000fe4000001ff00 */
[----:B------:R-:W-:Y:S02]  /*5430*/  PLOP3.LUT P4, PT, PT, PT, UP0, 0x80, 0x8 ;  /* 0x000000000008781c */ /* 0x000fe40003f8f008 */
[----:B------:R-:W-:-:S06]  /*5440*/  CS2R R248, SRZ ;  /* 0x0000000000f87805 */ /* 0x000fcc000001ff00 */
[----:B------:R-:W3:Y:S05]  /*5450*/  @!P3 LDG.E.128 R248, desc[UR36][R6.64] ;  /* 0x0000002406f8b981 */ /* 0x000eea000c1e1d00 */
[----:B------:R-:W0:Y:S01]  /*5460*/  @P4 LDC R4, c[0x0][0x3f8] ;  /* 0x0000fe00ff044b82 */ /* 0x000e220000000800 */
[----:B------:R-:W-:Y:S02]  /*5470*/  PLOP3.LUT P3, PT, PT, PT, UP0, 0x80, 0x8 ;  /* 0x000000000008781c */ /* 0x000fe40003f6f008 */
[----:B------:R-:W-:Y:S01]  /*5480*/  PLOP3.LUT P4, PT, PT, PT, UP0, 0x80, 0x8 ;  /* 0x000000000008781c */ /* 0x000fe20003f8f008 */
[----:B------:R-:W2:Y:S04]  /*5490*/  LDL R7, [R1+0x428] ;  /* 0x0004280001077983 */ /* 0x000ea80000100800 */
[----:B------:R-:W4:Y:S06]  /*54a0*/  LDL R6, [R1+0x42c] ;  /* 0x00042c0001067983 */ /* 0x000f2c0000100800 */
[----:B0-----:R-:W-:Y:S01]  /*54b0*/  @P3 IMAD R4, R4, UR39, R5 ;  /* 0x0000002704043c24 */ /* 0x001fe2000f8e0205 */
[----:B------:R-:W-:-:S03]  /*54c0*/  PLOP3.LUT P3, PT, PT, PT, UP0, 0x80, 0x8 ;  /* 0x000000000008781c */ /* 0x000fc60003f6f008 */
[----:B------:R-:W-:-:S04]  /*54d0*/  @P4 IMAD R4, R4, 0xa0, RZ ;  /* 0x000000a004044824 */ /* 0x000fc800078e02ff */
[----:B-1----:R-:W-:-:S06]  /*54e0*/  @P2 IMAD.WIDE R4, R4, 0x4, R8 ;  /* 0x0000000404042825 */ /* 0x002fcc00078e0208 */
[----:B------:R-:W4:Y:S01]  /*54f0*/  @P3 LDG.E.128 R12, desc[UR36][R4.64+0x20] ;  /* 0x00002024040c3981 */ /* 0x000f22000c1e1d00 */
[----:B------:R-:W-:Y:S02]  /*5500*/  PLOP3.LUT P2, PT, PT, PT, UP0, 0x80, 0x8 ;  /* 0x000000000008781c */ /* 0x000fe40003f4f008 */
[----:B------:R-:W-:Y:S02]  /*5510*/  PLOP3.LUT P3, PT, PT, PT, UP0, 0x80, 0x8 ;  /* 0x000000000008781c */ /* 0x000fe40003f6f008 */
[----:B------:R-:W-:Y:S02]  /*5520*/  PLOP3.LUT P4, PT, PT, PT, UP0, 0x80, 0x8 ;  /* 0x000000000008781c */ /* 0x000fe40003f8f008 */
[----:B------:R-:W-:Y:S01]  /*5530*/  PLOP3.LUT P5, PT, PT, PT, UP0, 0x80, 0x8 ;  /* 0x000000000008781c */ /* 0x000fe20003faf008 */
[----:B---3--:R-:W-:Y:S01]  /*5540*/  FADD.FTZ R248, R11, R248 ;  /* 0x000000f80bf87221 */ /* 0x008fe20000010000 */
[----:B------:R-:W-:Y:S01]  /*5550*/  FADD.FTZ R249, R10, R249 ;  /* 0x000000f90af97221 */ /* 0x000fe20000010000 */
[----:B--2---:R-:W-:Y:S01]  /*5560*/  FADD.FTZ R250, R7, R250 ;  /* 0x000000fa07fa7221 */ /* 0x004fe20000010000 */
[----:B----4-:R-:W-:Y:S01]  /*5570*/  FADD.FTZ R251, R6, R251 ;  /* 0x000000fb06fb7221 */ /* 0x010fe20000010000 */
[----:B------:R-:W-:Y:S01]  /*5580*/  IMAD.MOV.U32 R9, RZ, RZ, R12 ;  /* 0x000000ffff097224 */ /* 0x000fe200078e000c */
[----:B------:R-:W-:Y:S01]  /*5590*/  MOV R5, R14 ;  /* 0x0000000e00057202 */ /* 0x000fe20000000f00 */
[----:B------:R-:W-:-:S02]  /*55a0*/  IMAD.MOV.U32 R8, RZ, RZ, R13 ;  /* 0x000000ffff087224 */ /* 0x000fc400078e000d */
[----:B------:R-:W-:Y:S02]  /*55b0*/  IMAD.MOV.U32 R4, RZ, RZ, R15 ;  /* 0x000000ffff047224 */ /* 0x000fe400078e000f */
[----:B------:R4:W5:Y:S01]  /*55c0*/  LDL.LU.64 R14, [R1+0x7b0] ;  /* 0x0007b000010e7983 */ /* 0x0009620000300a00 */
[----:B------:R-:W-:-:S03]  /*55d0*/  @P2 FMUL.FTZ R248, R248, R9 ;  /* 0x00000009f8f82220 */ /* 0x000fc60000410000 */
[----:B------:R4:W5:Y:S01]  /*55e0*/  LDL.LU.64 R12, [R1+0x7a8] ;  /* 0x0007a800010c7983 */ /* 0x0009620000300a00 */
[----:B------:R-:W-:-:S03]  /*55f0*/  @P3 FMUL.FTZ R249, R249, R8 ;  /* 0x00000008f9f93220 */ /* 0x000fc60000410000 */
[----:B------:R4:W5:Y:S04]  /*5600*/  LDL.LU R11, [R1+0x7a4] ;  /* 0x0007a400010b7983 */ /* 0x0009680000300800 */
[----:B------:R4:W5:Y:S01]  /*5610*/  LDL.LU R10, [R1+0x7a0] ;  /* 0x0007a000010a7983 */ /* 0x0009620000300800 */
[----:B------:R-:W-:-:S03]  /*5620*/  @P4 FMUL.FTZ R250, R250, R5 ;  /* 0x00000005fafa4220 */ /* 0x000fc60000410000 */
[----:B------:R4:W5:Y:S01]  /*5630*/  LDL.LU R9, [R1+0x79c] ;  /* 0x00079c0001097983 */ /* 0x0009620000300800 */
[----:B------:R-:W-:-:S03]  /*5640*/  @P5 FMUL.FTZ R251, R251, R4 ;  /* 0x00000004fbfb5220 */ /* 0x000fc60000410000 */
[----:B------:R4:W5:Y:S04]  /*5650*/  LDL.LU R8, [R1+0x798] ;  /* 0x0007980001087983 */ /* 0x0009680000300800 */
[----:B------:R4:W5:Y:S04]  /*5660*/  LDL.LU R7, [R1+0x794] ;  /* 0x0007940001077983 */ /* 0x0009680000300800 */
[----:B------:R4:W5:Y:S04]  /*5670*/  LDL.LU R6, [R1+0x790] ;  /* 0x0007900001067983 */ /* 0x0009680000300800 */
[----:B------:R4:W5:Y:S04]  /*5680*/  LDL.LU R5, [R1+0x78c] ;  /* 0x00078c0001057983 */ /* 0x0009680000300800 */
[----:B------:R4:W5:Y:S01]  /*5690*/  LDL.LU R4, [R1+0x788] ;  /* 0x0007880001047983 */ /* 0x0009620000300800 */
[----:B------:R-:W-:-:S13]  /*56a0*/  ISETP.GE.AND P2, PT, R252, R3, PT ;  /* 0x00000003fc00720c */ /* 0x000fda0003f46270 */
[----:B----4-:R-:W-:Y:S05]  /*56b0*/  @P2 BRA `(.L_x_2613) ;  /* 0x0000000000442947 */ /* 0x010fea0003800000 */
[----:B------:R-:W-:Y:S01]  /*56c0*/  S2UR UR34, SR_CTAID.Y ;  /* 0x00000000002279c3 */ /* 0x000fe20000002600 */
[----:B------:R-:W0:Y:S01]  /*56d0*/  LDCU UR42, c[0x0][0x3f8] ;  /* 0x00007f00ff2a77ac */ /* 0x000e220008000800 */
[----:B-----5:R-:W-:Y:S04]  /*56e0*/  STL [R1+0x790], R4 ;  /* 0x0007900401007387 */ /* 0x020fe80000100800 */
[----:B------:R1:W-:Y:S02]  /*56f0*/  STL.64 [R1+0x788], R2 ;  /* 0x0007880201007387 */ /* 0x0003e40000100a00 */
[----:B------:R-:W0:Y:S01]  /*5700*/  S2UR UR35, SR_CTAID.X ;  /* 0x00000000002379c3 */ /* 0x000e220000002500 */
[----:B-1----:R-:W-:Y:S01]  /*5710*/  SHF.R.S32.HI R3, RZ, 0x1f, R252 ;  /* 0x0000001fff037819 */ /* 0x002fe200000114fc */
[----:B0-----:R-:W-:Y:S01]  /*5720*/  UIMAD UR42, UR34, UR42, UR35 ;  /* 0x0000002a222a72a4 */ /* 0x001fe2000f8e0223 */
[----:B------:R-:W0:Y:S05]  /*5730*/  LDCU.64 UR34, c[0x0][0x3b8] ;  /* 0x00007700ff2277ac */ /* 0x000e2a0008000a00 */
[----:B------:R-:W-:-:S04]  /*5740*/  IMAD R4, R0, UR42, RZ ;  /* 0x0000002a00047c24 */ /* 0x000fc8000f8e02ff */
[----:B------:R-:W-:-:S05]  /*5750*/  IMAD R2, R4, 0xa0, RZ ;  /* 0x000000a004027824 */ /* 0x000fca00078e02ff */
[----:B------:R-:W-:-:S04]  /*5760*/  IADD3 R252, P2, PT, R2, R252, RZ ;  /* 0x000000fc02fc7210 */ /* 0x000fc80007f5e0ff */
[----:B------:R-:W-:Y:S02]  /*5770*/  LEA.HI.X.SX32 R4, R2, R3, 0x1, P2 ;  /* 0x0000000302047211 */ /* 0x000fe400010f0eff */
[----:B0-----:R-:W-:-:S04]  /*5780*/  LEA R2, P2, R252, UR34, 0x2 ;  /* 0x00000022fc027c11 */ /* 0x001fc8000f8410ff */
[----:B------:R-:W-:Y:S02]  /*5790*/  LEA.HI.X R3, R252, UR35, R4, 0x2, P2 ;  /* 0x00000023fc037c11 */ /* 0x000fe400090f1404 */
[----:B------:R4:W5:Y:S04]  /*57a0*/  LDL.LU R4, [R1+0x790] ;  /* 0x0007900001047983 */ /* 0x0009680000300800 */
[----:B------:R0:W-:Y:S04]  /*57b0*/  STG.E.128 desc[UR36][R2.64], R248 ;  /* 0x000000f802007986 */ /* 0x0001e8000c101d24 */
[----:B0-----:R4:W5:Y:S02]  /*57c0*/  LDL.LU.64 R2, [R1+0x788] ;  /* 0x0007880001027983 */ /* 0x0019640000300a00 */
.L_x_2613:
[----:B------:R-:W-:Y:S05]  /*57d0*/  BSYNC.RECONVERGENT B2 ;  /* 0x0000000000027941 */ /* 0x000fea0003800200 */
.L_x_2612:
[----:B------:R-:W-:Y:S04]  /*57e0*/  BSSY.RECONVERGENT B2, `(.L_x_2614) ;  /* 0x000005b000027945 */ /* 0x000fe80003800200 */
[----:B------:R-:W-:Y:S05]  /*57f0*/  @P1 BRA `(.L_x_2615) ;  /* 0x0000000400641947 */ /* 0x000fea0003800000 */
[----:B01----:R-:W2:Y:S01]  /*5800*/  LDL R252, [R1+0x34] ;  /* 0x0000340001fc7983 */ /* 0x003ea20000100800 */
        /* <DEDUP_REMOVED lines=13> */
[----:B0-----:R-:W4:Y:S01]  /*58e0*/  LDL R15, [R1+0x410] ;  /* 0x00041000010f7983 */ /* 0x001f220000100800 */
[----:B-1----:R-:W0:Y:S01]  /*58f0*/  @P2 S2R R9, SR_CTAID.X ;  /* 0x0000000000092919 */ /* 0x002e220000002500 */
[----:B------:R-:W-:-:S02]  /*5900*/  PLOP3.LUT P2, PT, PT, PT, UP0, 0x80, 0x8 ;  /* 0x000000000008781c */ /* 0x000fc40003f4f008 */
[----:B------:R-:W4:Y:S11]  /*5910*/  LDL R14, [R1+0x414] ;  /* 0x00041400010e7983 */ /* 0x000f360000100800 */
[----:B------:R-:W1:Y:S01]  /*5920*/  @P2 LDC.64 R12, c[0x0][0x450] ;  /* 0x00011400ff0c2b82 */ /* 0x000e620000000a00 */
[----:B------:R-:W-:Y:S01]  /*5930*/  PLOP3.LUT P2, PT, PT, PT, UP0, 0x80, 0x8 ;  /* 0x000000000008781c */ /* 0x000fe20003f4f008 */
[----:B--2---:R-:W-:-:S04]  /*5940*/  IMAD R4, R0, 0x2, R252 ;  /* 0x0000000200047824 */ /* 0x004fc800078e02fc */
[----:B------:R-:W-:-:S05]  /*5950*/  IMAD.SHL.U32 R252, R4, 0x4, RZ ;  /* 0x0000000404fc7824 */ /* 0x000fca00078e00ff */
[----:B------:R-:W-:-:S13]  /*5960*/  ISETP.GE.AND P3, PT, R252, R3, PT ;  /* 0x00000003fc00720c */ /* 0x000fda0003f66270 */
[----:B------:R-:W2:Y:S01]  /*5970*/  @!P3 LDC.64 R4, c[0x0][0x3b8] ;  /* 0x0000ee00ff04bb82 */ /* 0x000ea20000000a00 */
[----:B------:R-:W-:Y:S01]  /*5980*/  @!P3 IMAD R6, R0, UR44, RZ ;  /* 0x0000002c0006bc24 */ /* 0x000fe2000f8e02ff */
[----:B---3--:R-:W-:-:S04]  /*5990*/  @!P3 SHF.R.S32.HI R8, RZ, 0x1f, R252 ;  /* 0x0000001fff08b819 */ /* 0x008fc800000114fc */
[----:B------:R-:W-:-:S04]  /*59a0*/  @!P3 IADD3 R7, P4, PT, R6, R252, RZ ;  /* 0x000000fc0607b210 */ /* 0x000fc80007f9e0ff */
[----:B------:R-:W-:Y:S02]  /*59b0*/  @!P3 LEA.HI.X.SX32 R6, R6, R8, 0x1, P4 ;  /* 0x000000080606b211 */ /* 0x000fe400020f0eff */
[----:B--2---:R-:W-:-:S04]  /*59c0*/  @!P3 LEA R10, P4, R7, R4, 0x2 ;  /* 0x00000004070ab211 */ /* 0x004fc800078810ff */
[----:B------:R-:W-:Y:S02]  /*59d0*/  @!P3 LEA.HI.X R11, R7, R5, R6, 0x2, P4 ;  /* 0x00000005070bb211 */ /* 0x000fe400020f1406 */
[----:B------:R-:W-:Y:S02]  /*59e0*/  CS2R R6, SRZ ;  /* 0x0000000000067805 */ /* 0x000fe4000001ff00 */
[----:B------:R-:W-:Y:S02]  /*59f0*/  PLOP3.LUT P4, PT, PT, PT, UP0, 0x80, 0x8 ;  /* 0x000000000008781c */ /* 0x000fe40003f8f008 */
[----:B------:R-:W-:-:S06]  /*5a00*/  CS2R R4, SRZ ;  /* 0x0000000000047805 */ /* 0x000fcc000001ff00 */
[----:B------:R-:W4:Y:S05]  /*5a10*/  @!P3 LDG.E.128 R4, desc[UR36][R10.64] ;  /* 0x000000240a04b981 */ /* 0x000f2a000c1e1d00 */
[----:B------:R-:W0:Y:S01]  /*5a20*/  @P4 LDC R8, c[0x0][0x3f8] ;  /* 0x0000fe00ff084b82 */ /* 0x000e220000000800 */
[----:B------:R-:W-:Y:S02]  /*5a30*/  PLOP3.LUT P3, PT, PT, PT, UP0, 0x80, 0x8 ;  /* 0x000000000008781c */ /* 0x000fe40003f6f008 */
[----:B------:R-:W-:Y:S01]  /*5a40*/  PLOP3.LUT P4, PT, PT, PT, UP0, 0x80, 0x8 ;  /* 0x000000000008781c */ /* 0x000fe20003f8f008 */
[----:B------:R-:W2:Y:S04]  /*5a50*/  LDL R11, [R1+0x418] ;  /* 0x00041800010b7983 */ /* 0x000ea80000100800 */
[----:B------:R-:W3:Y:S06]  /*5a60*/  LDL R10, [R1+0x41c] ;  /* 0x00041c00010a7983 */ /* 0x000eec0000100800 */
[----:B0-----:R-:W-:Y:S01]  /*5a70*/  @P3 IMAD R8, R8, UR39, R9 ;  /* 0x0000002708083c24 */ /* 0x001fe2000f8e0209 */
[----:B------:R-:W-:-:S03]  /*5a80*/  PLOP3.LUT P3, PT, PT, PT, UP0, 0x80, 0x8 ;  /* 0x000000000008781c */ /* 0x000fc60003f6f008 */
[----:B------:R-:W-:-:S04]  /*5a90*/  @P4 IMAD R8, R8, 0xa0, RZ ;  /* 0x000000a008084824 */ /* 0x000fc800078e02ff */
[----:B-1----:R-:W-:-:S06]  /*5aa0*/  @P2 IMAD.WIDE R8, R8, 0x4, R12 ;  /* 0x0000000408082825 */ /* 0x002fcc00078e020c */
[----:B------:R-:W3:Y:S01]  /*5ab0*/  @P3 LDG.E.128 R16, desc[UR36][R8.64+0x30] ;  /* 0x0000302408103981 */ /* 0x000ee2000c1e1d00 */
[----:B------:R-:W-:Y:S02]  /*5ac0*/  PLOP3.LUT P2, PT, PT, PT, UP0, 0x80, 0x8 ;  /* 0x000000000008781c */ /* 0x000fe40003f4f008 */
[----:B------:R-:W-:Y:S02]  /*5ad0*/  PLOP3.LUT P3, PT, PT, PT, UP0, 0x80, 0x8 ;  /* 0x000000000008781c */ /* 0x000fe40003f6f008 */
[----:B------:R-:W-:Y:S02]  /*5ae0*/  PLOP3.LUT P4, PT, PT, PT, UP0, 0x80, 0x8 ;  /* 0x000000000008781c */ /* 0x000fe40003f8f008 */
[----:B------:R-:W-:Y:S01]  /*5af0*/  PLOP3.LUT P5, PT, PT, PT, UP0, 0x80, 0x8 ;  /* 0x000000000008781c */ /* 0x000fe20003faf008 */
[----:B----4-:R-:W-:Y:S01]  /*5b00*/  FADD.FTZ R4, R15, R4 ;  /* 0x000000040f047221 */ /* 0x010fe20000010000 */
[----:B------:R-:W-:Y:S01]  /*5b10*/  FADD.FTZ R5, R14, R5 ;  /* 0x000000050e057221 */ /* 0x000fe20000010000 */
[----:B--2---:R-:W-:Y:S01]  /*5b20*/  FADD.FTZ R6, R11, R6 ;  /* 0x000000060b067221 */ /* 0x004fe20000010000 */
[----:B---3--:R-:W-:Y:S01]  /*5b30*/  FADD.FTZ R7, R10, R7 ;  /* 0x000000070a077221 */ /* 0x008fe20000010000 */
        /* <DEDUP_REMOVED lines=19> */
[----:B0-----:R-:W-:Y:S05]  /*5c70*/  @P2 BRA `(.L_x_2615) ;  /* 0x0000000000442947 */ /* 0x001fea0003800000 */
        /* <DEDUP_REMOVED lines=16> */
[----:B-1----:R0:W5:Y:S02]  /*5d80*/  LDL.LU.64 R2, [R1+0x788] ;  /* 0x0007880001027983 */ /* 0x0021640000300a00 */
.L_x_2615:
[----:B------:R-:W-:Y:S05]  /*5d90*/  BSYNC.RECONVERGENT B2 ;  /* 0x0000000000027941 */ /* 0x000fea0003800200 */
.L_x_2614:
[----:B01----:R-:W2:Y:S01]  /*5da0*/  LDL.LU R252, [R1+0x34] ;  /* 0x0000340001fc7983 */ /* 0x003ea20000300800 */
[----:B------:R-:W-:Y:S01]  /*5db0*/  BSSY.RECONVERGENT B2, `(.L_x_2616) ;  /* 0x000005c000027945 */ /* 0x000fe20003800200 */
[----:B--2---:R-:W-:-:S05]  /*5dc0*/  IMAD R252, R0, 0x4, R252 ;  /* 0x0000000400fc7824 */ /* 0x004fca00078e02fc */
[----:B------:R0:W-:Y:S01]  /*5dd0*/  STL [R1+0x34], R252 ;  /* 0x000034fc01007387 */ /* 0x0001e20000100800 */
[----:B------:R-:W-:Y:S05]  /*5de0*/  @P1 BRA `(.L_x_2617) ;  /* 0x0000000400601947 */ /* 0x000fea0003800000 */
[----:B0-----:R-:W2:Y:S01]  /*5df0*/  LDL R252, [R1+0x30] ;  /* 0x0000300001fc7983 */ /* 0x001ea20000100800 */
        /* <DEDUP_REMOVED lines=19> */
[----:B--2---:R-:W-:-:S05]  /*5f30*/  IMAD R252, R0, 0x10, R252 ;  /* 0x0000001000fc7824 */ /* 0x004fca00078e02fc */
        /* <DEDUP_REMOVED lines=30> */
[----:B------:R-:W-:-:S02]  /*6120*/  IMAD.MOV.U32 R13, RZ, RZ, R16 ;  /* 0x000000ffff0d7224 */ /* 0x000fc400078e0010 */
[----:B------:R-:W-:Y:S02]  /*6130*/  IMAD.MOV.U32 R12, RZ, RZ, R17 ;  /* 0x000000ffff0c7224 */ /* 0x000fe400078e0011 */
[----:B------:R-:W-:Y:S02]  /*6140*/  IMAD.MOV.U32 R5, RZ, RZ, R18 ;  /* 0x000000ffff057224 */ /* 0x000fe400078e0012 */
        /* <DEDUP_REMOVED lines=16> */
[----:B-1----:R-:W-:Y:S05]  /*6250*/  @P2 BRA `(.L_x_2617) ;  /* 0x0000000000442947 */ /* 0x002fea0003800000 */
        /* <DEDUP_REMOVED lines=17> */
.L_x_2617:
[----:B------:R-:W-:Y:S05]  /*6370*/  BSYNC.RECONVERGENT B2 ;  /* 0x0000000000027941 */ /* 0x000fea0003800200 */
.L_x_2616:
[----:B------:R-:W-:Y:S04]  /*6380*/  BSSY.RECONVERGENT B2, `(.L_x_2618) ;  /* 0x0000059000027945 */ /* 0x000fe80003800200 */
        /* <DEDUP_REMOVED lines=8> */
[----:B------:R-:W-:Y:S01]  /*6410*/  STL [R1+0x7a0], R10 ;  /* 0x0007a00a01007387 */ /* 0x000fe20000100800 */
[----:B------:R-:W-:-:S02]  /*6420*/  PLOP3.LUT P4, PT, PT, PT, UP0, 0x80, 0x8 ;  /* 0x000000000008781c */ /* 0x000fc40003f8f008 */
[----:B------:R-:W-:Y:S01]  /*6430*/  PLOP3.LUT P5, PT, PT, PT, UP0, 0x80, 0x8 ;  /* 0x000000000008781c */ /* 0x000fe20003faf008 */
        /* <DEDUP_REMOVED lines=8> */
[----:B------:R-:W-:Y:S01]  /*64c0*/  PLOP3.LUT P3, PT, PT, PT, UP0, 0x80, 0x8 ;  /* 0x000000000008781c */ /* 0x000fe20003f6f008 */
[----:B---3--:R-:W0:Y:S01]  /*64d0*/  @P4 LDC R4, c[0x0][0x3f8] ;  /* 0x0000fe00ff044b82 */ /* 0x008e220000000800 */
[----:B------:R-:W3:Y:S04]  /*64e0*/  LDL R9, [R1+0x3f4] ;  /* 0x0003f40001097983 */ /* 0x000ee80000100800 */
[----:B------:R-:W3:Y:S07]  /*64f0*/  LDL R7, [R1+0x3f8] ;  /* 0x0003f80001077983 */ /* 0x000eee0000100800 */
[----:B------:R-:W1:Y:S01]  /*6500*/  @P3 LDC.64 R16, c[0x0][0x450] ;  /* 0x00011400ff103b82 */ /* 0x000e620000000a00 */
[----:B------:R-:W-:-:S02]  /*6510*/  PLOP3.LUT P3, PT, PT, PT, UP0, 0x80, 0x8 ;  /* 0x000000000008781c */ /* 0x000fc40003f6f008 */
[----:B--2---:R-:W-:-:S04]  /*6520*/  SHF.L.U32 R252, R252, 0x2, RZ ;  /* 0x00000002fcfc7819 */ /* 0x004fc800000006ff */
[----:B------:R-:W-:-:S13]  /*6530*/  ISETP.GE.AND P2, PT, R252, R3, PT ;  /* 0x00000003fc00720c */ /* 0x000fda0003f46270 */
[----:B------:R-:W2:Y:S01]  /*6540*/  @!P2 LDC.64 R12, c[0x0][0x3b8] ;  /* 0x0000ee00ff0cab82 */ /* 0x000ea20000000a00 */
[----:B------:R-:W-:Y:S01]  /*6550*/  @!P2 IMAD R14, R0, UR44, RZ ;  /* 0x0000002c000eac24 */ /* 0x000fe2000f8e02ff */
[----:B------:R-:W-:-:S04]  /*6560*/  @!P2 SHF.R.S32.HI R6, RZ, 0x1f, R252 ;  /* 0x0000001fff06a819 */ /* 0x000fc800000114fc */
[----:B------:R-:W-:-:S04]  /*6570*/  @!P2 IADD3 R15, P4, PT, R14, R252, RZ ;  /* 0x000000fc0e0fa210 */ /* 0x000fc80007f9e0ff */
[----:B------:R-:W-:Y:S02]  /*6580*/  @!P2 LEA.HI.X.SX32 R14, R14, R6, 0x1, P4 ;  /* 0x000000060e0ea211 */ /* 0x000fe400020f0eff */
[----:B------:R-:W3:Y:S01]  /*6590*/  LDL R6, [R1+0x3fc] ;  /* 0x0003fc0001067983 */ /* 0x000ee20000100800 */
[----:B--2---:R-:W-:-:S04]  /*65a0*/  @!P2 LEA R18, P4, R15, R12, 0x2 ;  /* 0x0000000c0f12a211 */ /* 0x004fc800078810ff */
[----:B------:R-:W-:Y:S02]  /*65b0*/  @!P2 LEA.HI.X R19, R15, R13, R14, 0x2, P4 ;  /* 0x0000000d0f13a211 */ /* 0x000fe400020f140e */
[----:B------:R-:W-:Y:S02]  /*65c0*/  PLOP3.LUT P4, PT, PT, PT, UP0, 0x80, 0x8 ;  /* 0x000000000008781c */ /* 0x000fe40003f8f008 */
[----:B------:R-:W-:-:S11]  /*65d0*/  CS2R R14, SRZ ;  /* 0x00000000000e7805 */ /* 0x000fd6000001ff00 */
[----:B0-----:R-:W-:Y:S01]  /*65e0*/  @P4 IMAD R12, R4, UR39, R5 ;  /* 0x00000027040c4c24 */ /* 0x001fe2000f8e0205 */
[----:B------:R-:W-:-:S03]  /*65f0*/  PLOP3.LUT P4, PT, PT, PT, UP0, 0x80, 0x8 ;  /* 0x000000000008781c */ /* 0x000fc60003f8f008 */
[----:B------:R-:W-:Y:S01]  /*6600*/  @P5 IMAD R4, R12, 0xa0, RZ ;  /* 0x000000a00c045824 */ /* 0x000fe200078e02ff */
[----:B------:R-:W-:-:S03]  /*6610*/  CS2R R12, SRZ ;  /* 0x00000000000c7805 */ /* 0x000fc6000001ff00 */
[----:B-1----:R-:W-:-:S03]  /*6620*/  @P3 IMAD.WIDE R4, R4, 0x4, R16 ;  /* 0x0000000404043825 */ /* 0x002fc600078e0210 */
[----:B------:R-:W4:Y:S04]  /*6630*/  @!P2 LDG.E.128 R12, desc[UR36][R18.64] ;  /* 0x00000024120ca981 */ /* 0x000f28000c1e1d00 */
[----:B------:R-:W2:Y:S01]  /*6640*/  @P4 LDG.E.128 R16, desc[UR36][R4.64+0x50] ;  /* 0x0000502404104981 */ /* 0x000ea2000c1e1d00 */
[----:B------:R-:W-:Y:S02]  /*6650*/  PLOP3.LUT P4, PT, PT, PT, UP0, 0x80, 0x8 ;  /* 0x000000000008781c */ /* 0x000fe40003f8f008 */
[----:B------:R-:W-:Y:S02]  /*6660*/  PLOP3.LUT P3, PT, PT, PT, UP0, 0x80, 0x8 ;  /* 0x000000000008781c */ /* 0x000fe40003f6f008 */
[----:B------:R-:W-:Y:S01]  /*6670*/  PLOP3.LUT P5, PT, PT, PT, UP0, 0x80, 0x8 ;  /* 0x000000000008781c */ /* 0x000fe20003faf008 */
[----:B----4-:R-:W-:Y:S01]  /*6680*/  FADD.FTZ R12, R11, R12 ;  /* 0x0000000c0b0c7221 */ /* 0x010fe20000010000 */
[----:B--2---:R-:W-:-:S07]  /*6690*/  IMAD.MOV.U32 R10, RZ, RZ, R16 ;  /* 0x000000ffff0a7224 */ /* 0x004fce00078e0010 */
[----:B------:R-:W-:Y:S01]  /*66a0*/  @P4 FMUL.FTZ R12, R12, R10 ;  /* 0x0000000a0c0c4220 */ /* 0x000fe20000410000 */
[----:B------:R-:W-:Y:S01]  /*66b0*/  PLOP3.LUT P4, PT, PT, PT, UP0, 0x80, 0x8 ;  /* 0x000000000008781c */ /* 0x000fe20003f8f008 */
[----:B------:R-:W-:Y:S02]  /*66c0*/  IMAD.MOV.U32 R8, RZ, RZ, R17 ;  /* 0x000000ffff087224 */ /* 0x000fe400078e0011 */
[----:B---3--:R-:W-:Y:S01]  /*66d0*/  FADD.FTZ R13, R9, R13 ;  /* 0x0000000d090d7221 */ /* 0x008fe20000010000 */
[----:B------:R-:W-:Y:S02]  /*66e0*/  IMAD.MOV.U32 R5, RZ, RZ, R18 ;  /* 0x000000ffff057224 */ /* 0x000fe400078e0012 */
[----:B------:R-:W-:Y:S02]  /*66f0*/  IMAD.MOV.U32 R4, RZ, RZ, R19 ;  /* 0x000000ffff047224 */ /* 0x000fe400078e0013 */
[----:B------:R2:W5:Y:S01]  /*6700*/  LDL.LU.64 R18, [R1+0x7b0] ;  /* 0x0007b00001127983 */ /* 0x0005620000300a00 */
[----:B------:R-:W-:-:S03]  /*6710*/  FADD.FTZ R14, R7, R14 ;  /* 0x0000000e070e7221 */ /* 0x000fc60000010000 */
[----:B------:R2:W5:Y:S01]  /*6720*/  LDL.LU.64 R16, [R1+0x7a8] ;  /* 0x0007a80001107983 */ /* 0x0005620000300a00 */
[----:B------:R-:W-:Y:S01]  /*6730*/  @P3 FMUL.FTZ R13, R13, R8 ;  /* 0x000000080d0d3220 */ /* 0x000fe20000410000 */
[----:B------:R-:W-:Y:S02]  /*6740*/  FADD.FTZ R15, R6, R15 ;  /* 0x0000000f060f7221 */ /* 0x000fe40000010000 */
        /* <DEDUP_REMOVED lines=10> */
[----:B------:R-:W-:Y:S05]  /*67f0*/  @P2 BRA `(.L_x_2619) ;  /* 0x0000000000442947 */ /* 0x000fea0003800000 */
        /* <DEDUP_REMOVED lines=17> */
.L_x_2619:
[----:B------:R-:W-:Y:S05]  /*6910*/  BSYNC.RECONVERGENT B2 ;  /* 0x0000000000027941 */ /* 0x000fea0003800200 */
.L_x_2618:
[----:B0-----:R-:W2:Y:S01]  /*6920*/  LDL.LU R252, [R1+0x34] ;  /* 0x0000340001fc7983 */ /* 0x001ea20000300800 */
[----:B------:R-:W-:Y:S01]  /*6930*/  BSSY.RECONVERGENT B2, `(.L_x_2620) ;  /* 0x000005a000027945 */ /* 0x000fe20003800200 */
[----:B--2---:R-:W-:-:S05]  /*6940*/  IMAD.IADD R252, R252, 0x1, R0 ;  /* 0x00000001fcfc7824 */ /* 0x004fca00078e0200 */
[----:B------:R0:W-:Y:S01]  /*6950*/  STL [R1+0x34], R252 ;  /* 0x000034fc01007387 */ /* 0x0001e20000100800 */
[----:B------:R-:W-:Y:S05]  /*6960*/  @P1 BRA `(.L_x_2621) ;  /* 0x0000000400581947 */ /* 0x000fea0003800000 */
[----:B-----5:R-:W-:Y:S01]  /*6970*/  ISETP.NE.AND P2, PT, R2, RZ, PT ;  /* 0x000000ff0200720c */ /* 0x020fe20003f45270 */
[----:B0-----:R-:W-:Y:S01]  /*6980*/  IMAD.SHL.U32 R252, R252, 0x4, RZ ;  /* 0x00000004fcfc7824 */ /* 0x001fe200078e00ff */
[----:B------:R-:W-:Y:S04]  /*6990*/  STL.64 [R1+0x7b0], R14 ;  /* 0x0007b00e01007387 */ /* 0x000fe80000100a00 */
[----:B------:R-:W-:Y:S04]  /*69a0*/  STL.64 [R1+0x7a8], R12 ;  /* 0x0007a80c01007387 */ /* 0x000fe80000100a00 */
[----:B------:R-:W-:Y:S03]  /*69b0*/  STL [R1+0x7a4], R11 ;  /* 0x0007a40b01007387 */ /* 0x000fe60000100800 */
[----:B------:R-:W-:Y:S01]  /*69c0*/  VOTEU.ANY UP0, P2 ;  /* 0x0000000000ff7886 */ /* 0x000fe20001000100 */
[----:B------:R-:W-:Y:S01]  /*69d0*/  ISETP.GE.AND P2, PT, R252, R3, PT ;  /* 0x00000003fc00720c */ /* 0x000fe20003f46270 */
[----:B------:R-:W-:Y:S01]  /*69e0*/  STL [R1+0x7a0], R10 ;  /* 0x0007a00a01007387 */ /* 0x000fe20000100800 */
[----:B------:R-:W-:-:S02]  /*69f0*/  PLOP3.LUT P3, PT, PT, PT, UP0, 0x80, 0x8 ;  /* 0x000000000008781c */ /* 0x000fc40003f6f008 */
[----:B------:R-:W-:Y:S01]  /*6a00*/  PLOP3.LUT P4, PT, PT, PT, UP0, 0x80, 0x8 ;  /* 0x000000000008781c */ /* 0x000fe20003f8f008 */
[----:B------:R-:W-:Y:S01]  /*6a10*/  STL [R1+0x79c], R9 ;  /* 0x00079c0901007387 */ /* 0x000fe20000100800 */
[----:B------:R-:W-:-:S03]  /*6a20*/  PLOP3.LUT P5, PT, PT, PT, UP0, 0x80, 0x8 ;  /* 0x000000000008781c */ /* 0x000fc60003faf008 */
[----:B------:R-:W-:Y:S04]  /*6a30*/  STL [R1+0x798], R8 ;  /* 0x0007980801007387 */ /* 0x000fe80000100800 */
[----:B------:R-:W0:Y:S01]  /*6a40*/  @!P2 LDC.64 R16, c[0x0][0x3b8] ;  /* 0x0000ee00ff10ab82 */ /* 0x000e220000000a00 */
[----:B------:R-:W-:Y:S01]  /*6a50*/  STL [R1+0x794], R7 ;  /* 0x0007940701007387 */ /* 0x000fe20000100800 */
[----:B------:R-:W-:-:S03]  /*6a60*/  @!P2 IMAD R18, R0, UR44, RZ ;  /* 0x0000002c0012ac24 */ /* 0x000fc6000f8e02ff */
[----:B------:R2:W-:Y:S04]  /*6a70*/  STL [R1+0x790], R6 ;  /* 0x0007900601007387 */ /* 0x0005e80000100800 */
[----:B------:R1:W-:Y:S04]  /*6a80*/  STL [R1+0x78c], R5 ;  /* 0x00078c0501007387 */ /* 0x0003e80000100800 */
[----:B------:R3:W-:Y:S01]  /*6a90*/  STL [R1+0x788], R4 ;  /* 0x0007880401007387 */ /* 0x0007e20000100800 */
[----:B--2---:R-:W-:-:S03]  /*6aa0*/  @!P2 SHF.R.S32.HI R6, RZ, 0x1f, R252 ;  /* 0x0000001fff06a819 */ /* 0x004fc600000114fc */
[----:B------:R-:W2:Y:S01]  /*6ab0*/  LDL R11, [R1+0x3e0] ;  /* 0x0003e000010b7983 */ /* 0x000ea20000100800 */
[----:B-1----:R-:W1:Y:S01]  /*6ac0*/  @P3 S2R R5, SR_CTAID.X ;  /* 0x0000000000053919 */ /* 0x002e620000002500 */
[----:B------:R-:W-:Y:S01]  /*6ad0*/  PLOP3.LUT P3, PT, PT, PT, UP0, 0x80, 0x8 ;  /* 0x000000000008781c */ /* 0x000fe20003f6f008 */
[----:B---3--:R-:W1:Y:S01]  /*6ae0*/  @P4 LDC R4, c[0x0][0x3f8] ;  /* 0x0000fe00ff044b82 */ /* 0x008e620000000800 */
[C---:B------:R-:W-:Y:S01]  /*6af0*/  @!P2 IADD3 R19, P4, PT, R18.reuse, R252, RZ ;  /* 0x000000fc1213a210 */ /* 0x040fe20007f9e0ff */
[----:B------:R-:W3:Y:S03]  /*6b00*/  LDL R9, [R1+0x3e4] ;  /* 0x0003e40001097983 */ /* 0x000ee60000100800 */
[----:B------:R-:W-:Y:S01]  /*6b10*/  @!P2 LEA.HI.X.SX32 R18, R18, R6, 0x1, P4 ;  /* 0x000000061212a211 */ /* 0x000fe200020f0eff */
[----:B------:R-:W4:Y:S01]  /*6b20*/  LDL R7, [R1+0x3e8] ;  /* 0x0003e80001077983 */ /* 0x000f220000100800 */
[----:B0-----:R-:W-:-:S03]  /*6b30*/  @!P2 LEA R14, P4, R19, R16, 0x2 ;  /* 0x00000010130ea211 */ /* 0x001fc600078810ff */
[----:B------:R-:W4:Y:S01]  /*6b40*/  LDL R6, [R1+0x3ec] ;  /* 0x0003ec0001067983 */ /* 0x000f220000100800 */
[----:B------:R-:W-:Y:S01]  /*6b50*/  @!P2 LEA.HI.X R15, R19, R17, R18, 0x2, P4 ;  /* 0x00000011130fa211 */ /* 0x000fe200020f1412 */
[----:B------:R-:W0:Y:S01]  /*6b60*/  @P3 LDC.64 R12, c[0x0][0x450] ;  /* 0x00011400ff0c3b82 */ /* 0x000e220000000a00 */
[----:B------:R-:W-:Y:S02]  /*6b70*/  PLOP3.LUT P4, PT, PT, PT, UP0, 0x80, 0x8 ;  /* 0x000000000008781c */ /* 0x000fe40003f8f008 */
[----:B------:R-:W-:Y:S02]  /*6b80*/  PLOP3.LUT P3, PT, PT, PT, UP0, 0x80, 0x8 ;  /* 0x000000000008781c */ /* 0x000fe40003f6f008 */
[----:B------:R-:W-:-:S09]  /*6b90*/  CS2R R18, SRZ ;  /* 0x0000000000127805 */ /* 0x000fd2000001ff00 */
[----:B-1----:R-:W-:Y:S01]  /*6ba0*/  @P4 IMAD R16, R4, UR39, R5 ;  /* 0x0000002704104c24 */ /* 0x002fe2000f8e0205 */
[----:B------:R-:W-:-:S03]  /*6bb0*/  PLOP3.LUT P4, PT, PT, PT, UP0, 0x80, 0x8 ;  /* 0x000000000008781c */ /* 0x000fc60003f8f008 */
[----:B------:R-:W-:Y:S01]  /*6bc0*/  @P5 IMAD R4, R16, 0xa0, RZ ;  /* 0x000000a010045824 */ /* 0x000fe200078e02ff */
[----:B------:R-:W-:-:S03]  /*6bd0*/  CS2R R16, SRZ ;  /* 0x0000000000107805 */ /* 0x000fc6000001ff00 */
[----:B0-----:R-:W-:-:S03]  /*6be0*/  @P3 IMAD.WIDE R4, R4, 0x4, R12 ;  /* 0x0000000404043825 */ /* 0x001fc600078e020c */
[----:B------:R-:W2:Y:S04]  /*6bf0*/  @!P2 LDG.E.128 R16, desc[UR36][R14.64] ;  /* 0x000000240e10a981 */ /* 0x000ea8000c1e1d00 */
[----:B------:R-:W3:Y:S01]  /*6c00*/  @P4 LDG.E.128 R12, desc[UR36][R4.64+0x60] ;  /* 0x00006024040c4981 */ /* 0x000ee2000c1e1d00 */
[----:B------:R-:W-:Y:S02]  /*6c10*/  PLOP3.LUT P4, PT, PT, PT, UP0, 0x80, 0x8 ;  /* 0x000000000008781c */ /* 0x000fe40003f8f008 */
[----:B------:R-:W-:Y:S02]  /*6c20*/  PLOP3.LUT P3, PT, PT, PT, UP0, 0x80, 0x8 ;  /* 0x000000000008781c */ /* 0x000fe40003f6f008 */
[----:B------:R-:W-:Y:S01]  /*6c30*/  PLOP3.LUT P5, PT, PT, PT, UP0, 0x80, 0x8 ;  /* 0x000000000008781c */ /* 0x000fe20003faf008 */
[----:B--2---:R-:W-:Y:S01]  /*6c40*/  FADD.FTZ R16, R11, R16 ;  /* 0x000000100b107221 */ /* 0x004fe20000010000 */
[----:B---3--:R-:W-:-:S07]  /*6c50*/  MOV R10, R12 ;  /* 0x0000000c000a7202 */ /* 0x008fce0000000f00 */
[----:B------:R-:W-:Y:S01]  /*6c60*/  @P4 FMUL.FTZ R16, R16, R10 ;  /* 0x0000000a10104220 */ /* 0x000fe20000410000 */
[----:B------:R-:W-:Y:S01]  /*6c70*/  PLOP3.LUT P4, PT, PT, PT, UP0, 0x80, 0x8 ;  /* 0x000000000008781c */ /* 0x000fe20003f8f008 */
[----:B------:R-:W-:Y:S02]  /*6c80*/  IMAD.MOV.U32 R8, RZ, RZ, R13 ;  /* 0x000000ffff087224 */ /* 0x000fe400078e000d */
[----:B------:R-:W-:Y:S01]  /*6c90*/  FADD.FTZ R17, R9, R17 ;  /* 0x0000001109117221 */ /* 0x000fe20000010000 */
[----:B------:R-:W-:Y:S02]  /*6ca0*/  IMAD.MOV.U32 R5, RZ, RZ, R14 ;  /* 0x000000ffff057224 */ /* 0x000fe400078e000e */
[----:B------:R-:W-:Y:S02]  /*6cb0*/  IMAD.MOV.U32 R4, RZ, RZ, R15 ;  /* 0x000000ffff047224 */ /* 0x000fe400078e000f */
[----:B------:R2:W5:Y:S01]  /*6cc0*/  LDL.LU.64 R14, [R1+0x7b0] ;  /* 0x0007b000010e7983 */ /* 0x0005620000300a00 */
[----:B----4-:R-:W-:-:S03]  /*6cd0*/  FADD.FTZ R18, R7, R18 ;  /* 0x0000001207127221 */ /* 0x010fc60000010000 */
        /* <DEDUP_REMOVED lines=31> */
.L_x_2621:
[----:B------:R-:W-:Y:S05]  /*6ed0*/  BSYNC.RECONVERGENT B2 ;  /* 0x0000000000027941 */ /* 0x000fea0003800200 */
.L_x_2620:
        /* <DEDUP_REMOVED lines=51> */
[----:B---3--:R-:W-:-:S07]  /*7210*/  IMAD.MOV.U32 R10, RZ, RZ, R12 ;  /* 0x000000ffff0a7224 */ /* 0x008fce00078e000c */
[----:B------:R-:W-:Y:S01]  /*7220*/  @P4 FMUL.FTZ R20, R20, R10 ;  /* 0x0000000a14144220 */ /* 0x000fe20000410000 */
[----:B------:R-:W-:Y:S01]  /*7230*/  PLOP3.LUT P4, PT, PT, PT, UP0, 0x80, 0x8 ;  /* 0x000000000008781c */ /* 0x000fe20003f8f008 */
[----:B------:R-:W-:Y:S01]  /*7240*/  IMAD.MOV.U32 R5, RZ, RZ, R14 ;  /* 0x000000ffff057224 */ /* 0x000fe200078e000e */
[----:B------:R-:W-:Y:S01]  /*7250*/  MOV R8, R13 ;  /* 0x0000000d00087202 */ /* 0x000fe20000000f00 */
[----:B------:R-:W-:Y:S02]  /*7260*/  IMAD.MOV.U32 R4, RZ, RZ, R15 ;  /* 0x000000ffff047224 */ /* 0x000fe400078e000f */
[----:B------:R-:W-:Y:S01]  /*7270*/  FADD.FTZ R21, R9, R21 ;  /* 0x0000001509157221 */ /* 0x000fe20000010000 */
        /* <DEDUP_REMOVED lines=33> */
.L_x_2623:
[----:B------:R-:W-:Y:S05]  /*7490*/  BSYNC.RECONVERGENT B2 ;  /* 0x0000000000027941 */ /* 0x000fea0003800200 */
.L_x_2622:
[----:B0-----:R-:W2:Y:S01]  /*74a0*/  LDL.LU R252, [R1+0x34] ;  /* 0x0000340001fc7983 */ /* 0x001ea20000300800 */
        /* <DEDUP_REMOVED lines=74> */
[----:B--2---:R-:W-:Y:S05]  /*7950*/  @P2 BRA `(.L_x_2625) ;  /* 0x0000000000442947 */ /* 0x004fea0003800000 */
        /* <DEDUP_REMOVED lines=17> */
.L_x_2625:
[----:B------:R-:W-:Y:S05]  /*7a70*/  BSYNC.RECONVERGENT B2 ;  /* 0x0000000000027941 */ /* 0x000fea0003800200 */
.L_x_2624:
        /* <DEDUP_REMOVED lines=25> */
[----:B------:R-:W-:Y:S01]  /*7c10*/  PLOP3.LUT P3, PT, PT, PT, UP0, 0x80, 0x8 ;  /* 0x000000000008781c */ /* 0x000fe20003f6f008 */
[----:B--2---:R-:W-:-:S05]  /*7c20*/  IMAD.SHL.U32 R252, R252, 0x4, RZ ;  /* 0x00000004fcfc7824 */ /* 0x004fca00078e00ff */
        /* <DEDUP_REMOVED lines=46> */
[----:B------:R-:W1:Y:S01]  /*7f10*/  LDCU UR42, c[0x0][0x3f8] ;  /* 0x00007f00ff2a77ac */ /* 0x000e620008000800 */
[----:B-----5:R-:W-:Y:S04]  /*7f20*/  STL [R1+0x790], R4 ;  /* 0x0007900401007387 */ /* 0x020fe80000100800 */
[----:B------:R2:W-:Y:S02]  /*7f30*/  STL.64 [R1+0x788], R2 ;  /* 0x0007880201007387 */ /* 0x0005e40000100a00 */
[----:B------:R-:W1:Y:S01]  /*7f40*/  S2UR UR35, SR_CTAID.X ;  /* 0x00000000002379c3 */ /* 0x000e620000002500 */
[----:B--2---:R-:W-:Y:S01]  /*7f50*/  SHF.R.S32.HI R3, RZ, 0x1f, R252 ;  /* 0x0000001fff037819 */ /* 0x004fe200000114fc */
[----:B-1----:R-:W-:Y:S01]  /*7f60*/  UIMAD UR42, UR34, UR42, UR35 ;  /* 0x0000002a222a72a4 */ /* 0x002fe2000f8e0223 */
[----:B------:R-:W1:Y:S05]  /*7f70*/  LDCU.64 UR34, c[0x0][0x3b8] ;  /* 0x00007700ff2277ac */ /* 0x000e6a0008000a00 */
[----:B------:R-:W-:-:S04]  /*7f80*/  IMAD R4, R0, UR42, RZ ;  /* 0x0000002a00047c24 */ /* 0x000fc8000f8e02ff */
[----:B------:R-:W-:-:S05]  /*7f90*/  IMAD R2, R4, 0xa0, RZ ;  /* 0x000000a004027824 */ /* 0x000fca00078e02ff */
[----:B------:R-:W-:-:S04]  /*7fa0*/  IADD3 R252, P2, PT, R2, R252, RZ ;  /* 0x000000fc02fc7210 */ /* 0x000fc80007f5e0ff */
[----:B------:R-:W-:Y:S02]  /*7fb0*/  LEA.HI.X.SX32 R4, R2, R3, 0x1, P2 ;  /* 0x0000000302047211 */ /* 0x000fe400010f0eff */
[----:B-1----:R-:W-:-:S04]  /*7fc0*/  LEA R2, P2, R252, UR34, 0x2 ;  /* 0x00000022fc027c11 */ /* 0x002fc8000f8410ff */
[----:B------:R-:W-:Y:S02]  /*7fd0*/  LEA.HI.X R3, R252, UR35, R4, 0x2, P2 ;  /* 0x00000023fc037c11 */ /* 0x000fe400090f1404 */
[----:B------:R1:W5:Y:S04]  /*7fe0*/  LDL.LU R4, [R1+0x790] ;  /* 0x0007900001047983 */ /* 0x0003680000300800 */
[----:B------:R2:W-:Y:S04]  /*7ff0*/  STG.E.128 desc[UR36][R2.64], R28 ;  /* 0x0000001c02007986 */ /* 0x0005e8000c101d24 */
[----:B--2---:R1:W5:Y:S02]  /*8000*/  LDL.LU.64 R2, [R1+0x788] ;  /* 0x0007880001027983 */ /* 0x0043640000300a00 */
.L_x_2627:
[----:B------:R-:W-:Y:S05]  /*8010*/  BSYNC.RECONVERGENT B2 ;  /* 0x0000000000027941 */ /* 0x000fea0003800200 */
.L_x_2626:
[----:B0-----:R-:W2:Y:S01]  /*8020*/  LDL.LU R252, [R1+0x34] ;  /* 0x0000340001fc7983 */ /* 0x001ea20000300800 */
[----:B------:R-:W-:Y:S01]  /*8030*/  BSSY.RECONVERGENT B2, `(.L_x_2628) ;  /* 0x000005a000027945 */ /* 0x000fe20003800200 */
[----:B--2---:R-:W-:-:S05]  /*8040*/  IADD3 R252, PT, PT, R252, R0, RZ ;  /* 0x00000000fcfc7210 */ /* 0x004fca0007ffe0ff */
        /* <DEDUP_REMOVED lines=88> */
.L_x_2629:
[----:B------:R-:W-:Y:S05]  /*85d0*/  BSYNC.RECONVERGENT B2 ;  /* 0x0000000000027941 */ /* 0x000fea0003800200 */
.L_x_2628:
[----:B0-----:R-:W2:Y:S01]  /*85e0*/  LDL.LU R252, [R1+0x34] ;  /* 0x0000340001fc7983 */ /* 0x001ea20000300800 */
[----:B------:R-:W-:Y:S01]  /*85f0*/  BSSY.RECONVERGENT B2, `(.L_x_2630) ;  /* 0x000005a000027945 */ /* 0x000fe20003800200 */
[----:B--2---:R-:W-:-:S05]  /*8600*/  IMAD.IADD R252, R252, 0x1, R0 ;  /* 0x00000001fcfc7824 */ /* 0x004fca00078e0200 */
[----:B------:R0:W-:Y:S01]  /*8610*/  STL [R1+0x34], R252 ;  /* 0x000034fc01007387 */ /* 0x0001e20000100800 */
[----:B------:R-:W-:Y:S05]  /*8620*/  @P1 BRA `(.L_x_2631) ;  /* 0x0000000400581947 */ /* 0x000fea0003800000 */
[----:B-----5:R-:W-:Y:S01]  /*8630*/  ISETP.NE.AND P2, PT, R2, RZ, PT ;  /* 0x000000ff0200720c */ /* 0x020fe20003f45270 */
[----:B------:R-:W-:Y:S01]  /*8640*/  STL.64 [R1+0x7b0], R14 ;  /* 0x0007b00e01007387 */ /* 0x000fe20000100a00 */
[----:B0-----:R-:W-:-:S03]  /*8650*/  SHF.L.U32 R252, R252, 0x2, RZ ;  /* 0x00000002fcfc7819 */ /* 0x001fc600000006ff */
[----:B------:R-:W-:Y:S04]  /*8660*/  STL.64 [R1+0x7a8], R12 ;  /* 0x0007a80c01007387 */ /* 0x000fe80000100a00 */
[----:B------:R-:W-:Y:S04]  /*8670*/  STL [R1+0x7a4], R11 ;  /* 0x0007a40b01007387 */ /* 0x000fe80000100800 */
        /* <DEDUP_REMOVED lines=81> */
.L_x_2631:
[----:B------:R-:W-:Y:S05]  /*8b90*/  BSYNC.RECONVERGENT B2 ;  /* 0x0000000000027941 */ /* 0x000fea0003800200 */
.L_x_2630:
        /* <DEDUP_REMOVED lines=91> */
.L_x_2633:
[----:B------:R-:W-:Y:S05]  /*9150*/  BSYNC.RECONVERGENT B2 ;  /* 0x0000000000027941 */ /* 0x000fea0003800200 */
.L_x_2632:
        /* <DEDUP_REMOVED lines=91> */
.L_x_2635:
[----:B------:R-:W-:Y:S05]  /*9710*/  BSYNC.RECONVERGENT B2 ;  /* 0x0000000000027941 */ /* 0x000fea0003800200 */
.L_x_2634:
        /* <DEDUP_REMOVED lines=91> */
.L_x_2637:
[----:B------:R-:W-:Y:S05]  /*9cd0*/  BSYNC.RECONVERGENT B2 ;  /* 0x0000000000027941 */ /* 0x000fea0003800200 */
.L_x_2636:
        /* <DEDUP_REMOVED lines=91> */
.L_x_2639:
[----:B------:R-:W-:Y:S05]  /*a290*/  BSYNC.RECONVERGENT B2 ;  /* 0x0000000000027941 */ /* 0x000fea0003800200 */
.L_x_2638:
        /* <DEDUP_REMOVED lines=90> */
.L_x_2641:
[----:B------:R-:W-:Y:S05]  /*a840*/  BSYNC.RECONVERGENT B2 ;  /* 0x0000000000027941 */ /* 0x000fea0003800200 */
.L_x_2640:
[----:B-----5:R1:W-:Y:S04]  /*a850*/  STL [R1+0x788], R2 ;  /* 0x0007880201007387 */ /* 0x0203e80000100800 */
[----:B-1----:R-:W2:Y:S04]  /*a860*/  LDL.LU R2, [R1+0x30] ;  /* 0x0000300001027983 */ /* 0x002ea80000300800 */
[----:B0-----:R-:W3:Y:S01]  /*a870*/  LDL.LU R252, [R1+0x38] ;  /* 0x0000380001fc7983 */ /* 0x001ee20000300800 */
[----:B------:R-:W-:Y:S01]  /*a880*/  BSSY.RECONVERGENT B2, `(.L_x_2642) ;  /* 0x000005d000027945 */ /* 0x000fe20003800200 */
[C---:B--2---:R-:W-:Y:S01]  /*a890*/  IMAD R2, R0.reuse, 0x80, R2 ;  /* 0x0000008000027824 */ /* 0x044fe200078e0202 */
[----:B---3--:R-:W-:-:S04]  /*a8a0*/  LEA R252, R0, R252, 0x1 ;  /* 0x000000fc00fc7211 */ /* 0x008fc800078e08ff */
[----:B------:R0:W-:Y:S04]  /*a8b0*/  STL [R1+0x34], R2 ;  /* 0x0000340201007387 */ /* 0x0001e80000100800 */
[----:B0-----:R0:W5:Y:S04]  /*a8c0*/  LDL.LU R2, [R1+0x788] ;  /* 0x0007880001027983 */ /* 0x0011680000300800 */
        /* <DEDUP_REMOVED lines=21> */
[----:B-1----:R-:W-:-:S03]  /*aa20*/  @!P2 SHF.R.S32.HI R6, RZ, 0x1f, R252 ;  /* 0x0000001fff06a819 */ /* 0x002fc600000114fc */
[----:B------:R-:W4:Y:S01]  /*aa30*/  LDL R11, [R1+0x330] ;  /* 0x00033000010b7983 */ /* 0x000f220000100800 */
[----:B--2---:R-:W1:Y:S01]  /*aa40*/  @P3 S2R R5, SR_CTAID.X ;  /* 0x0000000000053919 */ /* 0x004e620000002500 */
[----:B------:R-:W-:Y:S01]  /*aa50*/  PLOP3.LUT P3, PT, PT, PT, UP0, 0x80, 0x8 ;  /* 0x000000000008781c */ /* 0x000fe20003f6f008 */
[----:B---3--:R-:W1:Y:S01]  /*aa60*/  @P4 LDC R4, c[0x0][0x3f8] ;  /* 0x0000fe00ff044b82 */ /* 0x008e620000000800 */
[C---:B------:R-:W-:Y:S01]  /*aa70*/  @!P2 IADD3 R63, P4, PT, R62.reuse, R252, RZ ;  /* 0x000000fc3e3fa210 */ /* 0x040fe20007f9e0ff */
[----:B------:R-:W2:Y:S03]  /*aa80*/  LDL R9, [R1+0x334] ;  /* 0x0003340001097983 */ /* 0x000ea60000100800 */
[----:B------:R-:W-:Y:S01]  /*aa90*/  @!P2 LEA.HI.X.SX32 R62, R62, R6, 0x1, P4 ;  /* 0x000000063e3ea211 */ /* 0x000fe200020f0eff */
[----:B------:R-:W3:Y:S01]  /*aaa0*/  LDL R7, [R1+0x338] ;  /* 0x0003380001077983 */ /* 0x000ee20000100800 */
[----:B0-----:R-:W-:-:S03]  /*aab0*/  @!P2 LEA R14, P4, R63, R60, 0x2 ;  /* 0x0000003c3f0ea211 */ /* 0x001fc600078810ff */
[----:B------:R-:W3:Y:S01]  /*aac0*/  LDL R6, [R1+0x33c] ;  /* 0x00033c0001067983 */ /* 0x000ee20000100800 */
        /* <DEDUP_REMOVED lines=20> */
[----:B------:R-:W-:Y:S01]  /*ac10*/  FADD.FTZ R61, R9, R61 ;  /* 0x0000003d093d7221 */ /* 0x000fe20000010000 */
[----:B------:R-:W-:Y:S02]  /*ac20*/  IMAD.MOV.U32 R5, RZ, RZ, R14 ;  /* 0x000000ffff057224 */ /* 0x000fe400078e000e */
[----:B------:R-:W-:Y:S02]  /*ac30*/  IMAD.MOV.U32 R4, RZ, RZ, R15 ;  /* 0x000000ffff047224 */ /* 0x000fe400078e000f */
[----:B------:R1:W5:Y:S01]  /*ac40*/  LDL.LU.64 R14, [R1+0x7b0] ;  /* 0x0007b000010e7983 */ /* 0x0003620000300a00 */
[----:B---3--:R-:W-:-:S03]  /*ac50*/  FADD.FTZ R62, R7, R62 ;  /* 0x0000003e073e7221 */ /* 0x008fc60000010000 */
        /* <DEDUP_REMOVED lines=19> */
[----:B--2---:R-:W-:Y:S01]  /*ad90*/  SHF.R.S32.HI R3, RZ, 0x1f, R252 ;  /* 0x0000001fff037819 */ /* 0x004fe200000114fc */
        /* <DEDUP_REMOVED lines=11> */
.L_x_2643:
[----:B------:R-:W-:Y:S05]  /*ae50*/  BSYNC.RECONVERGENT B2 ;  /* 0x0000000000027941 */ /* 0x000fea0003800200 */
.L_x_2642:
[----:B0-----:R-:W3:Y:S01]  /*ae60*/  LDL.LU R252, [R1+0x30] ;  /* 0x0000300001fc7983 */ /* 0x001ee20000300800 */
[----:B------:R-:W-:Y:S01]  /*ae70*/  BSSY.RECONVERGENT B2, `(.L_x_2644) ;  /* 0x000005a000027945 */ /* 0x000fe20003800200 */
[----:B---3--:R-:W-:-:S05]  /*ae80*/  IMAD.IADD R252, R252, 0x1, R0 ;  /* 0x00000001fcfc7824 */ /* 0x008fca00078e0200 */
        /* <DEDUP_REMOVED lines=21> */
[----:B---3--:R-:W-:-:S03]  /*afe0*/  @!P2 SHF.R.S32.HI R6, RZ, 0x1f, R252 ;  /* 0x0000001fff06a819 */ /* 0x008fc600000114fc */
[----:B------:R-:W3:Y:S01]  /*aff0*/  LDL R11, [R1+0x320] ;  /* 0x00032000010b7983 */ /* 0x000ee20000100800 */
[----:B-1----:R-:W1:Y:S01]  /*b000*/  @P3 S2R R5, SR_CTAID.X ;  /* 0x0000000000053919 */ /* 0x002e620000002500 */
[----:B------:R-:W-:Y:S01]  /*b010*/  PLOP3.LUT P3, PT, PT, PT, UP0, 0x80, 0x8 ;  /* 0x000000000008781c */ /* 0x000fe20003f6f008 */
[----:B--2---:R-:W1:Y:S01]  /*b020*/  @P4 LDC R4, c[0x0][0x3f8] ;  /* 0x0000fe00ff044b82 */ /* 0x004e620000000800 */
[C---:B------:R-:W-:Y:S01]  /*b030*/  @!P2 IADD3 R67, P4, PT, R66.reuse, R252, RZ ;  /* 0x000000fc4243a210 */ /* 0x040fe20007f9e0ff */
[----:B------:R-:W2:Y:S03]  /*b040*/  LDL R9, [R1+0x324] ;  /* 0x0003240001097983 */ /* 0x000ea60000100800 */
        /* <DEDUP_REMOVED lines=14> */
[----:B------:R-:W3:Y:S04]  /*b130*/  @!P2 LDG.E.128 R64, desc[UR36][R14.64] ;  /* 0x000000240e40a981 */ /* 0x000ee8000c1e1d00 */
[----:B------:R-:W2:Y:S01]  /*b140*/  @P4 LDG.E.128 R12, desc[UR36][R4.64+0x120] ;  /* 0x00012024040c4981 */ /* 0x000ea2000c1e1d00 */
[----:B------:R-:W-:Y:S02]  /*b150*/  PLOP3.LUT P4, PT, PT, PT, UP0, 0x80, 0x8 ;  /* 0x000000000008781c */ /* 0x000fe40003f8f008 */
[----:B------:R-:W-:Y:S02]  /*b160*/  PLOP3.LUT P3, PT, PT, PT, UP0, 0x80, 0x8 ;  /* 0x000000000008781c */ /* 0x000fe40003f6f008 */
[----:B------:R-:W-:Y:S01]  /*b170*/  PLOP3.LUT P5, PT, PT, PT, UP0, 0x80, 0x8 ;  /* 0x000000000008781c */ /* 0x000fe20003faf008 */
[----:B---3--:R-:W-:Y:S01]  /*b180*/  FADD.FTZ R64, R11, R64 ;  /* 0x000000400b407221 */ /* 0x008fe20000010000 */
        /* <DEDUP_REMOVED lines=40> */
.L_x_2645:
[----:B------:R-:W-:Y:S05]  /*b410*/  BSYNC.RECONVERGENT B2 ;  /* 0x0000000000027941 */ /* 0x000fea0003800200 */
.L_x_2644:
        /* <DEDUP_REMOVED lines=91> */
.L_x_2647:
[----:B------:R-:W-:Y:S05]  /*b9d0*/  BSYNC.RECONVERGENT B2 ;  /* 0x0000000000027941 */ /* 0x000fea0003800200 */
.L_x_2646:
        /* <DEDUP_REMOVED lines=91> */
.L_x_2649:
[----:B------:R-:W-:Y:S05]  /*bf90*/  BSYNC.RECONVERGENT B2 ;  /* 0x0000000000027941 */ /* 0x000fea0003800200 */
.L_x_2648:
        /* <DEDUP_REMOVED lines=91> */
.L_x_2651:
[----:B------:R-:W-:Y:S05]  /*c550*/  BSYNC.RECONVERGENT B2 ;  /* 0x0000000000027941 */ /* 0x000fea0003800200 */
.L_x_2650:
        /* <DEDUP_REMOVED lines=91> */
.L_x_2653:
[----:B------:R-:W-:Y:S05]  /*cb10*/  BSYNC.RECONVERGENT B2 ;  /* 0x0000000000027941 */ /* 0x000fea0003800200 */
.L_x_2652:
        /* <DEDUP_REMOVED lines=91> */
.L_x_2655:
[----:B------:R-:W-:Y:S05]  /*d0d0*/  BSYNC.RECONVERGENT B2 ;  /* 0x0000000000027941 */ /* 0x000fea0003800200 */
.L_x_2654:
        /* <DEDUP_REMOVED lines=91> */
.L_x_2657:
[----:B------:R-:W-:Y:S05]  /*d690*/  BSYNC.RECONVERGENT B2 ;  /* 0x0000000000027941 */ /* 0x000fea0003800200 */
.L_x_2656:
        /* <DEDUP_REMOVED lines=91> */
.L_x_2659:
[----:B------:R-:W-:Y:S05]  /*dc50*/  BSYNC.RECONVERGENT B2 ;  /* 0x0000000000027941 */ /* 0x000fea0003800200 */
.L_x_2658:
        /* <DEDUP_REMOVED lines=91> */
.L_x_2661:
[----:B------:R-:W-:Y:S05]  /*e210*/  BSYNC.RECONVERGENT B2 ;  /* 0x0000000000027941 */ /* 0x000fea0003800200 */
.L_x_2660:
        /* <DEDUP_REMOVED lines=91> */
.L_x_2663:
[----:B------:R-:W-:Y:S05]  /*e7d0*/  BSYNC.RECONVERGENT B2 ;  /* 0x0000000000027941 */ /* 0x000fea0003800200 */
.L_x_2662:
        /* <DEDUP_REMOVED lines=91> */
.L_x_2665:
[----:B------:R-:W-:Y:S05]  /*ed90*/  BSYNC.RECONVERGENT B2 ;  /* 0x0000000000027941 */ /* 0x000fea0003800200 */
.L_x_2664:
        /* <DEDUP_REMOVED lines=91> */
.L_x_2667:
[----:B------:R-:W-:Y:S05]  /*f350*/  BSYNC.RECONVERGENT B2 ;  /* 0x0000000000027941 */ /* 0x000fea0003800200 */
.L_x_2666:
        /* <DEDUP_REMOVED lines=91> */
.L_x_2669:
[----:B------:R-:W-:Y:S05]  /*f910*/  BSYNC.RECONVERGENT B2 ;  /* 0x0000000000027941 */ /* 0x000fea0003800200 */
.L_x_2668:
        /* <DEDUP_REMOVED lines=91> */
.L_x_2671:
[----:B------:R-:W-:Y:S05]  /*fed0*/  BSYNC.RECONVERGENT B2 ;  /* 0x0000000000027941 */ /* 0x000fea0003800200 */
.L_x_2670:
[----:B------:R-:W-:Y:S04]  /*fee0*/  BSSY.RECONVERGENT B2, `(.L_x_2672) ;  /* 0x0000057000027945 */ /* 0x000fe80003800200 */
[----:B------:R-:W-:Y:S05]  /*fef0*/  @P1 BRA `(.L_x_2673) ;  /* 0x0000000400541947 */ /* 0x000fea0003800000 */
[----:B------:R-:W2:Y:S01]  /*ff00*/  LDL R123, [R1+0x34] ;  /* 0x00003400017b7983 */ /* 0x000ea20000100800 */
        /* <DEDUP_REMOVED lines=11> */
[----:B0-----:R-:W0:Y:S01]  /*ffc0*/  @P3 S2R R10, SR_CTAID.X ;  /* 0x00000000000a3919 */ /* 0x001e220000002500 */
[----:B------:R-:W-:Y:S01]  /*ffd0*/  PLOP3.LUT P3, PT, PT, PT, UP0, 0x80, 0x8 ;  /* 0x000000000008781c */ /* 0x000fe20003f6f008 */
[----:B------:R-:W-:Y:S04]  /*ffe0*/  STL [R1+0x790], R6 ;  /* 0x0007900601007387 */ /* 0x000fe80000100800 */
[----:B------:R-:W-:Y:S04]  /*fff0*/  STL [R1+0x78c], R5 ;  /* 0x00078c0501007387 */ /* 0x000fe80000100800 */
[----:B------:R1:W-:Y:S04]  /*10000*/  STL [R1+0x788], R4 ;  /* 0x0007880401007387 */ /* 0x0003e80000100800 */
[----:B------:R-:W3:Y:S08]  /*10010*/  @P3 LDC.64 R12, c[0x0][0x450] ;  /* 0x00011400ff0c3b82 */ /* 0x000ef00000000a00 */
[----:B-1----:R-:W0:Y:S01]  /*10020*/  @P4 LDC R4, c[0x0][0x3f8] ;  /* 0x0000fe00ff044b82 */ /* 0x002e220000000800 */
[----:B------:R-:W-:Y:S01]  /*10030*/  PLOP3.LUT P3, PT, PT, PT, UP0, 0x80, 0x8 ;  /* 0x000000000008781c */ /* 0x000fe20003f6f008 */
[----:B------:R-:W4:Y:S04]  /*10040*/  LDL R8, [R1+0x244] ;  /* 0x0002440001087983 */ /* 0x000f280000100800 */
[----:B------:R-:W4:Y:S04]  /*10050*/  LDL R6, [R1+0x248] ;  /* 0x0002480001067983 */ /* 0x000f280000100800 */
[----:B------:R-:W4:Y:S01]  /*10060*/  LDL R5, [R1+0x24c] ;  /* 0x00024c0001057983 */ /* 0x000f220000100800 */
[----:B--2---:R-:W-:-:S13]  /*10070*/  ISETP.GE.AND P2, PT, R123, R3, PT ;  /* 0x000000037b00720c */ /* 0x004fda0003f46270 */
[----:B------:R-:W1:Y:S01]  /*10080*/  @!P2 LDC.64 R120, c[0x0][0x3b8] ;  /* 0x0000ee00ff78ab82 */ /* 0x000e620000000a00 */
[----:B------:R-:W-:Y:S01]  /*10090*/  @!P2 IMAD R122, R0, UR44, RZ ;  /* 0x0000002c007aac24 */ /* 0x000fe2000f8e02ff */
[----:B------:R-:W-:-:S04]  /*100a0*/  @!P2 SHF.R.S32.HI R252, RZ, 0x1f, R123 ;  /* 0x0000001ffffca819 */ /* 0x000fc8000001147b */
[----:B------:R-:W-:-:S04]  /*100b0*/  @!P2 IADD3 R123, P4, PT, R122, R123, RZ ;  /* 0x0000007b7a7ba210 */ /* 0x000fc80007f9e0ff */
[----:B------:R-:W-:Y:S02]  /*100c0*/  @!P2 LEA.HI.X.SX32 R122, R122, R252, 0x1, P4 ;  /* 0x000000fc7a7aa211 */ /* 0x000fe400020f0eff */
[----:B-1----:R-:W-:-:S04]  /*100d0*/  @!P2 LEA R14, P4, R123, R120, 0x2 ;  /* 0x000000787b0ea211 */ /* 0x002fc800078810ff */
[----:B------:R-:W-:Y:S02]  /*100e0*/  @!P2 LEA.HI.X R15, R123, R121, R122, 0x2, P4 ;  /* 0x000000797b0fa211 */ /* 0x000fe400020f147a */
[----:B------:R-:W-:Y:S02]  /*100f0*/  PLOP3.LUT P4, PT, PT, PT, UP0, 0x80, 0x8 ;  /* 0x000000000008781c */ /* 0x000fe40003f8f008 */
[----:B------:R-:W-:-:S11]  /*10100*/  CS2R R122, SRZ ;  /* 0x00000000007a7805 */ /* 0x000fd6000001ff00 */
[----:B0-----:R-:W-:Y:S01]  /*10110*/  @P4 IMAD R120, R4, UR39, R10 ;  /* 0x0000002704784c24 */ /* 0x001fe2000f8e020a */
[----:B------:R-:W-:Y:S01]  /*10120*/  PLOP3.LUT P4, PT, PT, PT, UP0, 0x80, 0x8 ;  /* 0x000000000008781c */ /* 0x000fe20003f8f008 */
[----:B------:R-:W2:Y:S02]  /*10130*/  LDL R10, [R1+0x240] ;  /* 0x00024000010a7983 */ /* 0x000ea40000100800 */
[----:B------:R-:W-:Y:S01]  /*10140*/  @P5 IMAD R252, R120, 0xa0, RZ ;  /* 0x000000a078fc5824 */ /* 0x000fe200078e02ff */
[----:B------:R-:W-:-:S03]  /*10150*/  CS2R R120, SRZ ;  /* 0x0000000000787805 */ /* 0x000fc6000001ff00 */
[----:B---3--:R-:W-:-:S03]  /*10160*/  @P3 IMAD.WIDE R12, R252, 0x4, R12 ;  /* 0x00000004fc0c3825 */ /* 0x008fc600078e020c */
[----:B------:R-:W2:Y:S04]  /*10170*/  @!P2 LDG.E.128 R120, desc[UR36][R14.64] ;  /* 0x000000240e78a981 */ /* 0x000ea8000c1e1d00 */
[----:B------:R-:W3:Y:S01]  /*10180*/  @P4 LDG.E.128 R12, desc[UR36][R12.64+0x200] ;  /* 0x000200240c0c4981 */ /* 0x000ee2000c1e1d00 */
[----:B------:R-:W-:Y:S02]  /*10190*/  PLOP3.LUT P4, PT, PT, PT, UP0, 0x80, 0x8 ;  /* 0x000000000008781c */ /* 0x000fe40003f8f008 */
[----:B------:R-:W-:Y:S01]  /*101a0*/  PLOP3.LUT P3, PT, PT, PT, UP0, 0x80, 0x8 ;  /* 0x000000000008781c */ /* 0x000fe20003f6f008 */
[----:B--2---:R-:W-:Y:S01]  /*101b0*/  FADD.FTZ R120, R10, R120 ;  /* 0x000000780a787221 */ /* 0x004fe20000010000 */
[----:B---3--:R-:W-:-:S09]  /*101c0*/  IMAD.MOV.U32 R9, RZ, RZ, R12 ;  /* 0x000000ffff097224 */ /* 0x008fd200078e000c */
[----:B------:R-:W-:Y:S01]  /*101d0*/  @P4 FMUL.FTZ R120, R120, R9 ;  /* 0x0000000978784220 */ /* 0x000fe20000410000 */
[----:B------:R-:W-:Y:S01]  /*101e0*/  PLOP3.LUT P4, PT, PT, PT, UP0, 0x80, 0x8 ;  /* 0x000000000008781c */ /* 0x000fe20003f8f008 */
[----:B------:R-:W-:Y:S01]  /*101f0*/  IMAD.MOV.U32 R4, RZ, RZ, R14 ;  /* 0x000000ffff047224 */ /* 0x000fe200078e000e */
[----:B------:R-:W-:Y:S01]  /*10200*/  MOV R7, R13 ;  /* 0x0000000d00077202 */ /* 0x000fe20000000f00 */
[----:B------:R-:W-:Y:S02]  /*10210*/  IMAD.MOV.U32 R252, RZ, RZ, R15 ;  /* 0x000000fffffc7224 */ /* 0x000fe400078e000f */
[----:B----4-:R-:W-:Y:S01]  /*10220*/  FADD.FTZ R121, R8, R121 ;  /* 0x0000007908797221 */ /* 0x010fe20000010000 */
[----:B------:R0:W5:Y:S01]  /*10230*/  LDL.LU.64 R14, [R1+0x7b0] ;  /* 0x0007b000010e7983 */ /* 0x0001620000300a00 */
[----:B------:R-:W-:-:S03]  /*10240*/  FADD.FTZ R122, R6, R122 ;  /* 0x0000007a067a7221 */ /* 0x000fc60000010000 */
[----:B------:R0:W5:Y:S01]  /*10250*/  LDL.LU.64 R12, [R1+0x7a8] ;  /* 0x0007a800010c7983 */ /* 0x0001620000300a00 */
[----:B------:R-:W-:-:S03]  /*10260*/  @P3 FMUL.FTZ R121, R121, R7 ;  /* 0x0000000779793220 */ /* 0x000fc60000410000 */
[----:B------:R0:W5:Y:S01]  /*10270*/  LDL.LU R10, [R1+0x7a0] ;  /* 0x0007a000010a7983 */ /* 0x0001620000300800 */
[----:B------:R-:W-:-:S03]  /*10280*/  FADD.FTZ R123, R5, R123 ;  /* 0x0000007b057b7221 */ /* 0x000fc60000010000 */
[----:B------:R0:W5:Y:S01]  /*10290*/  LDL.LU R9, [R1+0x79c] ;  /* 0x00079c0001097983 */ /* 0x0001620000300800 */
[----:B------:R-:W-:-:S03]  /*102a0*/  @P4 FMUL.FTZ R122, R122, R4 ;  /* 0x000000047a7a4220 */ /* 0x000fc60000410000 */
[----:B------:R0:W5:Y:S04]  /*102b0*/  LDL.LU R8, [R1+0x798] ;  /* 0x0007980001087983 */ /* 0x0001680000300800 */
[----:B------:R0:W5:Y:S04]  /*102c0*/  LDL.LU R7, [R1+0x794] ;  /* 0x0007940001077983 */ /* 0x0001680000300800 */
[----:B------:R0:W5:Y:S04]  /*102d0*/  LDL.LU R6, [R1+0x790] ;  /* 0x0007900001067983 */ /* 0x0001680000300800 */
[----:B------:R0:W5:Y:S04]  /*102e0*/  LDL.LU R5, [R1+0x78c] ;  /* 0x00078c0001057983 */ /* 0x0001680000300800 */
[----:B------:R0:W5:Y:S01]  /*102f0*/  LDL.LU R4, [R1+0x788] ;  /* 0x0007880001047983 */ /* 0x0001620000300800 */
[----:B------:R-:W-:-:S13]  /*10300*/  PLOP3.LUT P5, PT, PT, PT, UP0, 0x80, 0x8 ;  /* 0x000000000008781c */ /* 0x000fda0003faf008 */
[----:B------:R-:W-:Y:S01]  /*10310*/  @P5 FMUL.FTZ R123, R123, R252 ;  /* 0x000000fc7b7b5220 */ /* 0x000fe20000410000 */
[----:B0-----:R-:W-:Y:S06]  /*10320*/  @P2 BRA `(.L_x_2673) ;  /* 0x0000000000482947 */ /* 0x001fec0003800000 */
[----:B-----5:R-:W-:Y:S01]  /*10330*/  STL [R1+0x790], R4 ;  /* 0x0007900401007387 */ /* 0x020fe20000100800 */
[----:B------:R-:W-:Y:S01]  /*10340*/  S2UR UR34, SR_CTAID.Y ;  /* 0x00000000002279c3 */ /* 0x000fe20000002600 */
[----:B------:R-:W0:Y:S02]  /*10350*/  LDCU UR42, c[0x0][0x3f8] ;  /* 0x00007f00ff2a77ac */ /* 0x000e240008000800 */
[----:B------:R1:W-:Y:S04]  /*10360*/  STL.64 [R1+0x788], R2 ;  /* 0x0007880201007387 */ /* 0x0003e80000100a00 */
[----:B-1----:R-:W2:Y:S01]  /*10370*/  LDL.LU R2, [R1+0x34] ;  /* 0x0000340001027983 */ /* 0x002ea20000300800 */
[----:B------:R-:W0:Y:S02]  /*10380*/  S2UR UR35, SR_CTAID.X ;  /* 0x00000000002379c3 */ /* 0x000e240000002500 */
[----:B0-----:R-:W-:Y:S01]  /*10390*/  UIMAD UR42, UR34, UR42, UR35 ;  /* 0x0000002a222a72a4 */ /* 0x001fe2000f8e0223 */
[----:B------:R-:W0:Y:S05]  /*103a0*/  LDCU.64 UR34, c[0x0][0x3b8] ;  /* 0x00007700ff2277ac */ /* 0x000e2a0008000a00 */
[----:B------:R-:W-:-:S04]  /*103b0*/  IMAD R252, R0, UR42, RZ ;  /* 0x0000002a00fc7c24 */ /* 0x000fc8000f8e02ff */
[----:B------:R-:W-:Y:S01]  /*103c0*/  IMAD R4, R252, 0xa0, RZ ;  /* 0x000000a0fc047824 */ /* 0x000fe200078e02ff */
[----:B--2---:R-:W-:-:S04]  /*103d0*/  SHF.R.S32.HI R3, RZ, 0x1f, R2 ;  /* 0x0000001fff037819 */ /* 0x004fc80000011402 */
[----:B------:R-:W-:-:S04]  /*103e0*/  IADD3 R252, P2, PT, R4, R2, RZ ;  /* 0x0000000204fc7210 */ /* 0x000fc80007f5e0ff */
[----:B------:R-:W-:Y:S02]  /*103f0*/  LEA.HI.X.SX32 R4, R4, R3, 0x1, P2 ;  /* 0x0000000304047211 */ /* 0x000fe400010f0eff */
[----:B0-----:R-:W-:-:S04]  /*10400*/  LEA R2, P2, R252, UR34, 0x2 ;  /* 0x00000022fc027c11 */ /* 0x001fc8000f8410ff */
[----:B------:R-:W-:Y:S02]  /*10410*/  LEA.HI.X R3, R252, UR35, R4, 0x2, P2 ;  /* 0x00000023fc037c11 */ /* 0x000fe400090f1404 */
[----:B------:R0:W5:Y:S04]  /*10420*/  LDL.LU R4, [R1+0x790] ;  /* 0x0007900001047983 */ /* 0x0001680000300800 */
[----:B------:R1:W-:Y:S04]  /*10430*/  STG.E.128 desc[UR36][R2.64], R120 ;  /* 0x0000007802007986 */ /* 0x0003e8000c101d24 */
[----:B-1----:R0:W5:Y:S02]  /*10440*/  LDL.LU.64 R2, [R1+0x788] ;  /* 0x0007880001027983 */ /* 0x0021640000300a00 */
.L_x_2673:
[----:B------:R-:W-:Y:S05]  /*10450*/  BSYNC.RECONVERGENT B2 ;  /* 0x0000000000027941 */ /* 0x000fea0003800200 */
.L_x_2672:
[----:B0-----:R-:W2:Y:S01]  /*10460*/  LDL.LU R252, [R1+0x30] ;  /* 0x0000300001fc7983 */ /* 0x001ea20000300800 */
[----:B------:R-:W-:Y:S01]  /*10470*/  BSSY.RECONVERGENT B2, `(.L_x_2674) ;  /* 0x000005a000027945 */ /* 0x000fe20003800200 */
[----:B--2---:R-:W-:-:S05]  /*10480*/  IMAD R252, R0, 0x2, R252 ;  /* 0x0000000200fc7824 */ /* 0x004fca00078e02fc */
        /* <DEDUP_REMOVED lines=88> */
.L_x_2675:
[----:B------:R-:W-:Y:S05]  /*10a10*/  BSYNC.RECONVERGENT B2 ;  /* 0x0000000000027941 */ /* 0x000fea0003800200 */
.L_x_2674:
        /* <DEDUP_REMOVED lines=91> */
.L_x_2677:
[----:B------:R-:W-:Y:S05]  /*10fd0*/  BSYNC.RECONVERGENT B2 ;  /* 0x0000000000027941 */ /* 0x000fea0003800200 */
.L_x_2676:
        /* <DEDUP_REMOVED lines=91> */
.L_x_2679:
[----:B------:R-:W-:Y:S05]  /*11590*/  BSYNC.RECONVERGENT B2 ;  /* 0x0000000000027941 */ /* 0x000fea0003800200 */
.L_x_2678:
        /* <DEDUP_REMOVED lines=91> */
.L_x_2681:
[----:B------:R-:W-:Y:S05]  /*11b50*/  BSYNC.RECONVERGENT B2 ;  /* 0x0000000000027941 */ /* 0x000fea0003800200 */
.L_x_2680:
        /* <DEDUP_REMOVED lines=91> */
.L_x_2683:
[----:B------:R-:W-:Y:S05]  /*12110*/  BSYNC.RECONVERGENT B2 ;  /* 0x0000000000027941 */ /* 0x000fea0003800200 */
.L_x_2682:
        /* <DEDUP_REMOVED lines=91> */
.L_x_2685:
[----:B------:R-:W-:Y:S05]  /*126d0*/  BSYNC.RECONVERGENT B2 ;  /* 0x0000000000027941 */ /* 0x000fea0003800200 */
.L_x_2684:
        /* <DEDUP_REMOVED lines=91> */
.L_x_2687:
[----:B------:R-:W-:Y:S05]  /*12c90*/  BSYNC.RECONVERGENT B2 ;  /* 0x0000000000027941 */ /* 0x000fea0003800200 */
.L_x_2686:
        /* <DEDUP_REMOVED lines=91> */
.L_x_2689:
[----:B------:R-:W-:Y:S05]  /*13250*/  BSYNC.RECONVERGENT B2 ;  /* 0x0000000000027941 */ /* 0x000fea0003800200 */
.L_x_2688:
        /* <DEDUP_REMOVED lines=91> */
.L_x_2691:
[----:B------:R-:W-:Y:S05]  /*13810*/  BSYNC.RECONVERGENT B2 ;  /* 0x0000000000027941 */ /* 0x000fea0003800200 */
.L_x_2690:
        /* <DEDUP_REMOVED lines=91> */
.L_x_2693:
[----:B------:R-:W-:Y:S05]  /*13dd0*/  BSYNC.RECONVERGENT B2 ;  /* 0x0000000000027941 */ /* 0x000fea0003800200 */
.L_x_2692:
        /* <DEDUP_REMOVED lines=91> */
.L_x_2695:
[----:B------:R-:W-:Y:S05]  /*14390*/  BSYNC.RECONVERGENT B2 ;  /* 0x0000000000027941 */ /* 0x000fea0003800200 */
.L_x_2694:
        /* <DEDUP_REMOVED lines=91> */
.L_x_2697:
[----:B------:R-:W-:Y:S05]  /*14950*/  BSYNC.RECONVERGENT B2 ;  /* 0x0000000000027941 */ /* 0x000fea0003800200 */
.L_x_2696:
        /* <DEDUP_REMOVED lines=91> */
.L_x_2699:
[----:B------:R-:W-:Y:S05]  /*14f10*/  BSYNC.RECONVERGENT B2 ;  /* 0x0000000000027941 */ /* 0x000fea0003800200 */
.L_x_2698:
        /* <DEDUP_REMOVED lines=91> */
.L_x_2701:
[----:B------:R-:W-:Y:S05]  /*154d0*/  BSYNC.RECONVERGENT B2 ;  /* 0x0000000000027941 */ /* 0x000fea0003800200 */
.L_x_2700:
        /* <DEDUP_REMOVED lines=91> */
.L_x_2703:
[----:B------:R-:W-:Y:S05]  /*15a90*/  BSYNC.RECONVERGENT B2 ;  /* 0x0000000000027941 */ /* 0x000fea0003800200 */
.L_x_2702:
        /* <DEDUP_REMOVED lines=91> */
.L_x_2705:
[----:B------:R-:W-:Y:S05]  /*16050*/  BSYNC.RECONVERGENT B2 ;  /* 0x0000000000027941 */ /* 0x000fea0003800200 */
.L_x_2704:
        /* <DEDUP_REMOVED lines=91> */
.L_x_2707:
[----:B------:R-:W-:Y:S05]  /*16610*/  BSYNC.RECONVERGENT B2 ;  /* 0x0000000000027941 */ /* 0x000fea0003800200 */
.L_x_2706:
        /* <DEDUP_REMOVED lines=91> */
.L_x_2709:
[----:B------:R-:W-:Y:S05]  /*16bd0*/  BSYNC.RECONVERGENT B2 ;  /* 0x0000000000027941 */ /* 0x000fea0003800200 */
.L_x_2708:
        /* <DEDUP_REMOVED lines=91> */
.L_x_2711:
[----:B------:R-:W-:Y:S05]  /*17190*/  BSYNC.RECONVERGENT B2 ;  /* 0x0000000000027941 */ /* 0x000fea0003800200 */
.L_x_2710:
        /* <DEDUP_REMOVED lines=91> */
.L_x_2713:
[----:B------:R-:W-:Y:S05]  /*17750*/  BSYNC.RECONVERGENT B2 ;  /* 0x0000000000027941 */ /* 0x000fea0003800200 */
.L_x_2712:
        /* <DEDUP_REMOVED lines=91> */
.L_x_2715:
[----:B------:R-:W-:Y:S05]  /*17d10*/  BSYNC.RECONVERGENT B2 ;  /* 0x0000000000027941 */ /* 0x000fea0003800200 */
.L_x_2714:
        /* <DEDUP_REMOVED lines=91> */
.L_x_2717:
[----:B------:R-:W-:Y:S05]  /*182d0*/  BSYNC.RECONVERGENT B2 ;  /* 0x0000000000027941 */ /* 0x000fea0003800200 */
.L_x_2716:
        /* <DEDUP_REMOVED lines=91> */
.L_x_2719:
[----:B------:R-:W-:Y:S05]  /*18890*/  BSYNC.RECONVERGENT B2 ;  /* 0x0000000000027941 */ /* 0x000fea0003800200 */
.L_x_2718:
        /* <DEDUP_REMOVED lines=91> */
.L_x_2721:
[----:B------:R-:W-:Y:S05]  /*18e50*/  BSYNC.RECONVERGENT B2 ;  /* 0x0000000000027941 */ /* 0x000fea0003800200 */
.L_x_2720:
        /* <DEDUP_REMOVED lines=91> */
.L_x_2723:
[----:B------:R-:W-:Y:S05]  /*19410*/  BSYNC.RECONVERGENT B2 ;  /* 0x0000000000027941 */ /* 0x000fea0003800200 */
.L_x_2722:
        /* <DEDUP_REMOVED lines=91> */
.L_x_2725:
[----:B------:R-:W-:Y:S05]  /*199d0*/  BSYNC.RECONVERGENT B2 ;  /* 0x0000000000027941 */ /* 0x000fea0003800200 */
.L_x_2724:
        /* <DEDUP_REMOVED lines=91> */
.L_x_2727:
[----:B------:R-:W-:Y:S05]  /*19f90*/  BSYNC.RECONVERGENT B2 ;  /* 0x0000000000027941 */ /* 0x000fea0003800200 */
.L_x_2726:
        /* <DEDUP_REMOVED lines=91> */
.L_x_2729:
[----:B------:R-:W-:Y:S05]  /*1a550*/  BSYNC.RECONVERGENT B2 ;  /* 0x0000000000027941 */ /* 0x000fea0003800200 */
.L_x_2728:
        /* <DEDUP_REMOVED lines=91> */
.L_x_2731:
[----:B------:R-:W-:Y:S05]  /*1ab10*/  BSYNC.RECONVERGENT B2 ;  /* 0x0000000000027941 */ /* 0x000fea0003800200 */
.L_x_2730:
        /* <DEDUP_REMOVED lines=91> */
.L_x_2733:
[----:B------:R-:W-:Y:S05]  /*1b0d0*/  BSYNC.RECONVERGENT B2 ;  /* 0x0000000000027941 */ /* 0x000fea0003800200 */
.L_x_2732:
[----:B------:R-:W-:Y:S05]  /*1b0e0*/  @P1 BRA `(.L_x_2734) ;  /* 0x0000006c00001947 */ /* 0x000fea0003800000 */
[----:B0-----:R-:W2:Y:S01]  /*1b0f0*/  LDL.LU R252, [R1+0x30] ;  /* 0x0000300001fc7983 */ /* 0x001ea20000300800 */
[----:B-----5:R-:W-:-:S03]  /*1b100*/  ISETP.NE.AND P2, PT, R2, RZ, PT ;  /* 0x000000ff0200720c */ /* 0x020fc60003f45270 */
[----:B------:R-:W-:Y:S04]  /*1b110*/  STL.64 [R1+0x7a8], R14 ;  /* 0x0007a80e01007387 */ /* 0x000fe80000100a00 */
[----:B------:R-:W-:Y:S04]  /*1b120*/  STL.64 [R1+0x7a0], R12 ;  /* 0x0007a00c01007387 */ /* 0x000fe80000100a00 */
[----:B------:R-:W-:Y:S02]  /*1b130*/  STL [R1+0x79c], R9 ;  /* 0x00079c0901007387 */ /* 0x000fe40000100800 */
[----:B------:R-:W-:Y:S01]  /*1b140*/  VOTEU.ANY UP0, P2 ;  /* 0x0000000000ff7886 */ /* 0x000fe20001000100 */
[----:B------:R-:W-:Y:S01]  /*1b150*/  PLOP3.LUT P3, PT, PT, PT, UP0, 0x80, 0x8 ;  /* 0x000000000008781c */ /* 0x000fe20003f6f008 */
[----:B------:R-:W-:Y:S01]  /*1b160*/  STL [R1+0x798], R8 ;  /* 0x0007980801007387 */ /* 0x000fe20000100800 */
[----:B------:R-:W-:-:S03]  /*1b170*/  PLOP3.LUT P4, PT, PT, PT, UP0, 0x80, 0x8 ;  /* 0x000000000008781c */ /* 0x000fc60003f8f008 */
[----:B------:R-:W-:Y:S04]  /*1b180*/  STL [R1+0x794], R7 ;  /* 0x0007940701007387 */ /* 0x000fe80000100800 */
[----:B------:R-:W-:Y:S04]  /*1b190*/  STL [R1+0x790], R6 ;  /* 0x0007900601007387 */ /* 0x000fe80000100800 */
[----:B------:R0:W-:Y:S02]  /*1b1a0*/  STL [R1+0x78c], R5 ;  /* 0x00078c0501007387 */ /* 0x0001e40000100800 */
[----:B------:R-:W1:Y:S02]  /*1b1b0*/  @P4 LDC R247, c[0x0][0x3f8] ;  /* 0x0000fe00fff74b82 */ /* 0x000e640000000800 */
[----:B------:R3:W-:Y:S01]  /*1b1c0*/  STL [R1+0x788], R4 ;  /* 0x0007880401007387 */ /* 0x0007e20000100800 */
[----:B------:R-:W-:Y:S01]  /*1b1d0*/  PLOP3.LUT P5, PT, PT, PT, UP0, 0x80, 0x8 ;  /* 0x000000000008781c */ /* 0x000fe20003faf008 */
[----:B--2---:R-:W-:-:S02]  /*1b1e0*/  IMAD.IADD R244, R252, 0x1, R0 ;  /* 0x00000001fcf47824 */ /* 0x004fc400078e0200 */
[----:B------:R-:W1:Y:S01]  /*1b1f0*/  @P3 S2R R252, SR_CTAID.X ;  /* 0x0000000000fc3919 */ /* 0x000e620000002500 */
[----:B------:R-:W-:Y:S01]  /*1b200*/  PLOP3.LUT P3, PT, PT, PT, UP0, 0x80, 0x8 ;  /* 0x000000000008781c */ /* 0x000fe20003f6f008 */
[----:B0-----:R-:W-:-:S05]  /*1b210*/  IMAD.SHL.U32 R5, R244, 0x4, RZ ;  /* 0x00000004f4057824 */ /* 0x001fca00078e00ff */
[----:B------:R-:W-:Y:S01]  /*1b220*/  ISETP.GE.AND P2, PT, R5, R3, PT ;  /* 0x000000030500720c */ /* 0x000fe20003f46270 */
[----:B------:R0:W-:Y:S04]  /*1b230*/  STL [R1+0x30], R5 ;  /* 0x0000300501007387 */ /* 0x0001e80000100800 */
[----:B------:R-:W2:Y:S02]  /*1b240*/  LDL R9, [R1+0x50] ;  /* 0x0000500001097983 */ /* 0x000ea40000100800 */
[----:B------:R-:W4:Y:S06]  /*1b250*/  @P3 LDC.64 R12, c[0x0][0x450] ;  /* 0x00011400ff0c3b82 */ /* 0x000f2c0000000a00 */
[----:B------:R-:W-:Y:S01]  /*1b260*/  @!P2 IMAD R3, R0, UR44, RZ ;  /* 0x0000002c0003ac24 */ /* 0x000fe2000f8e02ff */
[----:B---3--:R-:W-:Y:S01]  /*1b270*/  @!P2 SHF.R.S32.HI R4, RZ, 0x1f, R5 ;  /* 0x0000001fff04a819 */ /* 0x008fe20000011405 */
[----:B------:R-:W3:Y:S01]  /*1b280*/  @!P2 LDC.64 R244, c[0x0][0x3b8] ;  /* 0x0000ee00fff4ab82 */ /* 0x000ee20000000a00 */
[----:B------:R-:W2:Y:S02]  /*1b290*/  LDL R7, [R1+0x54] ;  /* 0x0000540001077983 */ /* 0x000ea40000100800 */
[----:B------:R-:W-:-:S02]  /*1b2a0*/  @!P2 IADD3 R246, P4, PT, R3, R5, RZ ;  /* 0x0000000503f6a210 */ /* 0x000fc40007f9e0ff */
[----:B------:R-:W-:Y:S01]  /*1b2b0*/  PLOP3.LUT P3, PT, PT, PT, UP0, 0x80, 0x8 ;  /* 0x000000000008781c */ /* 0x000fe20003f6f008 */
[----:B0-----:R-:W2:Y:S01]  /*1b2c0*/  LDL R5, [R1+0x58] ;  /* 0x0000580001057983 */ /* 0x001ea20000100800 */
[----:B------:R-:W-:-:S03]  /*1b2d0*/  @!P2 LEA.HI.X.SX32 R3, R3, R4, 0x1, P4 ;  /* 0x000000040303a211 */ /* 0x000fc600020f0eff */
[----:B------:R-:W2:Y:S01]  /*1b2e0*/  LDL R4, [R1+0x5c] ;  /* 0x00005c0001047983 */ /* 0x000ea20000100800 */
[----:B---3--:R-:W-:-:S04]  /*1b2f0*/  @!P2 LEA R14, P4, R246, R244, 0x2 ;  /* 0x000000f4f60ea211 */ /* 0x008fc800078810ff */
[----:B------:R-:W-:Y:S02]  /*1b300*/  @!P2 LEA.HI.X R15, R246, R245, R3, 0x2, P4 ;  /* 0x000000f5f60fa211 */ /* 0x000fe400020f1403 */
[----:B------:R-:W-:Y:S02]  /*1b310*/  PLOP3.LUT P4, PT, PT, PT, UP0, 0x80, 0x8 ;  /* 0x000000000008781c */ /* 0x000fe40003f8f008 */
[----:B------:R-:W-:-:S11]  /*1b320*/  CS2R R244, SRZ ;  /* 0x0000000000f47805 */ /* 0x000fd6000001ff00 */
[----:B-1----:R-:W-:Y:S01]  /*1b330*/  @P4 IMAD R3, R247, UR39, R252 ;  /* 0x00000027f7034c24 */ /* 0x002fe2000f8e02fc */
[----:B------:R-:W-:-:S03]  /*1b340*/  PLOP3.LUT P4, PT, PT, PT, UP0, 0x80, 0x8 ;  /* 0x000000000008781c */ /* 0x000fc60003f8f008 */
[----:B------:R-:W-:Y:S01]  /*1b350*/  @P5 IMAD R3, R3, 0xa0, RZ ;  /* 0x000000a003035824 */ /* 0x000fe200078e02ff */
[----:B------:R-:W-:-:S03]  /*1b360*/  CS2R R246, SRZ ;  /* 0x0000000000f67805 */ /* 0x000fc6000001ff00 */
[----:B----4-:R-:W-:-:S03]  /*1b370*/  @P3 IMAD.WIDE R12, R3, 0x4, R12 ;  /* 0x00000004030c3825 */ /* 0x010fc600078e020c */
[----:B------:R-:W2:Y:S04]  /*1b380*/  @!P2 LDG.E.128 R244, desc[UR36][R14.64] ;  /* 0x000000240ef4a981 */ /* 0x000ea8000c1e1d00 */
[----:B------:R-:W3:Y:S01]  /*1b390*/  @P4 LDG.E.128 R12, desc[UR36][R12.64+0x3f0] ;  /* 0x0003f0240c0c4981 */ /* 0x000ee2000c1e1d00 */
[----:B------:R-:W-:Y:S02]  /*1b3a0*/  PLOP3.LUT P4, PT, PT, PT, UP0, 0x80, 0x8 ;  /* 0x000000000008781c */ /* 0x000fe40003f8f008 */
[----:B------:R-:W-:Y:S01]  /*1b3b0*/  PLOP3.LUT P3, PT, PT, PT, UP0, 0x80, 0x8 ;  /* 0x000000000008781c */ /* 0x000fe20003f6f008 */
[----:B--2---:R-:W-:Y:S01]  /*1b3c0*/  FADD.FTZ R244, R9, R244 ;  /* 0x000000f409f47221 */ /* 0x004fe20000010000 */
[----:B------:R-:W-:Y:S01]  /*1b3d0*/  FADD.FTZ R245, R7, R245 ;  /* 0x000000f507f57221 */ /* 0x000fe20000010000 */
[----:B------:R-:W-:Y:S01]  /*1b3e0*/  FADD.FTZ R246, R5, R246 ;  /* 0x000000f605f67221 */ /* 0x000fe20000010000 */
[----:B---3--:R-:W-:-:S02]  /*1b3f0*/  IMAD.MOV.U32 R8, RZ, RZ, R12 ;  /* 0x000000ffff087224 */ /* 0x008fc400078e000c */
[----:B------:R-:W-:Y:S02]  /*1b400*/  IMAD.MOV.U32 R6, RZ, RZ, R13 ;  /* 0x000000ffff067224 */ /* 0x000fe400078e000d */
[----:B------:R-:W-:Y:S02]  /*1b410*/  IMAD.MOV.U32 R252, RZ, RZ, R14 ;  /* 0x000000fffffc7224 */ /* 0x000fe400078e000e */
[----:B------:R-:W-:Y:S02]  /*1b420*/  IMAD.MOV.U32 R3, RZ, RZ, R15 ;  /* 0x000000ffff037224 */ /* 0x000fe400078e000f */
[----:B------:R0:W5:Y:S01]  /*1b430*/  LDL.LU.64 R14, [R1+0x7a8] ;  /* 0x0007a800010e7983 */ /* 0x0001620000300a00 */
[----:B------:R-:W-:-:S03]  /*1b440*/  @P4 FMUL.FTZ R244, R244, R8 ;  /* 0x00000008f4f44220 */ /* 0x000fc60000410000 */
[----:B------:R0:W5:Y:S01]  /*1b450*/  LDL.LU.64 R12, [R1+0x7a0] ;  /* 0x0007a000010c7983 */ /* 0x0001620000300a00 */
[----:B------:R-:W-:-:S03]  /*1b460*/  @P3 FMUL.FTZ R245, R245, R6 ;  /* 0x00000006f5f53220 */ /* 0x000fc60000410000 */
[----:B------:R0:W5:Y:S01]  /*1b470*/  LDL.LU R9, [R1+0x79c] ;  /* 0x00079c0001097983 */ /* 0x0001620000300800 */
[----:B------:R-:W-:-:S03]  /*1b480*/  FADD.FTZ R247, R4, R247 ;  /* 0x000000f704f77221 */ /* 0x000fc60000010000 */
[----:B------:R0:W5:Y:S04]  /*1b490*/  LDL.LU R8, [R1+0x798] ;  /* 0x0007980001087983 */ /* 0x0001680000300800 */
[----:B------:R0:W5:Y:S04]  /*1b4a0*/  LDL.LU R7, [R1+0x794] ;  /* 0x0007940001077983 */ /* 0x0001680000300800 */
[----:B------:R0:W5:Y:S04]  /*1b4b0*/  LDL.LU R6, [R1+0x790] ;  /* 0x0007900001067983 */ /* 0x0001680000300800 */
[----:B------:R0:W5:Y:S04]  /*1b4c0*/  LDL.LU R5, [R1+0x78c] ;  /* 0x00078c0001057983 */ /* 0x0001680000300800 */
[----:B------:R0:W5:Y:S01]  /*1b4d0*/  LDL.LU R4, [R1+0x788] ;  /* 0x0007880001047983 */ /* 0x0001620000300800 */
[----:B------:R-:W-:-:S02]  /*1b4e0*/  PLOP3.LUT P4, PT, PT, PT, UP0, 0x80, 0x8 ;  /* 0x000000000008781c */ /* 0x000fc40003f8f008 */
[----:B------:R-:W-:-:S11]  /*1b4f0*/  PLOP3.LUT P5, PT, PT, PT, UP0, 0x80, 0x8 ;  /* 0x000000000008781c */ /* 0x000fd60003faf008 */
[----:B------:R-:W-:Y:S02]  /*1b500*/  @P4 FMUL.FTZ R246, R246, R252 ;  /* 0x000000fcf6f64220 */ /* 0x000fe40000410000 */
[----:B------:R-:W-:Y:S01]  /*1b510*/  @P5 FMUL.FTZ R247, R247, R3 ;  /* 0x00000003f7f75220 */ /* 0x000fe20000410000 */
[----:B0-----:R-:W-:Y:S06]  /*1b520*/  @P2 BRA `(.L_x_2734) ;  /* 0x0000006400f02947 */ /* 0x001fec0003800000 */
[----:B-----5:R0:W-:Y:S01]  /*1b530*/  STL.64 [R1+0x788], R4 ;  /* 0x0007880401007387 */ /* 0x0201e20000100a00 */
[----:B------:R-:W-:Y:S01]  /*1b540*/  S2UR UR34, SR_CTAID.Y ;  /* 0x00000000002279c3 */ /* 0x000fe20000002600 */
[----:B------:R-:W1:Y:S02]  /*1b550*/  LDCU UR42, c[0x0][0x3f8] ;  /* 0x00007f00ff2a77ac */ /* 0x000e640008000800 */
[----:B0-----:R-:W2:Y:S05]  /*1b560*/  LDL.LU R4, [R1+0x30] ;  /* 0x0000300001047983 */ /* 0x001eaa0000300800 */
[----:B------:R-:W1:Y:S02]  /*1b570*/  S2UR UR35, SR_CTAID.X ;  /* 0x00000000002379c3 */ /* 0x000e640000002500 */
[----:B-1----:R-:W-:Y:S01]  /*1b580*/  UIMAD UR42, UR34, UR42, UR35 ;  /* 0x0000002a222a72a4 */ /* 0x002fe2000f8e0223 */
[----:B------:R-:W0:Y:S05]  /*1b590*/  LDCU.64 UR34, c[0x0][0x3b8] ;  /* 0x00007700ff2277ac */ /* 0x000e2a0008000a00 */
[----:B------:R-:W-:-:S04]  /*1b5a0*/  IMAD R3, R0, UR42, RZ ;  /* 0x0000002a00037c24 */ /* 0x000fc8000f8e02ff */
[----:B------:R-:W-:Y:S01]  /*1b5b0*/  IMAD R252, R3, 0xa0, RZ ;  /* 0x000000a003fc7824 */ /* 0x000fe200078e02ff */
[----:B--2---:R-:W-:-:S04]  /*1b5c0*/  SHF.R.S32.HI R5, RZ, 0x1f, R4 ;  /* 0x0000001fff057819 */ /* 0x004fc80000011404 */
[----:B------:R-:W-:-:S04]  /*1b5d0*/  IADD3 R3, P2, PT, R252, R4, RZ ;  /* 0x00000004fc037210 */ /* 0x000fc80007f5e0ff */
[----:B------:R-:W-:Y:S02]  /*1b5e0*/  LEA.HI.X.SX32 R252, R252, R5, 0x1, P2 ;  /* 0x00000005fcfc7211 */ /* 0x000fe400010f0eff */
[----:B0-----:R-:W-:-:S04]  /*1b5f0*/  LEA R4, P2, R3, UR34, 0x2 ;  /* 0x0000002203047c11 */ /* 0x001fc8000f8410ff */
[----:B------:R-:W-:-:S05]  /*1b600*/  LEA.HI.X R5, R3, UR35, R252, 0x2, P2 ;  /* 0x0000002303057c11 */ /* 0x000fca00090f14fc */
[----:B------:R0:W-:Y:S04]  /*1b610*/  STG.E.128 desc[UR36][R4.64], R244 ;  /* 0x000000f404007986 */ /* 0x0001e8000c101d24 */
[----:B0-----:R0:W5:Y:S01]  /*1b620*/  LDL.LU.64 R4, [R1+0x788] ;  /* 0x0007880001047983 */ /* 0x0011620000300a00 */
[----:B------:R-:W-:Y:S05]  /*1b630*/  BRA `(.L_x_2734) ;  /* 0x0000006400ac7947 */ /* 0x000fea0003800000 */
.L_x_2607:
[----:B------:R-:W2:Y:S01]  /*1b640*/  LDL R252, [R1+0x40] ;  /* 0x0000400001fc7983 */ /* 0x000ea20000100800 */
[----:B------:R-:W-:Y:S01]  /*1b650*/  BSSY.RECONVERGENT B2, `(.L_x_2735) ;  /* 0x0000023000027945 */ /* 0x000fe20003800200 */
[----:B--2---:R-:W-:Y:S02]  /*1b660*/  ISETP.GE.AND P1, PT, R252, UR40, PT ;  /* 0x00000028fc007c0c */ /* 0x004fe4000bf26270 */
[C---:B------:R-:W-:Y:S01]  /*1b670*/  SHF.L.U32 R252, R3.reuse, 0x2, RZ ;  /* 0x0000000203fc7819 */ /* 0x040fe200000006ff */
[----:B------:R-:W-:-:S05]  /*1b680*/  IMAD.IADD R3, R3, 0x1, R0 ;  /* 0x0000000103037824 */ /* 0x000fca00078e0200 */
[----:B------:R0:W-:Y:S02]  /*1b690*/  STL [R1+0x20], R3 ;  /* 0x0000200301007387 */ /* 0x0001e40000100800 */
[----:B0-----:R-:W-:-:S03]  /*1b6a0*/  IMAD R3, R0, 0xa0, RZ ;  /* 0x000000a000037824 */ /* 0x001fc600078e02ff */
[----:B------:R-:W-:Y:S05]  /*1b6b0*/  @P1 BRA `(.L_x_2736) ;  /* 0x0000000000701947 */ /* 0x000fea0003800000 */
[----:B------:R-:W-:Y:S01]  /*1b6c0*/  UMOV UR42, URZ ;  /* 0x000000ff002a7c82 */ /* 0x000fe20008000000 */
[----:B------:R0:W-:Y:S01]  /*1b6d0*/  STL [R1+0x788], R0 ;  /* 0x0007880001007387 */ /* 0x0001e20000100800 */
[----:B------:R-:W-:Y:S01]  /*1b6e0*/  UMOV UR35, URZ ;  /* 0x000000ff00237c82 */ /* 0x000fe20008000000 */
[----:B------:R-:W-:Y:S01]  /*1b6f0*/  UMOV UR34, URZ ;  /* 0x000000ff00227c82 */ /* 0x000fe20008000000 */
[----:B------:R-:W-:Y:S01]  /*1b700*/  ISETP.GE.AND P2, PT, R252, R3, PT ;  /* 0x00000003fc00720c */ /* 0x000fe20003f46270 */
[----:B0-----:R-:W-:-:S05]  /*1b710*/  IMAD.U32 R0, RZ, RZ, UR42 ;  /* 0x0000002aff007e24 */ /* 0x001fca000f8e00ff */
[----:B------:R0:W-:Y:S02]  /*1b720*/  STL [R1+0x1c], R0 ;  /* 0x00001c0001007387 */ /* 0x0001e40000100800 */
[----:B0-----:R-:W-:-:S05]  /*1b730*/  IMAD.U32 R0, RZ, RZ, UR35 ;  /* 0x00000023ff007e24 */ /* 0x001fca000f8e00ff */
[----:B------:R0:W-:Y:S02]  /*1b740*/  STL [R1+0x18], R0 ;  /* 0x0000180001007387 */ /* 0x0001e40000100800 */
[----:B0-----:R-:W-:-:S05]  /*1b750*/  IMAD.U32 R0, RZ, RZ, UR34 ;  /* 0x00000022ff007e24 */ /* 0x001fca000f8e00ff */
[----:B------:R0:W-:Y:S02]  /*1b760*/  STL [R1+0x14], R0 ;  /* 0x0000140001007387 */ /* 0x0001e40000100800 */
[----:B0-----:R-:W-:-:S05]  /*1b770*/  IMAD.U32 R0, RZ, RZ, UR42 ;  /* 0x0000002aff007e24 */ /* 0x001fca000f8e00ff */
[----:B------:R0:W-:Y:S04]  /*1b780*/  STL [R1+0x10], R0 ;  /* 0x0000100001007387 */ /* 0x0001e80000100800 */
[----:B0-----:R0:W5:Y:S01]  /*1b790*/  LDL.LU R0, [R1+0x788] ;  /* 0x0007880001007983 */ /* 0x0011620000300800 */
[----:B------:R-:W-:Y:S05]  /*1b7a0*/  @P2 BRA `(.L_x_2736) ;  /* 0x0000000000342947 */ /* 0x000fea0003800000 */
[----:B------:R-:W1:Y:S01]  /*1b7b0*/  LDCU.64 UR34, c[0x0][0x3b8] ;  /* 0x00007700ff2277ac */ /* 0x000e620008000a00 */
[----:B-----5:R2:W-:Y:S04]  /*1b7c0*/  STL.64 [R1+0x790], R6 ;  /* 0x0007900601007387 */ /* 0x0205e80000100a00 */
[----:B------:R1:W-:Y:S01]  /*1b7d0*/  STL.64 [R1+0x788], R4 ;  /* 0x0007880401007387 */ /* 0x0003e20000100a00 */
[----:B--2---:R-:W-:-:S05]  /*1b7e0*/  IMAD R6, R0, UR44, RZ ;  /* 0x0000002c00067c24 */ /* 0x004fca000f8e02ff */
[----:B------:R-:W-:-:S04]  /*1b7f0*/  IADD3 R7, P2, PT, R6, R252, RZ ;  /* 0x000000fc06077210 */ /* 0x000fc80007f5e0ff */
[----:B------:R-:W-:Y:S02]  /*1b800*/  LEA.HI.X.SX32 R6, R6, RZ, 0x1, P2 ;  /* 0x000000ff06067211 */ /* 0x000fe400010f0eff */
[----:B-1----:R-:W-:-:S04]  /*1b810*/  LEA R4, P2, R7, UR34, 0x2 ;  /* 0x0000002207047c11 */ /* 0x002fc8000f8410ff */
[----:B------:R-:W-:-:S06]  /*1b820*/  LEA.HI.X R5, R7, UR35, R6, 0x2, P2 ;  /* 0x0000002307057c11 */ /* 0x000fcc00090f1406 */
[----:B------:R-:W2:Y:S04]  /*1b830*/  LDG.E.128 R4, desc[UR36][R4.64] ;  /* 0x0000002404047981 */ /* 0x000ea8000c1e1d00 */
[----:B--2---:R-:W-:Y:S04]  /*1b840*/  STL.64 [R1+0x10], R4 ;  /* 0x0000100401007387 */ /* 0x004fe80000100a00 */
[----:B------:R1:W-:Y:S04]  /*1b850*/  STL.64 [R1+0x18], R6 ;  /* 0x0000180601007387 */ /* 0x0003e80000100a00 */
[----:B-1----:R1:W5:Y:S04]  /*1b860*/  LDL.LU.64 R6, [R1+0x790] ;  /* 0x0007900001067983 */ /* 0x0023680000300a00 */
[----:B------:R1:W5:Y:S02]  /*1b870*/  LDL.LU.64 R4, [R1+0x788] ;  /* 0x0007880001047983 */ /* 0x0003640000300a00 */
.L_x_2736:
[----:B------:R-:W-:Y:S05]  /*1b880*/  BSYNC.RECONVERGENT B2 ;  /* 0x0000000000027941 */ /* 0x000fea0003800200 */
.L_x_2735:
[----:B------:R-:W-:Y:S04]  /*1b890*/  BSSY.RECONVERGENT B2, `(.L_x_2737) ;  /* 0x0000023000027945 */ /* 0x000fe80003800200 */
[----:B------:R-:W-:Y:S05]  /*1b8a0*/  @P1 BRA `(.L_x_2738) ;  /* 0x0000000000841947 */ /* 0x000fea0003800000 */
[----:B-----5:R2:W-:Y:S04]  /*1b8b0*/  STL [R1+0x788], R0 ;  /* 0x0007880001007387 */ /* 0x0205e80000100800 */
[----:B--2---:R-:W2:Y:S01]  /*1b8c0*/  LDL R0, [R1+0x20] ;  /* 0x0000200001007983 */ /* 0x004ea20000100800 */
[----:B------:R-:W-:Y:S01]  /*1b8d0*/  UMOV UR42, URZ ;  /* 0x000000ff002a7c82 */ /* 0x000fe20008000000 */
[----:B------:R-:W-:Y:S01]  /*1b8e0*/  UMOV UR35, URZ ;  /* 0x000000ff00237c82 */ /* 0x000fe20008000000 */
[----:B------:R-:W-:Y:S01]  /*1b8f0*/  UMOV UR34, URZ ;  /* 0x000000ff00227c82 */ /* 0x000fe20008000000 */
[----:B--2---:R-:W-:-:S05]  /*1b900*/  IMAD.SHL.U32 R0, R0, 0x4, RZ ;  /* 0x0000000400007824 */ /* 0x004fca00078e00ff */
[----:B------:R2:W-:Y:S01]  /*1b910*/  STL [R1+0x24], R0 ;  /* 0x0000240001007387 */ /* 0x0005e20000100800 */
[----:B------:R-:W-:Y:S02]  /*1b920*/  ISETP.GE.AND P2, PT, R0, R3, PT ;  /* 0x000000030000720c */ /* 0x000fe40003f46270 */
[----:B--2---:R-:W-:-:S05]  /*1b930*/  MOV R0, UR42 ;  /* 0x0000002a00007c02 */ /* 0x004fca0008000f00 */
[----:B------:R2:W-:Y:S02]  /*1b940*/  STL [R1+0xc], R0 ;  /* 0x00000c0001007387 */ /* 0x0005e40000100800 */
[----:B--2---:R-:W-:-:S05]  /*1b950*/  IMAD.U32 R0, RZ, RZ, UR35 ;  /* 0x00000023ff007e24 */ /* 0x004fca000f8e00ff */
[----:B------:R2:W-:Y:S02]  /*1b960*/  STL [R1+0x8], R0 ;  /* 0x0000080001007387 */ /* 0x0005e40000100800 */
[----:B--2---:R-:W-:-:S05]  /*1b970*/  IMAD.U32 R0, RZ, RZ, UR34 ;  /* 0x00000022ff007e24 */ /* 0x004fca000f8e00ff */
[----:B------:R2:W-:Y:S02]  /*1b980*/  STL [R1+0x4], R0 ;  /* 0x0000040001007387 */ /* 0x0005e40000100800 */
[----:B--2---:R-:W-:-:S05]  /*1b990*/  IMAD.U32 R0, RZ, RZ, UR42 ;  /* 0x0000002aff007e24 */ /* 0x004fca000f8e00ff */
[----:B------:R2:W-:Y:S04]  /*1b9a0*/  STL [R1], R0 ;  /* 0x0000000001007387 */ /* 0x0005e80000100800 */
[----:B--2---:R2:W5:Y:S01]  /*1b9b0*/  LDL.LU R0, [R1+0x788] ;  /* 0x0007880001007983 */ /* 0x0045620000300800 */
[----:B------:R-:W-:Y:S05]  /*1b9c0*/  @P2 BRA `(.L_x_2738) ;  /* 0x00000000003c2947 */ /* 0x000fea0003800000 */
[----:B------:R3:W-:Y:S01]  /*1b9d0*/  STL.64 [R1+0x790], R6 ;  /* 0x0007900601007387 */ /* 0x0007e20000100a00 */
[----:B------:R-:W4:Y:S03]  /*1b9e0*/  LDCU.64 UR34, c[0x0][0x3b8] ;  /* 0x00007700ff2277ac */ /* 0x000f260008000a00 */
[----:B---3--:R-:W3:Y:S01]  /*1b9f0*/  LDL.LU R6, [R1+0x24] ;  /* 0x0000240001067983 */ /* 0x008ee20000300800 */
[----:B-----5:R-:W-:-:S03]  /*1ba00*/  IMAD R7, R0, UR44, RZ ;  /* 0x0000002c00077c24 */ /* 0x020fc6000f8e02ff */
[----:B------:R3:W-:Y:S02]  /*1ba10*/  STL.64 [R1+0x788], R4 ;  /* 0x0007880401007387 */ /* 0x0007e40000100a00 */
[----:B---3--:R-:W-:Y:S02]  /*1ba20*/  SHF.R.S32.HI R5, RZ, 0x1f, R6 ;  /* 0x0000001fff057819 */ /* 0x008fe40000011406 */
[----:B------:R-:W-:-:S04]  /*1ba30*/  IADD3 R6, P2, PT, R7, R6, RZ ;  /* 0x0000000607067210 */ /* 0x000fc80007f5e0ff */
[----:B------:R-:W-:Y:S02]  /*1ba40*/  LEA.HI.X.SX32 R7, R7, R5, 0x1, P2 ;  /* 0x0000000507077211 */ /* 0x000fe400010f0eff */
[----:B----4-:R-:W-:-:S04]  /*1ba50*/  LEA R4, P2, R6, UR34, 0x2 ;  /* 0x0000002206047c11 */ /* 0x010fc8000f8410ff */
[----:B------:R-:W-:-:S06]  /*1ba60*/  LEA.HI.X R5, R6, UR35, R7, 0x2, P2 ;  /* 0x0000002306057c11 */ /* 0x000fcc00090f1407 */
[----:B------:R-:W3:Y:S04]  /*1ba70*/  LDG.E.128 R4, desc[UR36][R4.64] ;  /* 0x0000002404047981 */ /* 0x000ee8000c1e1d00 */
[----:B---3--:R-:W-:Y:S04]  /*1ba80*/  STL.64 [R1], R4 ;  /* 0x0000000401007387 */ /* 0x008fe80000100a00 */
[----:B------:R3:W-:Y:S04]  /*1ba90*/  STL.64 [R1+0x8], R6 ;  /* 0x0000080601007387 */ /* 0x0007e80000100a00 */
[----:B---3--:R3:W5:Y:S04]  /*1baa0*/  LDL.LU.64 R6, [R1+0x790] ;  /* 0x0007900001067983 */ /* 0x0087680000300a00 */
[----:B------:R3:W5:Y:S02]  /*1bab0*/  LDL.LU.64 R4, [R1+0x788] ;  /* 0x0007880001047983 */ /* 0x0007640000300a00 */
.L_x_2738:
[----:B------:R-:W-:Y:S05]  /*1bac0*/  BSYNC.RECONVERGENT B2 ;  /* 0x0000000000027941 */ /* 0x000fea0003800200 */
.L_x_2737:
[----:B------:R-:W-:Y:S04]  /*1bad0*/  BSSY.RECONVERGENT B2, `(.L_x_2739) ;  /* 0x0000015000027945 */ /* 0x000fe80003800200 */
[----:B------:R-:W-:Y:S05]  /*1bae0*/  @P1 BRA `(.L_x_2740) ;  /* 0x00000000004c1947 */ /* 0x000fea0003800000 */
[----:B-----5:R-:W-:Y:S01]  /*1baf0*/  IMAD R248, R0, 0x8, R252 ;  /* 0x0000000800f87824 */ /* 0x020fe200078e02fc */
        /* <DEDUP_REMOVED lines=9> */
[----:B------:R-:W4:Y:S01]  /*1bb90*/  LDCU.64 UR34, c[0x0][0x3b8] ;  /* 0x00007700ff2277ac */ /* 0x000f220008000a00 */
[C---:B------:R-:W-:Y:S02]  /*1bba0*/  IMAD R251, R0.reuse, 0x8, R252 ;  /* 0x0000000800fb7824 */ /* 0x040fe400078e02fc */
[----:B------:R-:W-:-:S03]  /*1bbb0*/  IMAD R248, R0, UR44, RZ ;  /* 0x0000002c00f87c24 */ /* 0x000fc6000f8e02ff */
[----:B------:R-:W-:Y:S02]  /*1bbc0*/  SHF.R.S32.HI R250, RZ, 0x1f, R251 ;  /* 0x0000001ffffa7819 */ /* 0x000fe400000114fb */
[----:B------:R-:W-:-:S04]  /*1bbd0*/  IADD3 R249, P2, PT, R248, R251, RZ ;  /* 0x000000fbf8f97210 */ /* 0x000fc80007f5e0ff */
[----:B------:R-:W-:Y:S02]  /*1bbe0*/  LEA.HI.X.SX32 R250, R248, R250, 0x1, P2 ;  /* 0x000000faf8fa7211 */ /* 0x000fe400010f0eff */
[----:B----4-:R-:W-:-:S04]  /*1bbf0*/  LEA R248, P2, R249, UR34, 0x2 ;  /* 0x00000022f9f87c11 */ /* 0x010fc8000f8410ff */
[----:B------:R-:W-:-:S06]  /*1bc00*/  LEA.HI.X R249, R249, UR35, R250, 0x2, P2 ;  /* 0x00000023f9f97c11 */ /* 0x000fcc00090f14fa */
[----:B------:R-:W5:Y:S03]  /*1bc10*/  LDG.E.128 R248, desc[UR36][R248.64] ;  /* 0x00000024f8f87981 */ /* 0x000f66000c1e1d00 */
.L_x_2740:
[----:B------:R-:W-:Y:S05]  /*1bc20*/  BSYNC.RECONVERGENT B2 ;  /* 0x0000000000027941 */ /* 0x000fea0003800200 */
.L_x_2739:
[----:B------:R-:W-:Y:S04]  /*1bc30*/  BSSY.RECONVERGENT B2, `(.L_x_2741) ;  /* 0x0000018000027945 */ /* 0x000fe80003800200 */
[----:B------:R-:W-:Y:S05]  /*1bc40*/  @P1 BRA `(.L_x_2742) ;  /* 0x0000000000581947 */ /* 0x000fea0003800000 */
[----:B-----5:R-:W4:Y:S01]  /*1bc50*/  LDL R7, [R1+0x20] ;  /* 0x0000200001077983 */ /* 0x020f220000100800 */
[----:B------:R-:W-:Y:S01]  /*1bc60*/  UMOV UR42, URZ ;  /* 0x000000ff002a7c82 */ /* 0x000fe20008000000 */
[----:B------:R-:W-:Y:S01]  /*1bc70*/  UMOV UR35, URZ ;  /* 0x000000ff00237c82 */ /* 0x000fe20008000000 */
[----:B------:R-:W-:Y:S01]  /*1bc80*/  UMOV UR34, URZ ;  /* 0x000000ff00227c82 */ /* 0x000fe20008000000 */
[----:B------:R-:W-:Y:S02]  /*1bc90*/  IMAD.U32 R6, RZ, RZ, UR35 ;  /* 0x00000023ff067e24 */ /* 0x000fe4000f8e00ff */
[----:B----4-:R-:W-:Y:S02]  /*1bca0*/  IMAD R4, R0, 0x2, R7 ;  /* 0x0000000200047824 */ /* 0x010fe400078e0207 */
[----:B------:R-:W-:Y:S02]  /*1bcb0*/  IMAD.U32 R7, RZ, RZ, UR42 ;  /* 0x0000002aff077e24 */ /* 0x000fe4000f8e00ff */
[----:B------:R-:W-:-:S02]  /*1bcc0*/  IMAD.SHL.U32 R5, R4, 0x4, RZ ;  /* 0x0000000404057824 */ /* 0x000fc400078e00ff */
[----:B------:R-:W-:-:S03]  /*1bcd0*/  IMAD.U32 R4, RZ, RZ, UR42 ;  /* 0x0000002aff047e24 */ /* 0x000fc6000f8e00ff */
[----:B------:R-:W-:Y:S01]  /*1bce0*/  ISETP.GE.AND P2, PT, R5, R3, PT ;  /* 0x000000030500720c */ /* 0x000fe20003f46270 */
[----:B------:R4:W-:Y:S02]  /*1bcf0*/  STL [R1+0x24], R5 ;  /* 0x0000240501007387 */ /* 0x0009e40000100800 */
[----:B----4-:R-:W-:-:S10]  /*1bd00*/  MOV R5, UR34 ;  /* 0x0000002200057c02 */ /* 0x010fd40008000f00 */
[----:B------:R-:W-:Y:S05]  /*1bd10*/  @P2 BRA `(.L_x_2742) ;  /* 0x0000000000242947 */ /* 0x000fea0003800000 */
[----:B------:R-:W4:Y:S01]  /*1bd20*/  LDL.LU R7, [R1+0x24] ;  /* 0x0000240001077983 */ /* 0x000f220000300800 */
[----:B------:R-:W0:Y:S01]  /*1bd30*/  LDCU.64 UR34, c[0x0][0x3b8] ;  /* 0x00007700ff2277ac */ /* 0x000e220008000a00 */
[----:B------:R-:W-:Y:S01]  /*1bd40*/  IMAD R4, R0, UR44, RZ ;  /* 0x0000002c00047c24 */ /* 0x000fe2000f8e02ff */
[----:B----4-:R-:W-:-:S04]  /*1bd50*/  SHF.R.S32.HI R6, RZ, 0x1f, R7 ;  /* 0x0000001fff067819 */ /* 0x010fc80000011407 */
[----:B------:R-:W-:-:S04]  /*1bd60*/  IADD3 R5, P2, PT, R4, R7, RZ ;  /* 0x0000000704057210 */ /* 0x000fc80007f5e0ff */
[----:B------:R-:W-:Y:S02]  /*1bd70*/  LEA.HI.X.SX32 R6, R4, R6, 0x1, P2 ;  /* 0x0000000604067211 */ /* 0x000fe400010f0eff */
[----:B0-----:R-:W-:-:S04]  /*1bd80*/  LEA R4, P2, R5, UR34, 0x2 ;  /* 0x0000002205047c11 */ /* 0x001fc8000f8410ff */
[----:B------:R-:W-:-:S06]  /*1bd90*/  LEA.HI.X R5, R5, UR35, R6, 0x2, P2 ;  /* 0x0000002305057c11 */ /* 0x000fcc00090f1406 */
[----:B------:R-:W5:Y:S03]  /*1bda0*/  LDG.E.128 R4, desc[UR36][R4.64] ;  /* 0x0000002404047981 */ /* 0x000f66000c1e1d00 */
.L_x_2742:
[----:B------:R-:W-:Y:S05]  /*1bdb0*/  BSYNC.RECONVERGENT B2 ;  /* 0x0000000000027941 */ /* 0x000fea0003800200 */
.L_x_2741:
[----:B-----5:R4:W-:Y:S04]  /*1bdc0*/  STL [R1+0x788], R2 ;  /* 0x0007880201007387 */ /* 0x0209e80000100800 */
[----:B----4-:R-:W4:Y:S01]  /*1bdd0*/  LDL.LU R2, [R1+0x20] ;  /* 0x0000200001027983 */ /* 0x010f220000300800 */
[----:B------:R-:W-:Y:S01]  /*1bde0*/  BSSY.RECONVERGENT B2, `(.L_x_2743) ;  /* 0x0000018000027945 */ /* 0x000fe20003800200 */
[----:B----4-:R-:W-:-:S05]  /*1bdf0*/  IMAD R2, R0, 0x4, R2 ;  /* 0x0000000400027824 */ /* 0x010fca00078e0202 */
[----:B------:R4:W-:Y:S04]  /*1be00*/  STL [R1+0x24], R2 ;  /* 0x0000240201007387 */ /* 0x0009e80000100800 */
[----:B----4-:R4:W5:Y:S01]  /*1be10*/  LDL.LU R2, [R1+0x788] ;  /* 0x0007880001027983 */ /* 0x0109620000300800 */
        /* <DEDUP_REMOVED lines=11> */
[----:B------:R-:W0:Y:S01]  /*1bed0*/  LDCU.64 UR34, c[0x0][0x3b8] ;  /* 0x00007700ff2277ac */ /* 0x000e220008000a00 */
[C---:B------:R-:W-:Y:S02]  /*1bee0*/  IMAD R11, R0.reuse, 0x10, R252 ;  /* 0x00000010000b7824 */ /* 0x040fe400078e02fc */
[----:B------:R-:W-:-:S03]  /*1bef0*/  IMAD R8, R0, UR44, RZ ;  /* 0x0000002c00087c24 */ /* 0x000fc6000f8e02ff */
[----:B------:R-:W-:Y:S02]  /*1bf00*/  SHF.R.S32.HI R10, RZ, 0x1f, R11 ;  /* 0x0000001fff0a7819 */ /* 0x000fe4000001140b */
[----:B------:R-:W-:-:S04]  /*1bf10*/  IADD3 R9, P2, PT, R8, R11, RZ ;  /* 0x0000000b08097210 */ /* 0x000fc80007f5e0ff */
[----:B------:R-:W-:Y:S02]  /*1bf20*/  LEA.HI.X.SX32 R10, R8, R10, 0x1, P2 ;  /* 0x0000000a080a7211 */ /* 0x000fe400010f0eff */
[----:B0-----:R-:W-:-:S04]  /*1bf30*/  LEA R8, P2, R9, UR34, 0x2 ;  /* 0x0000002209087c11 */ /* 0x001fc8000f8410ff */
[----:B------:R-:W-:-:S06]  /*1bf40*/  LEA.HI.X R9, R9, UR35, R10, 0x2, P2 ;  /* 0x0000002309097c11 */ /* 0x000fcc00090f140a */
[----:B------:R-:W5:Y:S03]  /*1bf50*/  LDG.E.128 R8, desc[UR36][R8.64] ;  /* 0x0000002408087981 */ /* 0x000f66000c1e1d00 */
.L_x_2744:
[----:B------:R-:W-:Y:S05]  /*1bf60*/  BSYNC.RECONVERGENT B2 ;  /* 0x0000000000027941 */ /* 0x000fea0003800200 */
.L_x_2743:
[----:B------:R-:W-:Y:S04]  /*1bf70*/  BSSY.RECONVERGENT B2, `(.L_x_2745) ;  /* 0x0000017000027945 */ /* 0x000fe80003800200 */
[----:B------:R-:W-:Y:S05]  /*1bf80*/  @P1 BRA `(.L_x_2746) ;  /* 0x0000000000541947 */ /* 0x000fea0003800000 */
[----:B------:R-:W2:Y:S01]  /*1bf90*/  LDL R15, [R1+0x24] ;  /* 0x00002400010f7983 */ /* 0x000ea20000100800 */
[----:B------:R-:W-:Y:S01]  /*1bfa0*/  UMOV UR42, URZ ;  /* 0x000000ff002a7c82 */ /* 0x000fe20008000000 */
[----:B------:R-:W-:Y:S01]  /*1bfb0*/  UMOV UR35, URZ ;  /* 0x000000ff00237c82 */ /* 0x000fe20008000000 */
[----:B------:R-:W-:Y:S01]  /*1bfc0*/  UMOV UR34, URZ ;  /* 0x000000ff00227c82 */ /* 0x000fe20008000000 */
[----:B------:R-:W-:Y:S02]  /*1bfd0*/  IMAD.U32 R14, RZ, RZ, UR35 ;  /* 0x00000023ff0e7e24 */ /* 0x000fe4000f8e00ff */
[----:B------:R-:W-:Y:S02]  /*1bfe0*/  IMAD.U32 R13, RZ, RZ, UR34 ;  /* 0x00000022ff0d7e24 */ /* 0x000fe4000f8e00ff */
[----:B--2---:R-:W-:Y:S02]  /*1bff0*/  IMAD.SHL.U32 R12, R15, 0x4, RZ ;  /* 0x000000040f0c7824 */ /* 0x004fe400078e00ff */
[----:B------:R-:W-:-:S03]  /*1c000*/  IMAD.U32 R15, RZ, RZ, UR42 ;  /* 0x0000002aff0f7e24 */ /* 0x000fc6000f8e00ff */
[----:B------:R-:W-:Y:S01]  /*1c010*/  ISETP.GE.AND P2, PT, R12, R3, PT ;  /* 0x000000030c00720c */ /* 0x000fe20003f46270 */
[----:B------:R2:W-:Y:S02]  /*1c020*/  STL [R1+0x20], R12 ;  /* 0x0000200c01007387 */ /* 0x0005e40000100800 */
[----:B--2---:R-:W-:-:S10]  /*1c030*/  IMAD.U32 R12, RZ, RZ, UR42 ;  /* 0x0000002aff0c7e24 */ /* 0x004fd4000f8e00ff */
[----:B------:R-:W-:Y:S05]  /*1c040*/  @P2 BRA `(.L_x_2746) ;  /* 0x0000000000242947 */ /* 0x000fea0003800000 */
[----:B------:R-:W2:Y:S01]  /*1c050*/  LDL.LU R15, [R1+0x20] ;  /* 0x00002000010f7983 */ /* 0x000ea20000300800 */
[----:B------:R-:W0:Y:S01]  /*1c060*/  LDCU.64 UR34, c[0x0][0x3b8] ;  /* 0x00007700ff2277ac */ /* 0x000e220008000a00 */
[----:B------:R-:W-:Y:S01]  /*1c070*/  IMAD R12, R0, UR44, RZ ;  /* 0x0000002c000c7c24 */ /* 0x000fe2000f8e02ff */
[----:B--2---:R-:W-:-:S04]  /*1c080*/  SHF.R.S32.HI R14, RZ, 0x1f, R15 ;  /* 0x0000001fff0e7819 */ /* 0x004fc8000001140f */
[----:B------:R-:W-:-:S04]  /*1c090*/  IADD3 R13, P2, PT, R12, R15, RZ ;  /* 0x0000000f0c0d7210 */ /* 0x000fc80007f5e0ff */
[----:B------:R-:W-:Y:S02]  /*1c0a0*/  LEA.HI.X.SX32 R14, R12, R14, 0x1, P2 ;  /* 0x0000000e0c0e7211 */ /* 0x000fe400010f0eff */
[----:B0-----:R-:W-:-:S04]  /*1c0b0*/  LEA R12, P2, R13, UR34, 0x2 ;  /* 0x000000220d0c7c11 */ /* 0x001fc8000f8410ff */
[----:B------:R-:W-:-:S06]  /*1c0c0*/  LEA.HI.X R13, R13, UR35, R14, 0x2, P2 ;  /* 0x000000230d0d7c11 */ /* 0x000fcc00090f140e */
[----:B------:R-:W5:Y:S03]  /*1c0d0*/  LDG.E.128 R12, desc[UR36][R12.64] ;  /* 0x000000240c0c7981 */ /* 0x000f66000c1e1d00 */
.L_x_2746:
[----:B------:R-:W-:Y:S05]  /*1c0e0*/  BSYNC.RECONVERGENT B2 ;  /* 0x0000000000027941 */ /* 0x000fea0003800200 */
.L_x_2745:
[----:B-----5:R0:W-:Y:S04]  /*1c0f0*/  STL [R1+0x788], R2 ;  /* 0x0007880201007387 */ /* 0x0201e80000100800 */
[----:B0-----:R-:W2:Y:S01]  /*1c100*/  LDL.LU R2, [R1+0x24] ;  /* 0x0000240001027983 */ /* 0x001ea20000300800 */
[----:B------:R-:W-:Y:S01]  /*1c110*/  BSSY.RECONVERGENT B2, `(.L_x_2747) ;  /* 0x000001a000027945 */ /* 0x000fe20003800200 */
[----:B--2---:R-:W-:-:S05]  /*1c120*/  IADD3 R2, PT, PT, R2, R0, RZ ;  /* 0x0000000002027210 */ /* 0x004fca0007ffe0ff */
[----:B------:R0:W-:Y:S04]  /*1c130*/  STL [R1+0x20], R2 ;  /* 0x0000200201007387 */ /* 0x0001e80000100800 */
[----:B0-----:R0:W5:Y:S01]  /*1c140*/  LDL.LU R2, [R1+0x788] ;  /* 0x0007880001027983 */ /* 0x0011620000300800 */
        /* <DEDUP_REMOVED lines=22> */
.L_x_2748:
[----:B------:R-:W-:Y:S05]  /*1c2b0*/  BSYNC.RECONVERGENT B2 ;  /* 0x0000000000027941 */ /* 0x000fea0003800200 */
.L_x_2747:
[----:B-----5:R2:W-:Y:S04]  /*1c2c0*/  STL [R1+0x788], R2 ;  /* 0x0007880201007387 */ /* 0x0205e80000100800 */
[----:B--2---:R-:W2:Y:S01]  /*1c2d0*/  LDL.LU R2, [R1+0x20] ;  /* 0x0000200001027983 */ /* 0x004ea20000300800 */
[----:B------:R-:W-:Y:S01]  /*1c2e0*/  BSSY.RECONVERGENT B2, `(.L_x_2749) ;  /* 0x000001a000027945 */ /* 0x000fe20003800200 */
[----:B--2---:R-:W-:-:S05]  /*1c2f0*/  IMAD.IADD R2, R2, 0x1, R0 ;  /* 0x0000000102027824 */ /* 0x004fca00078e0200 */
[----:B------:R2:W-:Y:S04]  /*1c300*/  STL [R1+0x20], R2 ;  /* 0x0000200201007387 */ /* 0x0005e80000100800 */
[----:B--2---:R2:W5:Y:S01]  /*1c310*/  LDL.LU R2, [R1+0x788] ;  /* 0x0007880001027983 */ /* 0x0045620000300800 */
[----:B------:R-:W-:Y:S05]  /*1c320*/  @P1 BRA `(.L_x_2750) ;  /* 0x0000000000541947 */ /* 0x000fea0003800000 */
[----:B------:R-:W3:Y:S01]  /*1c330*/  LDL R23, [R1+0x20] ;  /* 0x0000200001177983 */ /* 0x000ee20000100800 */
[----:B------:R-:W-:Y:S01]  /*1c340*/  UMOV UR42, URZ ;  /* 0x000000ff002a7c82 */ /* 0x000fe20008000000 */
[----:B------:R-:W-:Y:S01]  /*1c350*/  UMOV UR35, URZ ;  /* 0x000000ff00237c82 */ /* 0x000fe20008000000 */
[----:B------:R-:W-:Y:S01]  /*1c360*/  UMOV UR34, URZ ;  /* 0x000000ff00227c82 */ /* 0x000fe20008000000 */
[----:B------:R-:W-:Y:S02]  /*1c370*/  IMAD.U32 R22, RZ, RZ, UR35 ;  /* 0x00000023ff167e24 */ /* 0x000fe4000f8e00ff */
[----:B------:R-:W-:Y:S01]  /*1c380*/  IMAD.U32 R21, RZ, RZ, UR34 ;  /* 0x00000022ff157e24 */ /* 0x000fe2000f8e00ff */
[----:B---3--:R-:W-:Y:S01]  /*1c390*/  SHF.L.U32 R20, R23, 0x2, RZ ;  /* 0x0000000217147819 */ /* 0x008fe200000006ff */
[----:B------:R-:W-:-:S03]  /*1c3a0*/  IMAD.U32 R23, RZ, RZ, UR42 ;  /* 0x0000002aff177e24 */ /* 0x000fc6000f8e00ff */
[----:B------:R-:W-:Y:S01]  /*1c3b0*/  ISETP.GE.AND P2, PT, R20, R3, PT ;  /* 0x000000031400720c */ /* 0x000fe20003f46270 */
[----:B------:R3:W-:Y:S02]  /*1c3c0*/  STL [R1+0x24], R20 ;  /* 0x0000241401007387 */ /* 0x0007e40000100800 */
[----:B---3--:R-:W-:-:S10]  /*1c3d0*/  IMAD.U32 R20, RZ, RZ, UR42 ;  /* 0x0000002aff147e24 */ /* 0x008fd4000f8e00ff */
[----:B------:R-:W-:Y:S05]  /*1c3e0*/  @P2 BRA `(.L_x_2750) ;  /* 0x0000000000242947 */ /* 0x000fea0003800000 */
[----:B------:R-:W3:Y:S01]  /*1c3f0*/  LDL.LU R23, [R1+0x24] ;  /* 0x0000240001177983 */ /* 0x000ee20000300800 */
[----:B------:R-:W0:Y:S01]  /*1c400*/  LDCU.64 UR34, c[0x0][0x3b8] ;  /* 0x00007700ff2277ac */ /* 0x000e220008000a00 */
[----:B------:R-:W-:Y:S01]  /*1c410*/  IMAD R20, R0, UR44, RZ ;  /* 0x0000002c00147c24 */ /* 0x000fe2000f8e02ff */
[----:B---3--:R-:W-:-:S04]  /*1c420*/  SHF.R.S32.HI R22, RZ, 0x1f, R23 ;  /* 0x0000001fff167819 */ /* 0x008fc80000011417 */
[----:B------:R-:W-:-:S04]  /*1c430*/  IADD3 R21, P2, PT, R20, R23, RZ ;  /* 0x0000001714157210 */ /* 0x000fc80007f5e0ff */
[----:B------:R-:W-:Y:S02]  /*1c440*/  LEA.HI.X.SX32 R22, R20, R22, 0x1, P2 ;  /* 0x0000001614167211 */ /* 0x000fe400010f0eff */
[----:B0-----:R-:W-:-:S04]  /*1c450*/  LEA R20, P2, R21, UR34, 0x2 ;  /* 0x0000002215147c11 */ /* 0x001fc8000f8410ff */
[----:B------:R-:W-:-:S06]  /*1c460*/  LEA.HI.X R21, R21, UR35, R22, 0x2, P2 ;  /* 0x0000002315157c11 */ /* 0x000fcc00090f1416 */
[----:B------:R-:W5:Y:S03]  /*1c470*/  LDG.E.128 R20, desc[UR36][R20.64] ;  /* 0x0000002414147981 */ /* 0x000f66000c1e1d00 */
.L_x_2750:
[----:B------:R-:W-:Y:S05]  /*1c480*/  BSYNC.RECONVERGENT B2 ;  /* 0x0000000000027941 */ /* 0x000fea0003800200 */
.L_x_2749:
[----:B-----5:R0:W-:Y:S04]  /*1c490*/  STL [R1+0x788], R2 ;  /* 0x0007880201007387 */ /* 0x0201e80000100800 */
[----:B0-----:R-:W2:Y:S01]  /*1c4a0*/  LDL.LU R2, [R1+0x20] ;  /* 0x0000200001027983 */ /* 0x001ea20000300800 */
[----:B------:R-:W-:Y:S01]  /*1c4b0*/  BSSY.RECONVERGENT B2, `(.L_x_2751) ;  /* 0x0000018000027945 */ /* 0x000fe20003800200 */
[----:B--2---:R-:W-:-:S05]  /*1c4c0*/  IMAD R2, R0, 0x2, R2 ;  /* 0x0000000200027824 */ /* 0x004fca00078e0202 */
[----:B------:R0:W-:Y:S04]  /*1c4d0*/  STL [R1+0x24], R2 ;  /* 0x0000240201007387 */ /* 0x0001e80000100800 */
[----:B0-----:R0:W5:Y:S01]  /*1c4e0*/  LDL.LU R2, [R1+0x788] ;  /* 0x0007880001027983 */ /* 0x0011620000300800 */
[----:B------:R-:W-:Y:S05]  /*1c4f0*/  @P1 BRA `(.L_x_2752) ;  /* 0x00000000004c1947 */ /* 0x000fea0003800000 */
[----:B------:R-:W-:Y:S01]  /*1c500*/  IMAD R24, R0, 0x20, R252 ;  /* 0x0000002000187824 */ /* 0x000fe200078e02fc */
        /* <DEDUP_REMOVED lines=9> */
[----:B------:R-:W2:Y:S01]  /*1c5a0*/  LDCU.64 UR34, c[0x0][0x3b8] ;  /* 0x00007700ff2277ac */ /* 0x000ea20008000a00 */
[C---:B------:R-:W-:Y:S02]  /*1c5b0*/  IMAD R27, R0.reuse, 0x20, R252 ;  /* 0x00000020001b7824 */ /* 0x040fe400078e02fc */
[----:B------:R-:W-:-:S03]  /*1c5c0*/  IMAD R24, R0, UR44, RZ ;  /* 0x0000002c00187c24 */ /* 0x000fc6000f8e02ff */
[----:B------:R-:W-:Y:S02]  /*1c5d0*/  SHF.R.S32.HI R26, RZ, 0x1f, R27 ;  /* 0x0000001fff1a7819 */ /* 0x000fe4000001141b */
[----:B------:R-:W-:-:S04]  /*1c5e0*/  IADD3 R25, P2, PT, R24, R27, RZ ;  /* 0x0000001b18197210 */ /* 0x000fc80007f5e0ff */
[----:B------:R-:W-:Y:S02]  /*1c5f0*/  LEA.HI.X.SX32 R26, R24, R26, 0x1, P2 ;  /* 0x0000001a181a7211 */ /* 0x000fe400010f0eff */
[----:B--2---:R-:W-:-:S04]  /*1c600*/  LEA R24, P2, R25, UR34, 0x2 ;  /* 0x0000002219187c11 */ /* 0x004fc8000f8410ff */
[----:B------:R-:W-:-:S06]  /*1c610*/  LEA.HI.X R25, R25, UR35, R26, 0x2, P2 ;  /* 0x0000002319197c11 */ /* 0x000fcc00090f141a */
[----:B------:R-:W5:Y:S03]  /*1c620*/  LDG.E.128 R24, desc[UR36][R24.64] ;  /* 0x0000002418187981 */ /* 0x000f66000c1e1d00 */
.L_x_2752:
[----:B------:R-:W-:Y:S05]  /*1c630*/  BSYNC.RECONVERGENT B2 ;  /* 0x0000000000027941 */ /* 0x000fea0003800200 */
.L_x_2751:
[----:B------:R-:W-:Y:S04]  /*1c640*/  BSSY.RECONVERGENT B2, `(.L_x_2753) ;  /* 0x0000017000027945 */ /* 0x000fe80003800200 */
[----:B------:R-:W-:Y:S05]  /*1c650*/  @P1 BRA `(.L_x_2754) ;  /* 0x0000000000541947 */ /* 0x000fea0003800000 */
[----:B------:R-:W2:Y:S01]  /*1c660*/  LDL R31, [R1+0x24] ;  /* 0x00002400011f7983 */ /* 0x000ea20000100800 */
[----:B------:R-:W-:Y:S01]  /*1c670*/  UMOV UR42, URZ ;  /* 0x000000ff002a7c82 */ /* 0x000fe20008000000 */
[----:B------:R-:W-:Y:S01]  /*1c680*/  UMOV UR35, URZ ;  /* 0x000000ff00237c82 */ /* 0x000fe20008000000 */
[----:B------:R-:W-:Y:S01]  /*1c690*/  UMOV UR34, URZ ;  /* 0x000000ff00227c82 */ /* 0x000fe20008000000 */
[----:B------:R-:W-:Y:S01]  /*1c6a0*/  MOV R30, UR35 ;  /* 0x00000023001e7c02 */ /* 0x000fe20008000f00 */
        /* <DEDUP_REMOVED lines=16> */
.L_x_2754:
[----:B------:R-:W-:Y:S05]  /*1c7b0*/  BSYNC.RECONVERGENT B2 ;  /* 0x0000000000027941 */ /* 0x000fea0003800200 */
.L_x_2753:
        /* <DEDUP_REMOVED lines=11> */
[----:B------:R-:W-:Y:S01]  /*1c870*/  IMAD.U32 R34, RZ, RZ, UR35 ;  /* 0x00000023ff227e24 */ /* 0x000fe2000f8e00ff */
[----:B------:R-:W-:Y:S01]  /*1c880*/  MOV R33, UR34 ;  /* 0x0000002200217c02 */ /* 0x000fe20008000f00 */
[----:B---3--:R-:W-:Y:S02]  /*1c890*/  IMAD.SHL.U32 R32, R35, 0x4, RZ ;  /* 0x0000000423207824 */ /* 0x008fe400078e00ff */
        /* <DEDUP_REMOVED lines=14> */
.L_x_2756:
[----:B------:R-:W-:Y:S05]  /*1c980*/  BSYNC.RECONVERGENT B2 ;  /* 0x0000000000027941 */ /* 0x000fea0003800200 */
.L_x_2755:
[----:B-----5:R0:W-:Y:S04]  /*1c990*/  STL [R1+0x788], R2 ;  /* 0x0007880201007387 */ /* 0x0201e80000100800 */
[----:B0-----:R-:W2:Y:S01]  /*1c9a0*/  LDL.LU R2, [R1+0x20] ;  /* 0x0000200001027983 */ /* 0x001ea20000300800 */
[----:B------:R-:W-:Y:S01]  /*1c9b0*/  BSSY.RECONVERGENT B2, `(.L_x_2757) ;  /* 0x000001a000027945 */ /* 0x000fe20003800200 */
[----:B--2---:R-:W-:-:S05]  /*1c9c0*/  IMAD.IADD R2, R2, 0x1, R0 ;  /* 0x0000000102027824 */ /* 0x004fca00078e0200 */
        /* <DEDUP_REMOVED lines=13> */
[----:B--2---:R-:W-:-:S10]  /*1caa0*/  MOV R36, UR42 ;  /* 0x0000002a00247c02 */ /* 0x004fd40008000f00 */
        /* <DEDUP_REMOVED lines=10> */
.L_x_2758:
[----:B------:R-:W-:Y:S05]  /*1cb50*/  BSYNC.RECONVERGENT B2 ;  /* 0x0000000000027941 */ /* 0x000fea0003800200 */
.L_x_2757:
        /* <DEDUP_REMOVED lines=12> */
[----:B------:R-:W-:Y:S02]  /*1cc20*/  IMAD.U32 R41, RZ, RZ, UR34 ;  /* 0x00000022ff297e24 */ /* 0x000fe4000f8e00ff */
        /* <DEDUP_REMOVED lines=15> */
.L_x_2760:
[----:B------:R-:W-:Y:S05]  /*1cd20*/  BSYNC.RECONVERGENT B2 ;  /* 0x0000000000027941 */ /* 0x000fea0003800200 */
.L_x_2759:
        /* <DEDUP_REMOVED lines=28> */
.L_x_2762:
[----:B------:R-:W-:Y:S05]  /*1cef0*/  BSYNC.RECONVERGENT B2 ;  /* 0x0000000000027941 */ /* 0x000fea0003800200 */
.L_x_2761:
        /* <DEDUP_REMOVED lines=28> */
.L_x_2764:
[----:B------:R-:W-:Y:S05]  /*1d0c0*/  BSYNC.RECONVERGENT B2 ;  /* 0x0000000000027941 */ /* 0x000fea0003800200 */
.L_x_2763:
        /* <DEDUP_REMOVED lines=13> */
[----:B--2---:R-:W-:Y:S01]  /*1d1a0*/  IMAD.SHL.U32 R52, R55, 0x4, RZ ;  /* 0x0000000437347824 */ /* 0x004fe200078e00ff */
[----:B------:R-:W-:-:S04]  /*1d1b0*/  MOV R55, UR42 ;  /* 0x0000002a00377c02 */ /* 0x000fc80008000f00 */
        /* <DEDUP_REMOVED lines=13> */
.L_x_2766:
[----:B------:R-:W-:Y:S05]  /*1d290*/  BSYNC.RECONVERGENT B2 ;  /* 0x0000000000027941 */ /* 0x000fea0003800200 */
.L_x_2765:
        /* <DEDUP_REMOVED lines=21> */
.L_x_2768:
[----:B------:R-:W-:Y:S05]  /*1d3f0*/  BSYNC.RECONVERGENT B2 ;  /* 0x0000000000027941 */ /* 0x000fea0003800200 */
.L_x_2767:
[----:B-----5:R2:W-:Y:S04]  /*1d400*/  STL [R1+0x788], R2 ;  /* 0x0007880201007387 */ /* 0x0205e80000100800 */
[----:B--2---:R-:W2:Y:S01]  /*1d410*/  LDL.LU R2, [R1+0x24] ;  /* 0x0000240001027983 */ /* 0x004ea20000300800 */
[----:B------:R-:W-:Y:S01]  /*1d420*/  BSSY.RECONVERGENT B2, `(.L_x_2769) ;  /* 0x000001b000027945 */ /* 0x000fe20003800200 */
[C---:B------:R-:W-:Y:S02]  /*1d430*/  IMAD R252, R0.reuse, 0x80, R252 ;  /* 0x0000008000fc7824 */ /* 0x040fe400078e02fc */
[----:B--2---:R-:W-:-:S05]  /*1d440*/  IMAD R2, R0, 0x2, R2 ;  /* 0x0000000200027824 */ /* 0x004fca00078e0202 */
[----:B------:R2:W-:Y:S04]  /*1d450*/  STL [R1+0x20], R2 ;  /* 0x0000200201007387 */ /* 0x0005e80000100800 */
[----:B--2---:R2:W5:Y:S01]  /*1d460*/  LDL.LU R2, [R1+0x788] ;  /* 0x0007880001027983 */ /* 0x0045620000300800 */
[----:B------:R-:W-:Y:S05]  /*1d470*/  @P1 BRA `(.L_x_2770) ;  /* 0x0000000000541947 */ /* 0x000fea0003800000 */
[----:B------:R-:W3:Y:S01]  /*1d480*/  LDL R63, [R1+0x20] ;  /* 0x00002000013f7983 */ /* 0x000ee20000100800 */
[----:B------:R-:W-:Y:S01]  /*1d490*/  UMOV UR42, URZ ;  /* 0x000000ff002a7c82 */ /* 0x000fe20008000000 */
[----:B------:R-:W-:Y:S01]  /*1d4a0*/  UMOV UR35, URZ ;  /* 0x000000ff00237c82 */ /* 0x000fe20008000000 */
[----:B------:R-:W-:Y:S01]  /*1d4b0*/  UMOV UR34, URZ ;  /* 0x000000ff00227c82 */ /* 0x000fe20008000000 */
[----:B------:R-:W-:Y:S01]  /*1d4c0*/  MOV R62, UR35 ;  /* 0x00000023003e7c02 */ /* 0x000fe20008000f00 */
        /* <DEDUP_REMOVED lines=16> */
.L_x_2770:
[----:B------:R-:W-:Y:S05]  /*1d5d0*/  BSYNC.RECONVERGENT B2 ;  /* 0x0000000000027941 */ /* 0x000fea0003800200 */
.L_x_2769:
        /* <DEDUP_REMOVED lines=11> */
[----:B------:R-:W-:Y:S01]  /*1d690*/  IMAD.U32 R66, RZ, RZ, UR35 ;  /* 0x00000023ff427e24 */ /* 0x000fe2000f8e00ff */
[----:B------:R-:W-:Y:S01]  /*1d6a0*/  MOV R65, UR34 ;  /* 0x0000002200417c02 */ /* 0x000fe20008000f00 */
        /* <DEDUP_REMOVED lines=15> */
.L_x_2772:
[----:B------:R-:W-:Y:S05]  /*1d7a0*/  BSYNC.RECONVERGENT B2 ;  /* 0x0000000000027941 */ /* 0x000fea0003800200 */
.L_x_2771:
        /* <DEDUP_REMOVED lines=17> */
[----:B---3--:R-:W-:-:S10]  /*1d8c0*/  MOV R68, UR42 ;  /* 0x0000002a00447c02 */ /* 0x008fd40008000f00 */
        /* <DEDUP_REMOVED lines=10> */
.L_x_2774:
[----:B------:R-:W-:Y:S05]  /*1d970*/  BSYNC.RECONVERGENT B2 ;  /* 0x0000000000027941 */ /* 0x000fea0003800200 */
.L_x_2773:
        /* <DEDUP_REMOVED lines=28> */
.L_x_2776:
[----:B------:R-:W-:Y:S05]  /*1db40*/  BSYNC.RECONVERGENT B2 ;  /* 0x0000000000027941 */ /* 0x000fea0003800200 */
.L_x_2775:
[----:B-----5:R2:W-:Y:S04]  /*1db50*/  STL [R1+0x788], R2 ;  /* 0x0007880201007387 */ /* 0x0205e80000100800 */
[----:B--2---:R-:W2:Y:S01]  /*1db60*/  LDL.LU R2, [R1+0x20] ;  /* 0x0000200001027983 */ /* 0x004ea20000300800 */
[----:B------:R-:W-:Y:S01]  /*1db70*/  BSSY.RECONVERGENT B2, `(.L_x_2777) ;  /* 0x000001a000027945 */ /* 0x000fe20003800200 */
[----:B--2---:R-:W-:-:S05]  /*1db80*/  IADD3 R2, PT, PT, R2, R0, RZ ;  /* 0x0000000002027210 */ /* 0x004fca0007ffe0ff */
        /* <DEDUP_REMOVED lines=24> */
.L_x_2778:
[----:B------:R-:W-:Y:S05]  /*1dd10*/  BSYNC.RECONVERGENT B2 ;  /* 0x0000000000027941 */ /* 0x000fea0003800200 */
.L_x_2777:
        /* <DEDUP_REMOVED lines=12> */
[----:B------:R-:W-:Y:S01]  /*1dde0*/  IMAD.U32 R81, RZ, RZ, UR34 ;  /* 0x00000022ff517e24 */ /* 0x000fe2000f8e00ff */
[----:B--2---:R-:W-:Y:S01]  /*1ddf0*/  SHF.L.U32 R80, R83, 0x2, RZ ;  /* 0x0000000253507819 */ /* 0x004fe200000006ff */
        /* <DEDUP_REMOVED lines=14> */
.L_x_2780:
[----:B------:R-:W-:Y:S05]  /*1dee0*/  BSYNC.RECONVERGENT B2 ;  /* 0x0000000000027941 */ /* 0x000fea0003800200 */
.L_x_2779:
        /* <DEDUP_REMOVED lines=13> */
[----:B---3--:R-:W-:Y:S01]  /*1dfc0*/  IMAD.SHL.U32 R84, R87, 0x4, RZ ;  /* 0x0000000457547824 */ /* 0x008fe200078e00ff */
[----:B------:R-:W-:-:S04]  /*1dfd0*/  MOV R87, UR42 ;  /* 0x0000002a00577c02 */ /* 0x000fc80008000f00 */
        /* <DEDUP_REMOVED lines=13> */
.L_x_2782:
[----:B------:R-:W-:Y:S05]  /*1e0b0*/  BSYNC.RECONVERGENT B2 ;  /* 0x0000000000027941 */ /* 0x000fea0003800200 */
.L_x_2781:
        /* <DEDUP_REMOVED lines=28> */
.L_x_2784:
[----:B------:R-:W-:Y:S05]  /*1e280*/  BSYNC.RECONVERGENT B2 ;  /* 0x0000000000027941 */ /* 0x000fea0003800200 */
.L_x_2783:
        /* <DEDUP_REMOVED lines=28> */
.L_x_2786:
[----:B------:R-:W-:Y:S05]  /*1e450*/  BSYNC.RECONVERGENT B2 ;  /* 0x0000000000027941 */ /* 0x000fea0003800200 */
.L_x_2785:
        /* <DEDUP_REMOVED lines=28> */
.L_x_2788:
[----:B------:R-:W-:Y:S05]  /*1e620*/  BSYNC.RECONVERGENT B2 ;  /* 0x0000000000027941 */ /* 0x000fea0003800200 */
.L_x_2787:
        /* <DEDUP_REMOVED lines=28> */
.L_x_2790:
[----:B------:R-:W-:Y:S05]  /*1e7f0*/  BSYNC.RECONVERGENT B2 ;  /* 0x0000000000027941 */ /* 0x000fea0003800200 */
.L_x_2789:
        /* <DEDUP_REMOVED lines=28> */
.L_x_2792:
[----:B------:R-:W-:Y:S05]  /*1e9c0*/  BSYNC.RECONVERGENT B2 ;  /* 0x0000000000027941 */ /* 0x000fea0003800200 */
.L_x_2791:
        /* <DEDUP_REMOVED lines=28> */
.L_x_2794:
[----:B------:R-:W-:Y:S05]  /*1eb90*/  BSYNC.RECONVERGENT B2 ;  /* 0x0000000000027941 */ /* 0x000fea0003800200 */
.L_x_2793:
        /* <DEDUP_REMOVED lines=28> */
.L_x_2796:
[----:B------:R-:W-:Y:S05]  /*1ed60*/  BSYNC.RECONVERGENT B2 ;  /* 0x0000000000027941 */ /* 0x000fea0003800200 */
.L_x_2795:
        /* <DEDUP_REMOVED lines=28> */
.L_x_2798:
[----:B------:R-:W-:Y:S05]  /*1ef30*/  BSYNC.RECONVERGENT B2 ;  /* 0x0000000000027941 */ /* 0x000fea0003800200 */
.L_x_2797:
[----:B------:R-:W-:Y:S04]  /*1ef40*/  BSSY.RECONVERGENT B2, `(.L_x_2799) ;  /* 0x0000013000027945 */ /* 0x000fe80003800200 */
[----:B------:R-:W-:Y:S05]  /*1ef50*/  @P1 BRA `(.L_x_2800) ;  /* 0x0000000000441947 */ /* 0x000fea0003800000 */
[----:B------:R-:W-:Y:S01]  /*1ef60*/  ISETP.GE.AND P2, PT, R252, R3, PT ;  /* 0x00000003fc00720c */ /* 0x000fe20003f46270 */
[----:B------:R-:W-:Y:S01]  /*1ef70*/  UMOV UR42, URZ ;  /* 0x000000ff002a7c82 */ /* 0x000fe20008000000 */
[----:B------:R-:W-:Y:S01]  /*1ef80*/  UMOV UR35, URZ ;  /* 0x000000ff00237c82 */ /* 0x000fe20008000000 */
[----:B------:R-:W-:Y:S01]  /*1ef90*/  UMOV UR34, URZ ;  /* 0x000000ff00227c82 */ /* 0x000fe20008000000 */
[----:B------:R-:W-:Y:S02]  /*1efa0*/  IMAD.U32 R123, RZ, RZ, UR42 ;  /* 0x0000002aff7b7e24 */ /* 0x000fe4000f8e00ff */
[----:B------:R-:W-:Y:S02]  /*1efb0*/  IMAD.U32 R122, RZ, RZ, UR35 ;  /* 0x00000023ff7a7e24 */ /* 0x000fe4000f8e00ff */
[----:B------:R-:W-:Y:S02]  /*1efc0*/  IMAD.U32 R121, RZ, RZ, UR34 ;  /* 0x00000022ff797e24 */ /* 0x000fe4000f8e00ff */
[----:B------:R-:W-:-:S03]  /*1efd0*/  IMAD.U32 R120, RZ, RZ, UR42 ;  /* 0x0000002aff787e24 */ /* 0x000fc6000f8e00ff */
[----:B------:R-:W-:Y:S05]  /*1efe0*/  @P2 BRA `(.L_x_2800) ;  /* 0x0000000000202947 */ /* 0x000fea0003800000 */
[----:B------:R-:W0:Y:S01]  /*1eff0*/  LDCU.64 UR34, c[0x0][0x3b8] ;  /* 0x00007700ff2277ac */ /* 0x000e220008000a00 */
[----:B------:R-:W-:Y:S01]  /*1f000*/  IMAD R120, R0, UR44, RZ ;  /* 0x0000002c00787c24 */ /* 0x000fe2000f8e02ff */
[----:B------:R-:W-:-:S04]  /*1f010*/  SHF.R.S32.HI R122, RZ, 0x1f, R252 ;  /* 0x0000001fff7a7819 */ /* 0x000fc800000114fc */
[----:B------:R-:W-:-:S04]  /*1f020*/  IADD3 R121, P2, PT, R120, R252, RZ ;  /* 0x000000fc78797210 */ /* 0x000fc80007f5e0ff */
[----:B------:R-:W-:Y:S02]  /*1f030*/  LEA.HI.X.SX32 R122, R120, R122, 0x1, P2 ;  /* 0x0000007a787a7211 */ /* 0x000fe400010f0eff */
[----:B0-----:R-:W-:-:S04]  /*1f040*/  LEA R120, P2, R121, UR34, 0x2 ;  /* 0x0000002279787c11 */ /* 0x001fc8000f8410ff */
[----:B------:R-:W-:-:S06]  /*1f050*/  LEA.HI.X R121, R121, UR35, R122, 0x2, P2 ;  /* 0x0000002379797c11 */ /* 0x000fcc00090f147a */
[----:B------:R-:W5:Y:S03]  /*1f060*/  LDG.E.128 R120, desc[UR36][R120.64] ;  /* 0x0000002478787981 */ /* 0x000f66000c1e1d00 */
.L_x_2800:
[----:B------:R-:W-:Y:S05]  /*1f070*/  BSYNC.RECONVERGENT B2 ;  /* 0x0000000000027941 */ /* 0x000fea0003800200 */
.L_x_2799:
[----:B------:R-:W2:Y:S01]  /*1f080*/  LDL.LU R252, [R1+0x20] ;  /* 0x0000200001fc7983 */ /* 0x000ea20000300800 */
[----:B------:R-:W-:Y:S01]  /*1f090*/  BSSY.RECONVERGENT B2, `(.L_x_2801) ;  /* 0x0000016000027945 */ /* 0x000fe20003800200 */
[----:B--2---:R-:W-:-:S03]  /*1f0a0*/  LEA R252, R0, R252, 0x1 ;  /* 0x000000fc00fc7211 */ /* 0x004fc600078e08ff */
        /* <DEDUP_REMOVED lines=11> */
[----:B------:R-:W2:Y:S01]  /*1f160*/  LDCU.64 UR34, c[0x0][0x3b8] ;  /* 0x00007700ff2277ac */ /* 0x000ea20008000a00 */
[----:B------:R-:W-:Y:S02]  /*1f170*/  IMAD.SHL.U32 R127, R252, 0x4, RZ ;  /* 0x00000004fc7f7824 */ /* 0x000fe400078e00ff */
[----:B------:R-:W-:-:S03]  /*1f180*/  IMAD R124, R0, UR44, RZ ;  /* 0x0000002c007c7c24 */ /* 0x000fc6000f8e02ff */
[----:B------:R-:W-:Y:S02]  /*1f190*/  SHF.R.S32.HI R126, RZ, 0x1f, R127 ;  /* 0x0000001fff7e7819 */ /* 0x000fe4000001147f */
[----:B------:R-:W-:-:S04]  /*1f1a0*/  IADD3 R125, P2, PT, R124, R127, RZ ;  /* 0x0000007f7c7d7210 */ /* 0x000fc80007f5e0ff */
[----:B------:R-:W-:Y:S02]  /*1f1b0*/  LEA.HI.X.SX32 R126, R124, R126, 0x1, P2 ;  /* 0x0000007e7c7e7211 */ /* 0x000fe400010f0eff */
[----:B--2---:R-:W-:-:S04]  /*1f1c0*/  LEA R124, P2, R125, UR34, 0x2 ;  /* 0x000000227d7c7c11 */ /* 0x004fc8000f8410ff */
[----:B------:R-:W-:-:S06]  /*1f1d0*/  LEA.HI.X R125, R125, UR35, R126, 0x2, P2 ;  /* 0x000000237d7d7c11 */ /* 0x000fcc00090f147e */
[----:B------:R-:W5:Y:S03]  /*1f1e0*/  LDG.E.128 R124, desc[UR36][R124.64] ;  /* 0x000000247c7c7981 */ /* 0x000f66000c1e1d00 */
.L_x_2802:
[----:B------:R-:W-:Y:S05]  /*1f1f0*/  BSYNC.RECONVERGENT B2 ;  /* 0x0000000000027941 */ /* 0x000fea0003800200 */
.L_x_2801:
        /* <DEDUP_REMOVED lines=14> */
[----:B------:R-:W-:Y:S01]  /*1f2e0*/  IMAD R128, R0, UR44, RZ ;  /* 0x0000002c00807c24 */ /* 0x000fe2000f8e02ff */
[----:B------:R-:W-:-:S04]  /*1f2f0*/  SHF.L.U32 R131, R252, 0x2, RZ ;  /* 0x00000002fc837819 */ /* 0x000fc800000006ff */
[----:B------:R-:W-:Y:S02]  /*1f300*/  SHF.R.S32.HI R130, RZ, 0x1f, R131 ;  /* 0x0000001fff827819 */ /* 0x000fe40000011483 */
[----:B------:R-:W-:-:S04]  /*1f310*/  IADD3 R129, P2, PT, R128, R131, RZ ;  /* 0x0000008380817210 */ /* 0x000fc80007f5e0ff */
[----:B------:R-:W-:Y:S02]  /*1f320*/  LEA.HI.X.SX32 R130, R128, R130, 0x1, P2 ;  /* 0x0000008280827211 */ /* 0x000fe400010f0eff */
[----:B--2---:R-:W-:-:S04]  /*1f330*/  LEA R128, P2, R129, UR34, 0x2 ;  /* 0x0000002281807c11 */ /* 0x004fc8000f8410ff */
[----:B------:R-:W-:-:S06]  /*1f340*/  LEA.HI.X R129, R129, UR35, R130, 0x2, P2 ;  /* 0x0000002381817c11 */ /* 0x000fcc00090f1482 */
[----:B------:R-:W5:Y:S03]  /*1f350*/  LDG.E.128 R128, desc[UR36][R128.64] ;  /* 0x0000002480807981 */ /* 0x000f66000c1e1d00 */
.L_x_2804:
[----:B------:R-:W-:Y:S05]  /*1f360*/  BSYNC.RECONVERGENT B2 ;  /* 0x0000000000027941 */ /* 0x000fea0003800200 */
.L_x_2803:
        /* <DEDUP_REMOVED lines=22> */
.L_x_2806:
[----:B------:R-:W-:Y:S05]  /*1f4d0*/  BSYNC.RECONVERGENT B2 ;  /* 0x0000000000027941 */ /* 0x000fea0003800200 */
.L_x_2805:
        /* <DEDUP_REMOVED lines=22> */
.L_x_2808:
[----:B------:R-:W-:Y:S05]  /*1f640*/  BSYNC.RECONVERGENT B2 ;  /* 0x0000000000027941 */ /* 0x000fea0003800200 */
.L_x_2807:
        /* <DEDUP_REMOVED lines=22> */
.L_x_2810:
[----:B------:R-:W-:Y:S05]  /*1f7b0*/  BSYNC.RECONVERGENT B2 ;  /* 0x0000000000027941 */ /* 0x000fea0003800200 */
.L_x_2809:
        /* <DEDUP_REMOVED lines=22> */
.L_x_2812:
[----:B------:R-:W-:Y:S05]  /*1f920*/  BSYNC.RECONVERGENT B2 ;  /* 0x0000000000027941 */ /* 0x000fea0003800200 */
.L_x_2811:
        /* <DEDUP_REMOVED lines=22> */
.L_x_2814:
[----:B------:R-:W-:Y:S05]  /*1fa90*/  BSYNC.RECONVERGENT B2 ;  /* 0x0000000000027941 */ /* 0x000fea0003800200 */
.L_x_2813:
        /* <DEDUP_REMOVED lines=22> */
.L_x_2816:
[----:B------:R-:W-:Y:S05]  /*1fc00*/  BSYNC.RECONVERGENT B2 ;  /* 0x0000000000027941 */ /* 0x000fea0003800200 */
.L_x_2815:
        /* <DEDUP_REMOVED lines=22> */
.L_x_2818:
[----:B------:R-:W-:Y:S05]  /*1fd70*/  BSYNC.RECONVERGENT B2 ;  /* 0x0000000000027941 */ /* 0x000fea0003800200 */
.L_x_2817:
        /* <DEDUP_REMOVED lines=22> */
.L_x_2820:
[----:B------:R-:W-:Y:S05]  /*1fee0*/  BSYNC.RECONVERGENT B2 ;  /* 0x0000000000027941 */ /* 0x000fea0003800200 */
.L_x_2819:
        /* <DEDUP_REMOVED lines=22> */
.L_x_2822:
[----:B------:R-:W-:Y:S05]  /*20050*/  BSYNC.RECONVERGENT B2 ;  /* 0x0000000000027941 */ /* 0x000fea0003800200 */
.L_x_2821:
        /* <DEDUP_REMOVED lines=22> */
.L_x_2824:
[----:B------:R-:W-:Y:S05]  /*201c0*/  BSYNC.RECONVERGENT B2 ;  /* 0x0000000000027941 */ /* 0x000fea0003800200 */
.L_x_2823:
        /* <DEDUP_REMOVED lines=22> */
.L_x_2826:
[----:B------:R-:W-:Y:S05]  /*20330*/  BSYNC.RECONVERGENT B2 ;  /* 0x0000000000027941 */ /* 0x000fea0003800200 */
.L_x_2825:
        /* <DEDUP_REMOVED lines=22> */
.L_x_2828:
[----:B------:R-:W-:Y:S05]  /*204a0*/  BSYNC.RECONVERGENT B2 ;  /* 0x0000000000027941 */ /* 0x000fea0003800200 */
.L_x_2827:
        /* <DEDUP_REMOVED lines=22> */
.L_x_2830:
[----:B------:R-:W-:Y:S05]  /*20610*/  BSYNC.RECONVERGENT B2 ;  /* 0x0000000000027941 */ /* 0x000fea0003800200 */
.L_x_2829:
        /* <DEDUP_REMOVED lines=22> */
.L_x_2832:
[----:B------:R-:W-:Y:S05]  /*20780*/  BSYNC.RECONVERGENT B2 ;  /* 0x0000000000027941 */ /* 0x000fea0003800200 */
.L_x_2831:
        /* <DEDUP_REMOVED lines=22> */
.L_x_2834:
[----:B------:R-:W-:Y:S05]  /*208f0*/  BSYNC.RECONVERGENT B2 ;  /* 0x0000000000027941 */ /* 0x000fea0003800200 */
.L_x_2833:
        /* <DEDUP_REMOVED lines=22> */
.L_x_2836:
[----:B------:R-:W-:Y:S05]  /*20a60*/  BSYNC.RECONVERGENT B2 ;  /* 0x0000000000027941 */ /* 0x000fea0003800200 */
.L_x_2835:
        /* <DEDUP_REMOVED lines=22> */
.L_x_2838:
[----:B------:R-:W-:Y:S05]  /*20bd0*/  BSYNC.RECONVERGENT B2 ;  /* 0x0000000000027941 */ /* 0x000fea0003800200 */
.L_x_2837:
        /* <DEDUP_REMOVED lines=22> */
.L_x_2840:
[----:B------:R-:W-:Y:S05]  /*20d40*/  BSYNC.RECONVERGENT B2 ;  /* 0x0000000000027941 */ /* 0x000fea0003800200 */
.L_x_2839:
        /* <DEDUP_REMOVED lines=22> */
.L_x_2842:
[----:B------:R-:W-:Y:S05]  /*20eb0*/  BSYNC.RECONVERGENT B2 ;  /* 0x0000000000027941 */ /* 0x000fea0003800200 */
.L_x_2841:
        /* <DEDUP_REMOVED lines=22> */
.L_x_2844:
[----:B------:R-:W-:Y:S05]  /*21020*/  BSYNC.RECONVERGENT B2 ;  /* 0x0000000000027941 */ /* 0x000fea0003800200 */
.L_x_2843:
        /* <DEDUP_REMOVED lines=22> */
.L_x_2846:
[----:B------:R-:W-:Y:S05]  /*21190*/  BSYNC.RECONVERGENT B2 ;  /* 0x0000000000027941 */ /* 0x000fea0003800200 */
.L_x_2845:
        /* <DEDUP_REMOVED lines=22> */
.L_x_2848:
[----:B------:R-:W-:Y:S05]  /*21300*/  BSYNC.RECONVERGENT B2 ;  /* 0x0000000000027941 */ /* 0x000fea0003800200 */
.L_x_2847:
        /* <DEDUP_REMOVED lines=22> */
.L_x_2850:
[----:B------:R-:W-:Y:S05]  /*21470*/  BSYNC.RECONVERGENT B2 ;  /* 0x0000000000027941 */ /* 0x000fea0003800200 */
.L_x_2849:
        /* <DEDUP_REMOVED lines=22> */
.L_x_2852:
[----:B------:R-:W-:Y:S05]  /*215e0*/  BSYNC.RECONVERGENT B2 ;  /* 0x0000000000027941 */ /* 0x000fea0003800200 */
.L_x_2851:
        /* <DEDUP_REMOVED lines=22> */
.L_x_2854:
[----:B------:R-:W-:Y:S05]  /*21750*/  BSYNC.RECONVERGENT B2 ;  /* 0x0000000000027941 */ /* 0x000fea0003800200 */
.L_x_2853:
        /* <DEDUP_REMOVED lines=22> */
.L_x_2856:
[----:B------:R-:W-:Y:S05]  /*218c0*/  BSYNC.RECONVERGENT B2 ;  /* 0x0000000000027941 */ /* 0x000fea0003800200 */
.L_x_2855:
        /* <DEDUP_REMOVED lines=22> */
.L_x_2858:
[----:B------:R-:W-:Y:S05]  /*21a30*/  BSYNC.RECONVERGENT B2 ;  /* 0x0000000000027941 */ /* 0x000fea0003800200 */
.L_x_2857:
        /* <DEDUP_REMOVED lines=22> */
.L_x_2860:
[----:B------:R-:W-:Y:S05]  /*21ba0*/  BSYNC.RECONVERGENT B2 ;  /* 0x0000000000027941 */ /* 0x000fea0003800200 */
.L_x_2859:
[----:B------:R-:W-:Y:S05]  /*21bb0*/  @P1 BRA `(.L_x_2734) ;  /* 0x00000000004c1947 */ /* 0x000fea0003800000 */
[----:B------:R-:W-:Y:S01]  /*21bc0*/  IMAD.IADD R244, R252, 0x1, R0 ;  /* 0x00000001fcf47824 */ /* 0x000fe200078e0200 */
[----:B------:R-:W-:Y:S01]  /*21bd0*/  UMOV UR42, URZ ;  /* 0x000000ff002a7c82 */ /* 0x000fe20008000000 */
[----:B------:R-:W-:Y:S01]  /*21be0*/  UMOV UR35, URZ ;  /* 0x000000ff00237c82 */ /* 0x000fe20008000000 */
[----:B------:R-:W-:Y:S01]  /*21bf0*/  UMOV UR34, URZ ;  /* 0x000000ff00227c82 */ /* 0x000fe20008000000 */
[----:B------:R-:W-:Y:S01]  /*21c00*/  IMAD.U32 R247, RZ, RZ, UR42 ;  /* 0x0000002afff77e24 */ /* 0x000fe2000f8e00ff */
[----:B------:R-:W-:Y:S01]  /*21c10*/  SHF.L.U32 R252, R244, 0x2, RZ ;  /* 0x00000002f4fc7819 */ /* 0x000fe200000006ff */
[----:B------:R-:W-:Y:S02]  /*21c20*/  IMAD.U32 R246, RZ, RZ, UR35 ;  /* 0x00000023fff67e24 */ /* 0x000fe4000f8e00ff */
[----:B------:R-:W-:Y:S01]  /*21c30*/  IMAD.U32 R245, RZ, RZ, UR34 ;  /* 0x00000022fff57e24 */ /* 0x000fe2000f8e00ff */
[----:B------:R-:W-:Y:S01]  /*21c40*/  ISETP.GE.AND P2, PT, R252, R3, PT ;  /* 0x00000003fc00720c */ /* 0x000fe20003f46270 */
[----:B------:R-:W-:-:S12]  /*21c50*/  IMAD.U32 R244, RZ, RZ, UR42 ;  /* 0x0000002afff47e24 */ /* 0x000fd8000f8e00ff */
[----:B------:R-:W-:Y:S05]  /*21c60*/  @P2 BRA `(.L_x_2734) ;  /* 0x0000000000202947 */ /* 0x000fea0003800000 */
[----:B------:R-:W2:Y:S01]  /*21c70*/  LDCU.64 UR34, c[0x0][0x3b8] ;  /* 0x00007700ff2277ac */ /* 0x000ea20008000a00 */
[----:B------:R-:W-:Y:S01]  /*21c80*/  IMAD R3, R0, UR44, RZ ;  /* 0x0000002c00037c24 */ /* 0x000fe2000f8e02ff */
[----:B------:R-:W-:-:S04]  /*21c90*/  SHF.R.S32.HI R244, RZ, 0x1f, R252 ;  /* 0x0000001ffff47819 */ /* 0x000fc800000114fc */
[----:B------:R-:W-:-:S04]  /*21ca0*/  IADD3 R245, P2, PT, R3, R252, RZ ;  /* 0x000000fc03f57210 */ /* 0x000fc80007f5e0ff */
[----:B------:R-:W-:Y:S02]  /*21cb0*/  LEA.HI.X.SX32 R3, R3, R244, 0x1, P2 ;  /* 0x000000f403037211 */ /* 0x000fe400010f0eff */
[----:B--2---:R-:W-:-:S04]  /*21cc0*/  LEA R244, P2, R245, UR34, 0x2 ;  /* 0x00000022f5f47c11 */ /* 0x004fc8000f8410ff */
[----:B------:R-:W-:-:S06]  /*21cd0*/  LEA.HI.X R245, R245, UR35, R3, 0x2, P2 ;  /* 0x00000023f5f57c11 */ /* 0x000fcc00090f1403 */
[----:B------:R-:W5:Y:S03]  /*21ce0*/  LDG.E.128 R244, desc[UR36][R244.64] ;  /* 0x00000024f4f47981 */ /* 0x000f66000c1e1d00 */
.L_x_2734:
[----:B------:R-:W-:Y:S05]  /*21cf0*/  BSYNC.RECONVERGENT B0 ;  /* 0x0000000000007941 */ /* 0x000fea0003800200 */
.L_x_2606:
[----:B------:R-:W-:Y:S04]  /*21d00*/  BSSY.RECONVERGENT B0, `(.L_x_2861) ;  /* 0x0000236000007945 */ /* 0x000fe80003800200 */
[----:B------:R-:W-:Y:S05]  /*21d10*/  @P1 BRA `(.L_x_2862) ;  /* 0x0000002000d01947 */ /* 0x000fea0003800000 */
[----:B0-----:R-:W2:Y:S01]  /*21d20*/  LDL R252, [R1+0x740] ;  /* 0x0007400001fc7983 */ /* 0x001ea20000100800 */
[----:B------:R-:W0:Y:S03]  /*21d30*/  LDCU.64 UR34, c[0x0][0x448] ;  /* 0x00008900ff2277ac */ /* 0x000e260008000a00 */
[----:B-----5:R1:W-:Y:S01]  /*21d40*/  STL [R1+0x808], R191 ;  /* 0x000808bf01007387 */ /* 0x0203e20000100800 */
[----:B------:R-:W3:Y:S03]  /*21d50*/  LDCU.64 UR42, c[0x0][0x438] ;  /* 0x00008700ff2a77ac */ /* 0x000ee60008000a00 */
[----:B-1----:R-:W4:Y:S04]  /*21d60*/  LDL R191, [R1+0x734] ;  /* 0x0007340001bf7983 */ /* 0x002f280000100800 */
[----:B------:R1:W-:Y:S04]  /*21d70*/  STL [R1+0x804], R198 ;  /* 0x000804c601007387 */ /* 0x0003e80000100800 */
        /* <DEDUP_REMOVED lines=14> */
[----:B-1----:R-:W2:Y:S04]  /*21e60*/  LDL R207, [R1] ;  /* 0x0000000001cf7983 */ /* 0x002ea80000100800 */
[----:B------:R1:W-:Y:S04]  /*21e70*/  STL [R1+0x7e4], R214 ;  /* 0x0007e4d601007387 */ /* 0x0003e80000100800 */
[----:B-1----:R-:W4:Y:S01]  /*21e80*/  LDL R214, [R1+0x760] ;  /* 0x0007600001d67983 */ /* 0x002f220000100800 */
[----:B0-----:R-:W-:Y:S01]  /*21e90*/  ISETP.NE.U32.AND P1, PT, RZ, UR34, PT ;  /* 0x00000022ff007c0c */ /* 0x001fe2000bf25070 */
[----:B------:R-:W0:Y:S01]  /*21ea0*/  LDCU UR34, c[0x0][0x408] ;  /* 0x00008100ff2277ac */ /* 0x000e220008000800 */
[----:B---3--:R-:W-:Y:S01]  /*21eb0*/  ISETP.NE.U32.AND P2, PT, RZ, UR42, PT ;  /* 0x0000002aff007c0c */ /* 0x008fe2000bf45070 */
[----:B------:R-:W-:Y:S01]  /*21ec0*/  STL [R1+0x7e0], R211 ;  /* 0x0007e0d301007387 */ /* 0x000fe20000100800 */
[----:B------:R-:W-:-:S02]  /*21ed0*/  ISETP.NE.AND.EX P1, PT, RZ, UR35, PT, P1 ;  /* 0x00000023ff007c0c */ /* 0x000fc4000bf25310 */
[----:B------:R-:W-:Y:S01]  /*21ee0*/  ISETP.NE.AND.EX P2, PT, RZ, UR43, PT, P2 ;  /* 0x0000002bff007c0c */ /* 0x000fe2000bf45320 */
[----:B------:R-:W-:Y:S04]  /*21ef0*/  STL [R1+0x7dc], R218 ;  /* 0x0007dcda01007387 */ /* 0x000fe80000100800 */
[----:B------:R-:W-:Y:S04]  /*21f00*/  STL [R1+0x7d8], R215 ;  /* 0x0007d8d701007387 */ /* 0x000fe80000100800 */
[----:B------:R-:W-:Y:S02]  /*21f10*/  STL [R1+0x7d4], R222 ;  /* 0x0007d4de01007387 */ /* 0x000fe40000100800 */
[----:B------:R-:W1:Y:S02]  /*21f20*/  @P1 S2R R3, SR_CTAID.X ;  /* 0x0000000000031919 */ /* 0x000e640000002500 */
[----:B------:R3:W-:Y:S04]  /*21f30*/  STL [R1+0x7d0], R219 ;  /* 0x0007d0db01007387 */ /* 0x0007e80000100800 */
[----:B------:R-:W-:Y:S04]  /*21f40*/  STL [R1+0x7cc], R226 ;  /* 0x0007cce201007387 */ /* 0x000fe80000100800 */
[----:B------:R0:W-:Y:S01]  /*21f50*/  STL [R1+0x7c8], R223 ;  /* 0x0007c8df01007387 */ /* 0x0001e20000100800 */
[----:B---3--:R-:W4:Y:S03]  /*21f60*/  @P2 LDC.64 R218, c[0x0][0x438] ;  /* 0x00010e00ffda2b82 */ /* 0x008f260000000a00 */
[----:B------:R-:W-:Y:S04]  /*21f70*/  STL [R1+0x7c4], R230 ;  /* 0x0007c4e601007387 */ /* 0x000fe80000100800 */
[----:B------:R-:W-:Y:S01]  /*21f80*/  STL [R1+0x7c0], R227 ;  /* 0x0007c0e301007387 */ /* 0x000fe20000100800 */
[----:B0-----:R-:W1:Y:S03]  /*21f90*/  @P1 LDC.64 R222, c[0x0][0x448] ;  /* 0x00011200ffde1b82 */ /* 0x001e660000000a00 */
        /* <DEDUP_REMOVED lines=10> */
[----:B------:R0:W-:Y:S01]  /*22040*/  STL [R1+0x788], R0 ;  /* 0x0007880001007387 */ /* 0x0001e20000100800 */
[----:B-1----:R-:W-:-:S06]  /*22050*/  @P1 IMAD.WIDE.U32 R2, R3, 0x4, R222 ;  /* 0x0000000403021825 */ /* 0x002fcc00078e00de */
[----:B------:R1:W3:Y:S01]  /*22060*/  @P1 LDG.E R2, desc[UR36][R2.64] ;  /* 0x0000002402021981 */ /* 0x0002e2000c1e1900 */
[----:B----4-:R-:W-:-:S05]  /*22070*/  @P2 IMAD.WIDE R214, R214, 0x4, R218 ;  /* 0x00000004d6d62825 */ /* 0x010fca00078e02da */
[----:B0-----:R-:W4:Y:S01]  /*22080*/  @P2 LDG.E R0, desc[UR36][R214.64] ;  /* 0x00000024d6002981 */ /* 0x001f22000c1e1900 */
[----:B--2---:R-:W-:Y:S01]  /*22090*/  FMUL.FTZ R252, R252, R207 ;  /* 0x000000cffcfc7220 */ /* 0x004fe20000410000 */
[----:B-1----:R-:W-:-:S03]  /*220a0*/  FMUL.FTZ R3, R203, R210 ;  /* 0x000000d2cb037220 */ /* 0x002fc60000410000 */
[----:B------:R-:W-:Y:S01]  /*220b0*/  FFMA.FTZ R252, R199, R206, R252 ;  /* 0x000000cec7fc7223 */ /* 0x000fe200000100fc */
[----:B------:R-:W-:-:S03]  /*220c0*/  FFMA.FTZ R3, R195, R202, R3 ;  /* 0x000000cac3037223 */ /* 0x000fc60000010003 */
[----:B------:R-:W-:Y:S01]  /*220d0*/  FFMA.FTZ R252, R198, R248, R252 ;  /* 0x000000f8c6fc7223 */ /* 0x000fe200000100fc */
[----:B------:R-:W-:Y:S01]  /*220e0*/  FFMA.FTZ R3, R191, R249, R3 ;  /* 0x000000f9bf037223 */ /* 0x000fe20000010003 */
[----:B---3--:R0:W-:Y:S04]  /*220f0*/  STL [R1+0x790], R2 ;  /* 0x0007900201007387 */ /* 0x0081e80000100800 */
[----:B------:R-:W-:Y:S04]  /*22100*/  STL [R1+0x794], R248 ;  /* 0x000794f801007387 */ /* 0x000fe80000100800 */
[----:B------:R-:W2:Y:S04]  /*22110*/  LDL R246, [R1+0x724] ;  /* 0x0007240001f67983 */ /* 0x000ea80000100800 */
        /* <DEDUP_REMOVED lines=20> */
[----:B----4-:R1:W-:Y:S04]  /*22260*/  @P2 STL [R1+0x28], R0 ;  /* 0x0000280001002387 */ /* 0x0103e80000100800 */
        /* <DEDUP_REMOVED lines=8> */
[----:B-1----:R-:W4:Y:S04]  /*222f0*/  LDL R0, [R1+0x644] ;  /* 0x0006440001007983 */ /* 0x002f280000100800 */
[----:B------:R0:W-:Y:S04]  /*22300*/  STL [R1+0x798], R249 ;  /* 0x000798f901007387 */ /* 0x0001e80000100800 */
[----:B------:R-:W4:Y:S04]  /*22310*/  LDL R248, [R1+0x620] ;  /* 0x0006200001f87983 */ /* 0x000f280000100800 */
[----:B0-----:R-:W4:Y:S01]  /*22320*/  LDL R249, [R1+0x634] ;  /* 0x0006340001f97983 */ /* 0x001f220000100800 */
        /* <DEDUP_REMOVED lines=42> */
[----:B----4-:R-:W-:-:S03]  /*225d0*/  FFMA.FTZ R3, R206, R45, R3 ;  /* 0x0000002dce037223 */ /* 0x010fc60000010003 */
        /* <DEDUP_REMOVED lines=17> */
[----:B------:R-:W-:-:S04]  /*226f0*/  FFMA.FTZ R3, R249, R65, R3 ;  /* 0x00000041f9037223 */ /* 0x000fc80000010003 */
[----:B--2---:R-:W-:-:S04]  /*22700*/  FFMA.FTZ R3, R247, R69, R3 ;  /* 0x00000045f7037223 */ /* 0x004fc80000010003 */
[----:B---3--:R-:W-:-:S04]  /*22710*/  FFMA.FTZ R3, R243, R73, R3 ;  /* 0x00000049f3037223 */ /* 0x008fc80000010003 */
        /* <DEDUP_REMOVED lines=9> */
[----:B----4-:R-:W-:Y:S02]  /*227b0*/  FFMA.FTZ R252, R191, R64, R252 ;  /* 0x00000040bffc7223 */ /* 0x010fe400000100fc */
[----:B------:R-:W2:Y:S02]  /*227c0*/  LDL.LU R191, [R1+0x808] ;  /* 0x0008080001bf7983 */ /* 0x000ea40000300800 */
        /* <DEDUP_REMOVED lines=8> */
[----:B------:R-:W2:Y:S02]  /*22850*/  LDL R199, [R1+0x524] ;  /* 0x0005240001c77983 */ /* 0x000ea40000100800 */
[----:B------:R-:W-:-:S02]  /*22860*/  FFMA.FTZ R252, R238, R80, R252 ;  /* 0x00000050eefc7223 */ /* 0x000fc400000100fc */
[----:B------:R-:W3:Y:S02]  /*22870*/  LDL R195, [R1+0x534] ;  /* 0x0005340001c37983 */ /* 0x000ee40000100800 */
[----:B------:R-:W-:Y:S02]  /*22880*/  FFMA.FTZ R252, R234, R84, R252 ;  /* 0x00000054eafc7223 */ /* 0x000fe400000100fc */
[----:B------:R-:W4:Y:S02]  /*22890*/  LDL R243, [R1+0x4f0] ;  /* 0x0004f00001f37983 */ /* 0x000f240000100800 */
[----:B------:R-:W-:Y:S02]  /*228a0*/  FFMA.FTZ R252, R230, R88, R252 ;  /* 0x00000058e6fc7223 */ /* 0x000fe400000100fc */
[----:B------:R-:W4:Y:S02]  /*228b0*/  LDL R248, [R1+0x514] ;  /* 0x0005140001f87983 */ /* 0x000f240000100800 */
[----:B------:R-:W-:-:S02]  /*228c0*/  FFMA.FTZ R252, R226, R92, R252 ;  /* 0x0000005ce2fc7223 */ /* 0x000fc400000100fc */
[----:B------:R-:W4:Y:S02]  /*228d0*/  LDL R239, [R1+0x4e0] ;  /* 0x0004e00001ef7983 */ /* 0x000f240000100800 */
        /* <DEDUP_REMOVED lines=31> */
[----:B------:R-:W4:Y:S04]  /*22ad0*/  LDL R2, [R1+0x454] ;  /* 0x0004540001027983 */ /* 0x000f280000100800 */
[----:B------:R-:W4:Y:S01]  /*22ae0*/  LDL R0, [R1+0x770] ;  /* 0x0007700001007983 */ /* 0x000f220000100800 */
[----:B---3--:R-:W-:-:S04]  /*22af0*/  FFMA.FTZ R3, R195, R129, R3 ;  /* 0x00000081c3037223 */ /* 0x008fc80000010003 */
[----:B--2---:R-:W-:-:S04]  /*22b00*/  FFMA.FTZ R3, R199, R133, R3 ;  /* 0x00000085c7037223 */ /* 0x004fc80000010003 */
[----:B----4-:R-:W-:-:S04]  /*22b10*/  FFMA.FTZ R3, R248, R137, R3 ;  /* 0x00000089f8037223 */ /* 0x010fc80000010003 */
[----:B------:R-:W-:Y:S01]  /*22b20*/  FFMA.FTZ R3, R246, R141, R3 ;  /* 0x0000008df6037223 */ /* 0x000fe20000010003 */
[----:B------:R-:W-:-:S03]  /*22b30*/  FFMA.FTZ R252, R198, R128, R252 ;  /* 0x00000080c6fc7223 */ /* 0x000fc600000100fc */
[----:B------:R-:W-:Y:S01]  /*22b40*/  FFMA.FTZ R3, R242, R145, R3 ;  /* 0x00000091f2037223 */ /* 0x000fe20000010003 */
[----:B------:R-:W2:Y:S01]  /*22b50*/  LDL.LU R198, [R1+0x804] ;  /* 0x0008040001c67983 */ /* 0x000ea20000300800 */
[----:B------:R-:W-:Y:S02]  /*22b60*/  FFMA.FTZ R252, R202, R132, R252 ;  /* 0x00000084cafc7223 */ /* 0x000fe400000100fc */
[----:B------:R-:W-:Y:S01]  /*22b70*/  FFMA.FTZ R3, R238, R149, R3 ;  /* 0x00000095ee037223 */ /* 0x000fe20000010003 */
[----:B------:R-:W3:Y:S01]  /*22b80*/  LDL.LU R195, [R1+0x800] ;  /* 0x0008000001c37983 */ /* 0x000ee20000300800 */
[----:B------:R-:W-:Y:S02]  /*22b90*/  FFMA.FTZ R252, R249, R136, R252 ;  /* 0x00000088f9fc7223 */ /* 0x000fe400000100fc */
[----:B------:R-:W-:Y:S01]  /*22ba0*/  FFMA.FTZ R3, R234, R153, R3 ;  /* 0x00000099ea037223 */ /* 0x000fe20000010003 */
[----:B------:R-:W4:Y:S01]  /*22bb0*/  LDL.LU R202, [R1+0x7fc] ;  /* 0x0007fc0001ca7983 */ /* 0x000f220000300800 */
[----:B------:R-:W-:-:S03]  /*22bc0*/  FFMA.FTZ R252, R247, R140, R252 ;  /* 0x0000008cf7fc7223 */ /* 0x000fc600000100fc */
[----:B------:R-:W4:Y:S01]  /*22bd0*/  LDL.LU R199, [R1+0x7f8] ;  /* 0x0007f80001c77983 */ /* 0x000f220000300800 */
[----:B------:R-:W-:-:S04]  /*22be0*/  FFMA.FTZ R252, R243, R144, R252 ;  /* 0x00000090f3fc7223 */ /* 0x000fc800000100fc */
[----:B------:R-:W-:-:S04]  /*22bf0*/  FFMA.FTZ R252, R239, R148, R252 ;  /* 0x00000094effc7223 */ /* 0x000fc800000100fc */
[----:B------:R-:W-:-:S04]  /*22c00*/  FFMA.FTZ R252, R235, R152, R252 ;  /* 0x00000098ebfc7223 */ /* 0x000fc800000100fc */
[----:B------:R-:W-:-:S04]  /*22c10*/  FFMA.FTZ R252, R231, R156, R252 ;  /* 0x0000009ce7fc7223 */ /* 0x000fc800000100fc */
[----:B------:R-:W-:-:S04]  /*22c20*/  FFMA.FTZ R252, R227, R160, R252 ;  /* 0x000000a0e3fc7223 */ /* 0x000fc800000100fc */
[----:B------:R-:W-:Y:S01]  /*22c30*/  FFMA.FTZ R252, R223, R164, R252 ;  /* 0x000000a4dffc7223 */ /* 0x000fe200000100fc */
[----:B------:R-:W-:-:S03]  /*22c40*/  FFMA.FTZ R3, R230, R157, R3 ;  /* 0x0000009de6037223 */ /* 0x000fc60000010003 */
[----:B------:R-:W-:Y:S01]  /*22c50*/  FFMA.FTZ R252, R219, R168, R252 ;  /* 0x000000a8dbfc7223 */ /* 0x000fe200000100fc */
[----:B------:R-:W-:Y:S01]  /*22c60*/  FFMA.FTZ R3, R226, R161, R3 ;  /* 0x000000a1e2037223 */ /* 0x000fe20000010003 */
[----:B------:R-:W0:Y:S02]  /*22c70*/  LDC R219, c[0x0][0x430] ;  /* 0x00010c00ffdb7b82 */ /* 0x000e240000000800 */
[----:B------:R-:W-:Y:S02]  /*22c80*/  FFMA.FTZ R252, R215, R172, R252 ;  /* 0x000000acd7fc7223 */ /* 0x000fe400000100fc */
[----:B------:R-:W2:Y:S01]  /*22c90*/  LDL.LU R215, [R1+0x40] ;  /* 0x0000400001d77983 */ /* 0x000ea20000300800 */
[----:B------:R-:W-:Y:S01]  /*22ca0*/  FFMA.FTZ R3, R222, R165, R3 ;  /* 0x000000a5de037223 */ /* 0x000fe20000010003 */
[----:B------:R-:W-:Y:S02]  /*22cb0*/  FFMA.FTZ R252, R211, R176, R252 ;  /* 0x000000b0d3fc7223 */ /* 0x000fe400000100fc */
[----:B------:R-:W3:Y:S01]  /*22cc0*/  LDL R211, [R1+0x748] ;  /* 0x0007480001d37983 */ /* 0x000ee20000100800 */
[----:B------:R-:W-:-:S03]  /*22cd0*/  FFMA.FTZ R3, R218, R169, R3 ;  /* 0x000000a9da037223 */ /* 0x000fc60000010003 */
[----:B------:R-:W3:Y:S01]  /*22ce0*/  LDL R218, [R1+0x8] ;  /* 0x0000080001da7983 */ /* 0x000ee20000100800 */
[----:B------:R-:W-:Y:S01]  /*22cf0*/  FFMA.FTZ R3, R214, R173, R3 ;  /* 0x000000add6037223 */ /* 0x000fe20000010003 */
[----:B------:R-:W-:Y:S02]  /*22d00*/  FFMA.FTZ R252, R207, R180, R252 ;  /* 0x000000b4cffc7223 */ /* 0x000fe400000100fc */
[----:B------:R-:W4:Y:S01]  /*22d10*/  LDL R214, [R1+0x18] ;  /* 0x0000180001d67983 */ /* 0x000f220000100800 */
[----:B------:R-:W-:-:S03]  /*22d20*/  FFMA.FTZ R3, R210, R177, R3 ;  /* 0x000000b1d2037223 */ /* 0x000fc60000010003 */
[----:B------:R-:W4:Y:S01]  /*22d30*/  LDL R207, [R1+0x758] ;  /* 0x0007580001cf7983 */ /* 0x000f220000100800 */
[----:B------:R-:W-:-:S03]  /*22d40*/  FFMA.FTZ R252, R203, R184, R252 ;  /* 0x000000b8cbfc7223 */ /* 0x000fc600000100fc */
[----:B------:R-:W4:Y:S04]  /*22d50*/  LDL R210, [R1+0xc] ;  /* 0x00000c0001d27983 */ /* 0x000f280000100800 */
[----:B------:R-:W4:Y:S01]  /*22d60*/  LDL R203, [R1+0x74c] ;  /* 0x00074c0001cb7983 */ /* 0x000f220000100800 */
[----:B------:R-:W-:Y:S01]  /*22d70*/  FFMA.FTZ R3, R206, R181, R3 ;  /* 0x000000b5ce037223 */ /* 0x000fe20000010003 */
[----:B------:R-:W-:Y:S02]  /*22d80*/  FFMA.FTZ R252, R0, R188, R252 ;  /* 0x000000bc00fc7223 */ /* 0x000fe400000100fc */
[----:B------:R-:W4:Y:S01]  /*22d90*/  LDL R206, [R1+0x1c] ;  /* 0x00001c0001ce7983 */ /* 0x000f220000100800 */
[----:B------:R-:W-:Y:S01]  /*22da0*/  FFMA.FTZ R3, R2, R185, R3 ;  /* 0x000000b902037223 */ /* 0x000fe20000010003 */
[----:B------:R-:W-:-:S02]  /*22db0*/  FFMA.FTZ R252, R192, UR71, R252 ;  /* 0x00000047c0fc7c23 */ /* 0x000fc400080100fc */
[----:B------:R-:W4:Y:S01]  /*22dc0*/  LDL R0, [R1+0x75c] ;  /* 0x00075c0001007983 */ /* 0x000f220000100800 */
[----:B------:R-:W-:-:S03]  /*22dd0*/  FFMA.FTZ R3, R189, UR74, R3 ;  /* 0x0000004abd037c23 */ /* 0x000fc60008010003 */
[----:B------:R-:W4:Y:S01]  /*22de0*/  LDL R2, [R1+0x738] ;  /* 0x0007380001027983 */ /* 0x000f220000100800 */
[----:B------:R-:W-:Y:S01]  /*22df0*/  FFMA.FTZ R3, R193, UR70, R3 ;  /* 0x00000046c1037c23 */ /* 0x000fe20008010003 */
[----:B------:R-:W-:Y:S02]  /*22e00*/  FFMA.FTZ R252, R196, UR67, R252 ;  /* 0x00000043c4fc7c23 */ /* 0x000fe400080100fc */
[----:B------:R-:W4:Y:S01]  /*22e10*/  LDL R239, [R1+0x73c] ;  /* 0x00073c0001ef7983 */ /* 0x000f220000100800 */
[----:B------:R-:W-:Y:S01]  /*22e20*/  FFMA.FTZ R3, R197, UR66, R3 ;  /* 0x00000042c5037c23 */ /* 0x000fe20008010003 */
[----:B------:R-:W-:Y:S02]  /*22e30*/  FFMA.FTZ R252, R200, UR63, R252 ;  /* 0x0000003fc8fc7c23 */ /* 0x000fe400080100fc */
[----:B------:R-:W4:Y:S01]  /*22e40*/  LDL R242, [R1+0x728] ;  /* 0x0007280001f27983 */ /* 0x000f220000100800 */
[----:B------:R-:W-:Y:S01]  /*22e50*/  FFMA.FTZ R3, R201, UR62, R3 ;  /* 0x0000003ec9037c23 */ /* 0x000fe20008010003 */
[----:B------:R-:W-:-:S02]  /*22e60*/  FFMA.FTZ R252, R204, UR59, R252 ;  /* 0x0000003bccfc7c23 */ /* 0x000fc400080100fc */
        /* <DEDUP_REMOVED lines=14> */
[----:B------:R-:W-:Y:S01]  /*22f50*/  FFMA.FTZ R252, R224, UR13, R252 ;  /* 0x0000000de0fc7c23 */ /* 0x000fe200080100fc */
[----:B0-----:R-:W-:Y:S01]  /*22f60*/  VIADD R219, R219, UR34 ;  /* 0x00000022dbdb7c36 */ /* 0x001fe20008000000 */
[----:B------:R-:W4:Y:S01]  /*22f70*/  LDL R230, [R1+0x6f8] ;  /* 0x0006f80001e67983 */ /* 0x000f220000100800 */
[----:B------:R-:W-:Y:S01]  /*22f80*/  FFMA.FTZ R3, R225, UR12, R3 ;  /* 0x0000000ce1037c23 */ /* 0x000fe20008010003 */
[----:B------:R-:W-:Y:S01]  /*22f90*/  FFMA.FTZ R252, R228, UR17, R252 ;  /* 0x00000011e4fc7c23 */ /* 0x000fe200080100fc */
[----:B------:R-:W0:Y:S01]  /*22fa0*/  LDCU UR34, c[0x0][0x410] ;  /* 0x00008200ff2277ac */ /* 0x000e220008000800 */
        /* <DEDUP_REMOVED lines=13> */
[----:B------:R-:W-:-:S03]  /*23080*/  FFMA.FTZ R3, R245, UR32, R3 ;  /* 0x00000020f5037c23 */ /* 0x000fc60008010003 */
[----:B------:R-:W4:Y:S01]  /*23090*/  LDL R243, [R1+0x64c] ;  /* 0x00064c0001f37983 */ /* 0x000f220000100800 */
[----:B------:R-:W-:-:S03]  /*230a0*/  FADD.FTZ R249, R252, R3 ;  /* 0x00000003fcf97221 */ /* 0x000fc60000010000 */
[----:B------:R-:W4:Y:S01]  /*230b0*/  LDL R246, [R1+0x638] ;  /* 0x0006380001f67983 */ /* 0x000f220000100800 */
[----:B--2---:R-:W-:-:S03]  /*230c0*/  @P1 ISETP.GE.AND P3, PT, R215, R219, PT ;  /* 0x000000dbd700120c */ /* 0x004fc60003f66270 */
[----:B------:R-:W2:Y:S04]  /*230d0*/  LDL R219, [R1+0x6ec] ;  /* 0x0006ec0001db7983 */ /* 0x000ea80000100800 */
[----:B------:R-:W2:Y:S01]  /*230e0*/  LDL R215, [R1+0x6dc] ;  /* 0x0006dc0001d77983 */ /* 0x000ea20000100800 */
[----:B---3--:R-:W-:-:S03]  /*230f0*/  FMUL.FTZ R3, R211, R218 ;  /* 0x000000dad3037220 */ /* 0x008fc60000410000 */
[----:B------:R-:W3:Y:S04]  /*23100*/  LDL R218, [R1+0x6c8] ;  /* 0x0006c80001da7983 */ /* 0x000ee80000100800 */
[----:B------:R-:W3:Y:S01]  /*23110*/  LDL R211, [R1+0x6cc] ;  /* 0x0006cc0001d37983 */ /* 0x000ee20000100800 */
[----:B----4-:R-:W-:-:S03]  /*23120*/  FFMA.FTZ R3, R207, R214, R3 ;  /* 0x000000d6cf037223 */ /* 0x010fc60000010003 */
[----:B------:R-:W4:Y:S04]  /*23130*/  LDL R214, [R1+0x6b8] ;  /* 0x0006b80001d67983 */ /* 0x000f280000100800 */
[----:B------:R-:W4:Y:S01]  /*23140*/  LDL R207, [R1+0x6bc] ;  /* 0x0006bc0001cf7983 */ /* 0x000f220000100800 */
[----:B------:R-:W-:-:S03]  /*23150*/  FMUL.FTZ R252, R203, R210 ;  /* 0x000000d2cbfc7220 */ /* 0x000fc60000410000 */
[----:B------:R-:W4:Y:S04]  /*23160*/  LDL R210, [R1+0x6a8] ;  /* 0x0006a80001d27983 */ /* 0x000f280000100800 */
        /* <DEDUP_REMOVED lines=30> */
[----:B------:R-:W-:-:S03]  /*23350*/  FFMA.FTZ R252, R215, R27, R252 ;  /* 0x0000001bd7fc7223 */ /* 0x000fc600000100fc */
[----:B------:R-:W2:Y:S01]  /*23360*/  LDL R215, [R1+0x5cc] ;  /* 0x0005cc0001d77983 */ /* 0x000ea20000100800 */
[----:B---3--:R-:W-:-:S03]  /*23370*/  FFMA.FTZ R3, R218, R30, R3 ;  /* 0x0000001eda037223 */ /* 0x008fc60000010003 */
[----:B------:R-:W3:Y:S01]  /*23380*/  LDL R218, [R1+0x5b8] ;  /* 0x0005b80001da7983 */ /* 0x000ee20000100800 */
[----:B------:R-:W-:-:S03]  /*23390*/  FFMA.FTZ R252, R211, R31, R252 ;  /* 0x0000001fd3fc7223 */ /* 0x000fc600000100fc */
[----:B------:R-:W2:Y:S01]  /*233a0*/  LDL R211, [R1+0x68c] ;  /* 0x00068c0001d37983 */ /* 0x000ea20000100800 */
[----:B----4-:R-:W-:-:S03]  /*233b0*/  FFMA.FTZ R3, R214, R34, R3 ;  /* 0x00000022d6037223 */ /* 0x010fc60000010003 */
[----:B------:R-:W4:Y:S01]  /*233c0*/  LDL R214, [R1+0x678] ;  /* 0x0006780001d67983 */ /* 0x000f220000100800 */
        /* <DEDUP_REMOVED lines=8> */
[----:B------:R-:W3:Y:S04]  /*23450*/  LDL R2, [R1+0x5c8] ;  /* 0x0005c80001027983 */ /* 0x000ee80000100800 */
[----:B------:R-:W3:Y:S01]  /*23460*/  LDL R203, [R1+0x66c] ;  /* 0x00066c0001cb7983 */ /* 0x000ee20000100800 */
[----:B------:R-:W-:-:S03]  /*23470*/  FFMA.FTZ R3, R206, R46, R3 ;  /* 0x0000002ece037223 */ /* 0x000fc60000010003 */
[----:B------:R-:W3:Y:S01]  /*23480*/  LDL R206, [R1+0x658] ;  /* 0x0006580001ce7983 */ /* 0x000ee20000100800 */
[----:B--2---:R-:W-:-:S03]  /*23490*/  FFMA.FTZ R252, R211, R47, R252 ;  /* 0x0000002fd3fc7223 */ /* 0x004fc600000100fc */
[----:B------:R-:W2:Y:S01]  /*234a0*/  LDL R211, [R1+0x5bc] ;  /* 0x0005bc0001d37983 */ /* 0x000ea20000100800 */
[----:B----4-:R-:W-:-:S03]  /*234b0*/  FFMA.FTZ R3, R214, R50, R3 ;  /* 0x00000032d6037223 */ /* 0x010fc60000010003 */
[----:B------:R-:W4:Y:S01]  /*234c0*/  LDL R214, [R1+0x5a8] ;  /* 0x0005a80001d67983 */ /* 0x000f220000100800 */
[----:B---3--:R-:W-:-:S03]  /*234d0*/  FFMA.FTZ R252, R207, R51, R252 ;  /* 0x00000033cffc7223 */ /* 0x008fc600000100fc */
[----:B------:R-:W3:Y:S01]  /*234e0*/  LDL R207, [R1+0x5ac] ;  /* 0x0005ac0001cf7983 */ /* 0x000ee20000100800 */
[----:B------:R-:W-:-:S03]  /*234f0*/  FFMA.FTZ R3, R210, R54, R3 ;  /* 0x00000036d2037223 */ /* 0x000fc60000010003 */
[----:B------:R-:W3:Y:S01]  /*23500*/  LDL R210, [R1+0x598] ;  /* 0x0005980001d27983 */ /* 0x000ee20000100800 */
[----:B------:R-:W-:Y:S01]  /*23510*/  FFMA.FTZ R252, R203, R55, R252 ;  /* 0x00000037cbfc7223 */ /* 0x000fe200000100fc */
[----:B------:R-:W-:-:S03]  /*23520*/  FFMA.FTZ R3, R206, R58, R3 ;  /* 0x0000003ace037223 */ /* 0x000fc60000010003 */
[----:B------:R-:W-:Y:S01]  /*23530*/  FFMA.FTZ R252, R247, R59, R252 ;  /* 0x0000003bf7fc7223 */ /* 0x000fe200000100fc */
[----:B------:R-:W3:Y:S01]  /*23540*/  LDL.LU R206, [R1+0x7f4] ;  /* 0x0007f40001ce7983 */ /* 0x000ee20000300800 */
[----:B------:R-:W-:Y:S02]  /*23550*/  FFMA.FTZ R3, R248, R62, R3 ;  /* 0x0000003ef8037223 */ /* 0x000fe40000010003 */
[----:B------:R-:W-:Y:S01]  /*23560*/  FFMA.FTZ R252, R243, R63, R252 ;  /* 0x0000003ff3fc7223 */ /* 0x000fe200000100fc */
[----:B------:R-:W3:Y:S01]  /*23570*/  LDL.LU R203, [R1+0x7f0] ;  /* 0x0007f00001cb7983 */ /* 0x000ee20000300800 */
[----:B------:R-:W-:Y:S02]  /*23580*/  FFMA.FTZ R3, R246, R66, R3 ;  /* 0x00000042f6037223 */ /* 0x000fe40000010003 */
[----:B------:R-:W-:Y:S01]  /*23590*/  FFMA.FTZ R252, R239, R67, R252 ;  /* 0x00000043effc7223 */ /* 0x000fe200000100fc */
[----:B------:R-:W3:Y:S01]  /*235a0*/  LDL R248, [R1+0x56c] ;  /* 0x00056c0001f87983 */ /* 0x000ee20000100800 */
[----:B------:R-:W-:-:S02]  /*235b0*/  FFMA.FTZ R3, R242, R70, R3 ;  /* 0x00000046f2037223 */ /* 0x000fc40000010003 */
[----:B------:R-:W-:Y:S01]  /*235c0*/  FFMA.FTZ R252, R235, R71, R252 ;  /* 0x00000047ebfc7223 */ /* 0x000fe200000100fc */
[----:B------:R-:W3:Y:S01]  /*235d0*/  LDL R246, [R1+0x55c] ;  /* 0x00055c0001f67983 */ /* 0x000ee20000100800 */
[----:B------:R-:W-:Y:S02]  /*235e0*/  FFMA.FTZ R3, R238, R74, R3 ;  /* 0x0000004aee037223 */ /* 0x000fe40000010003 */
[----:B------:R-:W-:Y:S01]  /*235f0*/  FFMA.FTZ R252, R231, R75, R252 ;  /* 0x0000004be7fc7223 */ /* 0x000fe200000100fc */
[----:B------:R-:W3:Y:S01]  /*23600*/  LDL R247, [R1+0x548] ;  /* 0x0005480001f77983 */ /* 0x000ee20000100800 */
        /* <DEDUP_REMOVED lines=35> */
[----:B------:R-:W2:Y:S01]  /*23840*/  LDL R210, [R1+0x588] ;  /* 0x0005880001d27983 */ /* 0x000ea20000100800 */
[----:B---3--:R-:W-:Y:S01]  /*23850*/  FFMA.FTZ R252, R207, R107, R252 ;  /* 0x0000006bcffc7223 */ /* 0x008fe200000100fc */
[----:B--2---:R-:W-:-:S03]  /*23860*/  FFMA.FTZ R3, R210, R110, R3 ;  /* 0x0000006ed2037223 */ /* 0x004fc60000010003 */
[----:B------:R-:W-:Y:S01]  /*23870*/  FFMA.FTZ R252, R211, R111, R252 ;  /* 0x0000006fd3fc7223 */ /* 0x000fe200000100fc */
[----:B------:R-:W2:Y:S01]  /*23880*/  LDL.LU R210, [R1+0x7ec] ;  /* 0x0007ec0001d27983 */ /* 0x000ea20000300800 */
[----:B----4-:R-:W-:Y:S02]  /*23890*/  FFMA.FTZ R3, R214, R114, R3 ;  /* 0x00000072d6037223 */ /* 0x010fe40000010003 */
[----:B------:R-:W-:Y:S01]  /*238a0*/  FFMA.FTZ R252, R215, R115, R252 ;  /* 0x00000073d7fc7223 */ /* 0x000fe200000100fc */
[----:B------:R-:W3:Y:S01]  /*238b0*/  LDL.LU R207, [R1+0x7e8] ;  /* 0x0007e80001cf7983 */ /* 0x000ee20000300800 */
[----:B------:R-:W-:Y:S02]  /*238c0*/  FFMA.FTZ R3, R218, R118, R3 ;  /* 0x00000076da037223 */ /* 0x000fe40000010003 */
[----:B------:R-:W-:Y:S01]  /*238d0*/  FFMA.FTZ R252, R248, R119, R252 ;  /* 0x00000077f8fc7223 */ /* 0x000fe200000100fc */
[----:B------:R-:W4:Y:S01]  /*238e0*/  LDL.LU R214, [R1+0x7e4] ;  /* 0x0007e40001d67983 */ /* 0x000f220000300800 */
[----:B------:R-:W-:-:S02]  /*238f0*/  FFMA.FTZ R3, R222, R122, R3 ;  /* 0x0000007ade037223 */ /* 0x000fc40000010003 */
[----:B------:R-:W-:Y:S01]  /*23900*/  FFMA.FTZ R252, R246, R123, R252 ;  /* 0x0000007bf6fc7223 */ /* 0x000fe200000100fc */
[----:B------:R-:W4:Y:S01]  /*23910*/  LDL.LU R211, [R1+0x7e0] ;  /* 0x0007e00001d37983 */ /* 0x000f220000300800 */
[----:B------:R-:W-:Y:S02]  /*23920*/  FFMA.FTZ R3, R247, R126, R3 ;  /* 0x0000007ef7037223 */ /* 0x000fe40000010003 */
[----:B------:R-:W-:Y:S01]  /*23930*/  FFMA.FTZ R252, R242, R127, R252 ;  /* 0x0000007ff2fc7223 */ /* 0x000fe200000100fc */
[----:B------:R-:W4:Y:S01]  /*23940*/  LDL.LU R218, [R1+0x7dc] ;  /* 0x0007dc0001da7983 */ /* 0x000f220000300800 */
        /* <DEDUP_REMOVED lines=8> */
[----:B------:R-:W2:Y:S01]  /*239d0*/  LDL R234, [R1+0x4bc] ;  /* 0x0004bc0001ea7983 */ /* 0x000ea20000100800 */
[----:B------:R-:W-:Y:S02]  /*239e0*/  FFMA.FTZ R3, R231, R142, R3 ;  /* 0x0000008ee7037223 */ /* 0x000fe40000010003 */
[----:B------:R-:W-:Y:S01]  /*239f0*/  FFMA.FTZ R252, R226, R143, R252 ;  /* 0x0000008fe2fc7223 */ /* 0x000fe200000100fc */
[----:B------:R-:W3:Y:S01]  /*23a00*/  LDL R230, [R1+0x4cc] ;  /* 0x0004cc0001e67983 */ /* 0x000ee20000100800 */
[----:B------:R-:W-:-:S02]  /*23a10*/  FFMA.FTZ R3, R227, R146, R3 ;  /* 0x00000092e3037223 */ /* 0x000fc40000010003 */
[----:B------:R-:W-:Y:S01]  /*23a20*/  FFMA.FTZ R252, R219, R147, R252 ;  /* 0x00000093dbfc7223 */ /* 0x000fe200000100fc */
[----:B------:R-:W4:Y:S04]  /*23a30*/  LDL R226, [R1+0x4dc] ;  /* 0x0004dc0001e27983 */ /* 0x000f280000100800 */
[----:B------:R-:W2:Y:S01]  /*23a40*/  LDL R219, [R1+0x4c8] ;  /* 0x0004c80001db7983 */ /* 0x000ea20000100800 */
        /* <DEDUP_REMOVED lines=11> */
[----:B------:R-:W-:-:S03]  /*23b00*/  FFMA.FTZ R3, R2, R154, R3 ;  /* 0x0000009a02037223 */ /* 0x000fc60000010003 */
[----:B------:R-:W3:Y:S04]  /*23b10*/  LDL R248, [R1+0x458] ;  /* 0x0004580001f87983 */ /* 0x000ee80000100800 */
        /* <DEDUP_REMOVED lines=29> */
[----:B------:R-:W4:Y:S04]  /*23cf0*/  LDL.LU R243, [R1+0x7a0] ;  /* 0x0007a00001f37983 */ /* 0x000f280000300800 */
[----:B------:R-:W4:Y:S01]  /*23d00*/  LDL.LU R247, [R1+0x79c] ;  /* 0x00079c0001f77983 */ /* 0x000f220000300800 */
[----:B------:R-:W-:Y:S01]  /*23d10*/  FFMA.FTZ R3, R248, R186, R3 ;  /* 0x000000baf8037223 */ /* 0x000fe20000010003 */
[----:B------:R-:W-:Y:S02]  /*23d20*/  FFMA.FTZ R252, R2, R183, R252 ;  /* 0x000000b702fc7223 */ /* 0x000fe400000100fc */
[----:B------:R-:W4:Y:S04]  /*23d30*/  LDL R248, [R1+0x44] ;  /* 0x0000440001f87983 */ /* 0x000f280000100800 */
[----:B------:R-:W4:Y:S01]  /*23d40*/  LDL.LU R2, [R1+0x28] ;  /* 0x0000280001027983 */ /* 0x000f220000300800 */
[----:B------:R-:W-:Y:S01]  /*23d50*/  FFMA.FTZ R3, R190, UR73, R3 ;  /* 0x00000049be037c23 */ /* 0x000fe20008010003 */
[----:B------:R-:W-:-:S02]  /*23d60*/  FFMA.FTZ R252, R0, R187, R252 ;  /* 0x000000bb00fc7223 */ /* 0x000fc400000100fc */
[----:B------:R-:W4:Y:S01]  /*23d70*/  LDL R0, [R1+0x764] ;  /* 0x0007640001007983 */ /* 0x000f220000100800 */
        /* <DEDUP_REMOVED lines=15> */
[----:B--2---:R-:W-:-:S03]  /*23e70*/  FFMA.FTZ R252, R219, UR5, R252 ;  /* 0x00000005dbfc7c23 */ /* 0x004fc600080100fc */
[----:B---3--:R-:W-:Y:S01]  /*23e80*/  FFMA.FTZ R3, R226, UR11, R3 ;  /* 0x0000000be2037c23 */ /* 0x008fe20008010003 */
[----:B----4-:R-:W-:-:S03]  /*23e90*/  FFMA.FTZ R252, R223, UR6, R252 ;  /* 0x00000006dffc7c23 */ /* 0x010fc600080100fc */
        /* <DEDUP_REMOVED lines=10> */
[----:B------:R-:W-:Y:S01]  /*23f40*/  FADD.FTZ R249, R3, R249 ;  /* 0x000000f903f97221 */ /* 0x000fe20000010000 */
[----:B------:R-:W-:Y:S01]  /*23f50*/  FFMA.FTZ R3, R247, UR30, R252 ;  /* 0x0000001ef7037c23 */ /* 0x000fe200080100fc */
[----:B------:R-:W-:-:S03]  /*23f60*/  @P1 SEL R252, RZ, UR38, P3 ;  /* 0x00000026fffc1c07 */ /* 0x000fc60009800000 */
[----:B------:R-:W-:Y:S01]  /*23f70*/  FADD.FTZ R3, R3, R249 ;  /* 0x000000f903037221 */ /* 0x000fe20000010000 */
[----:B------:R-:W-:Y:S01]  /*23f80*/  @P1 IADD3 R252, PT, PT, R248, -UR41, R252 ;  /* 0x80000029f8fc1c10 */ /* 0x000fe2000fffe0fc */
[----:B------:R1:W5:Y:S02]  /*23f90*/  LDL.LU R249, [R1+0x798] ;  /* 0x0007980001f97983 */ /* 0x0003640000300800 */
[----:B0-----:R-:W-:Y:S02]  /*23fa0*/  FMUL.FTZ R3, R3, UR34 ;  /* 0x0000002203037c20 */ /* 0x001fe40008410000 */
[----:B------:R1:W5:Y:S02]  /*23fb0*/  LDL.LU R248, [R1+0x794] ;  /* 0x0007940001f87983 */ /* 0x0003640000300800 */
[----:B------:R-:W-:Y:S02]  /*23fc0*/  @P2 FADD.FTZ R3, R3, R2 ;  /* 0x0000000203032221 */ /* 0x000fe40000010000 */
[----:B------:R-:W2:Y:S01]  /*23fd0*/  LDL.LU R2, [R1+0x790] ;  /* 0x0007900001027983 */ /* 0x000ea20000300800 */
[----:B------:R-:W-:-:S05]  /*23fe0*/  @P1 I2FP.F32.S32 R252, R252 ;  /* 0x000000fc00fc1245 */ /* 0x000fca0000201400 */
[----:B--2---:R-:W-:Y:S02]  /*23ff0*/  @P1 FFMA.FTZ R3, R252, R2, R3 ;  /* 0x00000002fc031223 */ /* 0x004fe40000010003 */
[----:B------:R1:W5:Y:S04]  /*24000*/  LDL.LU R2, [R1+0x78c] ;  /* 0x00078c0001027983 */ /* 0x0003680000300800 */
[----:B------:R-:W2:Y:S04]  /*24010*/  LDL R252, [R1+0x768] ;  /* 0x0007680001fc7983 */ /* 0x000ea80000100800 */
[----:B------:R0:W-:Y:S04]  /*24020*/  STS [R0], R3 ;  /* 0x0000000300007388 */ /* 0x0001e80000000800 */
[----:B0-----:R1:W5:Y:S01]  /*24030*/  LDL.LU R0, [R1+0x788] ;  /* 0x0007880001007983 */ /* 0x0013620000300800 */
[----:B--2---:R-:W-:-:S05]  /*24040*/  @!P6 FMNMX.FTZ R252, R252, R3, !PT ;  /* 0x00000003fcfce209 */ /* 0x004fca0007810000 */
[----:B------:R1:W-:Y:S02]  /*24050*/  @!P6 STL [R1+0x768], R252 ;  /* 0x000768fc0100e387 */ /* 0x0003e40000100800 */
.L_x_2862:
[----:B------:R-:W-:Y:S05]  /*24060*/  BSYNC.RECONVERGENT B0 ;  /* 0x0000000000007941 */ /* 0x000fea0003800200 */
.L_x_2861:
[----:B-----5:R-:W2:Y:S04]  /*24070*/  LDL R3, [R1+0x44] ;  /* 0x0000440001037983 */ /* 0x020ea80000100800 */
[----:B------:R0:W-:Y:S04]  /*24080*/  STL [R1+0x794], R5 ;  /* 0x0007940501007387 */ /* 0x0001e80000100800 */
[----:B0-----:R-:W3:Y:S04]  /*24090*/  LDL R5, [R1+0x774] ;  /* 0x0007740001057983 */ /* 0x001ee80000100800 */
[----:B------:R0:W-:Y:S04]  /*240a0*/  STL [R1+0x790], R4 ;  /* 0x0007900401007387 */ /* 0x0001e80000100800 */
[----:B0-----:R-:W4:Y:S04]  /*240b0*/  LDL.LU R4, [R1+0x4c] ;  /* 0x00004c0001047983 */ /* 0x001f280000300800 */
[----:B------:R0:W-:Y:S04]  /*240c0*/  STL [R1+0x78c], R2 ;  /* 0x00078c0201007387 */ /* 0x0001e80000100800 */
[----:B0-----:R-:W4:Y:S04]  /*240d0*/  LDL.LU R2, [R1+0x764] ;  /* 0x0007640001027983 */ /* 0x001f280000300800 */
[----:B------:R0:W-:Y:S04]  /*240e0*/  STL [R1+0x788], R0 ;  /* 0x0007880001007387 */ /* 0x0001e80000100800 */
[----:B0-----:R-:W4:Y:S04]  /*240f0*/  LDL.LU R0, [R1+0x760] ;  /* 0x0007600001007983 */ /* 0x001f280000300800 */
[----:B-1----:R-:W4:Y:S01]  /*24100*/  LDL.LU R252, [R1+0x48] ;  /* 0x0000480001fc7983 */ /* 0x002f220000300800 */
[----:B--2---:R-:W-:-:S04]  /*24110*/  IADD3 R3, PT, PT, R3, 0xff, RZ ;  /* 0x000000ff03037810 */ /* 0x004fc80007ffe0ff */
[----:B---3--:R-:W-:Y:S02]  /*24120*/  ISETP.GE.AND P1, PT, R3, R5, PT ;  /* 0x000000050300720c */ /* 0x008fe40003f26270 */
[----:B------:R0:W5:Y:S04]  /*24130*/  LDL.LU R5, [R1+0x794] ;  /* 0x0007940001057983 */ /* 0x0001680000300800 */
[----:B------:R-:W2:Y:S01]  /*24140*/  LDL.LU R3, [R1+0x44] ;  /* 0x0000440001037983 */ /* 0x000ea20000300800 */
[----:B----4-:R-:W-:-:S05]  /*24150*/  IADD3 R4, P2, PT, R4, 0x100, RZ ;  /* 0x0000010004047810 */ /* 0x010fca0007f5e0ff */
[----:B------:R1:W-:Y:S01]  /*24160*/  STL [R1+0x4c], R4 ;  /* 0x00004c0401007387 */ /* 0x0003e20000100800 */
[----:B------:R-:W-:-:S03]  /*24170*/  VIADD R2, R2, 0x400 ;  /* 0x0000040002027836 */ /* 0x000fc60000000000 */
[----:B-1----:R0:W5:Y:S04]  /*24180*/  LDL.LU R4, [R1+0x790] ;  /* 0x0007900001047983 */ /* 0x0021680000300800 */
[----:B------:R1:W-:Y:S01]  /*24190*/  STL [R1+0x764], R2 ;  /* 0x0007640201007387 */ /* 0x0003e20000100800 */
[----:B------:R-:W-:-:S03]  /*241a0*/  VIADD R0, R0, 0x100 ;  /* 0x0000010000007836 */ /* 0x000fc60000000000 */
[----:B-1----:R0:W5:Y:S01]  /*241b0*/  LDL.LU R2, [R1+0x78c] ;  /* 0x00078c0001027983 */ /* 0x0021620000300800 */
[----:B------:R-:W-:-:S03]  /*241c0*/  IMAD.X R252, RZ, RZ, R252, P2 ;  /* 0x000000fffffc7224 */ /* 0x000fc600010e06fc */
[----:B------:R1:W-:Y:S04]  /*241d0*/  STL [R1+0x760], R0 ;  /* 0x0007600001007387 */ /* 0x0003e80000100800 */
[----:B-1----:R0:W5:Y:S01]  /*241e0*/  LDL.LU R0, [R1+0x788] ;  /* 0x0007880001007983 */ /* 0x0021620000300800 */
[----:B--2---:R-:W-:-:S05]  /*241f0*/  VIADD R3, R3, 0x100 ;  /* 0x0000010003037836 */ /* 0x004fca0000000000 */
[----:B------:R0:W-:Y:S04]  /*24200*/  STL [R1+0x44], R3 ;  /* 0x0000440301007387 */ /* 0x0001e80000100800 */
[----:B------:R0:W-:Y:S01]  /*24210*/  STL [R1+0x48], R252 ;  /* 0x000048fc01007387 */ /* 0x0001e20000100800 */
[----:B------:R-:W-:Y:S05]  /*24220*/  @!P1 BRA `(.L_x_2863) ;  /* 0xfffffdfc009c9947 */ /* 0x000fea000383ffff */
.L_x_2605:
[----:B------:R-:W-:Y:S05]  /*24230*/  BSYNC.RECONVERGENT B1 ;  /* 0x0000000000017941 */ /* 0x000fea0003800200 */
.L_x_2604:
[----:B0-----:R-:W2:Y:S01]  /*24240*/  LDL.LU R252, [R1+0x768] ;  /* 0x0007680001fc7983 */ /* 0x001ea20000300800 */
[----:B------:R-:W0:Y:S01]  /*24250*/  S2UR UR8, SR_CgaCtaId ;  /* 0x00000000000879c3 */ /* 0x000e220000008800 */
[----:B------:R-:W-:Y:S01]  /*24260*/  UMOV UR7, 0x400 ;  /* 0x0000040000077882 */ /* 0x000fe20000000000 */
[----:B------:R-:W-:Y:S01]  /*24270*/  MOV R9, 0xff7fffff ;  /* 0xff7fffff00097802 */ /* 0x000fe20000000f00 */
[----:B------:R-:W-:Y:S01]  /*24280*/  BSSY.RECONVERGENT B0, `(.L_x_2864) ;  /* 0x000016c000007945 */ /* 0x000fe20003800200 */
[----:B0-----:R-:W-:Y:S01]  /*24290*/  ULEA UR9, UR8, UR7, 0x18 ;  /* 0x0000000708097291 */ /* 0x001fe2000f8ec0ff */
[----:B--2---:R-:W0:Y:S02]  /*242a0*/  SHFL.BFLY PT, R3, R252, 0x10, 0x1f ;  /* 0x0e001f00fc037f89 */ /* 0x004e2400000e0000 */
[----:B0----5:R-:W-:-:S05]  /*242b0*/  FMNMX.FTZ R4, R3, R252, !PT ;  /* 0x000000fc03047209 */ /* 0x021fca0007810000 */
[----:B------:R-:W0:Y:S02]  /*242c0*/  SHFL.BFLY PT, R3, R4, 0x8, 0x1f ;  /* 0x0d001f0004037f89 */ /* 0x000e2400000e0000 */
[----:B0-----:R-:W-:Y:S02]  /*242d0*/  FMNMX.FTZ R5, R4, R3, !PT ;  /* 0x0000000304057209 */ /* 0x001fe40007810000 */
[----:B------:R-:W0:Y:S03]  /*242e0*/  S2R R3, SR_TID.X ;  /* 0x0000000000037919 */ /* 0x000e260000002100 */
[----:B------:R-:W1:Y:S02]  /*242f0*/  SHFL.BFLY PT, R6, R5, 0x4, 0x1f ;  /* 0x0c801f0005067f89 */ /* 0x000e6400000e0000 */
[----:B-1----:R-:W-:Y:S02]  /*24300*/  FMNMX.FTZ R6, R5, R6, !PT ;  /* 0x0000000605067209 */ /* 0x002fe40007810000 */
[----:B0-----:R-:W-:-:S03]  /*24310*/  LOP3.LUT P1, R27, R3, 0x1f, RZ, 0xc0, !PT ;  /* 0x0000001f031b7812 */ /* 0x001fc6000782c0ff */
[----:B------:R-:W0:Y:S01]  /*24320*/  SHFL.BFLY PT, R7, R6, 0x2, 0x1f ;  /* 0x0c401f0006077f89 */ /* 0x000e2200000e0000 */
[----:B------:R-:W-:Y:S01]  /*24330*/  IMAD.SHL.U32 R4, R3, 0x4, RZ ;  /* 0x0000000403047824 */ /* 0x000fe200078e00ff */
[----:B------:R-:W-:Y:S02]  /*24340*/  ISETP.GT.U32.AND P0, PT, R27, 0x7, PT ;  /* 0x000000071b00780c */ /* 0x000fe40003f04070 */
[----:B0-----:R-:W-:-:S06]  /*24350*/  FMNMX.FTZ R7, R6, R7, !PT ;  /* 0x0000000706077209 */ /* 0x001fcc0007810000 */
[----:B------:R-:W-:Y:S01]  /*24360*/  @!P1 LEA.HI R6, R3, UR9, RZ, 0x1d ;  /* 0x0000000903069c11 */ /* 0x000fe2000f8fe8ff */
[----:B------:R-:W0:Y:S02]  /*24370*/  SHFL.BFLY PT, R8, R7, 0x1, 0x1f ;  /* 0x0c201f0007087f89 */ /* 0x000e2400000e0000 */
[----:B0-----:R-:W-:Y:S02]  /*24380*/  FMNMX.FTZ R11, R7, R8, !PT ;  /* 0x00000008070b7209 */ /* 0x001fe40007810000 */
[----:B------:R-:W-:-:S03]  /*24390*/  LOP3.LUT R8, R4, 0x7c, RZ, 0xc0, !PT ;  /* 0x0000007c04087812 */ /* 0x000fc600078ec0ff */
[----:B------:R0:W-:Y:S01]  /*243a0*/  @!P1 STS [R6], R11 ;  /* 0x0000000b06009388 */ /* 0x0001e20000000800 */
[----:B------:R-:W-:Y:S01]  /*243b0*/  BAR.SYNC.DEFER_BLOCKING 0x0 ;  /* 0x0000000000007b1d */ /* 0x000fe20000010000 */
[----:B0-----:R-:W-:-:S05]  /*243c0*/  IMAD.MOV.U32 R11, RZ, RZ, RZ ;  /* 0x000000ffff0b7224 */ /* 0x001fca00078e00ff */
[----:B------:R-:W0:Y:S04]  /*243d0*/  @!P0 LDS R9, [R8+UR9] ;  /* 0x0000000908098984 */ /* 0x000e280008000800 */
[----:B0-----:R-:W0:Y:S02]  /*243e0*/  SHFL.BFLY PT, R10, R9, 0x4, 0x1f ;  /* 0x0c801f00090a7f89 */ /* 0x001e2400000e0000 */
[----:B0-----:R-:W-:-:S05]  /*243f0*/  FMNMX.FTZ R10, R10, R9, !PT ;  /* 0x000000090a0a7209 */ /* 0x001fca0007810000 */
[----:B------:R-:W0:Y:S02]  /*24400*/  SHFL.BFLY PT, R5, R10, 0x2, 0x1f ;  /* 0x0c401f000a057f89 */ /* 0x000e2400000e0000 */
[----:B0-----:R-:W-:Y:S01]  /*24410*/  FMNMX.FTZ R7, R10, R5, !PT ;  /* 0x000000050a077209 */ /* 0x001fe20007810000 */
[----:B------:R-:W-:-:S04]  /*24420*/  VIADD R5, R3, UR4 ;  /* 0x0000000403057c36 */ /* 0x000fc80008000000 */
[----:B------:R-:W0:Y:S01]  /*24430*/  SHFL.BFLY PT, R12, R7, 0x1, 0x1f ;  /* 0x0c201f00070c7f89 */ /* 0x000e2200000e0000 */
[----:B------:R-:W-:Y:S02]  /*24440*/  ISETP.GE.AND P0, PT, R5, UR41, PT ;  /* 0x0000002905007c0c */ /* 0x000fe4000bf06270 */
[----:B0-----:R-:W-:-:S05]  /*24450*/  FMNMX.FTZ R12, R7, R12, !PT ;  /* 0x0000000c070c7209 */ /* 0x001fca0007810000 */
[----:B------:R0:W1:Y:S06]  /*24460*/  SHFL.IDX PT, R26, R12, RZ, 0x1f ;  /* 0x00001fff0c1a7589 */ /* 0x00006c00000e0000 */
        /* <DEDUP_REMOVED lines=18> */
[----:B------:R-:W-:Y:S02]  /*24590*/  HFMA2 R11, -RZ, RZ, 0, 0 ;  /* 0x00000000ff0b7431 */ /* 0x000fe400000001ff */
[----:B------:R-:W-:Y:S01]  /*245a0*/  ULEA UR5, UR8, UR5, 0x18 ;  /* 0x0000000508057291 */ /* 0x000fe2000f8ec0ff */
[----:B------:R-:W-:Y:S01]  /*245b0*/  LOP3.LUT R6, R0, 0x3, RZ, 0xc0, !PT ;  /* 0x0000000300067812 */ /* 0x000fe200078ec0ff */
[----:B------:R-:W-:-:S04]  /*245c0*/  IMAD.MOV.U32 R0, RZ, RZ, R5 ;  /* 0x000000ffff007224 */ /* 0x000fc800078e0005 */
[----:B------:R-:W-:Y:S02]  /*245d0*/  IMAD.MOV R7, RZ, RZ, -R6 ;  /* 0x000000ffff077224 */ /* 0x000fe400078e0a06 */
[----:B------:R-:W-:-:S07]  /*245e0*/  VIADD R6, R4, UR5 ;  /* 0x0000000504067c36 */ /* 0x000fce0008000000 */
.L_x_2869:
[----:B------:R-:W1:Y:S01]  /*245f0*/  LDS R9, [R6] ;  /* 0x0000000006097984 */ /* 0x000e620000000800 */
[----:B------:R-:W-:Y:S02]  /*24600*/  VIADD R7, R7, 0x1 ;  /* 0x0000000107077836 */ /* 0x000fe40000000000 */
[----:B------:R-:W-:-:S03]  /*24610*/  VIADD R0, R0, 0x100 ;  /* 0x0000010000007836 */ /* 0x000fc60000000000 */
[----:B------:R-:W-:Y:S01]  /*24620*/  ISETP.NE.AND P0, PT, R7, RZ, PT ;  /* 0x000000ff0700720c */ /* 0x000fe20003f05270 */
[----:B-1----:R-:W-:-:S04]  /*24630*/  FADD.FTZ R9, -R26, R9 ;  /* 0x000000091a097221 */ /* 0x002fc80000010100 */
[----:B------:R-:W-:-:S06]  /*24640*/  FMUL.FTZ R9, R9, 1.4426950216293334961 ;  /* 0x3fb8aa3b09097820 */ /* 0x000fcc0000410000 */
[----:B------:R-:W1:Y:S02]  /*24650*/  MUFU.EX2 R9, R9 ;  /* 0x0000000900097308 */ /* 0x000e640000000800 */
[----:B-1----:R1:W-:Y:S01]  /*24660*/  STS [R6], R9 ;  /* 0x0000000906007388 */ /* 0x0023e20000000800 */
[----:B------:R-:W-:Y:S01]  /*24670*/  FADD.FTZ R11, R9, R11 ;  /* 0x0000000b090b7221 */ /* 0x000fe20000010000 */
[----:B-1----:R-:W-:Y:S01]  /*24680*/  IADD3 R6, PT, PT, R6, 0x400, RZ ;  /* 0x0000040006067810 */ /* 0x002fe20007ffe0ff */
[----:B------:R-:W-:Y:S06]  /*24690*/  @P0 BRA `(.L_x_2869) ;  /* 0xfffffffc00d40947 */ /* 0x000fec000383ffff */
.L_x_2868:
[----:B------:R-:W-:Y:S05]  /*246a0*/  BSYNC.RECONVERGENT B1 ;  /* 0x0000000000017941 */ /* 0x000fea0003800200 */
.L_x_2867:
        /* <DEDUP_REMOVED lines=9> */
[----:B------:R-:W-:-:S05]  /*24740*/  IMAD.U32 R7, RZ, RZ, UR5 ;  /* 0x00000005ff077e24 */ /* 0x000fca000f8e00ff */
[----:B------:R-:W-:Y:S01]  /*24750*/  IADD3 R6, PT, PT, R6, 0x800, R7 ;  /* 0x0000080006067810 */ /* 0x000fe20007ffe007 */
[----:B------:R-:W-:Y:S06]  /*24760*/  @!P1 BRA `(.L_x_2871) ;  /* 0x00000004009c9947 */ /* 0x000fec0003800000 */
[----:B------:R-:W-:Y:S01]  /*24770*/  IMAD.U32 R25, RZ, RZ, UR41 ;  /* 0x00000029ff197e24 */ /* 0x000fe2000f8e00ff */
[----:B------:R-:W-:-:S03]  /*24780*/  PLOP3.LUT P0, PT, PT, PT, PT, 0x8, 0x80 ;  /* 0x000000000080781c */ /* 0x000fc60003f0e170 */
[----:B------:R-:W-:-:S10]  /*24790*/  VIADD R25, R25, 0xfffff400 ;  /* 0xfffff40019197836 */ /* 0x000fd40000000000 */
.L_x_2872:
[----:B------:R-:W1:Y:S01]  /*247a0*/  LDS R7, [R6+-0x800] ;  /* 0xfff8000006077984 */ /* 0x000e620000000800 */
[----:B------:R-:W-:-:S03]  /*247b0*/  VIADD R0, R0, 0x1000 ;  /* 0x0000100000007836 */ /* 0x000fc60000000000 */
[----:B------:R-:W2:Y:S02]  /*247c0*/  LDS R9, [R6+-0x400] ;  /* 0xfffc000006097984 */ /* 0x000ea40000000800 */
[----:B------:R-:W-:Y:S02]  /*247d0*/  ISETP.GE.AND P1, PT, R0, R25, PT ;  /* 0x000000190000720c */ /* 0x000fe40003f26270 */
[----:B------:R-:W3:Y:S04]  /*247e0*/  LDS R10, [R6] ;  /* 0x00000000060a7984 */ /* 0x000ee80000000800 */
[----:B0-----:R-:W0:Y:S04]  /*247f0*/  LDS R12, [R6+0x400] ;  /* 0x00040000060c7984 */ /* 0x001e280000000800 */
        /* <DEDUP_REMOVED lines=9> */
[C---:B--2---:R-:W-:Y:S02]  /*24890*/  FADD.FTZ R9, -R26.reuse, R9 ;  /* 0x000000091a097221 */ /* 0x044fe40000010100 */
[----:B------:R-:W2:Y:S01]  /*248a0*/  LDS R20, [R6+0x2400] ;  /* 0x0024000006147984 */ /* 0x000ea20000000800 */
[----:B---3--:R-:W-:Y:S01]  /*248b0*/  FADD.FTZ R10, -R26, R10 ;  /* 0x0000000a1a0a7221 */ /* 0x008fe20000010100 */
[----:B------:R-:W-:Y:S02]  /*248c0*/  FMUL.FTZ R9, R9, 1.4426950216293334961 ;  /* 0x3fb8aa3b09097820 */ /* 0x000fe40000410000 */
[----:B------:R-:W3:Y:S01]  /*248d0*/  LDS R21, [R6+0x2800] ;  /* 0x0028000006157984 */ /* 0x000ee20000000800 */
[----:B------:R-:W5:Y:S01]  /*248e0*/  MUFU.EX2 R7, R7 ;  /* 0x0000000700077308 */ /* 0x000f620000000800 */
[----:B------:R-:W-:Y:S01]  /*248f0*/  FMUL.FTZ R10, R10, 1.4426950216293334961 ;  /* 0x3fb8aa3b0a0a7820 */ /* 0x000fe20000410000 */
[C---:B0-----:R-:W-:Y:S01]  /*24900*/  FADD.FTZ R12, -R26.reuse, R12 ;  /* 0x0000000c1a0c7221 */ /* 0x041fe20000010100 */
[----:B------:R-:W0:Y:S01]  /*24910*/  LDS R22, [R6+0x2c00] ;  /* 0x002c000006167984 */ /* 0x000e220000000800 */
        /* <DEDUP_REMOVED lines=9> */
[----:B------:R-:W2:Y:S01]  /*249b0*/  MUFU.EX2 R10, R10 ;  /* 0x0000000a000a7308 */ /* 0x000ea20000000800 */
[----:B------:R-:W-:Y:S01]  /*249c0*/  FADD.FTZ R11, R7, R11 ;  /* 0x0000000b070b7221 */ /* 0x000fe20000010000 */
[----:B------:R-:W-:Y:S01]  /*249d0*/  FMUL.FTZ R15, R15, 1.4426950216293334961 ;  /* 0x3fb8aa3b0f0f7820 */ /* 0x000fe20000410000 */
[C---:B------:R-:W-:Y:S01]  /*249e0*/  FADD.FTZ R16, -R26.reuse, R16 ;  /* 0x000000101a107221 */ /* 0x040fe20000010100 */
[----:B------:R-:W-:Y:S01]  /*249f0*/  STS [R6+-0x800], R7 ;  /* 0xfff8000706007388 */ /* 0x000fe20000000800 */
[----:B------:R-:W-:-:S02]  /*24a00*/  FADD.FTZ R17, -R26, R17 ;  /* 0x000000111a117221 */ /* 0x000fc40000010100 */
[----:B------:R-:W-:Y:S01]  /*24a10*/  FMUL.FTZ R16, R16, 1.4426950216293334961 ;  /* 0x3fb8aa3b10107820 */ /* 0x000fe20000410000 */
[----:B------:R-:W3:Y:S01]  /*24a20*/  MUFU.EX2 R12, R12 ;  /* 0x0000000c000c7308 */ /* 0x000ee20000000800 */
[----:B-1----:R-:W-:Y:S01]  /*24a30*/  FADD.FTZ R11, R11, R9 ;  /* 0x000000090b0b7221 */ /* 0x002fe20000010000 */
[----:B------:R-:W-:Y:S01]  /*24a40*/  FMUL.FTZ R17, R17, 1.4426950216293334961 ;  /* 0x3fb8aa3b11117820 */ /* 0x000fe20000410000 */
[C---:B------:R-:W-:Y:S01]  /*24a50*/  FADD.FTZ R18, -R26.reuse, R18 ;  /* 0x000000121a127221 */ /* 0x040fe20000010100 */
[----:B------:R-:W-:Y:S01]  /*24a60*/  STS [R6+-0x400], R9 ;  /* 0xfffc000906007388 */ /* 0x000fe20000000800 */
[----:B------:R-:W-:Y:S02]  /*24a70*/  FADD.FTZ R19, -R26, R19 ;  /* 0x000000131a137221 */ /* 0x000fe40000010100 */
[----:B------:R-:W-:Y:S01]  /*24a80*/  FMUL.FTZ R18, R18, 1.4426950216293334961 ;  /* 0x3fb8aa3b12127820 */ /* 0x000fe20000410000 */
[----:B------:R-:W1:Y:S01]  /*24a90*/  MUFU.EX2 R13, R13 ;  /* 0x0000000d000d7308 */ /* 0x000e620000000800 */
[----:B--2---:R-:W-:Y:S01]  /*24aa0*/  FADD.FTZ R11, R11, R10 ;  /* 0x0000000a0b0b7221 */ /* 0x004fe20000010000 */
[----:B------:R-:W-:Y:S01]  /*24ab0*/  FMUL.FTZ R19, R19, 1.4426950216293334961 ;  /* 0x3fb8aa3b13137820 */ /* 0x000fe20000410000 */
[----:B------:R-:W-:Y:S01]  /*24ac0*/  FADD.FTZ R20, -R26, R20 ;  /* 0x000000141a147221 */ /* 0x000fe20000010100 */
[----:B------:R-:W-:Y:S03]  /*24ad0*/  STS [R6], R10 ;  /* 0x0000000a06007388 */ /* 0x000fe60000000800 */
[----:B------:R-:W-:Y:S01]  /*24ae0*/  FMUL.FTZ R20, R20, 1.4426950216293334961 ;  /* 0x3fb8aa3b14147820 */ /* 0x000fe20000410000 */
[----:B------:R-:W2:Y:S01]  /*24af0*/  MUFU.EX2 R14, R14 ;  /* 0x0000000e000e7308 */ /* 0x000ea20000000800 */
[----:B---3--:R-:W-:Y:S01]  /*24b00*/  FADD.FTZ R11, R11, R12 ;  /* 0x0000000c0b0b7221 */ /* 0x008fe20000010000 */
[C---:B------:R-:W-:Y:S01]  /*24b10*/  FADD.FTZ R21, -R26.reuse, R21 ;  /* 0x000000151a157221 */ /* 0x040fe20000010100 */
[----:B0-----:R-:W-:Y:S01]  /*24b20*/  FADD.FTZ R22, -R26, R22 ;  /* 0x000000161a167221 */ /* 0x001fe20000010100 */
[----:B------:R-:W-:Y:S02]  /*24b30*/  STS [R6+0x400], R12 ;  /* 0x0004000c06007388 */ /* 0x000fe40000000800 */
[----:B------:R-:W-:Y:S01]  /*24b40*/  FMUL.FTZ R21, R21, 1.4426950216293334961 ;  /* 0x3fb8aa3b15157820 */ /* 0x000fe20000410000 */
[----:B------:R-:W-:Y:S01]  /*24b50*/  FMUL.FTZ R22, R22, 1.4426950216293334961 ;  /* 0x3fb8aa3b16167820 */ /* 0x000fe20000410000 */
[----:B------:R-:W0:Y:S01]  /*24b60*/  MUFU.EX2 R15, R15 ;  /* 0x0000000f000f7308 */ /* 0x000e220000000800 */
[----:B-1----:R-:W-:Y:S01]  /*24b70*/  FADD.FTZ R11, R11, R13 ;  /* 0x0000000d0b0b7221 */ /* 0x002fe20000010000 */
[C---:B----4-:R-:W-:Y:S01]  /*24b80*/  FADD.FTZ R23, -R26.reuse, R23 ;  /* 0x000000171a177221 */ /* 0x050fe20000010100 */
[----:B-----5:R-:W-:Y:S01]  /*24b90*/  FADD.FTZ R24, -R26, R24 ;  /* 0x000000181a187221 */ /* 0x020fe20000010100 */
[----:B------:R-:W-:Y:S02]  /*24ba0*/  STS [R6+0x800], R13 ;  /* 0x0008000d06007388 */ /* 0x000fe40000000800 */
[----:B------:R-:W-:Y:S01]  /*24bb0*/  FMUL.FTZ R23, R23, 1.4426950216293334961 ;  /* 0x3fb8aa3b17177820 */ /* 0x000fe20000410000 */
[----:B------:R-:W-:Y:S01]  /*24bc0*/  FMUL.FTZ R24, R24, 1.4426950216293334961 ;  /* 0x3fb8aa3b18187820 */ /* 0x000fe20000410000 */
        /* <DEDUP_REMOVED lines=26> */
[----:B------:R-:W-:Y:S03]  /*24d70*/  STS [R6+0x2c00], R22 ;  /* 0x002c001606007388 */ /* 0x000fe60000000800 */
[----:B--2---:R-:W-:Y:S01]  /*24d80*/  FADD.FTZ R11, R11, R23 ;  /* 0x000000170b0b7221 */ /* 0x004fe20000010000 */
[----:B------:R-:W-:Y:S04]  /*24d90*/  STS [R6+0x3000], R23 ;  /* 0x0030001706007388 */ /* 0x000fe80000000800 */
[----:B0-----:R0:W-:Y:S01]  /*24da0*/  STS [R6+0x3400], R24 ;  /* 0x0034001806007388 */ /* 0x0011e20000000800 */
[----:B------:R-:W-:Y:S01]  /*24db0*/  FADD.FTZ R11, R11, R24 ;  /* 0x000000180b0b7221 */ /* 0x000fe20000010000 */
[----:B0-----:R-:W-:Y:S01]  /*24dc0*/  VIADD R6, R6, 0x4000 ;  /* 0x0000400006067836 */ /* 0x001fe20000000000 */
[----:B------:R-:W-:Y:S06]  /*24dd0*/  @!P1 BRA `(.L_x_2872) ;  /* 0xfffffff800709947 */ /* 0x000fec000383ffff */
.L_x_2871:
[----:B------:R-:W-:Y:S05]  /*24de0*/  BSYNC.RECONVERGENT B1 ;  /* 0x0000000000017941 */ /* 0x000fea0003800200 */
.L_x_2870:
[----:B------:R-:W-:Y:S01]  /*24df0*/  IADD3 R7, PT, PT, -R0, UR41, RZ ;  /* 0x0000002900077c10 */ /* 0x000fe2000fffe1ff */
[----:B------:R-:W-:Y:S03]  /*24e00*/  BSSY.RECONVERGENT B1, `(.L_x_2873) ;  /* 0x0000036000017945 */ /* 0x000fe60003800200 */
[----:B------:R-:W-:-:S13]  /*24e10*/  ISETP.GT.AND P1, PT, R7, 0x400, PT ;  /* 0x000004000700780c */ /* 0x000fda0003f24270 */
[----:B------:R-:W-:Y:S05]  /*24e20*/  @!P1 BRA `(.L_x_2874) ;  /* 0x0000000000cc9947 */ /* 0x000fea0003800000 */
[----:B------:R-:W1:Y:S01]  /*24e30*/  LDS R7, [R6+-0x800] ;  /* 0xfff8000006077984 */ /* 0x000e620000000800 */
[----:B------:R-:W-:Y:S02]  /*24e40*/  PLOP3.LUT P0, PT, PT, PT, PT, 0x8, 0x80 ;  /* 0x000000000080781c */ /* 0x000fe40003f0e170 */
[----:B------:R-:W-:Y:S01]  /*24e50*/  IADD3 R0, PT, PT, R0, 0x800, RZ ;  /* 0x0000080000007810 */ /* 0x000fe20007ffe0ff */
[----:B------:R-:W2:Y:S04]  /*24e60*/  LDS R9, [R6+-0x400] ;  /* 0xfffc000006097984 */ /* 0x000ea80000000800 */
[----:B------:R-:W3:Y:S04]  /*24e70*/  LDS R10, [R6] ;  /* 0x00000000060a7984 */ /* 0x000ee80000000800 */
[----:B0-----:R-:W0:Y:S04]  /*24e80*/  LDS R12, [R6+0x400] ;  /* 0x00040000060c7984 */ /* 0x001e280000000800 */
[----:B------:R-:W4:Y:S04]  /*24e90*/  LDS R13, [R6+0x800] ;  /* 0x00080000060d7984 */ /* 0x000f280000000800 */
[----:B------:R-:W5:Y:S04]  /*24ea0*/  LDS R14, [R6+0xc00] ;  /* 0x000c0000060e7984 */ /* 0x000f680000000800 */
[----:B------:R-:W5:Y:S04]  /*24eb0*/  LDS R15, [R6+0x1000] ;  /* 0x00100000060f7984 */ /* 0x000f680000000800 */
[----:B------:R-:W5:Y:S01]  /*24ec0*/  LDS R16, [R6+0x1400] ;  /* 0x0014000006107984 */ /* 0x000f620000000800 */
[----:B-1----:R-:W-:-:S04]  /*24ed0*/  FADD.FTZ R7, -R26, R7 ;  /* 0x000000071a077221 */ /* 0x002fc80000010100 */
[----:B------:R-:W-:Y:S01]  /*24ee0*/  FMUL.FTZ R7, R7, 1.4426950216293334961 ;  /* 0x3fb8aa3b07077820 */ /* 0x000fe20000410000 */
[C---:B--2---:R-:W-:Y:S01]  /*24ef0*/  FADD.FTZ R9, -R26.reuse, R9 ;  /* 0x000000091a097221 */ /* 0x044fe20000010100 */
[----:B---3--:R-:W-:-:S03]  /*24f00*/  FADD.FTZ R10, -R26, R10 ;  /* 0x0000000a1a0a7221 */ /* 0x008fc60000010100 */
[----:B------:R-:W-:Y:S01]  /*24f10*/  FMUL.FTZ R9, R9, 1.4426950216293334961 ;  /* 0x3fb8aa3b09097820 */ /* 0x000fe20000410000 */
[----:B------:R-:W1:Y:S01]  /*24f20*/  MUFU.EX2 R7, R7 ;  /* 0x0000000700077308 */ /* 0x000e620000000800 */
[----:B------:R-:W-:Y:S01]  /*24f30*/  FMUL.FTZ R10, R10, 1.4426950216293334961 ;  /* 0x3fb8aa3b0a0a7820 */ /* 0x000fe20000410000 */
[C---:B0-----:R-:W-:Y:S01]  /*24f40*/  FADD.FTZ R12, -R26.reuse, R12 ;  /* 0x0000000c1a0c7221 */ /* 0x041fe20000010100 */
[----:B----4-:R-:W-:-:S03]  /*24f50*/  FADD.FTZ R13, -R26, R13 ;  /* 0x0000000d1a0d7221 */ /* 0x010fc60000010100 */
[----:B------:R-:W-:Y:S02]  /*24f60*/  FMUL.FTZ R12, R12, 1.4426950216293334961 ;  /* 0x3fb8aa3b0c0c7820 */ /* 0x000fe40000410000 */
[----:B------:R-:W0:Y:S01]  /*24f70*/  MUFU.EX2 R9, R9 ;  /* 0x0000000900097308 */ /* 0x000e220000000800 */
[----:B------:R-:W-:Y:S01]  /*24f80*/  FMUL.FTZ R13, R13, 1.4426950216293334961 ;  /* 0x3fb8aa3b0d0d7820 */ /* 0x000fe20000410000 */
[C---:B-----5:R-:W-:Y:S01]  /*24f90*/  FADD.FTZ R14, -R26.reuse, R14 ;  /* 0x0000000e1a0e7221 */ /* 0x060fe20000010100 */
[----:B------:R-:W-:-:S03]  /*24fa0*/  FADD.FTZ R15, -R26, R15 ;  /* 0x0000000f1a0f7221 */ /* 0x000fc60000010100 */
[----:B------:R-:W-:Y:S02]  /*24fb0*/  FMUL.FTZ R14, R14, 1.4426950216293334961 ;  /* 0x3fb8aa3b0e0e7820 */ /* 0x000fe40000410000 */
[----:B------:R-:W2:Y:S01]  /*24fc0*/  MUFU.EX2 R10, R10 ;  /* 0x0000000a000a7308 */ /* 0x000ea20000000800 */
[----:B-1----:R-:W-:Y:S01]  /*24fd0*/  FADD.FTZ R11, R11, R7 ;  /* 0x000000070b0b7221 */ /* 0x002fe20000010000 */
[----:B------:R-:W-:Y:S01]  /*24fe0*/  FADD.FTZ R16, -R26, R16 ;  /* 0x000000101a107221 */ /* 0x000fe20000010100 */
[----:B------:R-:W-:Y:S01]  /*24ff0*/  FMUL.FTZ R15, R15, 1.4426950216293334961 ;  /* 0x3fb8aa3b0f0f7820 */ /* 0x000fe20000410000 */
[----:B------:R-:W-:Y:S02]  /*25000*/  STS [R6+-0x800], R7 ;  /* 0xfff8000706007388 */ /* 0x000fe40000000800 */
[----:B------:R-:W-:Y:S02]  /*25010*/  FMUL.FTZ R16, R16, 1.4426950216293334961 ;  /* 0x3fb8aa3b10107820 */ /* 0x000fe40000410000 */
[----:B------:R-:W1:Y:S01]  /*25020*/  MUFU.EX2 R12, R12 ;  /* 0x0000000c000c7308 */ /* 0x000e620000000800 */
[----:B0-----:R-:W-:Y:S01]  /*25030*/  FADD.FTZ R11, R11, R9 ;  /* 0x000000090b0b7221 */ /* 0x001fe20000010000 */
[----:B------:R-:W-:Y:S06]  /*25040*/  STS [R6+-0x400], R9 ;  /* 0xfffc000906007388 */ /* 0x000fec0000000800 */
[----:B------:R-:W0:Y:S01]  /*25050*/  MUFU.EX2 R13, R13 ;  /* 0x0000000d000d7308 */ /* 0x000e220000000800 */
[----:B--2---:R-:W-:Y:S01]  /*25060*/  FADD.FTZ R11, R11, R10 ;  /* 0x0000000a0b0b7221 */ /* 0x004fe20000010000 */
[----:B------:R-:W-:Y:S06]  /*25070*/  STS [R6], R10 ;  /* 0x0000000a06007388 */ /* 0x000fec0000000800 */
        /* <DEDUP_REMOVED lines=8> */
[----:B------:R-:W-:Y:S03]  /*25100*/  STS [R6+0xc00], R14 ;  /* 0x000c000e06007388 */ /* 0x000fe60000000800 */
[----:B-1----:R-:W-:Y:S01]  /*25110*/  FADD.FTZ R11, R11, R15 ;  /* 0x0000000f0b0b7221 */ /* 0x002fe20000010000 */
[----:B------:R-:W-:Y:S04]  /*25120*/  STS [R6+0x1000], R15 ;  /* 0x0010000f06007388 */ /* 0x000fe80000000800 */
[----:B0-----:R0:W-:Y:S01]  /*25130*/  STS [R6+0x1400], R16 ;  /* 0x0014001006007388 */ /* 0x0011e20000000800 */
[----:B------:R-:W-:Y:S01]  /*25140*/  FADD.FTZ R11, R11, R16 ;  /* 0x000000100b0b7221 */ /* 0x000fe20000010000 */
[----:B0-----:R-:W-:-:S07]  /*25150*/  VIADD R6, R6, 0x2000 ;  /* 0x0000200006067836 */ /* 0x001fce0000000000 */
.L_x_2874:
[----:B------:R-:W-:Y:S05]  /*25160*/  BSYNC.RECONVERGENT B1 ;  /* 0x0000000000017941 */ /* 0x000fea0003800200 */
.L_x_2873:
[----:B------:R-:W-:-:S13]  /*25170*/  ISETP.LT.OR P0, PT, R0, UR41, P0 ;  /* 0x0000002900007c0c */ /* 0x000fda0008701670 */
[----:B------:R-:W-:Y:S05]  /*25180*/  @!P0 BRA `(.L_x_2865) ;  /* 0x0000000400ec8947 */ /* 0x000fea0003800000 */
[----:B------:R-:W1:Y:S04]  /*25190*/  LDS R0, [R6+-0x800] ;  /* 0xfff8000006007984 */ /* 0x000e680000000800 */
[----:B------:R-:W2:Y:S04]  /*251a0*/  LDS R7, [R6+-0x400] ;  /* 0xfffc000006077984 */ /* 0x000ea80000000800 */
[----:B------:R-:W3:Y:S04]  /*251b0*/  LDS R9, [R6] ;  /* 0x0000000006097984 */ /* 0x000ee80000000800 */
[----:B------:R-:W4:Y:S01]  /*251c0*/  LDS R10, [R6+0x400] ;  /* 0x00040000060a7984 */ /* 0x000f220000000800 */
[C---:B-1----:R-:W-:Y:S01]  /*251d0*/  FADD.FTZ R0, -R26.reuse, R0 ;  /* 0x000000001a007221 */ /* 0x042fe20000010100 */
[----:B--2---:R-:W-:-:S03]  /*251e0*/  FADD.FTZ R7, -R26, R7 ;  /* 0x000000071a077221 */ /* 0x004fc60000010100 */
[----:B------:R-:W-:Y:S01]  /*251f0*/  FMUL.FTZ R0, R0, 1.4426950216293334961 ;  /* 0x3fb8aa3b00007820 */ /* 0x000fe20000410000 */
[----:B---3--:R-:W-:Y:S01]  /*25200*/  FADD.FTZ R9, -R26, R9 ;  /* 0x000000091a097221 */ /* 0x008fe20000010100 */
[----:B------:R-:W-:-:S04]  /*25210*/  FMUL.FTZ R7, R7, 1.4426950216293334961 ;  /* 0x3fb8aa3b07077820 */ /* 0x000fc80000410000 */
[----:B------:R-:W1:Y:S01]  /*25220*/  MUFU.EX2 R0, R0 ;  /* 0x0000000000007308 */ /* 0x000e620000000800 */
[----:B----4-:R-:W-:Y:S01]  /*25230*/  FADD.FTZ R10, -R26, R10 ;  /* 0x0000000a1a0a7221 */ /* 0x010fe20000010100 */
[----:B------:R-:W-:-:S03]  /*25240*/  FMUL.FTZ R9, R9, 1.4426950216293334961 ;  /* 0x3fb8aa3b09097820 */ /* 0x000fc60000410000 */
[----:B------:R-:W-:-:S03]  /*25250*/  FMUL.FTZ R10, R10, 1.4426950216293334961 ;  /* 0x3fb8aa3b0a0a7820 */ /* 0x000fc60000410000 */
[----:B------:R-:W2:Y:S08]  /*25260*/  MUFU.EX2 R7, R7 ;  /* 0x0000000700077308 */ /* 0x000eb00000000800 */
[----:B------:R-:W3:Y:S01]  /*25270*/  MUFU.EX2 R9, R9 ;  /* 0x0000000900097308 */ /* 0x000ee20000000800 */
[----:B-1----:R4:W-:Y:S01]  /*25280*/  STS [R6+-0x800], R0 ;  /* 0xfff8000006007388 */ /* 0x0029e20000000800 */
[----:B------:R-:W-:-:S06]  /*25290*/  FADD.FTZ R11, R11, R0 ;  /* 0x000000000b0b7221 */ /* 0x000fcc0000010000 */
[----:B------:R-:W1:Y:S01]  /*252a0*/  MUFU.EX2 R10, R10 ;  /* 0x0000000a000a7308 */ /* 0x000e620000000800 */
[----:B--2---:R4:W-:Y:S01]  /*252b0*/  STS [R6+-0x400], R7 ;  /* 0xfffc000706007388 */ /* 0x0049e20000000800 */
[----:B------:R-:W-:-:S03]  /*252c0*/  FADD.FTZ R11, R11, R7 ;  /* 0x000000070b0b7221 */ /* 0x000fc60000010000 */
[----:B---3--:R4:W-:Y:S01]  /*252d0*/  STS [R6], R9 ;  /* 0x0000000906007388 */ /* 0x0089e20000000800 */
[----:B------:R-:W-:-:S03]  /*252e0*/  FADD.FTZ R11, R11, R9 ;  /* 0x000000090b0b7221 */ /* 0x000fc60000010000 */
[----:B-1----:R4:W-:Y:S01]  /*252f0*/  STS [R6+0x400], R10 ;  /* 0x0004000a06007388 */ /* 0x0029e20000000800 */
[----:B------:R-:W-:Y:S01]  /*25300*/  FADD.FTZ R11, R11, R10 ;  /* 0x0000000a0b0b7221 */ /* 0x000fe20000010000 */
[----:B------:R-:W-:Y:S06]  /*25310*/  BRA `(.L_x_2865) ;  /* 0x0000000400887947 */ /* 0x000fec0003800000 */
.L_x_2866:
[----:B0-----:R-:W-:Y:S01]  /*25320*/  IMAD.MOV.U32 R12, RZ, RZ, 0x100 ;  /* 0x00000100ff0c7424 */ /* 0x001fe200078e00ff */
        /* <DEDUP_REMOVED lines=9> */
[----:B0-----:R-:W-:Y:S02]  /*253c0*/  IMAD R15, R0, UR5, RZ ;  /* 0x00000005000f7c24 */ /* 0x001fe4000f8e02ff */
[----:B------:R-:W-:-:S03]  /*253d0*/  IMAD.MOV.U32 R0, RZ, RZ, R5 ;  /* 0x000000ffff007224 */ /* 0x000fc600078e0005 */
[----:B------:R-:W-:-:S07]  /*253e0*/  SHF.R.S32.HI R16, RZ, 0x1f, R15 ;  /* 0x0000001fff107819 */ /* 0x000fce000001140f */
[----:B------:R-:W-:Y:S05]  /*253f0*/  @!P1 BRA `(.L_x_2876) ;  /* 0x00000000006c9947 */ /* 0x000fea0003800000 */
[----:B------:R-:W-:Y:S01]  /*25400*/  UIADD3 UR5, UPT, UPT, UR7, 0x840, URZ ;  /* 0x0000084007057890 */ /* 0x000fe2000fffe0ff */
[----:B------:R-:W-:Y:S01]  /*25410*/  LEA.HI R0, R9, 0x1, RZ, 0x18 ;  /* 0x0000000109007811 */ /* 0x000fe200078fc0ff */
[----:B------:R-:W-:Y:S01]  /*25420*/  IMAD.MOV.U32 R11, RZ, RZ, RZ ;  /* 0x000000ffff0b7224 */ /* 0x000fe200078e00ff */
[----:B------:R-:W-:Y:S01]  /*25430*/  IADD3 R14, P1, P2, R15, R6, R5 ;  /* 0x000000060f0e7210 */ /* 0x000fe20007a3e005 */
[----:B------:R-:W-:Y:S01]  /*25440*/  ULEA UR5, UR8, UR5, 0x18 ;  /* 0x0000000508057291 */ /* 0x000fe2000f8ec0ff */
[----:B------:R-:W-:Y:S02]  /*25450*/  LOP3.LUT R6, R0, 0x3, RZ, 0xc0, !PT ;  /* 0x0000000300067812 */ /* 0x000fe400078ec0ff */
[----:B------:R-:W-:Y:S02]  /*25460*/  IADD3.X R7, PT, PT, R16, R7, RZ, P1, P2 ;  /* 0x0000000710077210 */ /* 0x000fe40000fe44ff */
[----:B------:R-:W-:Y:S01]  /*25470*/  MOV R0, R5 ;  /* 0x0000000500007202 */ /* 0x000fe20000000f00 */
[----:B------:R-:W-:-:S02]  /*25480*/  IMAD.MOV R10, RZ, RZ, -R6 ;  /* 0x000000ffff0a7224 */ /* 0x000fc400078e0a06 */
[----:B------:R-:W-:-:S07]  /*25490*/  VIADD R9, R4, UR5 ;  /* 0x0000000504097c36 */ /* 0x000fce0008000000 */
.L_x_2877:
        /* <DEDUP_REMOVED lines=17> */
.L_x_2876:
[----:B------:R-:W-:Y:S05]  /*255b0*/  BSYNC.RECONVERGENT B1 ;  /* 0x0000000000017941 */ /* 0x000fea0003800200 */
.L_x_2875:
        /* <DEDUP_REMOVED lines=13> */
.L_x_2878:
[----:B------:R-:W-:-:S05]  /*25690*/  IMAD.MOV.U32 R6, RZ, RZ, R12 ;  /* 0x000000ffff067224 */ /* 0x000fca00078e000c */
[----:B------:R-:W2:Y:S04]  /*256a0*/  LDG.E.U8 R13, desc[UR36][R6.64+-0x200] ;  /* 0xfffe0024060d7981 */ /* 0x000ea8000c1e1100 */
[----:B------:R-:W3:Y:S04]  /*256b0*/  LDG.E.U8 R10, desc[UR36][R6.64+-0x100] ;  /* 0xffff0024060a7981 */ /* 0x000ee8000c1e1100 */
[----:B------:R-:W4:Y:S04]  /*256c0*/  LDG.E.U8 R12, desc[UR36][R6.64] ;  /* 0x00000024060c7981 */ /* 0x000f28000c1e1100 */
[----:B------:R-:W5:Y:S01]  /*256d0*/  LDG.E.U8 R14, desc[UR36][R6.64+0x100] ;  /* 0x00010024060e7981 */ /* 0x000f62000c1e1100 */
[----:B------:R-:W-:-:S02]  /*256e0*/  IMAD.MOV.U32 R16, RZ, RZ, RZ ;  /* 0x000000ffff107224 */ /* 0x000fc400078e00ff */
[----:B------:R-:W-:Y:S02]  /*256f0*/  IMAD.MOV.U32 R18, RZ, RZ, RZ ;  /* 0x000000ffff127224 */ /* 0x000fe400078e00ff */
[----:B------:R-:W-:Y:S01]  /*25700*/  VIADD R0, R0, 0x400 ;  /* 0x0000040000007836 */ /* 0x000fe20000000000 */
        /* <DEDUP_REMOVED lines=20> */
[----:B------:R-:W2:Y:S01]  /*25850*/  @!P1 MUFU.EX2 R14, R13 ;  /* 0x0000000d000e9308 */ /* 0x000ea20000000800 */
        /* <DEDUP_REMOVED lines=14> */
.L_x_2865:
[----:B------:R-:W-:Y:S05]  /*25940*/  BSYNC.RECONVERGENT B0 ;  /* 0x0000000000007941 */ /* 0x000fea0003800200 */
.L_x_2864:
[----:B----4-:R-:W2:Y:S01]  /*25950*/  SHFL.BFLY PT, R0, R11, 0x10, 0x1f ;  /* 0x0e001f000b007f89 */ /* 0x010ea200000e0000 */
[C---:B------:R-:W-:Y:S01]  /*25960*/  ISETP.NE.AND P0, PT, R27.reuse, RZ, PT ;  /* 0x000000ff1b00720c */ /* 0x040fe20003f05270 */
[----:B------:R-:W3:Y:S01]  /*25970*/  LDCU.U8 UR10, c[0x0][0x48c] ;  /* 0x00009180ff0a77ac */ /* 0x000ee20008000000 */
[----:B------:R-:W-:Y:S01]  /*25980*/  ISETP.GT.U32.AND P1, PT, R27, 0x7, PT ;  /* 0x000000071b00780c */ /* 0x000fe20003f24070 */
[----:B------:R-:W4:Y:S01]  /*25990*/  S2UR UR11, SR_CTAID.X ;  /* 0x00000000000b79c3 */ /* 0x000f220000002500 */
[----:B------:R-:W-:Y:S01]  /*259a0*/  UMOV UR6, URZ ;  /* 0x000000ff00067c82 */ /* 0x000fe20008000000 */
[----:B------:R-:W-:Y:S01]  /*259b0*/  UMOV UR7, URZ ;  /* 0x000000ff00077c82 */ /* 0x000fe20008000000 */
[----:B---3--:R-:W-:Y:S01]  /*259c0*/  UISETP.NE.AND UP0, UPT, UR10, URZ, UPT ;  /* 0x000000ff0a00728c */ /* 0x008fe2000bf05270 */
[----:B--2---:R-:W-:-:S06]  /*259d0*/  FADD.FTZ R0, R0, R11 ;  /* 0x0000000b00007221 */ /* 0x004fcc0000010000 */
[----:B------:R-:W-:Y:S01]  /*259e0*/  @!P0 SHF.R.U32.HI R11, RZ, 0x3, R3 ;  /* 0x00000003ff0b8819 */ /* 0x000fe20000011603 */
[----:B------:R-:W2:Y:S03]  /*259f0*/  SHFL.BFLY PT, R7, R0, 0x8, 0x1f ;  /* 0x0d001f0000077f89 */ /* 0x000ea600000e0000 */
[----:B------:R-:W-:Y:S01]  /*25a00*/  @!P0 LOP3.LUT R11, R11, 0x7c, RZ, 0xc0, !PT ;  /* 0x0000007c0b0b8812 */ /* 0x000fe200078ec0ff */
[----:B--2---:R-:W-:-:S05]  /*25a10*/  FADD.FTZ R7, R0, R7 ;  /* 0x0000000700077221 */ /* 0x004fca0000010000 */
[----:B------:R-:W2:Y:S02]  /*25a20*/  SHFL.BFLY PT, R6, R7, 0x4, 0x1f ;  /* 0x0c801f0007067f89 */ /* 0x000ea400000e0000 */
[----:B--2---:R-:W-:-:S05]  /*25a30*/  FADD.FTZ R6, R7, R6 ;  /* 0x0000000607067221 */ /* 0x004fca0000010000 */
[----:B------:R-:W2:Y:S02]  /*25a40*/  SHFL.BFLY PT, R9, R6, 0x2, 0x1f ;  /* 0x0c401f0006097f89 */ /* 0x000ea400000e0000 */
[----:B--2---:R-:W-:-:S05]  /*25a50*/  FADD.FTZ R9, R6, R9 ;  /* 0x0000000906097221 */ /* 0x004fca0000010000 */
[----:B------:R-:W2:Y:S02]  /*25a60*/  SHFL.BFLY PT, R10, R9, 0x1, 0x1f ;  /* 0x0c201f00090a7f89 */ /* 0x000ea400000e0000 */
[----:B--2---:R-:W-:-:S05]  /*25a70*/  FADD.FTZ R10, R9, R10 ;  /* 0x0000000a090a7221 */ /* 0x004fca0000010000 */
[----:B------:R-:W-:Y:S01]  /*25a80*/  @!P0 STS [R11+UR9+0x20], R10 ;  /* 0x0000200a0b008988 */ /* 0x000fe20008000809 */
[----:B------:R-:W-:Y:S01]  /*25a90*/  BAR.SYNC.DEFER_BLOCKING 0x0 ;  /* 0x0000000000007b1d */ /* 0x000fe20000010000 */
[----:B------:R-:W-:-:S05]  /*25aa0*/  ISETP.GE.AND P0, PT, R5, UR41, PT ;  /* 0x0000002905007c0c */ /* 0x000fca000bf06270 */
[----:B------:R-:W2:Y:S04]  /*25ab0*/  @!P1 LDS R10, [R8+UR9+0x20] ;  /* 0x00002009080a9984 */ /* 0x000ea80008000800 */
[----:B--2---:R-:W2:Y:S02]  /*25ac0*/  SHFL.BFLY PT, R7, R10, 0x4, 0x1f ;  /* 0x0c801f000a077f89 */ /* 0x004ea400000e0000 */
[----:B--2---:R-:W-:-:S05]  /*25ad0*/  FADD.FTZ R7, R7, R10 ;  /* 0x0000000a07077221 */ /* 0x004fca0000010000 */
[----:B------:R-:W2:Y:S02]  /*25ae0*/  SHFL.BFLY PT, R0, R7, 0x2, 0x1f ;  /* 0x0c401f0007007f89 */ /* 0x000ea400000e0000 */
[----:B--2---:R-:W-:-:S05]  /*25af0*/  FADD.FTZ R0, R7, R0 ;  /* 0x0000000007007221 */ /* 0x004fca0000010000 */
[----:B------:R-:W2:Y:S02]  /*25b00*/  SHFL.BFLY PT, R9, R0, 0x1, 0x1f ;  /* 0x0c201f0000097f89 */ /* 0x000ea400000e0000 */
[----:B--2---:R-:W-:-:S06]  /*25b10*/  FADD.FTZ R9, R0, R9 ;  /* 0x0000000900097221 */ /* 0x004fcc0000010000 */
[----:B------:R-:W2:Y:S02]  /*25b20*/  SHFL.IDX PT, R9, R9, RZ, 0x1f ;  /* 0x00001fff09097589 */ /* 0x000ea400000e0000 */
[----:B--2---:R-:W-:-:S04]  /*25b30*/  FADD.FTZ R6, R9, 9.9999999747524270788e-07 ;  /* 0x358637bd09067421 */ /* 0x004fc80000010000 */
[----:B------:R2:W3:Y:S01]  /*25b40*/  MUFU.RCP R31, R6 ;  /* 0x00000006001f7308 */ /* 0x0004e20000001000 */
[----:B----4-:R-:W-:Y:S05]  /*25b50*/  BRA.U !UP0, `(.L_x_2879) ;  /* 0x0000000108247547 */ /* 0x010fea000b800000 */
[----:B------:R-:W4:Y:S01]  /*25b60*/  S2UR UR6, SR_CTAID.Y ;  /* 0x00000000000679c3 */ /* 0x000f220000002600 */
[----:B------:R-:W4:Y:S01]  /*25b70*/  LDCU UR7, c[0x0][0x3f8] ;  /* 0x00007f00ff0777ac */ /* 0x000f220008000800 */
[----:B------:R-:W5:Y:S01]  /*25b80*/  LDCU UR5, c[0x0][0x488] ;  /* 0x00009100ff0577ac */ /* 0x000f620008000800 */
[----:B------:R-:W5:Y:S01]  /*25b90*/  LDCU UR8, c[0x0][0x40c] ;  /* 0x00008180ff0877ac */ /* 0x000f620008000800 */
[----:B------:R-:W0:Y:S01]  /*25ba0*/  LDCU UR9, c[0x0][0x3f4] ;  /* 0x00007e80ff0977ac */ /* 0x000e220008000800 */
[----:B----4-:R-:W-:-:S04]  /*25bb0*/  UIMAD UR6, UR6, UR7, UR11 ;  /* 0x00000007060672a4 */ /* 0x010fc8000f8e020b */
[----:B-----5:R-:W-:-:S04]  /*25bc0*/  UIMAD UR5, UR6, UR5, UR8 ;  /* 0x00000005060572a4 */ /* 0x020fc8000f8e0208 */
[----:B0-----:R-:W-:-:S04]  /*25bd0*/  UIMAD UR6, UR5, UR9, URZ ;  /* 0x00000009050672a4 */ /* 0x001fc8000f8e02ff */
[----:B------:R-:W-:-:S12]  /*25be0*/  USHF.R.S32.HI UR7, URZ, 0x1f, UR6 ;  /* 0x0000001fff077899 */ /* 0x000fd80008011406 */
.L_x_2879:
        /* <DEDUP_REMOVED lines=9> */
[C---:B--2---:R-:W-:Y:S02]  /*25c80*/  LOP3.LUT R6, R0.reuse, 0x300, RZ, 0xc0, !PT ;  /* 0x0000030000067812 */ /* 0x044fe400078ec0ff */
        /* <DEDUP_REMOVED lines=9> */
[----:B------:R-:W-:Y:S01]  /*25d20*/  LOP3.LUT R6, R6, 0x300, RZ, 0xc0, !PT ;  /* 0x0000030006067812 */ /* 0x000fe200078ec0ff */
[----:B------:R-:W-:-:S04]  /*25d30*/  IMAD.MOV R7, RZ, RZ, -R0 ;  /* 0x000000ffff077224 */ /* 0x000fc800078e0a00 */
[----:B------:R-:W-:Y:S01]  /*25d40*/  IMAD.IADD R5, R5, 0x1, R6 ;  /* 0x0000000105057824 */ /* 0x000fe200078e0206 */
[----:B--2---:R-:W-:-:S06]  /*25d50*/  ULEA UR5, UR8, UR5, 0x18 ;  /* 0x0000000508057291 */ /* 0x004fcc000f8ec0ff */
[----:B------:R-:W-:-:S07]  /*25d60*/  VIADD R0, R4, UR5 ;  /* 0x0000000504007c36 */ /* 0x000fce0008000000 */
.L_x_2885:
[----:B------:R-:W3:Y:S01]  /*25d70*/  LDS R6, [R0] ;  /* 0x0000000000067984 */ /* 0x000ee20000000800 */
[----:B------:R-:W-:-:S04]  /*25d80*/  IADD3 R7, PT, PT, R7, 0x1, RZ ;  /* 0x0000000107077810 */ /* 0x000fc80007ffe0ff */
[----:B------:R-:W-:Y:S01]  /*25d90*/  ISETP.NE.AND P0, PT, R7, RZ, PT ;  /* 0x000000ff0700720c */ /* 0x000fe20003f05270 */
[----:B---3--:R-:W-:-:S05]  /*25da0*/  FMUL.FTZ R9, R6, R31 ;  /* 0x0000001f06097220 */ /* 0x008fca0000410000 */
[----:B------:R2:W-:Y:S02]  /*25db0*/  STS [R0], R9 ;  /* 0x0000000900007388 */ /* 0x0005e40000000800 */
[----:B--2---:R-:W-:-:S05]  /*25dc0*/  VIADD R0, R0, 0x400 ;  /* 0x0000040000007836 */ /* 0x004fca0000000000 */
[----:B------:R-:W-:Y:S05]  /*25dd0*/  @P0 BRA `(.L_x_2885) ;  /* 0xfffffffc00e40947 */ /* 0x000fea000383ffff */
.L_x_2884:
[----:B------:R-:W-:Y:S05]  /*25de0*/  BSYNC.RECONVERGENT B1 ;  /* 0x0000000000017941 */ /* 0x000fea0003800200 */
.L_x_2883:
[----:B------:R-:W-:Y:S05]  /*25df0*/  @!P1 BRA `(.L_x_2881) ;  /* 0x0000001000dc9947 */ /* 0x000fea0003800000 */
[----:B------:R-:W2:Y:S01]  /*25e00*/  S2R R7, SR_CgaCtaId ;  /* 0x0000000000077919 */ /* 0x000ea20000008800 */
[C---:B------:R-:W-:Y:S01]  /*25e10*/  IADD3 R6, PT, PT, -R5.reuse, UR41, RZ ;  /* 0x0000002905067c10 */ /* 0x040fe2000fffe1ff */
[----:B------:R-:W-:Y:S01]  /*25e20*/  USHF.L.U32 UR5, UR4, 0x2, URZ ;  /* 0x0000000204057899 */ /* 0x000fe200080006ff */
[----:B------:R-:W-:Y:S01]  /*25e30*/  MOV R0, 0x400 ;  /* 0x0000040000007802 */ /* 0x000fe20000000f00 */
[----:B------:R-:W-:Y:S01]  /*25e40*/  BSSY.RECONVERGENT B1, `(.L_x_2886) ;  /* 0x000003f000017945 */ /* 0x000fe20003800200 */
[----:B------:R-:W-:Y:S02]  /*25e50*/  ISETP.GT.AND P1, PT, R6, 0xc00, PT ;  /* 0x00000c000600780c */ /* 0x000fe40003f24270 */
[----:B------:R-:W-:Y:S01]  /*25e60*/  PLOP3.LUT P0, PT, PT, PT, PT, 0x80, 0x8 ;  /* 0x000000000008781c */ /* 0x000fe20003f0f070 */
[----:B------:R-:W-:Y:S01]  /*25e70*/  VIADD R6, R0, 0x840 ;  /* 0x0000084000067836 */ /* 0x000fe20000000000 */
[----:B------:R-:W-:-:S04]  /*25e80*/  LEA R0, R5, -UR5, 0x2 ;  /* 0x8000000505007c11 */ /* 0x000fc8000f8e10ff */
[----:B--2---:R-:W-:-:S04]  /*25e90*/  LEA R7, R7, R6, 0x18 ;  /* 0x0000000607077211 */ /* 0x004fc800078ec0ff */
[----:B------:R-:W-:Y:S01]  /*25ea0*/  IADD3 R0, PT, PT, R0, 0x800, R7 ;  /* 0x0000080000007810 */ /* 0x000fe20007ffe007 */
[----:B------:R-:W-:Y:S06]  /*25eb0*/  @!P1 BRA `(.L_x_2887) ;  /* 0x0000000000dc9947 */ /* 0x000fec0003800000 */
[----:B------:R-:W-:Y:S01]  /*25ec0*/  IMAD.U32 R32, RZ, RZ, UR41 ;  /* 0x00000029ff207e24 */ /* 0x000fe2000f8e00ff */
[----:B------:R-:W-:-:S03]  /*25ed0*/  PLOP3.LUT P0, PT, PT, PT, PT, 0x8, 0x80 ;  /* 0x000000000080781c */ /* 0x000fc60003f0e170 */
[----:B------:R-:W-:-:S10]  /*25ee0*/  VIADD R32, R32, 0xfffff400 ;  /* 0xfffff40020207836 */ /* 0x000fd40000000000 */
.L_x_2888:
[----:B------:R-:W3:Y:S01]  /*25ef0*/  LDS R6, [R0+-0x800] ;  /* 0xfff8000000067984 */ /* 0x000ee20000000800 */
[----:B------:R-:W-:-:S03]  /*25f00*/  VIADD R5, R5, 0x1000 ;  /* 0x0000100005057836 */ /* 0x000fc60000000000 */
[----:B------:R-:W2:Y:S02]  /*25f10*/  LDS R8, [R0+-0x400] ;  /* 0xfffc000000087984 */ /* 0x000ea40000000800 */
[----:B------:R-:W-:Y:S02]  /*25f20*/  ISETP.GE.AND P1, PT, R5, R32, PT ;  /* 0x000000200500720c */ /* 0x000fe40003f26270 */
[----:B------:R-:W4:Y:S04]  /*25f30*/  LDS R10, [R0] ;  /* 0x00000000000a7984 */ /* 0x000f280000000800 */
[----:B0-----:R-:W0:Y:S04]  /*25f40*/  LDS R12, [R0+0x400] ;  /* 0x00040000000c7984 */ /* 0x001e280000000800 */
[----:B------:R-:W5:Y:S04]  /*25f50*/  LDS R14, [R0+0x800] ;  /* 0x00080000000e7984 */ /* 0x000f680000000800 */
[----:B------:R-:W5:Y:S04]  /*25f60*/  LDS R16, [R0+0xc00] ;  /* 0x000c000000107984 */ /* 0x000f680000000800 */
[----:B------:R-:W-:Y:S04]  /*25f70*/  LDS R18, [R0+0x1000] ;  /* 0x0010000000127984 */ /* 0x000fe80000000800 */
[----:B------:R-:W5:Y:S04]  /*25f80*/  LDS R19, [R0+0x1400] ;  /* 0x0014000000137984 */ /* 0x000f680000000800 */
[----:B------:R-:W5:Y:S04]  /*25f90*/  LDS R20, [R0+0x1800] ;  /* 0x0018000000147984 */ /* 0x000f680000000800 */
[----:B------:R-:W5:Y:S04]  /*25fa0*/  LDS R22, [R0+0x1c00] ;  /* 0x001c000000167984 */ /* 0x000f680000000800 */
[----:B------:R-:W5:Y:S01]  /*25fb0*/  LDS R24, [R0+0x2000] ;  /* 0x0020000000187984 */ /* 0x000f620000000800 */
[----:B---3--:R-:W-:-:S03]  /*25fc0*/  FMUL.FTZ R7, R31, R6 ;  /* 0x000000061f077220 */ /* 0x008fc60000410000 */
[----:B-1----:R-:W1:Y:S01]  /*25fd0*/  LDS R26, [R0+0x2400] ;  /* 0x00240000001a7984 */ /* 0x002e620000000800 */
[----:B--2---:R-:W-:-:S03]  /*25fe0*/  FMUL.FTZ R9, R31, R8 ;  /* 0x000000081f097220 */ /* 0x004fc60000410000 */
[----:B------:R-:W2:Y:S01]  /*25ff0*/  LDS R27, [R0+0x2800] ;  /* 0x00280000001b7984 */ /* 0x000ea20000000800 */
[----:B----4-:R-:W-:-:S03]  /*26000*/  FMUL.FTZ R11, R31, R10 ;  /* 0x0000000a1f0b7220 */ /* 0x010fc60000410000 */
[----:B------:R-:W3:Y:S01]  /*26010*/  LDS R28, [R0+0x2c00] ;  /* 0x002c0000001c7984 */ /* 0x000ee20000000800 */
[----:B0-----:R-:W-:-:S03]  /*26020*/  FMUL.FTZ R13, R31, R12 ;  /* 0x0000000c1f0d7220 */ /* 0x001fc60000410000 */
[----:B------:R-:W0:Y:S01]  /*26030*/  LDS R29, [R0+0x3000] ;  /* 0x00300000001d7984 */ /* 0x000e220000000800 */
[----:B-----5:R-:W-:-:S03]  /*26040*/  FMUL.FTZ R15, R31, R14 ;  /* 0x0000000e1f0f7220 */ /* 0x020fc60000410000 */
[----:B------:R-:W4:Y:S01]  /*26050*/  LDS R30, [R0+0x3400] ;  /* 0x00340000001e7984 */ /* 0x000f220000000800 */
        /* <DEDUP_REMOVED lines=11> */
[----:B-1----:R-:W-:-:S03]  /*26110*/  FMUL.FTZ R9, R31, R26 ;  /* 0x0000001a1f097220 */ /* 0x002fc60000410000 */
[----:B------:R-:W-:Y:S01]  /*26120*/  STS [R0+0xc00], R17 ;  /* 0x000c001100007388 */ /* 0x000fe20000000800 */
[----:B--2---:R-:W-:-:S03]  /*26130*/  FMUL.FTZ R27, R31, R27 ;  /* 0x0000001b1f1b7220 */ /* 0x004fc60000410000 */
[----:B------:R-:W-:Y:S01]  /*26140*/  STS [R0+0x1000], R7 ;  /* 0x0010000700007388 */ /* 0x000fe20000000800 */
[----:B---3--:R-:W-:-:S03]  /*26150*/  FMUL.FTZ R11, R31, R28 ;  /* 0x0000001c1f0b7220 */ /* 0x008fc60000410000 */
[----:B------:R-:W-:Y:S01]  /*26160*/  STS [R0+0x1400], R19 ;  /* 0x0014001300007388 */ /* 0x000fe20000000800 */
[----:B0-----:R-:W-:-:S03]  /*26170*/  FMUL.FTZ R29, R31, R29 ;  /* 0x0000001d1f1d7220 */ /* 0x001fc60000410000 */
        /* <DEDUP_REMOVED lines=9> */
[----:B0-----:R-:W-:Y:S01]  /*26210*/  IADD3 R0, PT, PT, R0, 0x4000, RZ ;  /* 0x0000400000007810 */ /* 0x001fe20007ffe0ff */
[----:B------:R-:W-:Y:S06]  /*26220*/  @!P1 BRA `(.L_x_2888) ;  /* 0xfffffffc00309947 */ /* 0x000fec000383ffff */
.L_x_2887:
[----:B------:R-:W-:Y:S05]  /*26230*/  BSYNC.RECONVERGENT B1 ;  /* 0x0000000000017941 */ /* 0x000fea0003800200 */
.L_x_2886:
[----:B------:R-:W-:Y:S01]  /*26240*/  IADD3 R6, PT, PT, -R5, UR41, RZ ;  /* 0x0000002905067c10 */ /* 0x000fe2000fffe1ff */
[----:B------:R-:W-:Y:S03]  /*26250*/  BSSY.RECONVERGENT B1, `(.L_x_2889) ;  /* 0x000001e000017945 */ /* 0x000fe60003800200 */
[----:B------:R-:W-:-:S13]  /*26260*/  ISETP.GT.AND P1, PT, R6, 0x400, PT ;  /* 0x000004000600780c */ /* 0x000fda0003f24270 */
[----:B------:R-:W-:Y:S05]  /*26270*/  @!P1 BRA `(.L_x_2890) ;  /* 0x00000000006c9947 */ /* 0x000fea0003800000 */
[----:B------:R-:W3:Y:S01]  /*26280*/  LDS R6, [R0+-0x800] ;  /* 0xfff8000000067984 */ /* 0x000ee20000000800 */
[----:B------:R-:W-:Y:S01]  /*26290*/  PLOP3.LUT P0, PT, PT, PT, PT, 0x8, 0x80 ;  /* 0x000000000080781c */ /* 0x000fe20003f0e170 */
[----:B------:R-:W-:Y:S02]  /*262a0*/  VIADD R5, R5, 0x800 ;  /* 0x0000080005057836 */ /* 0x000fe40000000000 */
[----:B------:R-:W2:Y:S04]  /*262b0*/  LDS R8, [R0+-0x400] ;  /* 0xfffc000000087984 */ /* 0x000ea80000000800 */
[----:B------:R-:W4:Y:S04]  /*262c0*/  LDS R10, [R0] ;  /* 0x00000000000a7984 */ /* 0x000f280000000800 */
[----:B0-----:R-:W0:Y:S04]  /*262d0*/  LDS R12, [R0+0x400] ;  /* 0x00040000000c7984 */ /* 0x001e280000000800 */
[----:B------:R-:W5:Y:S04]  /*262e0*/  LDS R14, [R0+0x800] ;  /* 0x00080000000e7984 */ /* 0x000f680000000800 */
[----:B------:R-:W1:Y:S04]  /*262f0*/  LDS R16, [R0+0xc00] ;  /* 0x000c000000107984 */ /* 0x000e680000000800 */
[----:B------:R-:W1:Y:S04]  /*26300*/  LDS R18, [R0+0x1000] ;  /* 0x0010000000127984 */ /* 0x000e680000000800 */
[----:B------:R-:W1:Y:S01]  /*26310*/  LDS R20, [R0+0x1400] ;  /* 0x0014000000147984 */ /* 0x000e620000000800 */
[C---:B---3--:R-:W-:Y:S01]  /*26320*/  FMUL.FTZ R7, R31.reuse, R6 ;  /* 0x000000061f077220 */ /* 0x048fe20000410000 */
[----:B--2---:R-:W-:-:S04]  /*26330*/  FMUL.FTZ R9, R31, R8 ;  /* 0x000000081f097220 */ /* 0x004fc80000410000 */
[----:B------:R-:W-:Y:S01]  /*26340*/  STS [R0+-0x800], R7 ;  /* 0xfff8000700007388 */ /* 0x000fe20000000800 */
[----:B----4-:R-:W-:-:S03]  /*26350*/  FMUL.FTZ R11, R31, R10 ;  /* 0x0000000a1f0b7220 */ /* 0x010fc60000410000 */
[----:B------:R-:W-:Y:S01]  /*26360*/  STS [R0+-0x400], R9 ;  /* 0xfffc000900007388 */ /* 0x000fe20000000800 */
[----:B0-----:R-:W-:-:S03]  /*26370*/  FMUL.FTZ R13, R31, R12 ;  /* 0x0000000c1f0d7220 */ /* 0x001fc60000410000 */
        /* <DEDUP_REMOVED lines=11> */
.L_x_2890:
[----:B------:R-:W-:Y:S05]  /*26430*/  BSYNC.RECONVERGENT B1 ;  /* 0x0000000000017941 */ /* 0x000fea0003800200 */
.L_x_2889:
[----:B------:R-:W-:-:S13]  /*26440*/  ISETP.LT.OR P0, PT, R5, UR41, P0 ;  /* 0x0000002905007c0c */ /* 0x000fda0008701670 */
[----:B------:R-:W-:Y:S05]  /*26450*/  @!P0 BRA `(.L_x_2881) ;  /* 0x0000000c00448947 */ /* 0x000fea0003800000 */
[----:B------:R-:W3:Y:S04]  /*26460*/  LDS R5, [R0+-0x800] ;  /* 0xfff8000000057984 */ /* 0x000ee80000000800 */
[----:B------:R-:W2:Y:S04]  /*26470*/  LDS R6, [R0+-0x400] ;  /* 0xfffc000000067984 */ /* 0x000ea80000000800 */
[----:B------:R-:W4:Y:S04]  /*26480*/  LDS R8, [R0] ;  /* 0x0000000000087984 */ /* 0x000f280000000800 */
[----:B------:R-:W5:Y:S01]  /*26490*/  LDS R10, [R0+0x400] ;  /* 0x00040000000a7984 */ /* 0x000f620000000800 */
[-C--:B---3--:R-:W-:Y:S01]  /*264a0*/  FMUL.FTZ R5, R5, R31.reuse ;  /* 0x0000001f05057220 */ /* 0x088fe20000410000 */
[----:B--2---:R-:W-:-:S04]  /*264b0*/  FMUL.FTZ R7, R6, R31 ;  /* 0x0000001f06077220 */ /* 0x004fc80000410000 */
[----:B------:R2:W-:Y:S01]  /*264c0*/  STS [R0+-0x800], R5 ;  /* 0xfff8000500007388 */ /* 0x0005e20000000800 */
[----:B----4-:R-:W-:-:S03]  /*264d0*/  FMUL.FTZ R9, R8, R31 ;  /* 0x0000001f08097220 */ /* 0x010fc60000410000 */
[----:B------:R2:W-:Y:S01]  /*264e0*/  STS [R0+-0x400], R7 ;  /* 0xfffc000700007388 */ /* 0x0005e20000000800 */
[----:B-----5:R-:W-:-:S03]  /*264f0*/  FMUL.FTZ R11, R10, R31 ;  /* 0x0000001f0a0b7220 */ /* 0x020fc60000410000 */
[----:B------:R2:W-:Y:S04]  /*26500*/  STS [R0], R9 ;  /* 0x0000000900007388 */ /* 0x0005e80000000800 */
[----:B------:R2:W-:Y:S01]  /*26510*/  STS [R0+0x400], R11 ;  /* 0x0004000b00007388 */ /* 0x0005e20000000800 */
[----:B------:R-:W-:Y:S05]  /*26520*/  BRA `(.L_x_2881) ;  /* 0x0000000c00107947 */ /* 0x000fea0003800000 */
.L_x_2882:
        /* <DEDUP_REMOVED lines=25> */
.L_x_2893:
[----:B----4-:R-:W3:Y:S01]  /*266c0*/  LDS R6, [R0] ;  /* 0x0000000000067984 */ /* 0x010ee20000000800 */
[----:B------:R-:W-:Y:S02]  /*266d0*/  IMAD.MOV.U32 R7, RZ, RZ, R11 ;  /* 0x000000ffff077224 */ /* 0x000fe400078e000b */
[----:B------:R-:W-:-:S05]  /*266e0*/  VIADD R8, R8, 0x1 ;  /* 0x0000000108087836 */ /* 0x000fca0000000000 */
[----:B------:R-:W-:Y:S01]  /*266f0*/  ISETP.NE.AND P0, PT, R8, RZ, PT ;  /* 0x000000ff0800720c */ /* 0x000fe20003f05270 */
[----:B---3--:R-:W-:Y:S01]  /*26700*/  FMUL.FTZ R9, R6, R31 ;  /* 0x0000001f06097220 */ /* 0x008fe20000410000 */
[----:B------:R-:W-:Y:S01]  /*26710*/  IMAD.MOV.U32 R6, RZ, RZ, R10 ;  /* 0x000000ffff067224 */ /* 0x000fe200078e000a */
[----:B------:R-:W-:-:S03]  /*26720*/  IADD3 R10, P2, PT, R10, 0x400, RZ ;  /* 0x000004000a0a7810 */ /* 0x000fc60007f5e0ff */
[----:B------:R2:W-:Y:S01]  /*26730*/  STS [R0], R9 ;  /* 0x0000000900007388 */ /* 0x0005e20000000800 */
[----:B------:R-:W-:-:S03]  /*26740*/  IADD3.X R11, PT, PT, RZ, R11, RZ, P2, !PT ;  /* 0x0000000bff0b7210 */ /* 0x000fc600017fe4ff */
[----:B------:R4:W-:Y:S01]  /*26750*/  STG.E desc[UR36][R6.64], R9 ;  /* 0x0000000906007986 */ /* 0x0009e2000c101924 */
[----:B--2---:R-:W-:Y:S02]  /*26760*/  VIADD R0, R0, 0x400 ;  /* 0x0000040000007836 */ /* 0x004fe40000000000 */
[----:B------:R-:W-:Y:S05]  /*26770*/  @P0 BRA `(.L_x_2893) ;  /* 0xfffffffc00d00947 */ /* 0x000fea000383ffff */
.L_x_2892:
[----:B------:R-:W-:Y:S05]  /*26780*/  BSYNC.RECONVERGENT B1 ;  /* 0x0000000000017941 */ /* 0x000fea0003800200 */
.L_x_2891:
[----:B------:R-:W-:Y:S05]  /*26790*/  @!P1 BRA `(.L_x_2881) ;  /* 0x0000000800749947 */ /* 0x000fea0003800000 */
[----:B----4-:R-:W2:Y:S01]  /*267a0*/  S2R R7, SR_CgaCtaId ;  /* 0x0000000000077919 */ /* 0x010ea20000008800 */
[----:B------:R-:W4:Y:S01]  /*267b0*/  LDCU.64 UR8, c[0x0][0x480] ;  /* 0x00009000ff0877ac */ /* 0x000f220008000a00 */
[C---:B------:R-:W-:Y:S01]  /*267c0*/  IADD3 R11, PT, PT, -R5.reuse, UR41, RZ ;  /* 0x00000029050b7c10 */ /* 0x040fe2000fffe1ff */
[----:B------:R-:W-:Y:S01]  /*267d0*/  BSSY.RECONVERGENT B1, `(.L_x_2894) ;  /* 0x000005b000017945 */ /* 0x000fe20003800200 */
[----:B------:R-:W-:Y:S01]  /*267e0*/  IADD3 R6, P0, PT, R5, UR6, RZ ;  /* 0x0000000605067c10 */ /* 0x000fe2000ff1e0ff */
[----:B------:R-:W-:Y:S01]  /*267f0*/  USHF.L.U32 UR5, UR4, 0x2, URZ ;  /* 0x0000000204057899 */ /* 0x000fe200080006ff */
[----:B------:R-:W-:Y:S02]  /*26800*/  MOV R0, 0x400 ;  /* 0x0000040000007802 */ /* 0x000fe40000000f00 */
[----:B------:R-:W-:Y:S01]  /*26810*/  ISETP.GT.AND P1, PT, R11, 0xc00, PT ;  /* 0x00000c000b00780c */ /* 0x000fe20003f24270 */
[----:B------:R-:W-:Y:S02]  /*26820*/  IMAD.X R9, RZ, RZ, UR7, P0 ;  /* 0x00000007ff097e24 */ /* 0x000fe400080e06ff */
[----:B------:R-:W-:Y:S01]  /*26830*/  VIADD R0, R0, 0x840 ;  /* 0x0000084000007836 */ /* 0x000fe20000000000 */
[----:B----4-:R-:W-:-:S04]  /*26840*/  LEA R8, P0, R6, UR8, 0x2 ;  /* 0x0000000806087c11 */ /* 0x010fc8000f8010ff */
[----:B------:R-:W-:Y:S02]  /*26850*/  LEA.HI.X R10, R6, UR9, R9, 0x2, P0 ;  /* 0x00000009060a7c11 */ /* 0x000fe400080f1409 */
[----:B------:R-:W-:Y:S02]  /*26860*/  IADD3 R6, P0, PT, R8, 0x800, RZ ;  /* 0x0000080008067810 */ /* 0x000fe40007f1e0ff */
[----:B--2---:R-:W-:-:S03]  /*26870*/  LEA R9, R7, R0, 0x18 ;  /* 0x0000000007097211 */ /* 0x004fc600078ec0ff */
[----:B------:R-:W-:Y:S01]  /*26880*/  IMAD.X R7, RZ, RZ, R10, P0 ;  /* 0x000000ffff077224 */ /* 0x000fe200000e060a */
[----:B------:R-:W-:Y:S02]  /*26890*/  LEA R0, R5, -UR5, 0x2 ;  /* 0x8000000505007c11 */ /* 0x000fe4000f8e10ff */
[----:B------:R-:W-:Y:S02]  /*268a0*/  PLOP3.LUT P0, PT, PT, PT, PT, 0x80, 0x8 ;  /* 0x000000000008781c */ /* 0x000fe40003f0f070 */
[----:B------:R-:W-:Y:S01]  /*268b0*/  IADD3 R0, PT, PT, R0, 0x800, R9 ;  /* 0x0000080000007810 */ /* 0x000fe20007ffe009 */
[----:B------:R-:W-:Y:S10]  /*268c0*/  @!P1 BRA `(.L_x_2895) ;  /* 0x00000004002c9947 */ /* 0x000ff40003800000 */
[----:B------:R-:W-:Y:S01]  /*268d0*/  IMAD.U32 R30, RZ, RZ, UR41 ;  /* 0x00000029ff1e7e24 */ /* 0x000fe2000f8e00ff */
[----:B------:R-:W-:-:S04]  /*268e0*/  PLOP3.LUT P0, PT, PT, PT, PT, 0x8, 0x80 ;  /* 0x000000000080781c */ /* 0x000fc80003f0e170 */
[----:B------:R-:W-:-:S09]  /*268f0*/  IADD3 R30, PT, PT, R30, -0xc00, RZ ;  /* 0xfffff4001e1e7810 */ /* 0x000fd20007ffe0ff */
.L_x_2896:
[----:B------:R-:W3:Y:S01]  /*26900*/  LDS R8, [R0+-0x800] ;  /* 0xfff8000000087984 */ /* 0x000ee20000000800 */
[----:B------:R-:W-:-:S03]  /*26910*/  VIADD R5, R5, 0x1000 ;  /* 0x0000100005057836 */ /* 0x000fc60000000000 */
[----:B------:R-:W2:Y:S02]  /*26920*/  LDS R10, [R0+-0x400] ;  /* 0xfffc0000000a7984 */ /* 0x000ea40000000800 */
[----:B------:R-:W-:Y:S02]  /*26930*/  ISETP.GE.AND P2, PT, R5, R30, PT ;  /* 0x0000001e0500720c */ /* 0x000fe40003f46270 */
[----:B------:R-:W4:Y:S04]  /*26940*/  LDS R14, [R0+0x400] ;  /* 0x00040000000e7984 */ /* 0x000f280000000800 */
[----:B0-----:R-:W0:Y:S04]  /*26950*/  LDS R12, [R0] ;  /* 0x00000000000c7984 */ /* 0x001e280000000800 */
[----:B------:R-:W-:Y:S04]  /*26960*/  LDS R22, [R0+0x1400] ;  /* 0x0014000000167984 */ /* 0x000fe80000000800 */
[----:B------:R-:W-:Y:S04]  /*26970*/  LDS R24, [R0+0x1c00] ;  /* 0x001c000000187984 */ /* 0x000fe80000000800 */
[----:B------:R-:W5:Y:S04]  /*26980*/  LDS R16, [R0+0x800] ;  /* 0x0008000000107984 */ /* 0x000f680000000800 */
[----:B------:R-:W5:Y:S04]  /*26990*/  LDS R18, [R0+0xc00] ;  /* 0x000c000000127984 */ /* 0x000f680000000800 */
[----:B------:R-:W5:Y:S04]  /*269a0*/  LDS R20, [R0+0x1000] ;  /* 0x0010000000147984 */ /* 0x000f680000000800 */
[----:B------:R-:W5:Y:S01]  /*269b0*/  LDS R23, [R0+0x1800] ;  /* 0x0018000000177984 */ /* 0x000f620000000800 */
[----:B---3--:R-:W-:-:S03]  /*269c0*/  FMUL.FTZ R9, R31, R8 ;  /* 0x000000081f097220 */ /* 0x008fc60000410000 */
[----:B------:R-:W3:Y:S01]  /*269d0*/  LDS R25, [R0+0x2000] ;  /* 0x0020000000197984 */ /* 0x000ee20000000800 */
[----:B--2---:R-:W-:-:S03]  /*269e0*/  FMUL.FTZ R11, R31, R10 ;  /* 0x0000000a1f0b7220 */ /* 0x004fc60000410000 */
[----:B------:R-:W-:Y:S01]  /*269f0*/  LDS R8, [R0+0x3400] ;  /* 0x0034000000087984 */ /* 0x000fe20000000800 */
[----:B----4-:R-:W-:-:S03]  /*26a00*/  FMUL.FTZ R15, R31, R14 ;  /* 0x0000000e1f0f7220 */ /* 0x010fc60000410000 */
[----:B-1----:R-:W-:Y:S01]  /*26a10*/  LDS R26, [R0+0x2400] ;  /* 0x00240000001a7984 */ /* 0x002fe20000000800 */
[----:B0-----:R-:W-:-:S03]  /*26a20*/  FMUL.FTZ R13, R31, R12 ;  /* 0x0000000c1f0d7220 */ /* 0x001fc60000410000 */
[----:B------:R-:W0:Y:S04]  /*26a30*/  LDS R27, [R0+0x2800] ;  /* 0x00280000001b7984 */ /* 0x000e280000000800 */
[----:B------:R-:W-:Y:S04]  /*26a40*/  LDS R28, [R0+0x2c00] ;  /* 0x002c0000001c7984 */ /* 0x000fe80000000800 */
[----:B------:R-:W1:Y:S01]  /*26a50*/  LDS R29, [R0+0x3000] ;  /* 0x00300000001d7984 */ /* 0x000e620000000800 */
[----:B-----5:R-:W-:-:S03]  /*26a60*/  FMUL.FTZ R17, R31, R16 ;  /* 0x000000101f117220 */ /* 0x020fc60000410000 */
[----:B------:R-:W-:Y:S01]  /*26a70*/  STG.E desc[UR36][R6.64+-0x800], R9 ;  /* 0xfff8000906007986 */ /* 0x000fe2000c101924 */
[----:B------:R-:W-:-:S03]  /*26a80*/  FMUL.FTZ R19, R31, R18 ;  /* 0x000000121f137220 */ /* 0x000fc60000410000 */
[----:B------:R2:W-:Y:S01]  /*26a90*/  STS [R0+-0x800], R9 ;  /* 0xfff8000900007388 */ /* 0x0005e20000000800 */
[----:B------:R-:W-:-:S03]  /*26aa0*/  FMUL.FTZ R21, R31, R20 ;  /* 0x000000141f157220 */ /* 0x000fc60000410000 */
[----:B------:R-:W-:Y:S01]  /*26ab0*/  STG.E desc[UR36][R6.64+-0x400], R11 ;  /* 0xfffc000b06007986 */ /* 0x000fe2000c101924 */
[----:B------:R-:W-:-:S03]  /*26ac0*/  FMUL.FTZ R23, R31, R23 ;  /* 0x000000171f177220 */ /* 0x000fc60000410000 */
[----:B------:R4:W-:Y:S01]  /*26ad0*/  STS [R0+-0x400], R11 ;  /* 0xfffc000b00007388 */ /* 0x0009e20000000800 */
[----:B--2---:R-:W-:-:S03]  /*26ae0*/  FMUL.FTZ R9, R31, R22 ;  /* 0x000000161f097220 */ /* 0x004fc60000410000 */
[----:B------:R-:W-:Y:S01]  /*26af0*/  STG.E desc[UR36][R6.64+0x400], R15 ;  /* 0x0004000f06007986 */ /* 0x000fe2000c101924 */
[----:B---3--:R-:W-:-:S03]  /*26b00*/  FMUL.FTZ R25, R31, R25 ;  /* 0x000000191f197220 */ /* 0x008fc60000410000 */
[----:B------:R2:W-:Y:S01]  /*26b10*/  STS [R0+0x400], R15 ;  /* 0x0004000f00007388 */ /* 0x0005e20000000800 */
[----:B----4-:R-:W-:-:S03]  /*26b20*/  FMUL.FTZ R11, R31, R24 ;  /* 0x000000181f0b7220 */ /* 0x010fc60000410000 */
[----:B------:R-:W-:Y:S04]  /*26b30*/  STG.E desc[UR36][R6.64], R13 ;  /* 0x0000000d06007986 */ /* 0x000fe8000c101924 */
[----:B------:R3:W-:Y:S01]  /*26b40*/  STS [R0], R13 ;  /* 0x0000000d00007388 */ /* 0x0007e20000000800 */
[C---:B0-----:R-:W-:Y:S01]  /*26b50*/  FMUL.FTZ R27, R31.reuse, R27 ;  /* 0x0000001b1f1b7220 */ /* 0x041fe20000410000 */
[C---:B--2---:R-:W-:Y:S01]  /*26b60*/  FMUL.FTZ R15, R31.reuse, R8 ;  /* 0x000000081f0f7220 */ /* 0x044fe20000410000 */
[----:B------:R-:W-:Y:S01]  /*26b70*/  IADD3 R8, P1, PT, R6, 0x4000, RZ ;  /* 0x0000400006087810 */ /* 0x000fe20007f3e0ff */
[----:B------:R-:W-:Y:S04]  /*26b80*/  STG.E desc[UR36][R6.64+0x1400], R9 ;  /* 0x0014000906007986 */ /* 0x000fe8000c101924 */
[----:B------:R0:W-:Y:S01]  /*26b90*/  STS [R0+0x1400], R9 ;  /* 0x0014000900007388 */ /* 0x0001e20000000800 */
[C---:B-1----:R-:W-:Y:S01]  /*26ba0*/  FMUL.FTZ R29, R31.reuse, R29 ;  /* 0x0000001d1f1d7220 */ /* 0x042fe20000410000 */
[----:B---3--:R-:W-:-:S02]  /*26bb0*/  FMUL.FTZ R13, R31, R26 ;  /* 0x0000001a1f0d7220 */ /* 0x008fc40000410000 */
        /* <DEDUP_REMOVED lines=28> */
.L_x_2895:
[----:B------:R-:W-:Y:S05]  /*26d80*/  BSYNC.RECONVERGENT B1 ;  /* 0x0000000000017941 */ /* 0x000fea0003800200 */
.L_x_2894:
        /* <DEDUP_REMOVED lines=8> */
[----:B0-----:R-:W0:Y:S04]  /*26e10*/  LDS R12, [R0] ;  /* 0x00000000000c7984 */ /* 0x001e280000000800 */
[----:B------:R-:W4:Y:S04]  /*26e20*/  LDS R14, [R0+0x400] ;  /* 0x00040000000e7984 */ /* 0x000f280000000800 */
[----:B------:R-:W5:Y:S04]  /*26e30*/  LDS R16, [R0+0x800] ;  /* 0x0008000000107984 */ /* 0x000f680000000800 */
[----:B------:R-:W1:Y:S04]  /*26e40*/  LDS R18, [R0+0xc00] ;  /* 0x000c000000127984 */ /* 0x000e680000000800 */
[----:B------:R-:W1:Y:S04]  /*26e50*/  LDS R20, [R0+0x1000] ;  /* 0x0010000000147984 */ /* 0x000e680000000800 */
[----:B------:R-:W1:Y:S01]  /*26e60*/  LDS R22, [R0+0x1400] ;  /* 0x0014000000167984 */ /* 0x000e620000000800 */
[C---:B---3--:R-:W-:Y:S01]  /*26e70*/  FMUL.FTZ R9, R31.reuse, R8 ;  /* 0x000000081f097220 */ /* 0x048fe20000410000 */
[----:B------:R-:W-:Y:S01]  /*26e80*/  IADD3 R8, P1, PT, R6, 0x2000, RZ ;  /* 0x0000200006087810 */ /* 0x000fe20007f3e0ff */
[----:B--2---:R-:W-:-:S03]  /*26e90*/  FMUL.FTZ R11, R31, R10 ;  /* 0x0000000a1f0b7220 */ /* 0x004fc60000410000 */
[----:B------:R-:W-:Y:S01]  /*26ea0*/  STG.E desc[UR36][R6.64+-0x800], R9 ;  /* 0xfff8000906007986 */ /* 0x000fe2000c101924 */
[----:B0-----:R-:W-:-:S03]  /*26eb0*/  FMUL.FTZ R13, R31, R12 ;  /* 0x0000000c1f0d7220 */ /* 0x001fc60000410000 */
[----:B------:R-:W-:Y:S01]  /*26ec0*/  STS [R0+-0x800], R9 ;  /* 0xfff8000900007388 */ /* 0x000fe20000000800 */
        /* <DEDUP_REMOVED lines=8> */
[----:B0-----:R-:W-:Y:S01]  /*26f50*/  IADD3.X R11, PT, PT, RZ, R7, RZ, P1, !PT ;  /* 0x00000007ff0b7210 */ /* 0x001fe20000ffe4ff */
[----:B------:R-:W-:Y:S02]  /*26f60*/  FMUL.FTZ R9, R31, R22 ;  /* 0x000000161f097220 */ /* 0x000fe40000410000 */
        /* <DEDUP_REMOVED lines=13> */
.L_x_2898:
[----:B------:R-:W-:Y:S05]  /*27040*/  BSYNC.RECONVERGENT B1 ;  /* 0x0000000000017941 */ /* 0x000fea0003800200 */
.L_x_2897:
[----:B------:R-:W-:-:S13]  /*27050*/  ISETP.LT.OR P0, PT, R5, UR41, P0 ;  /* 0x0000002905007c0c */ /* 0x000fda0008701670 */
[----:B------:R-:W-:Y:S05]  /*27060*/  @!P0 BRA `(.L_x_2881) ;  /* 0x0000000000408947 */ /* 0x000fea0003800000 */
[----:B------:R-:W3:Y:S04]  /*27070*/  LDS R5, [R0+-0x800] ;  /* 0xfff8000000057984 */ /* 0x000ee80000000800 */
[----:B------:R-:W2:Y:S04]  /*27080*/  LDS R8, [R0+-0x400] ;  /* 0xfffc000000087984 */ /* 0x000ea80000000800 */
[----:B------:R-:W4:Y:S04]  /*27090*/  LDS R10, [R0] ;  /* 0x00000000000a7984 */ /* 0x000f280000000800 */
[----:B0-----:R-:W0:Y:S01]  /*270a0*/  LDS R12, [R0+0x400] ;  /* 0x00040000000c7984 */ /* 0x001e220000000800 */
[-C--:B---3--:R-:W-:Y:S01]  /*270b0*/  FMUL.FTZ R5, R5, R31.reuse ;  /* 0x0000001f05057220 */ /* 0x088fe20000410000 */
[----:B--2---:R-:W-:-:S04]  /*270c0*/  FMUL.FTZ R9, R8, R31 ;  /* 0x0000001f08097220 */ /* 0x004fc80000410000 */
[----:B------:R2:W-:Y:S01]  /*270d0*/  STG.E desc[UR36][R6.64+-0x800], R5 ;  /* 0xfff8000506007986 */ /* 0x0005e2000c101924 */
[----:B----4-:R-:W-:-:S03]  /*270e0*/  FMUL.FTZ R11, R10, R31 ;  /* 0x0000001f0a0b7220 */ /* 0x010fc60000410000 */
[----:B------:R2:W-:Y:S01]  /*270f0*/  STS [R0+-0x800], R5 ;  /* 0xfff8000500007388 */ /* 0x0005e20000000800 */
[----:B0-----:R-:W-:-:S03]  /*27100*/  FMUL.FTZ R13, R12, R31 ;  /* 0x0000001f0c0d7220 */ /* 0x001fc60000410000 */
[----:B------:R2:W-:Y:S04]  /*27110*/  STG.E desc[UR36][R6.64+-0x400], R9 ;  /* 0xfffc000906007986 */ /* 0x0005e8000c101924 */
[----:B------:R2:W-:Y:S04]  /*27120*/  STS [R0+-0x400], R9 ;  /* 0xfffc000900007388 */ /* 0x0005e80000000800 */
[----:B------:R2:W-:Y:S04]  /*27130*/  STG.E desc[UR36][R6.64], R11 ;  /* 0x0000000b06007986 */ /* 0x0005e8000c101924 */
[----:B------:R2:W-:Y:S04]  /*27140*/  STS [R0], R11 ;  /* 0x0000000b00007388 */ /* 0x0005e80000000800 */
[----:B------:R2:W-:Y:S04]  /*27150*/  STG.E desc[UR36][R6.64+0x400], R13 ;  /* 0x0004000d06007986 */ /* 0x0005e8000c101924 */
[----:B------:R2:W-:Y:S02]  /*27160*/  STS [R0+0x400], R13 ;  /* 0x0004000d00007388 */ /* 0x0005e40000000800 */
.L_x_2881:
[----:B------:R-:W-:Y:S05]  /*27170*/  BSYNC.RECONVERGENT B0 ;  /* 0x0000000000007941 */ /* 0x000fea0003800200 */
.L_x_2880:
[----:B------:R-:W-:Y:S01]  /*27180*/  USHF.R.S32.HI UR5, URZ, 0x1f, UR40 ;  /* 0x0000001fff057899 */ /* 0x000fe20008011428 */
[----:B------:R-:W5:Y:S01]  /*27190*/  S2UR UR6, SR_CTAID.Y ;  /* 0x00000000000679c3 */ /* 0x000f620000002600 */
[----:B------:R-:W0:Y:S01]  /*271a0*/  LDCU UR15, c[0x0][0x40c] ;  /* 0x00008180ff0f77ac */ /* 0x000e220008000800 */
[----:B------:R-:W-:Y:S01]  /*271b0*/  SHF.R.U32.HI R17, RZ, 0x6, R3 ;  /* 0x00000006ff117819 */ /* 0x000fe20000011603 */
[----:B------:R-:W-:Y:S01]  /*271c0*/  IMAD.SHL.U32 R16, R3, 0x10, RZ ;  /* 0x0000001003107824 */ /* 0x000fe200078e00ff */
[----:B--2---:R-:W-:Y:S01]  /*271d0*/  LOP3.LUT R0, R4, 0xfc, RZ, 0xc0, !PT ;  /* 0x000000fc04007812 */ /* 0x004fe200078ec0ff */
[----:B------:R-:W-:Y:S01]  /*271e0*/  ULEA.HI UR5, UR5, UR40, URZ, 0x2 ;  /* 0x0000002805057291 */ /* 0x000fe2000f8f10ff */
[----:B------:R-:W-:Y:S01]  /*271f0*/  BSSY.RECONVERGENT B0, `(.L_x_2899) ;  /* 0x0000020000007945 */ /* 0x000fe20003800200 */
[----:B------:R-:W5:Y:S01]  /*27200*/  LDCU UR14, c[0x0][0x3f8] ;  /* 0x00007f00ff0e77ac */ /* 0x000f620008000800 */
[----:B------:R-:W2:Y:S01]  /*27210*/  S2UR UR17, SR_CgaCtaId ;  /* 0x00000000001179c3 */ /* 0x000ea20000008800 */
[----:B----4-:R-:W-:-:S02]  /*27220*/  CS2R R6, SRZ ;  /* 0x0000000000067805 */ /* 0x010fc4000001ff00 */
[----:B------:R-:W-:Y:S01]  /*27230*/  CS2R R4, SRZ ;  /* 0x0000000000047805 */ /* 0x000fe2000001ff00 */
[----:B------:R-:W-:Y:S01]  /*27240*/  ULOP3.LUT UR5, UR5, 0xfffffffc, URZ, 0xc0, !UPT ;  /* 0xfffffffc05057892 */ /* 0x000fe2000f8ec0ff */
[----:B------:R-:W-:Y:S01]  /*27250*/  LOP3.LUT R16, R16, 0x3f0, RZ, 0xc0, !PT ;  /* 0x000003f010107812 */ /* 0x000fe200078ec0ff */
[----:B------:R-:W4:Y:S02]  /*27260*/  LDCU UR9, c[0x0][0x3f4] ;  /* 0x00007e80ff0977ac */ /* 0x000f240008000800 */
[----:B------:R-:W-:Y:S01]  /*27270*/  UIADD3 UR5, UPT, UPT, UR40, -UR5, URZ ;  /* 0x8000000528057290 */ /* 0x000fe2000fffe0ff */
[----:B------:R-:W-:Y:S02]  /*27280*/  UMOV UR16, 0x400 ;  /* 0x0000040000107882 */ /* 0x000fe40000000000 */
[----:B------:R-:W-:-:S03]  /*27290*/  UIADD3 UR8, UPT, UPT, UR16, 0x440, URZ ;  /* 0x0000044010087890 */ /* 0x000fc6000fffe0ff */
[----:B------:R-:W-:Y:S01]  /*272a0*/  ISETP.NE.AND P0, PT, R17, UR5, PT ;  /* 0x0000000511007c0c */ /* 0x000fe2000bf05270 */
[----:B-----5:R-:W-:-:S03]  /*272b0*/  UIMAD UR6, UR6, UR14, UR11 ;  /* 0x0000000e060672a4 */ /* 0x020fc6000f8e020b */
[----:B0-----:R-:W-:Y:S01]  /*272c0*/  ISETP.NE.OR P0, PT, RZ, UR15, P0 ;  /* 0x0000000fff007c0c */ /* 0x001fe20008705670 */
[----:B------:R-:W-:-:S03]  /*272d0*/  UIMAD UR7, UR6, 0xa0, URZ ;  /* 0x000000a0060778a4 */ /* 0x000fc6000f8e02ff */
[----:B------:R-:W-:Y:S01]  /*272e0*/  ISETP.GT.U32.OR P0, PT, R0, 0x9f, P0 ;  /* 0x0000009f0000780c */ /* 0x000fe20000704470 */
[----:B--2---:R-:W-:Y:S01]  /*272f0*/  ULEA UR8, UR17, UR8, 0x18 ;  /* 0x0000000811087291 */ /* 0x004fe2000f8ec0ff */
[----:B----4-:R-:W-:-:S05]  /*27300*/  MOV R13, UR9 ;  /* 0x00000009000d7c02 */ /* 0x010fca0008000f00 */
[C-C-:B------:R-:W-:Y:S02]  /*27310*/  IMAD R23, R13.reuse, UR44, R0.reuse ;  /* 0x0000002c0d177c24 */ /* 0x140fe4000f8e0200 */
[----:B------:R-:W-:-:S04]  /*27320*/  IMAD R21, R13, UR7, R0 ;  /* 0x000000070d157c24 */ /* 0x000fc8000f8e0200 */
[----:B------:R-:W-:Y:S05]  /*27330*/  @P0 BRA `(.L_x_2900) ;  /* 0x00000000002c0947 */ /* 0x000fea0003800000 */
[----:B------:R-:W0:Y:S01]  /*27340*/  LDCU.64 UR12, c[0x0][0x3b0] ;  /* 0x00007600ff0c77ac */ /* 0x000e220008000a00 */
[----:B------:R-:W-:Y:S01]  /*27350*/  IMAD.MOV.U32 R7, RZ, RZ, RZ ;  /* 0x000000ffff077224 */ /* 0x000fe200078e00ff */
[----:B0-----:R-:W-:-:S04]  /*27360*/  UISETP.NE.U32.AND UP0, UPT, UR12, URZ, UPT ;  /* 0x000000ff0c00728c */ /* 0x001fc8000bf05070 */
[----:B------:R-:W-:-:S09]  /*27370*/  UISETP.NE.AND.EX UP0, UPT, UR13, URZ, UPT, UP0 ;  /* 0x000000ff0d00728c */ /* 0x000fd2000bf05300 */
[----:B------:R-:W-:Y:S05]  /*27380*/  BRA.U !UP0, `(.L_x_2901) ;  /* 0x0000000108147547 */ /* 0x000fea000b800000 */
[----:B------:R-:W0:Y:S01]  /*27390*/  S2R R7, SR_CTAID.X ;  /* 0x0000000000077919 */ /* 0x000e220000002500 */
[----:B------:R-:W2:Y:S01]  /*273a0*/  LDC.64 R4, c[0x0][0x3b0] ;  /* 0x0000ec00ff047b82 */ /* 0x000ea20000000a00 */
[----:B0-----:R-:W-:-:S04]  /*273b0*/  IMAD R7, R7, 0xa0, R0 ;  /* 0x000000a007077824 */ /* 0x001fc800078e0200 */
[----:B--2---:R-:W-:-:S06]  /*273c0*/  IMAD.WIDE.U32 R4, R7, 0x4, R4 ;  /* 0x0000000407047825 */ /* 0x004fcc00078e0004 */
[----:B------:R-:W5:Y:S02]  /*273d0*/  LDG.E.128 R4, desc[UR36][R4.64] ;  /* 0x0000002404047981 */ /* 0x000f64000c1e1d00 */
.L_x_2901:
[----:B-----5:R0:W-:Y:S02]  /*273e0*/  STS.128 [R16+UR8], R4 ;  /* 0x0000000410007988 */ /* 0x0201e40008000c08 */
.L_x_2900:
[----:B------:R-:W-:Y:S05]  /*273f0*/  BSYNC.RECONVERGENT B0 ;  /* 0x0000000000007941 */ /* 0x000fea0003800200 */
.L_x_2899:
[----:B------:R-:W-:Y:S01]  /*27400*/  BAR.SYNC.DEFER_BLOCKING 0x0 ;  /* 0x0000000000007b1d */ /* 0x000fe20000010000 */
[----:B------:R-:W-:Y:S02]  /*27410*/  ISETP.GT.U32.AND P0, PT, R0, 0x9f, PT ;  /* 0x0000009f0000780c */ /* 0x000fe40003f04070 */
[----:B------:R-:W-:Y:S02]  /*27420*/  CS2R R10, SRZ ;  /* 0x00000000000a7805 */ /* 0x000fe4000001ff00 */
[----:B------:R-:W-:Y:S01]  /*27430*/  CS2R R8, SRZ ;  /* 0x0000000000087805 */ /* 0x000fe2000001ff00 */
[----:B------:R-:W2:Y:S01]  /*27440*/  LDCU UR18, c[0x0][0x40c] ;  /* 0x00008180ff1277ac */ /* 0x000ea20008000800 */
[----:B------:R-:W-:Y:S07]  /*27450*/  BSSY.RECONVERGENT B0, `(.L_x_2902) ;  /* 0x00001d9000007945 */ /* 0x000fee0003800200 */
[----:B------:R-:W-:Y:S05]  /*27460*/  @P0 BRA `(.L_x_2903) ;  /* 0x0000001c005c0947 */ /* 0x000fea0003800000 */
[----:B------:R-:W4:Y:S01]  /*27470*/  LDC.64 R14, c[0x0][0x3c0] ;  /* 0x0000f000ff0e7b82 */ /* 0x000f220000000a00 */
[----:B------:R-:W-:Y:S01]  /*27480*/  VIADD R27, R17, UR4 ;  /* 0x00000004111b7c36 */ /* 0x000fe20008000000 */
[----:B-1----:R-:W-:Y:S01]  /*27490*/  VIMNMX R26, PT, PT, R13, UR40, PT ;  /* 0x000000280d1a7c48 */ /* 0x002fe2000bfe0100 */
[----:B------:R-:W-:Y:S01]  /*274a0*/  BSSY.RECONVERGENT B1, `(.L_x_2904) ;  /* 0x00000cd000017945 */ /* 0x000fe20003800200 */
[----:B------:R-:W-:Y:S02]  /*274b0*/  IMAD.MOV.U32 R11, RZ, RZ, RZ ;  /* 0x000000ffff0b7224 */ /* 0x000fe400078e00ff */
[----:B------:R-:W-:Y:S01]  /*274c0*/  ISETP.GE.AND P0, PT, R27, R26, PT ;  /* 0x0000001a1b00720c */ /* 0x000fe20003f06270 */
[----:B----4-:R-:W-:-:S04]  /*274d0*/  IMAD.WIDE R12, R21, 0x4, R14 ;  /* 0x00000004150c7825 */ /* 0x010fc800078e020e */
[----:B------:R-:W-:-:S08]  /*274e0*/  IMAD.WIDE R14, R23, 0x4, R14 ;  /* 0x00000004170e7825 */ /* 0x000fd000078e020e */
[----:B------:R-:W-:Y:S05]  /*274f0*/  @P0 BRA `(.L_x_2905) ;  /* 0x0000000c001c0947 */ /* 0x000fea0003800000 */
[----:B------:R-:W-:Y:S01]  /*27500*/  ULOP3.LUT UR6, URZ, UR4, URZ, 0x33, !UPT ;  /* 0x00000004ff067292 */ /* 0x000fe2000f8e33ff */
[----:B------:R-:W-:Y:S01]  /*27510*/  VIADDMNMX R10, R27, 0x4, R26, !PT ;  /* 0x000000041b0a7846 */ /* 0x000fe2000780011a */
[----:B------:R-:W1:Y:S01]  /*27520*/  LDC.64 R8, c[0x0][0x458] ;  /* 0x00011600ff087b82 */ /* 0x000e620000000a00 */
[----:B------:R-:W-:Y:S01]  /*27530*/  UIMAD UR9, UR39, UR14, UR11 ;  /* 0x0000000e270972a4 */ /* 0x000fe2000f8e020b */
[----:B------:R-:W-:Y:S01]  /*27540*/  BSSY.RECONVERGENT B2, `(.L_x_2906) ;  /* 0x0000043000027945 */ /* 0x000fe20003800200 */
[----:B------:R-:W-:Y:S01]  /*27550*/  IMAD.MOV.U32 R29, RZ, RZ, R27 ;  /* 0x000000ffff1d7224 */ /* 0x000fe200078e001b */
[----:B------:R-:W-:-:S03]  /*27560*/  IADD3 R22, PT, PT, -R17, UR6, R10 ;  /* 0x0000000611167c10 */ /* 0x000fc6000fffe10a */
[----:B------:R-:W-:Y:S01]  /*27570*/  IMAD.U32 R25, RZ, RZ, UR9 ;  /* 0x00000009ff197e24 */ /* 0x000fe2000f8e00ff */
[----:B------:R-:W-:-:S03]  /*27580*/  LOP3.LUT R10, R22, 0xc, RZ, 0xc0, !PT ;  /* 0x0000000c160a7812 */ /* 0x000fc600078ec0ff */
[----:B------:R-:W-:Y:S01]  /*27590*/  IMAD R25, R25, 0xa0, R0 ;  /* 0x000000a019197824 */ /* 0x000fe200078e0200 */
[----:B------:R-:W-:Y:S02]  /*275a0*/  ISETP.NE.AND P0, PT, R10, 0xc, PT ;  /* 0x0000000c0a00780c */ /* 0x000fe40003f05270 */
[----:B------:R-:W-:Y:S01]  /*275b0*/  CS2R R10, SRZ ;  /* 0x00000000000a7805 */ /* 0x000fe2000001ff00 */
[----:B-1----:R-:W-:Y:S01]  /*275c0*/  IMAD.WIDE R24, R25, 0x4, R8 ;  /* 0x0000000419187825 */ /* 0x002fe200078e0208 */
[----:B------:R-:W-:-:S09]  /*275d0*/  CS2R R8, SRZ ;  /* 0x0000000000087805 */ /* 0x000fd2000001ff00 */
[----:B------:R-:W-:Y:S05]  /*275e0*/  @!P0 BRA `(.L_x_2907) ;  /* 0x0000000000e08947 */ /* 0x000fea0003800000 */
[----:B------:R-:W1:Y:S01]  /*275f0*/  LDCU.64 UR12, c[0x0][0x3c0] ;  /* 0x00007800ff0c77ac */ /* 0x000e620008000a00 */
[----:B------:R-:W-:Y:S01]  /*27600*/  IMAD R18, R27, 0xa0, RZ ;  /* 0x000000a01b127824 */ /* 0x000fe200078e02ff */
[----:B------:R-:W-:Y:S01]  /*27610*/  LEA.HI R8, R22, 0x1, RZ, 0x1e ;  /* 0x0000000116087811 */ /* 0x000fe200078ff0ff */
[----:B------:R-:W-:Y:S02]  /*27620*/  UIADD3 UR6, UPT, UPT, UR16, 0x840, URZ ;  /* 0x0000084010067890 */ /* 0x000fe4000fffe0ff */
[----:B------:R-:W-:Y:S01]  /*27630*/  IMAD.WIDE.U32 R18, R18, 0x4, RZ ;  /* 0x0000000412127825 */ /* 0x000fe200078e00ff */
[----:B------:R-:W-:Y:S01]  /*27640*/  MOV R29, R27 ;  /* 0x0000001b001d7202 */ /* 0x000fe20000000f00 */
[----:B------:R-:W-:Y:S02]  /*27650*/  ULEA UR6, UR17, UR6, 0x18 ;  /* 0x0000000611067291 */ /* 0x000fe4000f8ec0ff */
[----:B------:R-:W-:-:S04]  /*27660*/  IMAD.WIDE R20, R21, 0x4, R18 ;  /* 0x0000000415147825 */ /* 0x000fc800078e0212 */
[----:B------:R-:W-:Y:S01]  /*27670*/  IMAD.WIDE R18, R23, 0x4, R18 ;  /* 0x0000000417127825 */ /* 0x000fe200078e0212 */
[----:B-1----:R-:W-:Y:S02]  /*27680*/  IADD3 R30, P0, PT, R20, UR12, RZ ;  /* 0x0000000c141e7c10 */ /* 0x002fe4000ff1e0ff */
[----:B------:R-:W-:Y:S02]  /*27690*/  IADD3 R28, P1, PT, R18, UR12, RZ ;  /* 0x0000000c121c7c10 */ /* 0x000fe4000ff3e0ff */
[----:B------:R-:W-:Y:S01]  /*276a0*/  LOP3.LUT R18, R8, 0x3, RZ, 0xc0, !PT ;  /* 0x0000000308127812 */ /* 0x000fe200078ec0ff */
[----:B------:R-:W-:Y:S01]  /*276b0*/  IMAD.MOV.U32 R8, RZ, RZ, RZ ;  /* 0x000000ffff087224 */ /* 0x000fe200078e00ff */
[----:B------:R-:W-:Y:S02]  /*276c0*/  IADD3.X R45, PT, PT, R21, UR13, RZ, P0, !PT ;  /* 0x0000000d152d7c10 */ /* 0x000fe400087fe4ff */
[----:B---3--:R-:W-:Y:S01]  /*276d0*/  IADD3.X R31, PT, PT, R19, UR13, RZ, P1, !PT ;  /* 0x0000000d131f7c10 */ /* 0x008fe20008ffe4ff */
[----:B------:R-:W-:Y:S01]  /*276e0*/  IMAD.MOV R21, RZ, RZ, -R18 ;  /* 0x000000ffff157224 */ /* 0x000fe200078e0a12 */
[----:B------:R-:W-:-:S07]  /*276f0*/  LEA R20, R17, UR6, 0x2 ;  /* 0x0000000611147c11 */ /* 0x000fce000f8e10ff */
.L_x_2909:
[----:B-1----:R-:W-:Y:S01]  /*27700*/  IMAD.MOV.U32 R18, RZ, RZ, R28 ;  /* 0x000000ffff127224 */ /* 0x002fe200078e001c */
[----:B------:R1:W3:Y:S01]  /*27710*/  LDS R23, [R20] ;  /* 0x0000000014177984 */ /* 0x0002e20000000800 */
[----:B------:R-:W-:-:S05]  /*27720*/  IMAD.MOV.U32 R19, RZ, RZ, R31 ;  /* 0x000000ffff137224 */ /* 0x000fca00078e001f */
[----:B------:R1:W5:Y:S01]  /*27730*/  LDG.E.128 R32, desc[UR36][R18.64] ;  /* 0x0000002412207981 */ /* 0x000362000c1e1d00 */
[----:B------:R-:W-:Y:S01]  /*27740*/  UISETP.NE.AND UP0, UPT, UR15, URZ, UPT ;  /* 0x000000ff0f00728c */ /* 0x000fe2000bf05270 */
[----:B------:R-:W-:-:S08]  /*27750*/  VIADD R21, R21, 0x1 ;  /* 0x0000000115157836 */ /* 0x000fd00000000000 */
[----:B-1----:R-:W-:Y:S05]  /*27760*/  BRA.U UP0, `(.L_x_2908) ;  /* 0x0000000100507547 */ /* 0x002fea000b800000 */
[----:B------:R-:W-:Y:S01]  /*27770*/  ISETP.NE.AND P0, PT, R2, RZ, PT ;  /* 0x000000ff0200720c */ /* 0x000fe20003f05270 */
[----:B------:R-:W1:-:S12]  /*27780*/  LDS.128 R36, [R16+UR8] ;  /* 0x0000000810247984 */ /* 0x000e580008000c00 */
[----:B------:R-:W-:Y:S01]  /*27790*/  VOTEU.ANY UP0, P0 ;  /* 0x0000000000ff7886 */ /* 0x000fe20000000100 */
[----:B------:R-:W-:-:S13]  /*277a0*/  PLOP3.LUT P0, PT, PT, PT, UP0, 0x80, 0x8 ;  /* 0x000000000008781c */ /* 0x000fda0003f0f008 */
[----:B------:R-:W4:Y:S01]  /*277b0*/  @P0 LDG.E.128 R40, desc[UR36][R24.64] ;  /* 0x0000002418280981 */ /* 0x000f22000c1e1d00 */
[----:B------:R-:W-:Y:S01]  /*277c0*/  PLOP3.LUT P0, PT, PT, PT, UP0, 0x80, 0x8 ;  /* 0x000000000008781c */ /* 0x000fe20003f0f008 */
[----:B------:R-:W-:Y:S01]  /*277d0*/  IMAD.MOV.U32 R19, RZ, RZ, R45 ;  /* 0x000000ffff137224 */ /* 0x000fe200078e002d */
[----:B------:R-:W-:Y:S02]  /*277e0*/  PLOP3.LUT P1, PT, PT, PT, UP0, 0x80, 0x8 ;  /* 0x000000000008781c */ /* 0x000fe40003f2f008 */
[----:B------:R-:W-:Y:S02]  /*277f0*/  PLOP3.LUT P2, PT, PT, PT, UP0, 0x80, 0x8 ;  /* 0x000000000008781c */ /* 0x000fe40003f4f008 */
[----:B------:R-:W-:Y:S02]  /*27800*/  PLOP3.LUT P3, PT, PT, PT, UP0, 0x80, 0x8 ;  /* 0x000000000008781c */ /* 0x000fe40003f6f008 */
[----:B------:R-:W-:Y:S01]  /*27810*/  MOV R18, R30 ;  /* 0x0000001e00127202 */ /* 0x000fe20000000f00 */
[----:B-1---5:R-:W-:Y:S01]  /*27820*/  FADD.FTZ R32, R32, R36 ;  /* 0x0000002420207221 */ /* 0x022fe20000010000 */
[----:B------:R-:W-:Y:S01]  /*27830*/  FADD.FTZ R33, R33, R37 ;  /* 0x0000002521217221 */ /* 0x000fe20000010000 */
[----:B------:R-:W-:Y:S01]  /*27840*/  FADD.FTZ R34, R34, R38 ;  /* 0x0000002622227221 */ /* 0x000fe20000010000 */
[----:B------:R-:W-:Y:S01]  /*27850*/  FADD.FTZ R35, R35, R39 ;  /* 0x0000002723237221 */ /* 0x000fe20000010000 */
[----:B----4-:R-:W-:-:S02]  /*27860*/  @P0 FMUL.FTZ R32, R32, R40 ;  /* 0x0000002820200220 */ /* 0x010fc40000410000 */
[----:B------:R-:W-:Y:S02]  /*27870*/  @P1 FMUL.FTZ R33, R33, R41 ;  /* 0x0000002921211220 */ /* 0x000fe40000410000 */
[----:B------:R-:W-:Y:S02]  /*27880*/  @P2 FMUL.FTZ R34, R34, R42 ;  /* 0x0000002a22222220 */ /* 0x000fe40000410000 */
[----:B------:R-:W-:-:S05]  /*27890*/  @P3 FMUL.FTZ R35, R35, R43 ;  /* 0x0000002b23233220 */ /* 0x000fca0000410000 */
[----:B------:R1:W-:Y:S02]  /*278a0*/  STG.E.128 desc[UR36][R18.64], R32 ;  /* 0x0000002012007986 */ /* 0x0003e4000c101d24 */
.L_x_2908:
[----:B------:R-:W-:Y:S01]  /*278b0*/  ISETP.NE.AND P0, PT, R21, RZ, PT ;  /* 0x000000ff1500720c */ /* 0x000fe20003f05270 */
[C---:B---3-5:R-:W-:Y:S01]  /*278c0*/  FFMA.FTZ R8, R23.reuse, R32, R8 ;  /* 0x0000002017087223 */ /* 0x068fe20000010008 */
[----:B------:R-:W-:Y:S01]  /*278d0*/  IADD3 R28, P2, PT, R28, 0xa00, RZ ;  /* 0x00000a001c1c7810 */ /* 0x000fe20007f5e0ff */
[C---:B------:R-:W-:Y:S01]  /*278e0*/  FFMA.FTZ R9, R23.reuse, R33, R9 ;  /* 0x0000002117097223 */ /* 0x040fe20000010009 */
[----:B------:R-:W-:Y:S01]  /*278f0*/  IADD3 R30, P1, PT, R30, 0xa00, RZ ;  /* 0x00000a001e1e7810 */ /* 0x000fe20007f3e0ff */
[C---:B------:R-:W-:Y:S01]  /*27900*/  FFMA.FTZ R10, R23.reuse, R34, R10 ;  /* 0x00000022170a7223 */ /* 0x040fe2000001000a */
[----:B------:R-:W-:Y:S01]  /*27910*/  FFMA.FTZ R11, R23, R35, R11 ;  /* 0x00000023170b7223 */ /* 0x000fe2000001000b */
[----:B------:R-:W-:Y:S02]  /*27920*/  VIADD R29, R29, 0x4 ;  /* 0x000000041d1d7836 */ /* 0x000fe40000000000 */
[----:B------:R-:W-:Y:S02]  /*27930*/  VIADD R20, R20, 0x10 ;  /* 0x0000001014147836 */ /* 0x000fe40000000000 */
[----:B------:R-:W-:-:S02]  /*27940*/  IMAD.X R31, RZ, RZ, R31, P2 ;  /* 0x000000ffff1f7224 */ /* 0x000fc400010e061f */
[----:B------:R-:W-:Y:S01]  /*27950*/  IMAD.X R45, RZ, RZ, R45, P1 ;  /* 0x000000ffff2d7224 */ /* 0x000fe200008e062d */
[----:B------:R-:W-:Y:S06]  /*27960*/  @P0 BRA `(.L_x_2909) ;  /* 0xfffffffc00640947 */ /* 0x000fec000383ffff */
.L_x_2907:
[----:B--2---:R-:W-:Y:S05]  /*27970*/  BSYNC.RECONVERGENT B2 ;  /* 0x0000000000027941 */ /* 0x004fea0003800200 */
.L_x_2906:
[----:B------:R-:W-:-:S13]  /*27980*/  ISETP.GE.U32.AND P0, PT, R22, 0xc, PT ;  /* 0x0000000c1600780c */ /* 0x000fda0003f06070 */
[----:B------:R-:W-:Y:S05]  /*27990*/  @!P0 BRA `(.L_x_2905) ;  /* 0x0000000400f48947 */ /* 0x000fea0003800000 */
[----:B------:R-:W2:Y:S02]  /*279a0*/  LDCU UR6, c[0x0][0x40c] ;  /* 0x00008180ff0677ac */ /* 0x000ea40008000800 */
[----:B--2---:R-:W-:-:S06]  /*279b0*/  UISETP.NE.AND UP0, UPT, UR6, URZ, UPT ;  /* 0x000000ff0600728c */ /* 0x004fcc000bf05270 */
[----:B------:R-:W-:-:S13]  /*279c0*/  PLOP3.LUT P0, PT, PT, PT, UP0, 0x80, 0x8 ;  /* 0x000000000008781c */ /* 0x000fda0003f0f008 */
.L_x_2915:
[----:B---3--:R-:W-:Y:S01]  /*279d0*/  IMAD R31, R29, 0xa0, RZ ;  /* 0x000000a01d1f7824 */ /* 0x008fe200078e02ff */
[----:B------:R-:W-:-:S03]  /*279e0*/  ISETP.NE.AND P5, PT, R2, RZ, PT ;  /* 0x000000ff0200720c */ /* 0x000fc60003fa5270 */
[----:B-1----:R-:W-:-:S05]  /*279f0*/  IMAD.WIDE.U32 R18, R31, 0x4, R14 ;  /* 0x000000041f127825 */ /* 0x002fca00078e000e */
[----:B------:R1:W5:Y:S01]  /*27a00*/  LDG.E.128 R32, desc[UR36][R18.64] ;  /* 0x0000002412207981 */ /* 0x000362000c1e1d00 */
[----:B------:R-:W-:Y:S04]  /*27a10*/  BSSY.RECONVERGENT B2, `(.L_x_2910) ;  /* 0x0000014000027945 */ /* 0x000fe80003800200 */
[----:B------:R-:W-:Y:S05]  /*27a20*/  @P0 BRA `(.L_x_2911) ;  /* 0x0000000000480947 */ /* 0x000fea0003800000 */
[----:B------:R-:W-:Y:S01]  /*27a30*/  VOTEU.ANY UP0, P5 ;  /* 0x0000000000ff7886 */ /* 0x000fe20002800100 */
[----:B------:R-:W-:Y:S01]  /*27a40*/  PLOP3.LUT P0, PT, PT, PT, UP0, 0x80, 0x8 ;  /* 0x000000000008781c */ /* 0x000fe20003f0f008 */
[----:B------:R-:W2:-:S12]  /*27a50*/  LDS.128 R20, [R16+UR8] ;  /* 0x0000000810147984 */ /* 0x000e980008000c00 */
[----:B------:R-:W3:Y:S01]  /*27a60*/  @P0 LDG.E.128 R36, desc[UR36][R24.64] ;  /* 0x0000002418240981 */ /* 0x000ee2000c1e1d00 */
[----:B------:R-:W-:Y:S01]  /*27a70*/  PLOP3.LUT P0, PT, PT, PT, UP0, 0x80, 0x8 ;  /* 0x000000000008781c */ /* 0x000fe20003f0f008 */
[----:B-1----:R-:W-:Y:S01]  /*27a80*/  IMAD.WIDE.U32 R18, R31, 0x4, R12 ;  /* 0x000000041f127825 */ /* 0x002fe200078e000c */
[----:B------:R-:W-:Y:S02]  /*27a90*/  PLOP3.LUT P1, PT, PT, PT, UP0, 0x80, 0x8 ;  /* 0x000000000008781c */ /* 0x000fe40003f2f008 */
[----:B------:R-:W-:Y:S02]  /*27aa0*/  PLOP3.LUT P2, PT, PT, PT, UP0, 0x80, 0x8 ;  /* 0x000000000008781c */ /* 0x000fe40003f4f008 */
[----:B------:R-:W-:Y:S01]  /*27ab0*/  PLOP3.LUT P3, PT, PT, PT, UP0, 0x80, 0x8 ;  /* 0x000000000008781c */ /* 0x000fe20003f6f008 */
[----:B--2--5:R-:W-:Y:S01]  /*27ac0*/  FADD.FTZ R32, R32, R20 ;  /* 0x0000001420207221 */ /* 0x024fe20000010000 */
        /* <DEDUP_REMOVED lines=8> */
.L_x_2911:
[----:B------:R-:W-:Y:S05]  /*27b50*/  BSYNC.RECONVERGENT B2 ;  /* 0x0000000000027941 */ /* 0x000fea0003800200 */
.L_x_2910:
[----:B------:R-:W-:Y:S01]  /*27b60*/  IADD3 R45, PT, PT, R31, 0x280, RZ ;  /* 0x000002801f2d7810 */ /* 0x000fe20007ffe0ff */
[----:B------:R-:W3:Y:S01]  /*27b70*/  S2UR UR9, SR_CgaCtaId ;  /* 0x00000000000979c3 */ /* 0x000ee20000008800 */
[----:B------:R-:W-:Y:S01]  /*27b80*/  UISETP.NE.AND UP0, UPT, UR18, URZ, UPT ;  /* 0x000000ff1200728c */ /* 0x000fe2000bf05270 */
[----:B------:R-:W-:Y:S01]  /*27b90*/  VIADD R28, R29, -UR4 ;  /* 0x800000041d1c7c36 */ /* 0x000fe20008000000 */
[----:B------:R-:W-:Y:S01]  /*27ba0*/  UMOV UR6, 0x400 ;  /* 0x0000040000067882 */ /* 0x000fe20000000000 */
[----:B-12---:R-:W-:Y:S01]  /*27bb0*/  IMAD.WIDE.U32 R18, R45, 0x4, R14 ;  /* 0x000000042d127825 */ /* 0x006fe200078e000e */
[----:B------:R-:W-:Y:S02]  /*27bc0*/  UIADD3 UR6, UPT, UPT, UR6, 0x840, URZ ;  /* 0x0000084006067890 */ /* 0x000fe4000fffe0ff */
[----:B------:R-:W-:Y:S01]  /*27bd0*/  PLOP3.LUT P0, PT, PT, PT, UP0, 0x80, 0x8 ;  /* 0x000000000008781c */ /* 0x000fe20003f0f008 */
[C---:B------:R-:W-:Y:S01]  /*27be0*/  VIADD R49, R31.reuse, 0x500 ;  /* 0x000005001f317836 */ /* 0x040fe20000000000 */
[----:B------:R1:W5:Y:S01]  /*27bf0*/  LDG.E.128 R36, desc[UR36][R18.64] ;  /* 0x0000002412247981 */ /* 0x000362000c1e1d00 */
[----:B------:R-:W-:-:S02]  /*27c00*/  VIADD R31, R31, 0x780 ;  /* 0x000007801f1f7836 */ /* 0x000fc40000000000 */
[----:B------:R-:W-:-:S04]  /*27c10*/  IMAD.WIDE.U32 R20, R49, 0x4, R14 ;  /* 0x0000000431147825 */ /* 0x000fc800078e000e */
[----:B------:R-:W-:Y:S01]  /*27c20*/  IMAD.WIDE.U32 R22, R31, 0x4, R14 ;  /* 0x000000041f167825 */ /* 0x000fe200078e000e */
[----:B---3--:R-:W-:-:S06]  /*27c30*/  ULEA UR6, UR9, UR6, 0x18 ;  /* 0x0000000609067291 */ /* 0x008fcc000f8ec0ff */
[----:B------:R-:W-:Y:S01]  /*27c40*/  LEA R28, R28, UR6, 0x2 ;  /* 0x000000061c1c7c11 */ /* 0x000fe2000f8e10ff */
[----:B-1----:R-:W-:Y:S06]  /*27c50*/  @P0 BRA `(.L_x_2912) ;  /* 0x0000000000480947 */ /* 0x002fec0003800000 */
[----:B------:R-:W-:Y:S01]  /*27c60*/  VOTEU.ANY UP0, P5 ;  /* 0x0000000000ff7886 */ /* 0x000fe20002800100 */
[----:B------:R-:W-:Y:S01]  /*27c70*/  PLOP3.LUT P1, PT, PT, PT, UP0, 0x80, 0x8 ;  /* 0x000000000008781c */ /* 0x000fe20003f2f008 */
[----:B------:R-:W1:-:S12]  /*27c80*/  LDS.128 R52, [R16+UR8] ;  /* 0x0000000810347984 */ /* 0x000e580008000c00 */
[----:B------:R-:W2:Y:S01]  /*27c90*/  @P1 LDG.E.128 R40, desc[UR36][R24.64] ;  /* 0x0000002418281981 */ /* 0x000ea2000c1e1d00 */
[----:B------:R-:W-:Y:S01]  /*27ca0*/  PLOP3.LUT P1, PT, PT, PT, UP0, 0x80, 0x8 ;  /* 0x000000000008781c */ /* 0x000fe20003f2f008 */
[----:B------:R-:W-:Y:S01]  /*27cb0*/  IMAD.WIDE.U32 R18, R45, 0x4, R12 ;  /* 0x000000042d127825 */ /* 0x000fe200078e000c */
        /* <DEDUP_REMOVED lines=12> */
.L_x_2912:
[----:B------:R2:W5:Y:S01]  /*27d80*/  LDG.E.128 R40, desc[UR36][R20.64] ;  /* 0x0000002414287981 */ /* 0x000562000c1e1d00 */
[----:B------:R-:W-:Y:S05]  /*27d90*/  @P0 BRA `(.L_x_2913) ;  /* 0x0000000000480947 */ /* 0x000fea0003800000 */
[----:B------:R-:W-:Y:S01]  /*27da0*/  VOTEU.ANY UP0, P5 ;  /* 0x0000000000ff7886 */ /* 0x000fe20002800100 */
[----:B------:R-:W-:Y:S01]  /*27db0*/  PLOP3.LUT P1, PT, PT, PT, UP0, 0x80, 0x8 ;  /* 0x000000000008781c */ /* 0x000fe20003f2f008 */
[----:B------:R-:W3:-:S12]  /*27dc0*/  LDS.128 R52, [R16+UR8] ;  /* 0x0000000810347984 */ /* 0x000ed80008000c00 */
[----:B------:R-:W4:Y:S01]  /*27dd0*/  @P1 LDG.E.128 R44, desc[UR36][R24.64] ;  /* 0x00000024182c1981 */ /* 0x000f22000c1e1d00 */
[----:B------:R-:W-:Y:S01]  /*27de0*/  PLOP3.LUT P1, PT, PT, PT, UP0, 0x80, 0x8 ;  /* 0x000000000008781c */ /* 0x000fe20003f2f008 */
[----:B-1----:R-:W-:Y:S01]  /*27df0*/  IMAD.WIDE.U32 R18, R49, 0x4, R12 ;  /* 0x0000000431127825 */ /* 0x002fe200078e000c */
[----:B------:R-:W-:Y:S02]  /*27e00*/  PLOP3.LUT P2, PT, PT, PT, UP0, 0x80, 0x8 ;  /* 0x000000000008781c */ /* 0x000fe40003f4f008 */
[----:B------:R-:W-:Y:S02]  /*27e10*/  PLOP3.LUT P3, PT, PT, PT, UP0, 0x80, 0x8 ;  /* 0x000000000008781c */ /* 0x000fe40003f6f008 */
[----:B------:R-:W-:Y:S01]  /*27e20*/  PLOP3.LUT P4, PT, PT, PT, UP0, 0x80, 0x8 ;  /* 0x000000000008781c */ /* 0x000fe20003f8f008 */
[----:B---3-5:R-:W-:Y:S01]  /*27e30*/  FADD.FTZ R40, R52, R40 ;  /* 0x0000002834287221 */ /* 0x028fe20000010000 */
[----:B------:R-:W-:Y:S01]  /*27e40*/  FADD.FTZ R41, R53, R41 ;  /* 0x0000002935297221 */ /* 0x000fe20000010000 */
[----:B------:R-:W-:Y:S01]  /*27e50*/  FADD.FTZ R42, R54, R42 ;  /* 0x0000002a362a7221 */ /* 0x000fe20000010000 */
[----:B------:R-:W-:-:S03]  /*27e60*/  FADD.FTZ R43, R55, R43 ;  /* 0x0000002b372b7221 */ /* 0x000fc60000010000 */
[----:B----4-:R-:W-:Y:S02]  /*27e70*/  @P1 FMUL.FTZ R40, R40, R44 ;  /* 0x0000002c28281220 */ /* 0x010fe40000410000 */
[----:B------:R-:W-:Y:S02]  /*27e80*/  @P2 FMUL.FTZ R41, R41, R45 ;  /* 0x0000002d29292220 */ /* 0x000fe40000410000 */
[----:B------:R-:W-:Y:S02]  /*27e90*/  @P3 FMUL.FTZ R42, R42, R46 ;  /* 0x0000002e2a2a3220 */ /* 0x000fe40000410000 */
[----:B------:R-:W-:-:S05]  /*27ea0*/  @P4 FMUL.FTZ R43, R43, R47 ;  /* 0x0000002f2b2b4220 */ /* 0x000fca0000410000 */
[----:B------:R3:W-:Y:S02]  /*27eb0*/  STG.E.128 desc[UR36][R18.64], R40 ;  /* 0x0000002812007986 */ /* 0x0007e4000c101d24 */
.L_x_2913:
[----:B------:R4:W5:Y:S04]  /*27ec0*/  LDG.E.128 R44, desc[UR36][R22.64] ;  /* 0x00000024162c7981 */ /* 0x000968000c1e1d00 */
[----:B-1-3--:R-:W1:Y:S04]  /*27ed0*/  LDS R19, [R28] ;  /* 0x000000001c137984 */ /* 0x00ae680000000800 */
[----:B------:R-:W3:Y:S04]  /*27ee0*/  LDS R18, [R28+0x10] ;  /* 0x000010001c127984 */ /* 0x000ee80000000800 */
[----:B--2---:R-:W2:Y:S01]  /*27ef0*/  LDS R20, [R28+0x20] ;  /* 0x000020001c147984 */ /* 0x004ea20000000800 */
[C---:B-1---5:R-:W-:Y:S01]  /*27f00*/  FFMA.FTZ R21, R19.reuse, R32, R8 ;  /* 0x0000002013157223 */ /* 0x062fe20000010008 */
[C---:B------:R-:W-:Y:S01]  /*27f10*/  FFMA.FTZ R8, R19.reuse, R33, R9 ;  /* 0x0000002113087223 */ /* 0x040fe20000010009 */
[C---:B------:R-:W-:Y:S01]  /*27f20*/  FFMA.FTZ R9, R19.reuse, R34, R10 ;  /* 0x0000002213097223 */ /* 0x040fe2000001000a */
[----:B------:R-:W-:Y:S01]  /*27f30*/  FFMA.FTZ R10, R19, R35, R11 ;  /* 0x00000023130a7223 */ /* 0x000fe2000001000b */
[C---:B---3--:R-:W-:Y:S01]  /*27f40*/  FFMA.FTZ R21, R18.reuse, R36, R21 ;  /* 0x0000002412157223 */ /* 0x048fe20000010015 */
[C---:B------:R-:W-:Y:S01]  /*27f50*/  FFMA.FTZ R8, R18.reuse, R37, R8 ;  /* 0x0000002512087223 */ /* 0x040fe20000010008 */
[C---:B------:R-:W-:Y:S01]  /*27f60*/  FFMA.FTZ R9, R18.reuse, R38, R9 ;  /* 0x0000002612097223 */ /* 0x040fe20000010009 */
[----:B------:R-:W-:Y:S01]  /*27f70*/  FFMA.FTZ R10, R18, R39, R10 ;  /* 0x00000027120a7223 */ /* 0x000fe2000001000a */
[C---:B--2---:R-:W-:Y:S01]  /*27f80*/  FFMA.FTZ R40, R20.reuse, R40, R21 ;  /* 0x0000002814287223 */ /* 0x044fe20000010015 */
[C---:B------:R-:W-:Y:S01]  /*27f90*/  FFMA.FTZ R18, R20.reuse, R41, R8 ;  /* 0x0000002914127223 */ /* 0x040fe20000010008 */
[C---:B------:R-:W-:Y:S01]  /*27fa0*/  FFMA.FTZ R19, R20.reuse, R42, R9 ;  /* 0x0000002a14137223 */ /* 0x040fe20000010009 */
[----:B------:R-:W-:Y:S01]  /*27fb0*/  FFMA.FTZ R20, R20, R43, R10 ;  /* 0x0000002b14147223 */ /* 0x000fe2000001000a */
[----:B----4-:R-:W-:Y:S06]  /*27fc0*/  @P0 BRA `(.L_x_2914) ;  /* 0x0000000000480947 */ /* 0x010fec0003800000 */
[----:B------:R-:W-:Y:S01]  /*27fd0*/  VOTEU.ANY UP0, P5 ;  /* 0x0000000000ff7886 */ /* 0x000fe20002800100 */
[----:B------:R-:W-:Y:S01]  /*27fe0*/  PLOP3.LUT P1, PT, PT, PT, UP0, 0x80, 0x8 ;  /* 0x000000000008781c */ /* 0x000fe20003f2f008 */
[----:B------:R-:W1:-:S12]  /*27ff0*/  LDS.128 R32, [R16+UR8] ;  /* 0x0000000810207984 */ /* 0x000e580008000c00 */
[----:B------:R-:W2:Y:S01]  /*28000*/  @P1 LDG.E.128 R8, desc[UR36][R24.64] ;  /* 0x0000002418081981 */ /* 0x000ea2000c1e1d00 */
[----:B------:R-:W-:Y:S02]  /*28010*/  PLOP3.LUT P1, PT, PT, PT, UP0, 0x80, 0x8 ;  /* 0x000000000008781c */ /* 0x000fe40003f2f008 */
        /* <DEDUP_REMOVED lines=13> */
.L_x_2914:
[----:B------:R-:W1:Y:S01]  /*280f0*/  LDS R11, [R28+0x30] ;  /* 0x000030001c0b7984 */ /* 0x000e620000000800 */
[----:B------:R-:W-:-:S05]  /*28100*/  VIADD R29, R29, 0x10 ;  /* 0x000000101d1d7836 */ /* 0x000fca0000000000 */
[----:B------:R-:W-:Y:S01]  /*28110*/  ISETP.GE.AND P1, PT, R29, R26, PT ;  /* 0x0000001a1d00720c */ /* 0x000fe20003f26270 */
[C---:B-1----:R-:W-:Y:S01]  /*28120*/  FFMA.FTZ R8, R11.reuse, R44, R40 ;  /* 0x0000002c0b087223 */ /* 0x042fe20000010028 */
[C---:B------:R-:W-:Y:S01]  /*28130*/  FFMA.FTZ R9, R11.reuse, R45, R18 ;  /* 0x0000002d0b097223 */ /* 0x040fe20000010012 */
[C---:B------:R-:W-:Y:S01]  /*28140*/  FFMA.FTZ R10, R11.reuse, R46, R19 ;  /* 0x0000002e0b0a7223 */ /* 0x040fe20000010013 */
[----:B------:R-:W-:-:S09]  /*28150*/  FFMA.FTZ R11, R11, R47, R20 ;  /* 0x0000002f0b0b7223 */ /* 0x000fd20000010014 */
[----:B------:R-:W-:Y:S05]  /*28160*/  @!P1 BRA `(.L_x_2915) ;  /* 0xfffffff800189947 */ /* 0x000fea000383ffff */
.L_x_2905:
[----:B--2---:R-:W-:Y:S05]  /*28170*/  BSYNC.RECONVERGENT B1 ;  /* 0x0000000000017941 */ /* 0x004fea0003800200 */
.L_x_2904:
[----:B------:R-:W-:Y:S01]  /*28180*/  ISETP.GE.AND P0, PT, R27, UR40, PT ;  /* 0x000000281b007c0c */ /* 0x000fe2000bf06270 */
[----:B------:R-:W-:-:S12]  /*28190*/  BSSY.RECONVERGENT B1, `(.L_x_2916) ;  /* 0x00000d4000017945 */ /* 0x000fd80003800200 */
[----:B------:R-:W-:Y:S05]  /*281a0*/  @P0 BRA `(.L_x_2917) ;  /* 0x0000000c00480947 */ /* 0x000fea0003800000 */
[----:B------:R-:W2:Y:S01]  /*281b0*/  LDCU UR6, c[0x0][0x3f8] ;  /* 0x00007f00ff0677ac */ /* 0x000ea20008000800 */
[----:B------:R-:W-:Y:S01]  /*281c0*/  VIADD R22, R27, 0x4 ;  /* 0x000000041b167836 */ /* 0x000fe20000000000 */
[----:B-1----:R-:W1:Y:S01]  /*281d0*/  LDC.64 R18, c[0x0][0x458] ;  /* 0x00011600ff127b82 */ /* 0x002e620000000a00 */
[----:B------:R-:W-:Y:S01]  /*281e0*/  BSSY.RECONVERGENT B2, `(.L_x_2918) ;  /* 0x000004a000027945 */ /* 0x000fe20003800200 */
[----:B------:R-:W-:Y:S01]  /*281f0*/  ULOP3.LUT UR9, URZ, UR4, URZ, 0x33, !UPT ;  /* 0x00000004ff097292 */ /* 0x000fe2000f8e33ff */
[----:B------:R-:W-:Y:S01]  /*28200*/  IMAD.MOV.U32 R24, RZ, RZ, R27 ;  /* 0x000000ffff187224 */ /* 0x000fe200078e001b */
[----:B------:R-:W-:-:S04]  /*28210*/  VIMNMX R20, PT, PT, R22, UR40, !PT ;  /* 0x0000002816147c48 */ /* 0x000fc8000ffe0100 */
[----:B------:R-:W-:-:S04]  /*28220*/  IADD3 R23, PT, PT, -R17, UR9, R20 ;  /* 0x0000000911177c10 */ /* 0x000fc8000fffe114 */
[----:B------:R-:W-:Y:S01]  /*28230*/  LOP3.LUT P0, RZ, R23, 0x4, RZ, 0xc0, !PT ;  /* 0x0000000417ff7812 */ /* 0x000fe2000780c0ff */
[----:B--2---:R-:W-:-:S06]  /*28240*/  UIMAD UR6, UR39, UR6, UR11 ;  /* 0x00000006270672a4 */ /* 0x004fcc000f8e020b */
[----:B------:R-:W-:-:S05]  /*28250*/  MOV R21, UR6 ;  /* 0x0000000600157c02 */ /* 0x000fca0008000f00 */
[----:B------:R-:W-:-:S04]  /*28260*/  IMAD R21, R21, 0xa0, R0 ;  /* 0x000000a015157824 */ /* 0x000fc800078e0200 */
[----:B-1----:R-:W-:Y:S01]  /*28270*/  IMAD.WIDE R20, R21, 0x4, R18 ;  /* 0x0000000415147825 */ /* 0x002fe200078e0212 */
[----:B------:R-:W-:Y:S06]  /*28280*/  @P0 BRA `(.L_x_2919) ;  /* 0x0000000000fc0947 */ /* 0x000fec0003800000 */
[----:B------:R-:W1:Y:S01]  /*28290*/  LDC R26, c[0x0][0x3f4] ;  /* 0x0000fd00ff1a7b82 */ /* 0x000e620000000800 */
[----:B------:R-:W-:Y:S01]  /*282a0*/  IMAD.MOV.U32 R24, RZ, RZ, R22 ;  /* 0x000000ffff187224 */ /* 0x000fe200078e0016 */
[----:B-1----:R-:W-:-:S13]  /*282b0*/  ISETP.GE.AND P0, PT, R27, R26, PT ;  /* 0x0000001a1b00720c */ /* 0x002fda0003f06270 */
[----:B------:R-:W-:Y:S05]  /*282c0*/  @!P0 BRA `(.L_x_2919) ;  /* 0x0000000000ec8947 */ /* 0x000fea0003800000 */
[----:B------:R-:W-:Y:S02]  /*282d0*/  IABS R25, R26 ;  /* 0x0000001a00197213 */ /* 0x000fe40000000000 */
[----:B------:R-:W-:Y:S02]  /*282e0*/  IABS R30, R27 ;  /* 0x0000001b001e7213 */ /* 0x000fe40000000000 */
[----:B------:R-:W1:Y:S01]  /*282f0*/  I2F.RP R24, R25 ;  /* 0x0000001900187306 */ /* 0x000e620000209400 */
[----:B------:R-:W-:Y:S02]  /*28300*/  ISETP.GE.AND P1, PT, R27, RZ, PT ;  /* 0x000000ff1b00720c */ /* 0x000fe40003f26270 */
[----:B------:R-:W-:-:S05]  /*28310*/  ISETP.NE.AND P2, PT, R26, RZ, PT ;  /* 0x000000ff1a00720c */ /* 0x000fca0003f45270 */
[----:B-1----:R-:W1:Y:S02]  /*28320*/  MUFU.RCP R24, R24 ;  /* 0x0000001800187308 */ /* 0x002e640000001000 */
[----:B-1----:R-:W-:-:S06]  /*28330*/  VIADD R28, R24, 0xffffffe ;  /* 0x0ffffffe181c7836 */ /* 0x002fcc0000000000 */
[----:B------:R-:W1:Y:S02]  /*28340*/  F2I.FTZ.U32.TRUNC.NTZ R19, R28 ;  /* 0x0000001c00137305 */ /* 0x000e64000021f000 */
[----:B-1----:R-:W-:-:S04]  /*28350*/  IMAD.MOV R18, RZ, RZ, -R19 ;  /* 0x000000ffff127224 */ /* 0x002fc800078e0a13 */
        /* <DEDUP_REMOVED lines=12> */
[----:B------:R-:W-:-:S05]  /*28420*/  @!P2 LOP3.LUT R18, RZ, R26, RZ, 0x33, !PT ;  /* 0x0000001aff12a212 */ /* 0x000fca00078e33ff */
[----:B------:R-:W-:-:S04]  /*28430*/  IMAD R19, R18, 0xa0, RZ ;  /* 0x000000a012137824 */ /* 0x000fc800078e02ff */
[----:B------:R-:W-:-:S05]  /*28440*/  IMAD.WIDE.U32 R18, R19, 0x4, R14 ;  /* 0x0000000413127825 */ /* 0x000fca00078e000e */
[----:B---3--:R1:W5:Y:S01]  /*28450*/  LDG.E.128 R28, desc[UR36][R18.64] ;  /* 0x00000024121c7981 */ /* 0x008362000c1e1d00 */
[----:B------:R-:W2:Y:S01]  /*28460*/  S2UR UR9, SR_CgaCtaId ;  /* 0x00000000000979c3 */ /* 0x000ea20000008800 */
[----:B------:R-:W-:Y:S02]  /*28470*/  UMOV UR6, 0x400 ;  /* 0x0000040000067882 */ /* 0x000fe40000000000 */
[----:B------:R-:W-:-:S04]  /*28480*/  UIADD3 UR6, UPT, UPT, UR6, 0x840, URZ ;  /* 0x0000084006067890 */ /* 0x000fc8000fffe0ff */
[----:B--2---:R-:W-:-:S06]  /*28490*/  ULEA UR6, UR9, UR6, 0x18 ;  /* 0x0000000609067291 */ /* 0x004fcc000f8ec0ff */
[----:B------:R-:W-:-:S05]  /*284a0*/  LEA R25, R17, UR6, 0x2 ;  /* 0x0000000611197c11 */ /* 0x000fca000f8e10ff */
[----:B------:R-:W2:Y:S01]  /*284b0*/  LDCU UR6, c[0x0][0x40c] ;  /* 0x00008180ff0677ac */ /* 0x000ea20008000800 */
[----:B------:R-:W3:Y:S01]  /*284c0*/  LDS R25, [R25] ;  /* 0x0000000019197984 */ /* 0x000ee20000000800 */
[----:B--2---:R-:W-:-:S09]  /*284d0*/  UISETP.NE.AND UP0, UPT, UR6, URZ, UPT ;  /* 0x000000ff0600728c */ /* 0x004fd2000bf05270 */
[----:B-1----:R-:W-:Y:S05]  /*284e0*/  BRA.U UP0, `(.L_x_2920) ;  /* 0x0000000100507547 */ /* 0x002fea000b800000 */
[----:B------:R-:W-:Y:S01]  /*284f0*/  ISETP.NE.AND P3, PT, R2, RZ, PT ;  /* 0x000000ff0200720c */ /* 0x000fe20003f65270 */
[----:B------:R-:W1:-:S12]  /*28500*/  LDS.128 R36, [R16+UR8] ;  /* 0x0000000810247984 */ /* 0x000e580008000c00 */
        /* <DEDUP_REMOVED lines=9> */
[----:B-1---5:R-:W-:Y:S01]  /*285a0*/  FADD.FTZ R28, R28, R36 ;  /* 0x000000241c1c7221 */ /* 0x022fe20000010000 */
[----:B------:R-:W-:Y:S01]  /*285b0*/  FADD.FTZ R29, R29, R37 ;  /* 0x000000251d1d7221 */ /* 0x000fe20000010000 */
[----:B------:R-:W-:Y:S01]  /*285c0*/  FADD.FTZ R30, R30, R38 ;  /* 0x000000261e1e7221 */ /* 0x000fe20000010000 */
[----:B------:R-:W-:Y:S01]  /*285d0*/  FADD.FTZ R31, R31, R39 ;  /* 0x000000271f1f7221 */ /* 0x000fe20000010000 */
[----:B--2---:R-:W-:Y:S02]  /*285e0*/  @P0 FMUL.FTZ R28, R28, R32 ;  /* 0x000000201c1c0220 */ /* 0x004fe40000410000 */
[----:B------:R-:W-:Y:S02]  /*285f0*/  @P1 FMUL.FTZ R29, R29, R33 ;  /* 0x000000211d1d1220 */ /* 0x000fe40000410000 */
[----:B------:R-:W-:Y:S02]  /*28600*/  @P2 FMUL.FTZ R30, R30, R34 ;  /* 0x000000221e1e2220 */ /* 0x000fe40000410000 */
[----:B------:R-:W-:-:S05]  /*28610*/  @P3 FMUL.FTZ R31, R31, R35 ;  /* 0x000000231f1f3220 */ /* 0x000fca0000410000 */
[----:B------:R1:W-:Y:S02]  /*28620*/  STG.E.128 desc[UR36][R18.64], R28 ;  /* 0x0000001c12007986 */ /* 0x0003e4000c101d24 */
.L_x_2920:
[C---:B---3-5:R-:W-:Y:S01]  /*28630*/  FFMA.FTZ R8, R25.reuse, R28, R8 ;  /* 0x0000001c19087223 */ /* 0x068fe20000010008 */
[C---:B------:R-:W-:Y:S01]  /*28640*/  FFMA.FTZ R9, R25.reuse, R29, R9 ;  /* 0x0000001d19097223 */ /* 0x040fe20000010009 */
[C---:B------:R-:W-:Y:S01]  /*28650*/  FFMA.FTZ R10, R25.reuse, R30, R10 ;  /* 0x0000001e190a7223 */ /* 0x040fe2000001000a */
[----:B------:R-:W-:Y:S01]  /*28660*/  FFMA.FTZ R11, R25, R31, R11 ;  /* 0x0000001f190b7223 */ /* 0x000fe2000001000b */
[----:B------:R-:W-:-:S07]  /*28670*/  IMAD.MOV.U32 R24, RZ, RZ, R22 ;  /* 0x000000ffff187224 */ /* 0x000fce00078e0016 */
.L_x_2919:
[----:B------:R-:W-:Y:S05]  /*28680*/  BSYNC.RECONVERGENT B2 ;  /* 0x0000000000027941 */ /* 0x000fea0003800200 */
.L_x_2918:
[----:B------:R-:W-:-:S13]  /*28690*/  ISETP.GE.U32.AND P0, PT, R23, 0x4, PT ;  /* 0x000000041700780c */ /* 0x000fda0003f06070 */
[----:B------:R-:W-:Y:S05]  /*286a0*/  @!P0 BRA `(.L_x_2917) ;  /* 0x0000000800088947 */ /* 0x000fea0003800000 */
[----:B------:R-:W2:Y:S01]  /*286b0*/  S2R R22, SR_CgaCtaId ;  /* 0x0000000000167919 */ /* 0x000ea20000008800 */
[----:B-1----:R-:W-:Y:S01]  /*286c0*/  MOV R18, 0x400 ;  /* 0x0000040000127802 */ /* 0x002fe20000000f00 */
[----:B------:R-:W-:Y:S01]  /*286d0*/  USHF.L.U32 UR6, UR4, 0x2, URZ ;  /* 0x0000000204067899 */ /* 0x000fe200080006ff */
[----:B------:R-:W-:Y:S02]  /*286e0*/  IMAD R23, R24, 0xa0, RZ ;  /* 0x000000a018177824 */ /* 0x000fe400078e02ff */
[----:B------:R-:W-:-:S03]  /*286f0*/  IADD3 R19, PT, PT, R18, 0x840, RZ ;  /* 0x0000084012137810 */ /* 0x000fc60007ffe0ff */
[----:B------:R-:W-:Y:S02]  /*28700*/  LEA R18, R24, -UR6, 0x2 ;  /* 0x8000000618127c11 */ /* 0x000fe4000f8e10ff */
[----:B--2---:R-:W-:Y:S01]  /*28710*/  LEA R19, R22, R19, 0x18 ;  /* 0x0000001316137211 */ /* 0x004fe200078ec0ff */
[----:B------:R-:W-:-:S03]  /*28720*/  VIADD R22, R24, 0x4 ;  /* 0x0000000418167836 */ /* 0x000fc60000000000 */
[----:B------:R-:W-:-:S07]  /*28730*/  IADD3 R24, PT, PT, R18, 0x10, R19 ;  /* 0x0000001012187810 */ /* 0x000fce0007ffe013 */
.L_x_2927:
        /* <DEDUP_REMOVED lines=11> */
[----:B------:R4:W0:Y:S04]  /*287f0*/  LDS R25, [R24+-0x10] ;  /* 0xfffff00018197984 */ /* 0x0008280000000800 */
[----:B--2---:R-:W2:Y:S02]  /*28800*/  MUFU.RCP R28, R28 ;  /* 0x0000001c001c7308 */ /* 0x004ea40000001000 */
[----:B--2---:R-:W-:-:S06]  /*28810*/  VIADD R29, R28, 0xffffffe ;  /* 0x0ffffffe1c1d7836 */ /* 0x004fcc0000000000 */
[----:B------:R-:W2:Y:S02]  /*28820*/  F2I.FTZ.U32.TRUNC.NTZ R19, R29 ;  /* 0x0000001d00137305 */ /* 0x000ea4000021f000 */
[----:B--2---:R-:W-:-:S04]  /*28830*/  IMAD.MOV R18, RZ, RZ, -R19 ;  /* 0x000000ffff127224 */ /* 0x004fc800078e0a13 */
[----:B---3--:R-:W-:Y:S02]  /*28840*/  IMAD R31, R18, R27, RZ ;  /* 0x0000001b121f7224 */ /* 0x008fe400078e02ff */
        /* <DEDUP_REMOVED lines=14> */
[----:B------:R4:W5:Y:S01]  /*28930*/  LDG.E.128 R28, desc[UR36][R18.64] ;  /* 0x00000024121c7981 */ /* 0x000962000c1e1d00 */
[----:B-1----:R-:W-:-:S09]  /*28940*/  UISETP.NE.AND UP0, UPT, UR6, URZ, UPT ;  /* 0x000000ff0600728c */ /* 0x002fd2000bf05270 */
[----:B0---4-:R-:W-:Y:S05]  /*28950*/  BRA.U UP0, `(.L_x_2923) ;  /* 0x00000001004c7547 */ /* 0x011fea000b800000 */
[----:B------:R-:W-:Y:S01]  /*28960*/  ISETP.NE.AND P3, PT, R2, RZ, PT ;  /* 0x000000ff0200720c */ /* 0x000fe20003f65270 */
[----:B------:R-:W0:-:S12]  /*28970*/  LDS.128 R32, [R16+UR8] ;  /* 0x0000000810207984 */ /* 0x000e180008000c00 */
        /* <DEDUP_REMOVED lines=8> */
[----:B0----5:R-:W-:Y:S01]  /*28a00*/  FADD.FTZ R28, R28, R32 ;  /* 0x000000201c1c7221 */ /* 0x021fe20000010000 */
        /* <DEDUP_REMOVED lines=8> */
.L_x_2923:
[C---:B-----5:R-:W-:Y:S01]  /*28a90*/  FFMA.FTZ R8, R25.reuse, R28, R8 ;  /* 0x0000001c19087223 */ /* 0x060fe20000010008 */
[C---:B------:R-:W-:Y:S01]  /*28aa0*/  FFMA.FTZ R9, R25.reuse, R29, R9 ;  /* 0x0000001d19097223 */ /* 0x040fe20000010009 */
[C---:B------:R-:W-:Y:S01]  /*28ab0*/  FFMA.FTZ R10, R25.reuse, R30, R10 ;  /* 0x0000001e190a7223 */ /* 0x040fe2000001000a */
[----:B------:R-:W-:-:S07]  /*28ac0*/  FFMA.FTZ R11, R25, R31, R11 ;  /* 0x0000001f190b7223 */ /* 0x000fce000001000b */
.L_x_2922:
[----:B------:R-:W-:Y:S05]  /*28ad0*/  BSYNC.RECONVERGENT B2 ;  /* 0x0000000000027941 */ /* 0x000fea0003800200 */
.L_x_2921:
[----:B------:R-:W-:Y:S01]  /*28ae0*/  ISETP.GE.AND P0, PT, R22, R26, PT ;  /* 0x0000001a1600720c */ /* 0x000fe20003f06270 */
[----:B------:R-:W-:-:S12]  /*28af0*/  BSSY.RECONVERGENT B2, `(.L_x_2924) ;  /* 0x0000037000027945 */ /* 0x000fd80003800200 */
[----:B------:R-:W-:Y:S05]  /*28b00*/  @!P0 BRA `(.L_x_2925) ;  /* 0x0000000000d48947 */ /* 0x000fea0003800000 */
[----:B------:R-:W-:Y:S01]  /*28b10*/  IABS R25, R26 ;  /* 0x0000001a00197213 */ /* 0x000fe20000000000 */
[----:B------:R-:W1:Y:S01]  /*28b20*/  LDCU UR6, c[0x0][0x40c] ;  /* 0x00008180ff0677ac */ /* 0x000e620008000800 */
[----:B0-----:R-:W-:Y:S02]  /*28b30*/  IABS R30, R22 ;  /* 0x00000016001e7213 */ /* 0x001fe40000000000 */
[----:B------:R-:W0:Y:S01]  /*28b40*/  I2F.RP R27, R25 ;  /* 0x00000019001b7306 */ /* 0x000e220000209400 */
[----:B------:R-:W-:Y:S02]  /*28b50*/  ISETP.GE.AND P1, PT, R22, RZ, PT ;  /* 0x000000ff1600720c */ /* 0x000fe40003f26270 */
[----:B------:R-:W-:-:S05]  /*28b60*/  ISETP.NE.AND P2, PT, R26, RZ, PT ;  /* 0x000000ff1a00720c */ /* 0x000fca0003f45270 */
[----:B0-----:R-:W0:Y:S02]  /*28b70*/  MUFU.RCP R27, R27 ;  /* 0x0000001b001b7308 */ /* 0x001e240000001000 */
[----:B0-----:R-:W-:-:S06]  /*28b80*/  VIADD R28, R27, 0xffffffe ;  /* 0x0ffffffe1b1c7836 */ /* 0x001fcc0000000000 */
[----:B------:R-:W0:Y:S02]  /*28b90*/  F2I.FTZ.U32.TRUNC.NTZ R19, R28 ;  /* 0x0000001c00137305 */ /* 0x000e24000021f000 */
[----:B0-----:R-:W-:-:S05]  /*28ba0*/  IADD3 R18, PT, PT, RZ, -R19, RZ ;  /* 0x80000013ff127210 */ /* 0x001fca0007ffe0ff */
        /* <DEDUP_REMOVED lines=10> */
[----:B------:R-:W-:Y:S02]  /*28c50*/  @!P0 IMAD.IADD R18, R18, 0x1, -R25 ;  /* 0x0000000112128824 */ /* 0x000fe400078e0a19 */
[----:B------:R0:W2:Y:S03]  /*28c60*/  LDS R25, [R24] ;  /* 0x0000000018197984 */ /* 0x0000a60000000800 */
[----:B------:R-:W-:Y:S02]  /*28c70*/  @!P1 IADD3 R18, PT, PT, -R18, RZ, RZ ;  /* 0x000000ff12129210 */ /* 0x000fe40007ffe1ff */
[----:B------:R-:W-:-:S05]  /*28c80*/  @!P2 LOP3.LUT R18, RZ, R26, RZ, 0x33, !PT ;  /* 0x0000001aff12a212 */ /* 0x000fca00078e33ff */
[----:B------:R-:W-:-:S04]  /*28c90*/  IMAD R19, R18, 0xa0, RZ ;  /* 0x000000a012137824 */ /* 0x000fc800078e02ff */
[----:B------:R-:W-:-:S05]  /*28ca0*/  IMAD.WIDE.U32 R18, R19, 0x4, R14 ;  /* 0x0000000413127825 */ /* 0x000fca00078e000e */
[----:B---3--:R0:W5:Y:S01]  /*28cb0*/  LDG.E.128 R28, desc[UR36][R18.64] ;  /* 0x00000024121c7981 */ /* 0x008162000c1e1d00 */
[----:B-1----:R-:W-:-:S09]  /*28cc0*/  UISETP.NE.AND UP0, UPT, UR6, URZ, UPT ;  /* 0x000000ff0600728c */ /* 0x002fd2000bf05270 */
[----:B0-----:R-:W-:Y:S05]  /*28cd0*/  BRA.U UP0, `(.L_x_2926) ;  /* 0x0000000100507547 */ /* 0x001fea000b800000 */
[----:B------:R-:W-:Y:S01]  /*28ce0*/  ISETP.NE.AND P3, PT, R2, RZ, PT ;  /* 0x000000ff0200720c */ /* 0x000fe20003f65270 */
[----:B------:R-:W0:-:S12]  /*28cf0*/  LDS.128 R36, [R16+UR8] ;  /* 0x0000000810247984 */ /* 0x000e180008000c00 */
[----:B------:R-:W-:Y:S01]  /*28d00*/  VOTEU.ANY UP0, P3 ;  /* 0x0000000000ff7886 */ /* 0x000fe20001800100 */
[----:B------:R-:W-:-:S13]  /*28d10*/  PLOP3.LUT P0, PT, PT, PT, UP0, 0x80, 0x8 ;  /* 0x000000000008781c */ /* 0x000fda0003f0f008 */
[----:B------:R-:W3:Y:S01]  /*28d20*/  @P0 LDG.E.128 R32, desc[UR36][R20.64] ;  /* 0x0000002414200981 */ /* 0x000ee2000c1e1d00 */
[----:B------:R-:W-:Y:S01]  /*28d30*/  PLOP3.LUT P0, PT, PT, PT, UP0, 0x80, 0x8 ;  /* 0x000000000008781c */ /* 0x000fe20003f0f008 */
[----:B------:R-:W-:Y:S01]  /*28d40*/  VIADD R19, R23, 0x280 ;  /* 0x0000028017137836 */ /* 0x000fe20000000000 */
[----:B------:R-:W-:Y:S02]  /*28d50*/  PLOP3.LUT P1, PT, PT, PT, UP0, 0x80, 0x8 ;  /* 0x000000000008781c */ /* 0x000fe40003f2f008 */
[----:B------:R-:W-:Y:S01]  /*28d60*/  PLOP3.LUT P2, PT, PT, PT, UP0, 0x80, 0x8 ;  /* 0x000000000008781c */ /* 0x000fe20003f4f008 */
[----:B------:R-:W-:Y:S01]  /*28d70*/  IMAD.WIDE.U32 R18, R19, 0x4, R12 ;  /* 0x0000000413127825 */ /* 0x000fe200078e000c */
[----:B------:R-:W-:-:S03]  /*28d80*/  PLOP3.LUT P3, PT, PT, PT, UP0, 0x80, 0x8 ;  /* 0x000000000008781c */ /* 0x000fc60003f6f008 */
[----:B0----5:R-:W-:Y:S01]  /*28d90*/  FADD.FTZ R28, R36, R28 ;  /* 0x0000001c241c7221 */ /* 0x021fe20000010000 */
[----:B------:R-:W-:Y:S01]  /*28da0*/  FADD.FTZ R29, R37, R29 ;  /* 0x0000001d251d7221 */ /* 0x000fe20000010000 */
[----:B------:R-:W-:Y:S01]  /*28db0*/  FADD.FTZ R30, R38, R30 ;  /* 0x0000001e261e7221 */ /* 0x000fe20000010000 */
[----:B------:R-:W-:Y:S01]  /*28dc0*/  FADD.FTZ R31, R39, R31 ;  /* 0x0000001f271f7221 */ /* 0x000fe20000010000 */
[----:B---3--:R-:W-:Y:S02]  /*28dd0*/  @P0 FMUL.FTZ R28, R28, R32 ;  /* 0x000000201c1c0220 */ /* 0x008fe40000410000 */
[----:B------:R-:W-:Y:S02]  /*28de0*/  @P1 FMUL.FTZ R29, R29, R33 ;  /* 0x000000211d1d1220 */ /* 0x000fe40000410000 */
[----:B------:R-:W-:Y:S02]  /*28df0*/  @P2 FMUL.FTZ R30, R30, R34 ;  /* 0x000000221e1e2220 */ /* 0x000fe40000410000 */
[----:B------:R-:W-:-:S05]  /*28e00*/  @P3 FMUL.FTZ R31, R31, R35 ;  /* 0x000000231f1f3220 */ /* 0x000fca0000410000 */
[----:B------:R0:W-:Y:S02]  /*28e10*/  STG.E.128 desc[UR36][R18.64], R28 ;  /* 0x0000001c12007986 */ /* 0x0001e4000c101d24 */
.L_x_2926:
[C---:B--2--5:R-:W-:Y:S01]  /*28e20*/  FFMA.FTZ R8, R25.reuse, R28, R8 ;  /* 0x0000001c19087223 */ /* 0x064fe20000010008 */
[C---:B------:R-:W-:Y:S01]  /*28e30*/  FFMA.FTZ R9, R25.reuse, R29, R9 ;  /* 0x0000001d19097223 */ /* 0x040fe20000010009 */
[C---:B------:R-:W-:Y:S01]  /*28e40*/  FFMA.FTZ R10, R25.reuse, R30, R10 ;  /* 0x0000001e190a7223 */ /* 0x040fe2000001000a */
[----:B------:R-:W-:-:S07]  /*28e50*/  FFMA.FTZ R11, R25, R31, R11 ;  /* 0x0000001f190b7223 */ /* 0x000fce000001000b */
.L_x_2925:
[----:B------:R-:W-:Y:S05]  /*28e60*/  BSYNC.RECONVERGENT B2 ;  /* 0x0000000000027941 */ /* 0x000fea0003800200 */
.L_x_2924:
[C---:B0-----:R-:W-:Y:S02]  /*28e70*/  VIADD R18, R22.reuse, 0x4 ;  /* 0x0000000416127836 */ /* 0x041fe40000000000 */
[----:B------:R-:W-:Y:S02]  /*28e80*/  VIADD R22, R22, 0x8 ;  /* 0x0000000816167836 */ /* 0x000fe40000000000 */
[----:B------:R-:W-:Y:S01]  /*28e90*/  VIADD R23, R23, 0x500 ;  /* 0x0000050017177836 */ /* 0x000fe20000000000 */
[----:B------:R-:W-:Y:S01]  /*28ea0*/  ISETP.GE.AND P0, PT, R18, UR40, PT ;  /* 0x0000002812007c0c */ /* 0x000fe2000bf06270 */
[----:B------:R-:W-:-:S12]  /*28eb0*/  VIADD R24, R24, 0x20 ;  /* 0x0000002018187836 */ /* 0x000fd80000000000 */
[----:B------:R-:W-:Y:S05]  /*28ec0*/  @!P0 BRA `(.L_x_2927) ;  /* 0xfffffff8001c8947 */ /* 0x000fea000383ffff */
.L_x_2917:
[----:B------:R-:W-:Y:S05]  /*28ed0*/  BSYNC.RECONVERGENT B1 ;  /* 0x0000000000017941 */ /* 0x000fea0003800200 */
.L_x_2916:
[----:B------:R-:W-:-:S13]  /*28ee0*/  ISETP.NE.AND P0, PT, R17, UR5, PT ;  /* 0x0000000511007c0c */ /* 0x000fda000bf05270 */
[----:B------:R-:W-:Y:S05]  /*28ef0*/  @P0 BRA `(.L_x_2903) ;  /* 0x0000000000b80947 */ /* 0x000fea0003800000 */
[----:B------:R-:W-:Y:S02]  /*28f00*/  UMOV UR6, 0xa0 ;  /* 0x000000a000067882 */ /* 0x000fe40000000000 */
[----:B------:R-:W-:-:S06]  /*28f10*/  UIMAD UR6, UR41, UR6, -0xa0 ;  /* 0xffffff60290674a4 */ /* 0x000fcc000f8e0206 */
[----:B------:R-:W-:-:S05]  /*28f20*/  MOV R15, UR6 ;  /* 0x00000006000f7c02 */ /* 0x000fca0008000f00 */
[----:B------:R-:W-:-:S05]  /*28f30*/  IMAD.WIDE R14, R15, 0x4, R12 ;  /* 0x000000040f0e7825 */ /* 0x000fca00078e020c */
[----:B------:R2:W5:Y:S01]  /*28f40*/  LDG.E.128 R20, desc[UR36][R14.64] ;  /* 0x000000240e147981 */ /* 0x000562000c1e1d00 */
[----:B------:R-:W4:Y:S01]  /*28f50*/  S2UR UR9, SR_CgaCtaId ;  /* 0x00000000000979c3 */ /* 0x000f220000008800 */
[----:B------:R-:W-:Y:S02]  /*28f60*/  UMOV UR6, 0x400 ;  /* 0x0000040000067882 */ /* 0x000fe40000000000 */
[----:B------:R-:W-:Y:S02]  /*28f70*/  UIADD3 UR10, UPT, UPT, UR6, 0x840, URZ ;  /* 0x00000840060a7890 */ /* 0x000fe4000fffe0ff */
[----:B------:R-:W-:Y:S02]  /*28f80*/  UIADD3 UR6, UPT, UPT, UR41, -UR4, URZ ;  /* 0x8000000429067290 */ /* 0x000fe4000fffe0ff */
[----:B----4-:R-:W-:-:S04]  /*28f90*/  ULEA UR9, UR9, UR10, 0x18 ;  /* 0x0000000a09097291 */ /* 0x010fc8000f8ec0ff */
[----:B------:R-:W-:-:S09]  /*28fa0*/  ULEA UR6, UR6, UR9, 0x2 ;  /* 0x0000000906067291 */ /* 0x000fd2000f8e10ff */
[----:B-1----:R-:W1:Y:S02]  /*28fb0*/  LDS R19, [UR6+-0x4] ;  /* 0xfffffc06ff137984 */ /* 0x002e640008000800 */
[----:B------:R-:W4:Y:S02]  /*28fc0*/  LDCU UR6, c[0x0][0x40c] ;  /* 0x00008180ff0677ac */ /* 0x000f240008000800 */
[----:B----4-:R-:W-:-:S09]  /*28fd0*/  UISETP.NE.AND UP0, UPT, UR6, URZ, UPT ;  /* 0x000000ff0600728c */ /* 0x010fd2000bf05270 */
[----:B--2---:R-:W-:Y:S05]  /*28fe0*/  BRA.U UP0, `(.L_x_2928) ;  /* 0x00000001006c7547 */ /* 0x004fea000b800000 */
[----:B------:R-:W2:Y:S01]  /*28ff0*/  LDCU.64 UR12, c[0x0][0x460] ;  /* 0x00008c00ff0c77ac */ /* 0x000ea20008000a00 */
[----:B------:R-:W4:Y:S01]  /*29000*/  LDL R18, [R1+0x780] ;  /* 0x0007800001127983 */ /* 0x000f220000100800 */
[----:B--2---:R-:W-:-:S04]  /*29010*/  UISETP.NE.U32.AND UP0, UPT, UR12, URZ, UPT ;  /* 0x000000ff0c00728c */ /* 0x004fc8000bf05070 */
[----:B------:R-:W-:-:S06]  /*29020*/  UISETP.NE.AND.EX UP0, UPT, UR13, URZ, UPT, UP0 ;  /* 0x000000ff0d00728c */ /* 0x000fcc000bf05300 */
[----:B------:R-:W-:-:S05]  /*29030*/  PLOP3.LUT P0, PT, PT, PT, UP0, 0x80, 0x8 ;  /* 0x000000000008781c */ /* 0x000fca0003f0f008 */
[----:B------:R-:W2:Y:S01]  /*29040*/  @UP0 LDCU UR6, c[0x0][0x3f8] ;  /* 0x00007f00ff0607ac */ /* 0x000ea20008000800 */
[----:B------:R-:W0:Y:S01]  /*29050*/  @UP0 LDCU.64 UR12, c[0x0][0x458] ;  /* 0x00008b00ff0c07ac */ /* 0x000e220008000a00 */
[----:B--2---:R-:W-:Y:S01]  /*29060*/  @UP0 UIMAD UR6, UR39, UR6, UR11 ;  /* 0x00000006270602a4 */ /* 0x004fe2000f8e020b */
[----:B0-----:R-:W-:-:S05]  /*29070*/  IMAD.U32 R14, RZ, RZ, UR12 ;  /* 0x0000000cff0e7e24 */ /* 0x001fca000f8e00ff */
[----:B------:R-:W-:Y:S02]  /*29080*/  IMAD.U32 R25, RZ, RZ, UR6 ;  /* 0x00000006ff197e24 */ /* 0x000fe4000f8e00ff */
[----:B------:R-:W-:Y:S02]  /*29090*/  IMAD.U32 R15, RZ, RZ, UR13 ;  /* 0x0000000dff0f7e24 */ /* 0x000fe4000f8e00ff */
[----:B------:R-:W-:-:S04]  /*290a0*/  @P0 IMAD R25, R25, 0xa0, R0 ;  /* 0x000000a019190824 */ /* 0x000fc800078e0200 */
[----:B------:R-:W-:-:S05]  /*290b0*/  @P0 IMAD.WIDE R14, R25, 0x4, R14 ;  /* 0x00000004190e0825 */ /* 0x000fca00078e020e */
[----:B------:R-:W2:Y:S01]  /*290c0*/  @P0 LDG.E.128 R24, desc[UR36][R14.64] ;  /* 0x000000240e180981 */ /* 0x000ea2000c1e1d00 */
[----:B-----5:R-:W-:Y:S01]  /*290d0*/  FADD.FTZ R20, R20, R4 ;  /* 0x0000000414147221 */ /* 0x020fe20000010000 */
[----:B------:R-:W-:Y:S01]  /*290e0*/  FADD.FTZ R21, R21, R5 ;  /* 0x0000000515157221 */ /* 0x000fe20000010000 */
[----:B------:R-:W-:Y:S01]  /*290f0*/  FADD.FTZ R22, R22, R6 ;  /* 0x0000000616167221 */ /* 0x000fe20000010000 */
[----:B------:R-:W-:Y:S01]  /*29100*/  FADD.FTZ R23, R23, R7 ;  /* 0x0000000717177221 */ /* 0x000fe20000010000 */
[----:B----4-:R-:W-:-:S13]  /*29110*/  R2UR UR9, R18 ;  /* 0x00000000120972ca */ /* 0x010fda00000e0000 */
[----:B------:R-:W-:-:S06]  /*29120*/  UIMAD UR6, UR9, 0xa0, URZ ;  /* 0x000000a0090678a4 */ /* 0x000fcc000f8e02ff */
[----:B------:R-:W-:-:S04]  /*29130*/  IMAD.U32 R29, RZ, RZ, UR6 ;  /* 0x00000006ff1d7e24 */ /* 0x000fc8000f8e00ff */
[----:B------:R-:W-:-:S04]  /*29140*/  IMAD.WIDE R12, R29, 0x4, R12 ;  /* 0x000000041d0c7825 */ /* 0x000fc800078e020c */
[----:B--2---:R-:W-:Y:S01]  /*29150*/  @P0 FMUL.FTZ R20, R20, R24 ;  /* 0x0000001814140220 */ /* 0x004fe20000410000 */
[----:B------:R-:W-:Y:S01]  /*29160*/  @P0 FMUL.FTZ R21, R21, R25 ;  /* 0x0000001915150220 */ /* 0x000fe20000410000 */
[----:B------:R-:W-:Y:S01]  /*29170*/  @P0 FMUL.FTZ R22, R22, R26 ;  /* 0x0000001a16160220 */ /* 0x000fe20000410000 */
[----:B------:R-:W-:-:S05]  /*29180*/  @P0 FMUL.FTZ R23, R23, R27 ;  /* 0x0000001b17170220 */ /* 0x000fca0000410000 */
[----:B------:R2:W-:Y:S02]  /*29190*/  STG.E.128 desc[UR36][R12.64], R20 ;  /* 0x000000140c007986 */ /* 0x0005e4000c101d24 */
.L_x_2928:
[C---:B-1---5:R-:W-:Y:S01]  /*291a0*/  FFMA.FTZ R8, R19.reuse, R20, R8 ;  /* 0x0000001413087223 */ /* 0x062fe20000010008 */
[C---:B------:R-:W-:Y:S01]  /*291b0*/  FFMA.FTZ R9, R19.reuse, R21, R9 ;  /* 0x0000001513097223 */ /* 0x040fe20000010009 */
[C---:B------:R-:W-:Y:S01]  /*291c0*/  FFMA.FTZ R10, R19.reuse, R22, R10 ;  /* 0x00000016130a7223 */ /* 0x040fe2000001000a */
[----:B------:R-:W-:-:S07]  /*291d0*/  FFMA.FTZ R11, R19, R23, R11 ;  /* 0x00000017130b7223 */ /* 0x000fce000001000b */
.L_x_2903:
[----:B--2---:R-:W-:Y:S05]  /*291e0*/  BSYNC.RECONVERGENT B0 ;  /* 0x0000000000007941 */ /* 0x004fea0003800200 */
.L_x_2902:
        /* <DEDUP_REMOVED lines=8> */
[C---:B------:R-:W-:Y:S02]  /*29270*/  ISETP.GT.U32.AND P1, PT, R3.reuse, 0x7f, PT ;  /* 0x0000007f0300780c */ /* 0x040fe40003f24070 */
        /* <DEDUP_REMOVED lines=26> */
[----:B------:R-:W0:Y:S01]  /*29420*/  LDC.64 R2, c[0x0][0x470] ;  /* 0x00011c00ff027b82 */ /* 0x000e220000000a00 */
[----:B------:R-:W2:Y:S01]  /*29430*/  LDCU.64 UR4, c[0x0][0x380] ;  /* 0x00007000ff0477ac */ /* 0x000ea20008000a00 */
        /* <DEDUP_REMOVED lines=16> */
[----:B0-----:R-:W-:Y:S02]  /*29540*/  PRMT R9, R9, 0x8880, RZ ;  /* 0x0000888009097816 */ /* 0x001fe400000000ff */
[----:B------:R-:W-:Y:S02]  /*29550*/  LEA R3, R3, R4, 0x18 ;  /* 0x0000000403037211 */ /* 0x000fe400078ec0ff */
[----:B------:R-:W-:Y:S02]  /*29560*/  PRMT R2, R9, 0x7710, RZ ;  /* 0x0000771009027816 */ /* 0x000fe400000000ff */
[----:B----4-:R-:W-:Y:S02]  /*29570*/  PRMT R5, R8, 0x8880, RZ ;  /* 0x0000888008057816 */ /* 0x010fe400000000ff */
[----:B------:R-:W-:-:S02]  /*29580*/  LOP3.LUT R4, R2, 0xff, RZ, 0xc0, !PT ;  /* 0x000000ff02047812 */ /* 0x000fc400078ec0ff */
[----:B------:R-:W-:Y:S02]  /*29590*/  PRMT R0, R5, 0x7710, RZ ;  /* 0x0000771005007816 */ /* 0x000fe400000000ff */
[----:B--2---:R-:W-:Y:S01]  /*295a0*/  IADD3 R2, P0, PT, R6, UR4, RZ ;  /* 0x0000000406027c10 */ /* 0x004fe2000ff1e0ff */
[----:B------:R-:W-:Y:S01]  /*295b0*/  IMAD R4, R4, 0x100, R3 ;  /* 0x0000010004047824 */ /* 0x000fe200078e0203 */
[----:B------:R-:W-:Y:S02]  /*295c0*/  LOP3.LUT R5, R0, 0xff, RZ, 0xc0, !PT ;  /* 0x000000ff00057812 */ /* 0x000fe400078ec0ff */
[----:B------:R-:W-:-:S03]  /*295d0*/  LEA.HI.X.SX32 R3, R6, UR5, 0x1, P0 ;  /* 0x0000000506037c11 */ /* 0x000fc600080f0eff */
[----:B------:R-:W-:-:S05]  /*295e0*/  IMAD.IADD R5, R4, 0x1, R5 ;  /* 0x0000000104057824 */ /* 0x000fca00078e0205 */
[----:B------:R-:W-:Y:S01]  /*295f0*/  STG.E desc[UR36][R2.64], R5 ;  /* 0x0000000502007986 */ /* 0x000fe2000c101924 */
[----:B------:R-:W-:Y:S05]  /*29600*/  EXIT ;  /* 0x000000000000794d */ /* 0x000fea0003800000 */
.L_x_2929:
[----:B------:R-:W0:Y:S01]  /*29610*/  LDC.64 R2, c[0x0][0x380] ;  /* 0x0000e000ff027b82 */ /* 0x000e220000000a00 */
[----:B------:R-:W-:-:S04]  /*29620*/  VIADD R5, R0, UR7 ;  /* 0x0000000700057c36 */ /* 0x000fc80008000000 */
[----:B0-----:R-:W-:-:S05]  /*29630*/  IMAD.WIDE R2, R5, 0x4, R2 ;  /* 0x0000000405027825 */ /* 0x001fca00078e0202 */
[----:B------:R-:W-:Y:S01]  /*29640*/  STG.E.128 desc[UR36][R2.64], R8 ;  /* 0x0000000802007986 */ /* 0x000fe2000c101d24 */
[----:B------:R-:W-:Y:S05]  /*29650*/  EXIT ;  /* 0x000000000000794d */ /* 0x000fea0003800000 */
.L_x_2930:
        /* <DEDUP_REMOVED lines=10> */
.L_x_5598:


//--------------------- .text._ZN4mmha33masked_multihead_attention_kernelIfLi160ELi256ELi2ELi64ELi128ELb1ELb0EEEv26Multihead_attention_paramsIT_XT5_EE --------------------------
	.section	.text._ZN4mmha33masked_multihead_attention_kernelIfLi160ELi256ELi2ELi64ELi128ELb1ELb0EEEv26Multihead_attention_paramsIT_XT5_EE,"ax",@progbits
	.align	128
        .global         _ZN4mmha33masked_multihead_attention_kernelIfLi160ELi256ELi2ELi64ELi128ELb1ELb0EEEv26Multihead_attention_paramsIT_XT5_EE
        .type           _ZN4mmha33masked_multihead_attention_kernelIfLi160ELi256ELi2ELi64ELi128ELb1ELb0EEEv26Multihead_attention_paramsIT_XT5_EE,@function
        .size           _ZN4mmha33masked_multihead_attention_kernelIfLi160ELi256ELi2ELi64ELi128ELb1ELb0EEEv26Multihead_attention_paramsIT_XT5_EE,(.L_x_5599 - _ZN4mmha33masked_multihead_attention_kernelIfLi160ELi256ELi2ELi64ELi128ELb1ELb0EEEv26Multihead_attention_paramsIT_XT5_EE)
        .other          _ZN4mmha33masked_multihead_attention_kernelIfLi160ELi256ELi2ELi64ELi128ELb1ELb0EEEv26Multihead_attention_paramsIT_XT5_EE,@"STO_CUDA_ENTRY STV_DEFAULT"
_ZN4mmha33masked_multihead_attention_kernelIfLi160ELi256ELi2ELi64ELi128ELb1ELb0EEEv26Multihead_attention_paramsIT_XT5_EE:
.text._ZN4mmha33masked_multihead_attention_kernelIfLi160ELi256ELi2ELi64ELi128ELb1ELb0EEEv26Multihead_attention_paramsIT_XT5_EE:
        /* <DEDUP_REMOVED lines=13> */
.L_x_2931:
        /* <DEDUP_REMOVED lines=115> */
.L_x_2933:
[----:B------:R-:W-:Y:S05]  /*0800*/  BSYNC.RECONVERGENT B0 ;  /* 0x0000000000007941 */ /* 0x000fea0003800200 */
.L_x_2932:
        /* <DEDUP_REMOVED lines=11> */
[----:B-1----:R-:W-:Y:S01]  /*08c0*/  ISETP.NE.U32.AND P2, PT, RZ, UR12, PT ;  /* 0x0000000cff007c0c */ /* 0x002fe2000bf45070 */
[----:B------:R-:W1:Y:S03]  /*08d0*/  @P0 LDC.64 R10, c[0x0][0x418] ;  /* 0x00010600ff0a0b82 */ /* 0x000e660000000a00 */
[----:B------:R-:W-:Y:S02]  /*08e0*/  ISETP.NE.AND.EX P2, PT, RZ, UR13, PT, P2 ;  /* 0x0000000dff007c0c */ /* 0x000fe4000bf45320 */
[----:B----4-:R-:W-:Y:S02]  /*08f0*/  ISETP.NE.U32.AND P1, PT, RZ, UR8, PT ;  /* 0x00000008ff007c0c */ /* 0x010fe4000bf25070 */
[----:B------:R-:W-:-:S02]  /*0900*/  ISETP.GT.U32.OR P2, PT, R22, 0x27, !P2 ;  /* 0x000000271600780c */ /* 0x000fc40005744470 */
[----:B------:R-:W-:Y:S02]  /*0910*/  ISETP.NE.AND.EX P1, PT, RZ, UR9, PT, P1 ;  /* 0x00000009ff007c0c */ /* 0x000fe4000bf25310 */
[----:B------:R-:W-:Y:S02]  /*0920*/  ISETP.NE.OR P4, PT, RZ, UR11, P2 ;  /* 0x0000000bff007c0c */ /* 0x000fe40009785670 */
[----:B------:R-:W-:Y:S02]  /*0930*/  PLOP3.LUT P2, PT, PT, PT, UP0, 0x40, 0x4 ;  /* 0x000000000004781c */ /* 0x000fe40003f4e808 */
[C---:B------:R-:W-:Y:S01]  /*0940*/  ISETP.GT.U32.OR P1, PT, R22.reuse, 0x27, !P1 ;  /* 0x000000271600780c */ /* 0x040fe20004f24470 */
[----:B--2---:R-:W-:Y:S01]  /*0950*/  IMAD R13, R13, 0xa0, R0 ;  /* 0x000000a00d0d7824 */ /* 0x004fe200078e0200 */
[----:B------:R-:W-:Y:S02]  /*0960*/  ISETP.GT.U32.OR P2, PT, R22, 0x3f, P2 ;  /* 0x0000003f1600780c */ /* 0x000fe40001744470 */
[----:B-----5:R-:W-:Y:S01]  /*0970*/  @P5 R2UR UR38, R8 ;  /* 0x00000000082652ca */ /* 0x020fe200000e0000 */
[----:B------:R-:W-:-:S04]  /*0980*/  @!P3 IMAD R8, R22, R15, UR43 ;  /* 0x0000002b1608be24 */ /* 0x000fc8000f8e020f */
[----:B------:R-:W2:Y:S01]  /*0990*/  @!P4 LDC.64 R6, c[0x0][0x3a0] ;  /* 0x0000e800ff06cb82 */ /* 0x000ea20000000a00 */
[----:B------:R-:W-:Y:S01]  /*09a0*/  @!P3 IMAD.SHL.U32 R12, R8, 0x4, RZ ;  /* 0x00000004080cb824 */ /* 0x000fe200078e00ff */
[----:B------:R-:W-:Y:S01]  /*09b0*/  CS2R R26, SRZ ;  /* 0x00000000001a7805 */ /* 0x000fe2000001ff00 */
[----:B-1----:R-:W-:-:S03]  /*09c0*/  @P0 IMAD.WIDE.U32 R10, R17, 0x4, R10 ;  /* 0x00000004110a0825 */ /* 0x002fc600078e000a */
[----:B------:R-:W-:Y:S01]  /*09d0*/  VOTEU.ALL UP0, P2 ;  /* 0x0000000000ff7886 */ /* 0x000fe20001000000 */
[----:B------:R-:W-:Y:S01]  /*09e0*/  @!P3 IMAD R15, R15, UR46, R12 ;  /* 0x0000002e0f0fbc24 */ /* 0x000fe2000f8e020c */
[----:B0-----:R-:W0:Y:S08]  /*09f0*/  @!P1 LDC.64 R4, c[0x0][0x390] ;  /* 0x0000e400ff049b82 */ /* 0x001e300000000a00 */
[----:B------:R-:W1:Y:S01]  /*0a00*/  @!P2 LDC.64 R8, c[0x0][0x450] ;  /* 0x00011400ff08ab82 */ /* 0x000e620000000a00 */
[----:B------:R-:W-:Y:S01]  /*0a10*/  @!UP0 UIMAD UR4, UR38, UR6, URZ ;  /* 0x00000006260482a4 */ /* 0x000fe2000f8e02ff */
[----:B---3--:R-:W-:Y:S01]  /*0a20*/  @!P3 IMAD.WIDE R2, R15, 0x4, R2 ;  /* 0x000000040f02b825 */ /* 0x008fe200078e0202 */
[----:B------:R-:W-:-:S02]  /*0a30*/  CS2R R24, SRZ ;  /* 0x0000000000187805 */ /* 0x000fc4000001ff00 */
[----:B------:R-:W-:Y:S02]  /*0a40*/  CS2R R18, SRZ ;  /* 0x0000000000127805 */ /* 0x000fe4000001ff00 */
[----:B------:R-:W-:Y:S01]  /*0a50*/  CS2R R16, SRZ ;  /* 0x0000000000107805 */ /* 0x000fe2000001ff00 */
[----:B------:R-:W3:Y:S01]  /*0a60*/  @P0 LDG.E R10, desc[UR36][R10.64] ;  /* 0x000000240a0a0981 */ /* 0x000ee2000c1e1900 */
[----:B------:R-:W-:Y:S02]  /*0a70*/  IMAD.U32 R12, RZ, RZ, UR4 ;  /* 0x00000004ff0c7e24 */ /* 0x000fe4000f8e00ff */
[C---:B--2---:R-:W-:Y:S01]  /*0a80*/  @!P4 IMAD.WIDE.U32 R6, R13.reuse, 0x4, R6 ;  /* 0x000000040d06c825 */ /* 0x044fe200078e0006 */
[----:B------:R-:W2:Y:S01]  /*0a90*/  @!P3 LDG.E.128 R24, desc[UR36][R2.64] ;  /* 0x000000240218b981 */ /* 0x000ea2000c1e1d00 */
[----:B------:R-:W4:Y:S02]  /*0aa0*/  LDCU.U8 UR4, c[0x0][0x404] ;  /* 0x00008080ff0477ac */ /* 0x000f240008000000 */
[----:B------:R-:W-:Y:S01]  /*0ab0*/  @!P2 IMAD R15, R12, 0xa0, R13 ;  /* 0x000000a00c0fa824 */ /* 0x000fe200078e020d */
[----:B------:R-:W2:Y:S01]  /*0ac0*/  @!P4 LDG.E.128 R16, desc[UR36][R6.64] ;  /* 0x000000240610c981 */ /* 0x000ea2000c1e1d00 */
[----:B0-----:R-:W-:-:S05]  /*0ad0*/  @!P1 IMAD.WIDE.U32 R4, R13, 0x4, R4 ;  /* 0x000000040d049825 */ /* 0x001fca00078e0004 */
[----:B------:R0:W2:Y:S01]  /*0ae0*/  @!P1 LDG.E.128 R32, desc[UR36][R4.64] ;  /* 0x0000002404209981 */ /* 0x0000a2000c1e1d00 */
[----:B-1----:R-:W-:-:S05]  /*0af0*/  @!P2 IMAD.WIDE R8, R15, 0x4, R8 ;  /* 0x000000040f08a825 */ /* 0x002fca00078e0208 */
[----:B------:R-:W2:Y:S01]  /*0b00*/  @!P2 LDG.E.128 R12, desc[UR36][R8.64] ;  /* 0x00000024080ca981 */ /* 0x000ea2000c1e1d00 */
[----:B0-----:R-:W0:Y:S01]  /*0b10*/  LDC R5, c[0x0][0x400] ;  /* 0x00010000ff057b82 */ /* 0x001e220000000800 */
[----:B----4-:R-:W-:Y:S02]  /*0b20*/  ISETP.NE.AND P1, PT, RZ, UR4, PT ;  /* 0x00000004ff007c0c */ /* 0x010fe4000bf25270 */
[----:B------:R-:W-:Y:S01]  /*0b30*/  ISETP.NE.AND P3, PT, RZ, UR11, PT ;  /* 0x0000000bff007c0c */ /* 0x000fe2000bf65270 */
[----:B------:R-:W-:Y:S01]  /*0b40*/  UMOV UR39, URZ ;  /* 0x000000ff00277c82 */ /* 0x000fe20008000000 */
[----:B------:R-:W-:Y:S01]  /*0b50*/  BSSY.RECONVERGENT B6, `(.L_x_2934) ;  /* 0x0000120000067945 */ /* 0x000fe20003800200 */
[----:B0-----:R-:W-:Y:S02]  /*0b60*/  ISETP.LT.OR P1, PT, R5, 0x1, P1 ;  /* 0x000000010500780c */ /* 0x001fe40000f21670 */
[----:B---3--:R-:W-:-:S08]  /*0b70*/  @P0 R2UR UR39, R10 ;  /* 0x000000000a2702ca */ /* 0x008fd000000e0000 */
[----:B--2---:R-:W-:Y:S01]  /*0b80*/  @!P3 FADD.FTZ R24, R24, R16 ;  /* 0x000000101818b221 */ /* 0x004fe20000010000 */
[----:B------:R-:W-:Y:S01]  /*0b90*/  @!P3 FADD.FTZ R25, R25, R17 ;  /* 0x000000111919b221 */ /* 0x000fe20000010000 */
[----:B------:R-:W-:Y:S01]  /*0ba0*/  @!P3 FADD.FTZ R26, R26, R18 ;  /* 0x000000121a1ab221 */ /* 0x000fe20000010000 */
[----:B------:R-:W-:Y:S01]  /*0bb0*/  @!P3 FADD.FTZ R27, R27, R19 ;  /* 0x000000131b1bb221 */ /* 0x000fe20000010000 */
[----:B------:R-:W-:Y:S01]  /*0bc0*/  FADD.FTZ R28, R32, R28 ;  /* 0x0000001c201c7221 */ /* 0x000fe20000010000 */
[----:B------:R-:W-:Y:S01]  /*0bd0*/  FADD.FTZ R29, R33, R29 ;  /* 0x0000001d211d7221 */ /* 0x000fe20000010000 */
[----:B------:R-:W-:Y:S01]  /*0be0*/  FADD.FTZ R30, R34, R30 ;  /* 0x0000001e221e7221 */ /* 0x000fe20000010000 */
[----:B------:R-:W-:Y:S01]  /*0bf0*/  FADD.FTZ R31, R35, R31 ;  /* 0x0000001f231f7221 */ /* 0x000fe20000010000 */
[----:B------:R-:W-:Y:S01]  /*0c00*/  @!P2 FMUL.FTZ R24, R24, R12 ;  /* 0x0000000c1818a220 */ /* 0x000fe20000410000 */
[----:B------:R-:W-:Y:S01]  /*0c10*/  @!P2 FMUL.FTZ R25, R25, R13 ;  /* 0x0000000d1919a220 */ /* 0x000fe20000410000 */
[----:B------:R-:W-:Y:S01]  /*0c20*/  @!P2 FMUL.FTZ R26, R26, R14 ;  /* 0x0000000e1a1aa220 */ /* 0x000fe20000410000 */
[----:B------:R-:W-:Y:S01]  /*0c30*/  @!P2 FMUL.FTZ R27, R27, R15 ;  /* 0x0000000f1b1ba220 */ /* 0x000fe20000410000 */
        /* <DEDUP_REMOVED lines=44> */
.L_x_2936:
        /* <DEDUP_REMOVED lines=32> */
.L_x_2935:
        /* <DEDUP_REMOVED lines=54> */
.L_x_2938:
        /* <DEDUP_REMOVED lines=15> */
.L_x_2939:
        /* <DEDUP_REMOVED lines=71> */
.L_x_2945:
[----:B------:R-:W-:Y:S05]  /*19c0*/  BSYNC.RECONVERGENT B2 ;  /* 0x0000000000027941 */ /* 0x000fea0003800200 */
.L_x_2944:
[----:B-1----:R0:W-:Y:S04]  /*19d0*/  STS [R21], R24 ;  /* 0x0000001815007388 */ /* 0x0021e80000000800 */
[----:B--2---:R0:W-:Y:S04]  /*19e0*/  STS [R21+0x4], R26 ;  /* 0x0000041a15007388 */ /* 0x0041e80000000800 */
[----:B---3--:R0:W-:Y:S04]  /*19f0*/  STS [R34], R25 ;  /* 0x0000001922007388 */ /* 0x0081e80000000800 */
[----:B----4-:R0:W-:Y:S01]  /*1a00*/  STS [R34+0x4], R27 ;  /* 0x0000041b22007388 */ /* 0x0101e20000000800 */
[----:B------:R-:W-:Y:S05]  /*1a10*/  BRA `(.L_x_2946) ;  /* 0x0000000000847947 */ /* 0x000fea0003800000 */
.L_x_2943:
        /* <DEDUP_REMOVED lines=33> */
.L_x_2946:
[----:B------:R-:W-:Y:S05]  /*1c30*/  BSYNC.RECONVERGENT B1 ;  /* 0x0000000000017941 */ /* 0x000fea0003800200 */
.L_x_2942:
[----:B------:R1:W-:Y:S04]  /*1c40*/  STS [R15], R28 ;  /* 0x0000001c0f007388 */ /* 0x0003e80000000800 */
[----:B------:R1:W-:Y:S04]  /*1c50*/  STS [R15+0x4], R30 ;  /* 0x0000041e0f007388 */ /* 0x0003e80000000800 */
[----:B------:R1:W-:Y:S04]  /*1c60*/  STS [R20], R29 ;  /* 0x0000001d14007388 */ /* 0x0003e80000000800 */
[----:B------:R1:W-:Y:S02]  /*1c70*/  STS [R20+0x4], R31 ;  /* 0x0000041f14007388 */ /* 0x0003e40000000800 */
.L_x_2941:
[----:B------:R-:W-:Y:S05]  /*1c80*/  BSYNC.RECONVERGENT B0 ;  /* 0x0000000000007941 */ /* 0x000fea0003800200 */
.L_x_2940:
        /* <DEDUP_REMOVED lines=10> */
.L_x_2948:
[----:B------:R-:W-:Y:S05]  /*1d30*/  BSYNC.RECONVERGENT B0 ;  /* 0x0000000000007941 */ /* 0x000fea0003800200 */
.L_x_2947:
[----:B------:R-:W-:Y:S06]  /*1d40*/  BAR.SYNC.DEFER_BLOCKING 0x0 ;  /* 0x0000000000007b1d */ /* 0x000fec0000010000 */
.L_x_2937:
[----:B------:R-:W-:Y:S05]  /*1d50*/  BSYNC.RECONVERGENT B6 ;  /* 0x0000000000067941 */ /* 0x000fea0003800200 */
.L_x_2934:
        /* <DEDUP_REMOVED lines=28> */
.L_x_2950:
[----:B------:R-:W-:Y:S05]  /*1f20*/  BSYNC.RECONVERGENT B0 ;  /* 0x0000000000007941 */ /* 0x000fea0003800200 */
.L_x_2949:
[----:B-1-3--:R-:W1:Y:S01]  /*1f30*/  SHFL.BFLY PT, R3, R0, 0x10, 0x1f ;  /* 0x0e001f0000037f89 */ /* 0x00ae6200000e0000 */
[----:B------:R-:W3:Y:S01]  /*1f40*/  S2UR UR11, SR_CgaCtaId ;  /* 0x00000000000b79c3 */ /* 0x000ee20000008800 */
[----:B------:R-:W-:Y:S01]  /*1f50*/  UMOV UR10, 0x400 ;  /* 0x00000400000a7882 */ /* 0x000fe20000000000 */
[----:B------:R-:W-:Y:S01]  /*1f60*/  BSSY.RECONVERGENT B0, `(.L_x_2951) ;  /* 0x0000038000007945 */ /* 0x000fe20003800200 */
[----:B-1----:R-:W-:Y:S01]  /*1f70*/  FADD.FTZ R3, R3, R0 ;  /* 0x0000000003037221 */ /* 0x002fe20000010000 */
[----:B------:R-:W-:Y:S01]  /*1f80*/  SHF.R.U32.HI R0, RZ, 0x3, R22 ;  /* 0x00000003ff007819 */ /* 0x000fe20000011616 */
[----:B---3--:R-:W-:-:S03]  /*1f90*/  ULEA UR4, UR11, UR10, 0x18 ;  /* 0x0000000a0b047291 */ /* 0x008fc6000f8ec0ff */
        /* <DEDUP_REMOVED lines=16> */
[----:B-1----:R-:W-:Y:S01]  /*20a0*/  IMAD.U32 R0, RZ, RZ, UR4 ;  /* 0x00000004ff007e24 */ /* 0x002fe2000f8e00ff */
[----:B------:R-:W-:-:S03]  /*20b0*/  UIADD3 UR4, UPT, UPT, UR10, 0x820, URZ ;  /* 0x000008200a047890 */ /* 0x000fc6000fffe0ff */
[----:B------:R-:W-:Y:S01]  /*20c0*/  IMAD.MOV R6, RZ, RZ, -R0 ;  /* 0x000000ffff067224 */ /* 0x000fe200078e0a00 */
[----:B------:R-:W-:Y:S01]  /*20d0*/  ULEA UR12, UR11, UR4, 0x18 ;  /* 0x000000040b0c7291 */ /* 0x000fe2000f8ec0ff */
[----:B------:R1:W3:Y:S03]  /*20e0*/  @!P1 LDS R4, [R2+0x8] ;  /* 0x0000080002049984 */ /* 0x0002e60000000800 */
[----:B------:R-:W-:-:S04]  /*20f0*/  VIADDMNMX R6, R6, UR44, RZ, !PT ;  /* 0x0000002c06067c46 */ /* 0x000fc8000f8001ff */
[----:B------:R-:W-:Y:S01]  /*2100*/  R2UR UR13, R6 ;  /* 0x00000000060d72ca */ /* 0x000fe200000e0000 */
[----:B-1----:R-:W-:-:S05]  /*2110*/  IMAD.MOV.U32 R2, RZ, RZ, -0x800001 ;  /* 0xff7fffffff027424 */ /* 0x002fca00078e00ff */
[----:B------:R-:W-:Y:S07]  /*2120*/  STL [R1+0x6c], R2 ;  /* 0x00006c0201007387 */ /* 0x000fee0000100800 */
[----:B------:R-:W-:-:S04]  /*2130*/  UIADD3 UR4, UPT, UPT, UR44, -UR13, URZ ;  /* 0x8000000d2c047290 */ /* 0x000fc8000fffe0ff */
[----:B------:R-:W-:Y:S01]  /*2140*/  ULEA UR6, UR4, UR12, 0x2 ;  /* 0x0000000c04067291 */ /* 0x000fe2000f8e10ff */
        /* <DEDUP_REMOVED lines=12> */
[----:B------:R-:W-:Y:S01]  /*2210*/  IMAD.MOV.U32 R4, RZ, RZ, R2 ;  /* 0x000000ffff047224 */ /* 0x000fe200078e0002 */
        /* <DEDUP_REMOVED lines=10> */
.L_x_2953:
[----:B------:R-:W3:Y:S04]  /*22c0*/  LDL R2, [R1+0x6c] ;  /* 0x00006c0001027983 */ /* 0x000ee80000100800 */
[----:B---3--:R3:W-:Y:S02]  /*22d0*/  STS [UR6+-0x4], R2 ;  /* 0xfffffc02ff007988 */ /* 0x0087e40008000806 */
.L_x_2952:
[----:B------:R-:W-:Y:S05]  /*22e0*/  BSYNC.RECONVERGENT B0 ;  /* 0x0000000000007941 */ /* 0x000fea0003800200 */
.L_x_2951:
[----:B------:R-:W-:Y:S01]  /*22f0*/  BAR.SYNC.DEFER_BLOCKING 0x0 ;  /* 0x0000000000007b1d */ /* 0x000fe20000010000 */
[----:B------:R-:W-:Y:S01]  /*2300*/  UIADD3 UR4, UPT, UPT, UR10, 0x20, URZ ;  /* 0x000000200a047890 */ /* 0x000fe2000fffe0ff */
[----:B---3--:R-:W-:-:S03]  /*2310*/  IMAD.SHL.U32 R2, R22, 0x8, RZ ;  /* 0x0000000816027824 */ /* 0x008fc600078e00ff */
[----:B------:R-:W-:-:S03]  /*2320*/  ULEA UR4, UR11, UR4, 0x18 ;  /* 0x000000040b047291 */ /* 0x000fc6000f8ec0ff */
[----:B------:R-:W3:Y:S01]  /*2330*/  S2UR UR14, SR_CTAID.X ;  /* 0x00000000000e79c3 */ /* 0x000ee20000002500 */
        /* <DEDUP_REMOVED lines=112> */
[----:B0--3--:R-:W-:Y:S05]  /*2a40*/  BRA.U UP0, `(.L_x_2954) ;  /* 0x0000000500387547 */ /* 0x009fea000b800000 */
        /* <DEDUP_REMOVED lines=11> */
[----:B----4-:R-:W-:Y:S04]  /*2b00*/  LDS.64 R28, [R2+UR10+0x120] ;  /* 0x0001200a021c7984 */ /* 0x010fe80008000a00 */
        /* <DEDUP_REMOVED lines=28> */
[----:B------:R3:W4:Y:S04]  /*2cd0*/  LDS.64 R50, [R2+UR10+0x1d0] ;  /* 0x0001d00a02327984 */ /* 0x0007280008000a00 */
        /* <DEDUP_REMOVED lines=25> */
[----:B------:R3:W1:Y:S04]  /*2e70*/  LDS.64 R102, [R2+UR10+0x370] ;  /* 0x0003700a02667984 */ /* 0x0006680008000a00 */
[----:B------:R3:W2:Y:S04]  /*2e80*/  LDS.64 R104, [R2+UR10+0x380] ;  /* 0x0003800a02687984 */ /* 0x0006a80008000a00 */
[----:B------:R3:W3:Y:S04]  /*2e90*/  LDS.64 R106, [R2+UR10+0x390] ;  /* 0x0003900a026a7984 */ /* 0x0006e80008000a00 */
[----:B------:R0:W3:Y:S04]  /*2ea0*/  LDS.64 R108, [R2+UR10+0x3a0] ;  /* 0x0003a00a026c7984 */ /* 0x0000e80008000a00 */
[----:B------:R0:W3:Y:S04]  /*2eb0*/  LDS.64 R110, [R2+UR10+0x3b0] ;  /* 0x0003b00a026e7984 */ /* 0x0000e80008000a00 */
[----:B------:R0:W3:Y:S04]  /*2ec0*/  LDS.64 R112, [R2+UR10+0x3c0] ;  /* 0x0003c00a02707984 */ /* 0x0000e80008000a00 */
[----:B------:R0:W3:Y:S04]  /*2ed0*/  LDS.64 R114, [R2+UR10+0x3d0] ;  /* 0x0003d00a02727984 */ /* 0x0000e80008000a00 */
[----:B------:R0:W3:Y:S04]  /*2ee0*/  LDS.64 R116, [R2+UR10+0x3e0] ;  /* 0x0003e00a02747984 */ /* 0x0000e80008000a00 */
[----:B------:R1:W3:Y:S04]  /*2ef0*/  LDS.64 R118, [R2+UR10+0x3f0] ;  /* 0x0003f00a02767984 */ /* 0x0002e80008000a00 */
[----:B0-----:R0:W-:Y:S04]  /*2f00*/  STL.64 [R1+0x10], R8 ;  /* 0x0000100801007387 */ /* 0x0011e80000100a00 */
[----:B-1----:R0:W-:Y:S04]  /*2f10*/  STL.64 [R1+0x8], R6 ;  /* 0x0000080601007387 */ /* 0x0021e80000100a00 */
[----:B--2-4-:R0:W-:Y:S02]  /*2f20*/  STL.64 [R1], R4 ;  /* 0x0000000401007387 */ /* 0x0141e40000100a00 */
.L_x_2954:
[----:B0-2---:R-:W0:Y:S01]  /*2f30*/  LDS.64 R8, [R2+UR4+0x360] ;  /* 0x0003600402087984 */ /* 0x005e220008000a00 */
[----:B------:R-:W1:Y:S01]  /*2f40*/  LDCU UR6, c[0x0][0x3f0] ;  /* 0x00007e00ff0677ac */ /* 0x000e620008000800 */
[----:B------:R-:W-:Y:S02]  /*2f50*/  BSSY B1, `(.L_x_2955) ;  /* 0x00013f9000017945 */ /* 0x000fe40003800000 */
[----:B------:R-:W2:Y:S01]  /*2f60*/  LDS.64 R6, [R2+UR4+0x370] ;  /* 0x0003700402067984 */ /* 0x000ea20008000a00 */
[----:B------:R-:W0:Y:S03]  /*2f70*/  LDCU UR16, c[0x0][0x40c] ;  /* 0x00008180ff1077ac */ /* 0x000e260008000800 */
[----:B------:R-:W5:Y:S01]  /*2f80*/  LDS.64 R4, [R2+UR4+0x380] ;  /* 0x0003800402047984 */ /* 0x000f620008000a00 */
[----:B------:R-:W0:Y:S01]  /*2f90*/  LDCU UR22, c[0x0][0x3f4] ;  /* 0x00007e80ff1677ac */ /* 0x000e220008000800 */
[----:B------:R-:W0:Y:S01]  /*2fa0*/  LDCU UR17, c[0x0][0x410] ;  /* 0x00008200ff1177ac */ /* 0x000e220008000800 */
[----:B------:R-:W0:Y:S01]  /*2fb0*/  LDCU.64 UR18, c[0x0][0x3b8] ;  /* 0x00007700ff1277ac */ /* 0x000e220008000a00 */
[----:B-1----:R-:W-:Y:S01]  /*2fc0*/  UIMAD UR6, UR41, UR6, UR14 ;  /* 0x00000006290672a4 */ /* 0x002fe2000f8e020e */
[----:B------:R-:W1:Y:S01]  /*2fd0*/  LDCU.64 UR20, c[0x0][0x438] ;  /* 0x00008700ff1477ac */ /* 0x000e620008000a00 */
[----:B------:R-:W0:Y:S02]  /*2fe0*/  LDCU.64 UR10, c[0x0][0x448] ;  /* 0x00008900ff0a77ac */ /* 0x000e240008000a00 */
        /* <DEDUP_REMOVED lines=13> */
[----:B---3--:R-:W3:Y:S01]  /*30c0*/  LDS.64 R2, [R2+UR4+0x3f0] ;  /* 0x0003f00402027984 */ /* 0x008ee20008000a00 */
[----:B------:R-:W-:-:S04]  /*30d0*/  UIADD3 UR4, UPT, UPT, UR43, 0xf, -UR13 ;  /* 0x0000000f2b047890 */ /* 0x000fc8000fffe80d */
[----:B------:R-:W-:-:S04]  /*30e0*/  USHF.R.S32.HI UR5, URZ, 0x1f, UR4 ;  /* 0x0000001fff057899 */ /* 0x000fc80008011404 */
[----:B------:R-:W-:-:S04]  /*30f0*/  ULEA.HI UR5, UR5, UR4, URZ, 0x4 ;  /* 0x0000000405057291 */ /* 0x000fc8000f8f20ff */
[----:B------:R-:W-:Y:S01]  /*3100*/  ULOP3.LUT UR7, UR5, 0xfffffff0, URZ, 0xc0, !UPT ;  /* 0xfffffff005077892 */ /* 0x000fe2000f8ec0ff */
[----:B0-----:R-:W-:Y:S04]  /*3110*/  STL.64 [R1+0x90], R8 ;  /* 0x0000900801007387 */ /* 0x001fe80000100a00 */
[----:B--2---:R-:W-:Y:S04]  /*3120*/  STL.64 [R1+0x88], R6 ;  /* 0x0000880601007387 */ /* 0x004fe80000100a00 */
[----:B-----5:R0:W-:Y:S04]  /*3130*/  STL.64 [R1+0x80], R4 ;  /* 0x0000800401007387 */ /* 0x0201e80000100a00 */
[----:B---3--:R2:W-:Y:S01]  /*3140*/  STL.64 [R1+0x78], R2 ;  /* 0x0000780201007387 */ /* 0x0085e20000100a00 */
[----:B0-----:R-:W-:-:S04]  /*3150*/  SHF.R.U32.HI R5, RZ, 0x1, R246 ;  /* 0x00000001ff057819 */ /* 0x001fc800000116f6 */
[----:B------:R-:W-:-:S13]  /*3160*/  ISETP.GE.AND P0, PT, R5, UR7, PT ;  /* 0x0000000705007c0c */ /* 0x000fda000bf06270 */
[----:B-12---:R-:W-:Y:S05]  /*3170*/  @P0 BRA `(.L_x_2956) ;  /* 0x0000013c00580947 */ /* 0x006fea0003800000 */
[----:B------:R-:W-:Y:S01]  /*3180*/  IABS R2, R0 ;  /* 0x0000000000027213 */ /* 0x000fe20000000000 */
[----:B------:R-:W0:Y:S01]  /*3190*/  S2UR UR5, SR_CTAID.Y ;  /* 0x00000000000579c3 */ /* 0x000e220000002600 */
[----:B------:R-:W0:Y:S01]  /*31a0*/  LDCU UR4, c[0x0][0x3f8] ;  /* 0x00007f00ff0477ac */ /* 0x000e220008000800 */
[C---:B------:R-:W-:Y:S01]  /*31b0*/  VIADD R249, R5.reuse, UR13 ;  /* 0x0000000d05f97c36 */ /* 0x040fe20008000000 */
[----:B------:R-:W-:Y:S01]  /*31c0*/  LEA R5, R5, UR12, 0x2 ;  /* 0x0000000c05057c11 */ /* 0x000fe2000f8e10ff */
[----:B------:R-:W-:Y:S01]  /*31d0*/  IMAD.MOV.U32 R4, RZ, RZ, R2 ;  /* 0x000000ffff047224 */ /* 0x000fe200078e0002 */
[----:B------:R-:W1:Y:S03]  /*31e0*/  LDCU.64 UR8, c[0x0][0x420] ;  /* 0x00008400ff0877ac */ /* 0x000e660008000a00 */
[----:B------:R-:W2:Y:S01]  /*31f0*/  I2F.RP R2, R4 ;  /* 0x0000000400027306 */ /* 0x000ea20000209400 */
[----:B------:R3:W-:Y:S01]  /*3200*/  STL [R1+0x70], R4 ;  /* 0x0000700401007387 */ /* 0x0007e20000100800 */
[----:B------:R-:W5:Y:S06]  /*3210*/  LDC.64 R8, c[0x0][0x450] ;  /* 0x00011400ff087b82 */ /* 0x000f6c0000000a00 */
[----:B--2---:R-:W2:Y:S01]  /*3220*/  MUFU.RCP R2, R2 ;  /* 0x0000000200027308 */ /* 0x004ea20000001000 */
[----:B0-----:R-:W-:Y:S01]  /*3230*/  UIMAD UR15, UR5, UR4, UR14 ;  /* 0x00000004050f72a4 */ /* 0x001fe2000f8e020e */
[----:B-1----:R-:W-:Y:S01]  /*3240*/  ISETP.NE.U32.AND P0, PT, RZ, UR8, PT ;  /* 0x00000008ff007c0c */ /* 0x002fe2000bf05070 */
[----:B------:R-:W-:-:S03]  /*3250*/  UIMAD UR4, UR38, UR4, UR14 ;  /* 0x00000004260472a4 */ /* 0x000fc6000f8e020e */
[----:B------:R-:W-:-:S03]  /*3260*/  ISETP.NE.AND.EX P0, PT, RZ, UR9, PT, P0 ;  /* 0x00000009ff007c0c */ /* 0x000fc6000bf05300 */
[----:B------:R-:W-:Y:S02]  /*3270*/  IMAD.U32 R6, RZ, RZ, UR4 ;  /* 0x00000004ff067e24 */ /* 0x000fe4000f8e00ff */
[----:B--2---:R-:W-:-:S04]  /*3280*/  VIADD R2, R2, 0xffffffe ;  /* 0x0ffffffe02027836 */ /* 0x004fc80000000000 */
[----:B------:R-:W0:Y:S02]  /*3290*/  F2I.FTZ.U32.TRUNC.NTZ R3, R2 ;  /* 0x0000000200037305 */ /* 0x000e24000021f000 */
[----:B0-----:R-:W-:-:S04]  /*32a0*/  IMAD.MOV R2, RZ, RZ, -R3 ;  /* 0x000000ffff027224 */ /* 0x001fc800078e0a03 */
[----:B---3--:R-:W-:Y:S02]  /*32b0*/  IMAD R4, R2, R4, RZ ;  /* 0x0000000402047224 */ /* 0x008fe400078e02ff */
[----:B------:R-:W-:-:S04]  /*32c0*/  IMAD.MOV.U32 R2, RZ, RZ, RZ ;  /* 0x000000ffff027224 */ /* 0x000fc800078e00ff */
[----:B------:R-:W-:Y:S02]  /*32d0*/  IMAD.HI.U32 R2, R3, R4, R2 ;  /* 0x0000000403027227 */ /* 0x000fe400078e0002 */
[----:B------:R-:W0:Y:S02]  /*32e0*/  LDC R4, c[0x0][0x430] ;  /* 0x00010c00ff047b82 */ /* 0x000e240000000800 */
        /* <DEDUP_REMOVED lines=8> */
[----:B------:R-:W0:Y:S01]  /*3370*/  LDCU UR5, c[0x0][0x408] ;  /* 0x00008100ff0577ac */ /* 0x000e220008000800 */
[----:B-----5:R-:W-:Y:S01]  /*3380*/  IMAD.WIDE R6, R6, 0x4, R8 ;  /* 0x0000000406067825 */ /* 0x020fe200078e0208 */
[----:B------:R-:W-:Y:S02]  /*3390*/  SHF.R.S32.HI R252, RZ, 0x1f, R0 ;  /* 0x0000001ffffc7819 */ /* 0x000fe40000011400 */
[----:B------:R-:W-:-:S04]  /*33a0*/  IADD3 R0, P1, P2, R0, UR8, R249 ;  /* 0x0000000800007c10 */ /* 0x000fc8000fa3e0f9 */
[----:B------:R-:W-:Y:S01]  /*33b0*/  IADD3.X R252, PT, PT, R252, UR9, RZ, P1, P2 ;  /* 0x00000009fcfc7c10 */ /* 0x000fe20008fe44ff */
[----:B------:R2:W-:Y:S04]  /*33c0*/  STL [R1+0x60], R0 ;  /* 0x0000600001007387 */ /* 0x0005e80000100800 */
[----:B------:R3:W-:Y:S01]  /*33d0*/  STL [R1+0x68], R5 ;  /* 0x0000680501007387 */ /* 0x0007e20000100800 */
[----:B-1----:R-:W-:Y:S02]  /*33e0*/  UIMAD UR4, UR14, UR15, UR43 ;  /* 0x0000000f0e0472a4 */ /* 0x002fe4000f8e022b */
[----:B------:R-:W-:Y:S02]  /*33f0*/  IMAD.U32 R3, RZ, RZ, UR15 ;  /* 0x0000000fff037e24 */ /* 0x000fe4000f8e00ff */
[----:B--2---:R-:W-:-:S02]  /*3400*/  IMAD.U32 R0, RZ, RZ, UR7 ;  /* 0x00000007ff007e24 */ /* 0x004fc4000f8e00ff */
[----:B------:R-:W-:Y:S02]  /*3410*/  IMAD R3, R3, UR4, R249 ;  /* 0x0000000403037c24 */ /* 0x000fe4000f8e02f9 */
[----:B---3--:R-:W-:Y:S02]  /*3420*/  VIADD R5, R0, UR13 ;  /* 0x0000000d00057c36 */ /* 0x008fe40008000000 */
[----:B------:R-:W-:Y:S01]  /*3430*/  VIADD R249, R249, 0x1 ;  /* 0x00000001f9f97836 */ /* 0x000fe20000000000 */
[----:B------:R1:W-:Y:S01]  /*3440*/  STL [R1+0x64], R3 ;  /* 0x0000640301007387 */ /* 0x0003e20000100800 */
[----:B0-----:R-:W-:-:S03]  /*3450*/  VIADD R0, R4, UR5 ;  /* 0x0000000504007c36 */ /* 0x001fc60008000000 */
[----:B------:R0:W-:Y:S01]  /*3460*/  STL [R1+0x74], R5 ;  /* 0x0000740501007387 */ /* 0x0001e20000100800 */
[----:B-1----:R-:W-:-:S07]  /*3470*/  SHF.R.S32.HI R3, RZ, 0x1f, R2 ;  /* 0x0000001fff037819 */ /* 0x002fce0000011402 */
.L_x_3218:
[----:B------:R-:W2:Y:S04]  /*3480*/  LDL R11, [R1+0x278] ;  /* 0x00027800010b7983 */ /* 0x000ea80000100800 */
[----:B-1----:R-:W3:Y:S04]  /*3490*/  LDL R13, [R1+0x70] ;  /* 0x00007000010d7983 */ /* 0x002ee80000100800 */
[----:B------:R-:W5:Y:S01]  /*34a0*/  LDL R12, [R1+0x60] ;  /* 0x00006000010c7983 */ /* 0x000f620000100800 */
[----:B------:R-:W-:Y:S02]  /*34b0*/  VIADD R4, R249, 0xffffffff ;  /* 0xfffffffff9047836 */ /* 0x000fe40000000000 */
[----:B------:R-:W-:-:S03]  /*34c0*/  IMAD.U32 R0, RZ, RZ, UR22 ;  /* 0x00000016ff007e24 */ /* 0x000fc6000f8e00ff */
[----:B0-----:R-:W-:Y:S02]  /*34d0*/  IABS R5, R4 ;  /* 0x0000000400057213 */ /* 0x001fe40000000000 */
[----:B------:R-:W-:-:S03]  /*34e0*/  IABS R10, R0 ;  /* 0x00000000000a7213 */ /* 0x000fc60000000000 */
[----:B--2---:R-:W-:-:S04]  /*34f0*/  IMAD.HI.U32 R11, R11, R5, RZ ;  /* 0x000000050b0b7227 */ /* 0x004fc800078e00ff */
[----:B------:R-:W-:-:S04]  /*3500*/  IMAD.MOV R11, RZ, RZ, -R11 ;  /* 0x000000ffff0b7224 */ /* 0x000fc800078e0a0b */
[----:B------:R-:W-:Y:S02]  /*3510*/  IMAD R5, R10, R11, R5 ;  /* 0x0000000b0a057224 */ /* 0x000fe400078e0205 */
[----:B------:R-:W-:-:S03]  /*3520*/  @P0 IMAD.MOV.U32 R11, RZ, RZ, R252 ;  /* 0x000000ffff0b0224 */ /* 0x000fc600078e00fc */
[----:B---3--:R-:W-:-:S13]  /*3530*/  ISETP.GT.U32.AND P1, PT, R13, R5, PT ;  /* 0x000000050d00720c */ /* 0x008fda0003f24070 */
[----:B------:R-:W-:-:S05]  /*3540*/  @!P1 IMAD.IADD R5, R5, 0x1, -R10 ;  /* 0x0000000105059824 */ /* 0x000fca00078e0a0a */
[----:B------:R-:W-:-:S13]  /*3550*/  ISETP.GT.U32.AND P1, PT, R13, R5, PT ;  /* 0x000000050d00720c */ /* 0x000fda0003f24070 */
[----:B------:R-:W-:Y:S02]  /*3560*/  @!P1 IMAD.IADD R5, R5, 0x1, -R10 ;  /* 0x0000000105059824 */ /* 0x000fe400078e0a0a */
[----:B-----5:R-:W-:-:S06]  /*3570*/  @P0 IMAD.MOV.U32 R10, RZ, RZ, R12 ;  /* 0x000000ffff0a0224 */ /* 0x020fcc00078e000c */
[----:B------:R-:W2:Y:S01]  /*3580*/  @P0 LDG.E.U8 R10, desc[UR36][R10.64] ;  /* 0x000000240a0a0981 */ /* 0x000ea2000c1e1100 */
[----:B------:R-:W-:Y:S01]  /*3590*/  ISETP.GE.AND P1, PT, R4, RZ, PT ;  /* 0x000000ff0400720c */ /* 0x000fe20003f26270 */
[----:B------:R-:W-:Y:S01]  /*35a0*/  UISETP.NE.AND UP0, UPT, UR16, URZ, UPT ;  /* 0x000000ff1000728c */ /* 0x000fe2000bf05270 */
[----:B------:R-:W-:Y:S01]  /*35b0*/  ISETP.NE.AND P2, PT, R0, RZ, PT ;  /* 0x000000ff0000720c */ /* 0x000fe20003f45270 */
[----:B------:R-:W-:Y:S01]  /*35c0*/  BSSY.RECONVERGENT B0, `(.L_x_2957) ;  /* 0x0001236000007945 */ /* 0x000fe20003800200 */
[----:B--2---:R-:W-:Y:S01]  /*35d0*/  ISETP.NE.AND P4, PT, R10, RZ, P0 ;  /* 0x000000ff0a00720c */ /* 0x004fe20000785270 */
[----:B------:R-:W-:-:S08]  /*35e0*/  IMAD.MOV.U32 R10, RZ, RZ, R5 ;  /* 0x000000ffff0a7224 */ /* 0x000fd000078e0005 */
[----:B------:R-:W-:Y:S02]  /*35f0*/  @!P1 IMAD.MOV R10, RZ, RZ, -R10 ;  /* 0x000000ffff0a9224 */ /* 0x000fe400078e0a0a */
[----:B------:R-:W-:Y:S01]  /*3600*/  @!P2 LOP3.LUT R10, RZ, R0, RZ, 0x33, !PT ;  /* 0x00000000ff0aa212 */ /* 0x000fe200078e33ff */
[----:B------:R-:W-:Y:S06]  /*3610*/  BRA.U UP0, `(.L_x_2958) ;  /* 0x000000dd00c87547 */ /* 0x000fec000b800000 */
[----:B------:R-:W-:-:S09]  /*3620*/  UISETP.NE.AND UP0, UPT, UR42, URZ, UPT ;  /* 0x000000ff2a00728c */ /* 0x000fd2000bf05270 */
[----:B------:R-:W-:Y:S05]  /*3630*/  BRA.U !UP0, `(.L_x_2959) ;  /* 0x00000075085c7547 */ /* 0x000fea000b800000 */
[----:B------:R-:W-:Y:S01]  /*3640*/  ISETP.GE.AND P1, PT, R4, UR43, PT ;  /* 0x0000002b04007c0c */ /* 0x000fe2000bf26270 */
[----:B------:R-:W-:Y:S01]  /*3650*/  BSSY.RECONVERGENT B2, `(.L_x_2960) ;  /* 0x000001e000027945 */ /* 0x000fe20003800200 */
[C---:B------:R-:W-:Y:S02]  /*3660*/  IMAD.SHL.U32 R5, R10.reuse, 0x4, RZ ;  /* 0x000000040a057824 */ /* 0x040fe400078e00ff */
[----:B------:R-:W-:Y:S02]  /*3670*/  IMAD.IADD R11, R10, 0x1, R0 ;  /* 0x000000010a0b7824 */ /* 0x000fe400078e0200 */
[----:B------:R-:W-:-:S07]  /*3680*/  IMAD R10, R0, 0xa0, RZ ;  /* 0x000000a0000a7824 */ /* 0x000fce00078e02ff */
[----:B------:R-:W-:Y:S05]  /*3690*/  @P1 BRA `(.L_x_2961) ;  /* 0x0000000000641947 */ /* 0x000fea0003800000 */
[----:B------:R-:W-:Y:S01]  /*36a0*/  ISETP.GE.AND P2, PT, R5, R10, PT ;  /* 0x0000000a0500720c */ /* 0x000fe20003f46270 */
[----:B------:R-:W2:Y:S04]  /*36b0*/  LDL R247, [R1+0x58] ;  /* 0x0000580001f77983 */ /* 0x000ea80000100800 */
[----:B------:R-:W3:Y:S04]  /*36c0*/  LDG.E.64 R170, desc[UR36][R6.64] ;  /* 0x0000002406aa7981 */ /* 0x000ee8000c1e1b00 */
[----:B------:R-:W5:Y:S04]  /*36d0*/  LDL R246, [R1+0x5c] ;  /* 0x00005c0001f67983 */ /* 0x000f680000100800 */
[----:B------:R-:W0:Y:S01]  /*36e0*/  @!P2 S2R R14, SR_TID.X ;  /* 0x00000000000ea919 */ /* 0x000e220000002100 */
[----:B------:R-:W1:Y:S01]  /*36f0*/  @!P2 LDC.64 R12, c[0x0][0x3b8] ;  /* 0x0000ee00ff0cab82 */ /* 0x000e620000000a00 */
[----:B0-----:R-:W-:-:S05]  /*3700*/  @!P2 IMAD.SHL.U32 R14, R14, 0x2, RZ ;  /* 0x000000020e0ea824 */ /* 0x001fca00078e00ff */
[----:B------:R-:W-:-:S05]  /*3710*/  @!P2 LOP3.LUT R14, R14, 0x2, RZ, 0xc0, !PT ;  /* 0x000000020e0ea812 */ /* 0x000fca00078ec0ff */
[----:B------:R-:W-:-:S05]  /*3720*/  @!P2 IMAD R15, R0, UR6, R14 ;  /* 0x00000006000fac24 */ /* 0x000fca000f8e020e */
[----:B------:R-:W-:-:S04]  /*3730*/  @!P2 IADD3 R14, P3, PT, R5, R15, RZ ;  /* 0x0000000f050ea210 */ /* 0x000fc80007f7e0ff */
[----:B------:R-:W-:Y:S02]  /*3740*/  @!P2 LEA.HI.X.SX32 R15, R15, RZ, 0x1, P3 ;  /* 0x000000ff0f0fa211 */ /* 0x000fe400018f0eff */
[----:B-1----:R-:W-:-:S04]  /*3750*/  @!P2 LEA R12, P3, R14, R12, 0x2 ;  /* 0x0000000c0e0ca211 */ /* 0x002fc800078610ff */
[----:B------:R-:W-:Y:S02]  /*3760*/  @!P2 LEA.HI.X R13, R14, R13, R15, 0x2, P3 ;  /* 0x0000000d0e0da211 */ /* 0x000fe400018f140f */
[----:B------:R-:W-:-:S06]  /*3770*/  CS2R R14, SRZ ;  /* 0x00000000000e7805 */ /* 0x000fcc000001ff00 */
[----:B------:R0:W2:Y:S02]  /*3780*/  @!P2 LDG.E.64 R14, desc[UR36][R12.64] ;  /* 0x000000240c0ea981 */ /* 0x0000a4000c1e1b00 */
[----:B0-----:R-:W0:Y:S01]  /*3790*/  @!P2 LDC.64 R12, c[0x0][0x3b8] ;  /* 0x0000ee00ff0cab82 */ /* 0x001e220000000a00 */
[----:B--2---:R-:W-:Y:S01]  /*37a0*/  FADD.FTZ R14, R247, R14 ;  /* 0x0000000ef70e7221 */ /* 0x004fe20000010000 */
[----:B-----5:R-:W-:-:S03]  /*37b0*/  FADD.FTZ R15, R246, R15 ;  /* 0x0000000ff60f7221 */ /* 0x020fc60000010000 */
[----:B---3--:R-:W-:Y:S01]  /*37c0*/  FMUL.FTZ R170, R14, R170 ;  /* 0x000000aa0eaa7220 */ /* 0x008fe20000410000 */
[----:B------:R-:W-:Y:S01]  /*37d0*/  @!P2 IADD3 R14, P3, PT, R2, R5, RZ ;  /* 0x00000005020ea210 */ /* 0x000fe20007f7e0ff */
[----:B------:R-:W-:-:S03]  /*37e0*/  FMUL.FTZ R171, R15, R171 ;  /* 0x000000ab0fab7220 */ /* 0x000fc60000410000 */
[----:B0-----:R-:W-:Y:S01]  /*37f0*/  @!P2 LEA R12, P5, R14, R12, 0x2 ;  /* 0x0000000c0e0ca211 */ /* 0x001fe200078a10ff */
[----:B------:R-:W-:-:S05]  /*3800*/  @!P2 IMAD.X R15, RZ, RZ, R3, P3 ;  /* 0x000000ffff0fa224 */ /* 0x000fca00018e0603 */
[----:B------:R-:W-:-:S05]  /*3810*/  @!P2 LEA.HI.X R13, R14, R13, R15, 0x2, P5 ;  /* 0x0000000d0e0da211 */ /* 0x000fca00028f140f */
[----:B------:R0:W-:Y:S02]  /*3820*/  @!P2 STG.E.64 desc[UR36][R12.64], R170 ;  /* 0x000000aa0c00a986 */ /* 0x0001e4000c101b24 */
.L_x_2961:
[----:B------:R-:W-:Y:S05]  /*3830*/  BSYNC.RECONVERGENT B2 ;  /* 0x0000000000027941 */ /* 0x000fea0003800200 */
.L_x_2960:
[----:B------:R-:W-:Y:S04]  /*3840*/  BSSY.RECONVERGENT B2, `(.L_x_2962) ;  /* 0x000001d000027945 */ /* 0x000fe80003800200 */
[----:B------:R-:W-:Y:S05]  /*3850*/  @P1 BRA `(.L_x_2963) ;  /* 0x00000000006c1947 */ /* 0x000fea0003800000 */
[----:B------:R-:W-:Y:S01]  /*3860*/  IMAD.SHL.U32 R246, R11, 0x4, RZ ;  /* 0x000000040bf67824 */ /* 0x000fe200078e00ff */
[----:B------:R-:W2:Y:S04]  /*3870*/  LDL R248, [R1+0x50] ;  /* 0x0000500001f87983 */ /* 0x000ea80000100800 */
[----:B------:R-:W-:Y:S01]  /*3880*/  ISETP.GE.AND P2, PT, R246, R10, PT ;  /* 0x0000000af600720c */ /* 0x000fe20003f46270 */
[----:B------:R-:W3:Y:S04]  /*3890*/  LDG.E.64 R128, desc[UR36][R6.64+0x10] ;  /* 0x0000102406807981 */ /* 0x000ee8000c1e1b00 */
[----:B------:R-:W5:Y:S08]  /*38a0*/  LDL R247, [R1+0x54] ;  /* 0x0000540001f77983 */ /* 0x000f700000100800 */
[----:B0-----:R-:W0:Y:S02]  /*38b0*/  @!P2 S2R R12, SR_TID.X ;  /* 0x00000000000ca919 */ /* 0x001e240000002100 */
[----:B0-----:R-:W-:-:S05]  /*38c0*/  @!P2 IMAD.SHL.U32 R12, R12, 0x2, RZ ;  /* 0x000000020c0ca824 */ /* 0x001fca00078e00ff */
[----:B------:R-:W-:-:S05]  /*38d0*/  @!P2 LOP3.LUT R12, R12, 0x2, RZ, 0xc0, !PT ;  /* 0x000000020c0ca812 */ /* 0x000fca00078ec0ff */
[----:B------:R-:W-:Y:S01]  /*38e0*/  @!P2 IMAD R15, R0, UR6, R12 ;  /* 0x00000006000fac24 */ /* 0x000fe2000f8e020c */
[----:B------:R-:W-:-:S04]  /*38f0*/  @!P2 SHF.R.S32.HI R12, RZ, 0x1f, R246 ;  /* 0x0000001fff0ca819 */ /* 0x000fc800000114f6 */
[----:B------:R-:W-:-:S04]  /*3900*/  @!P2 IADD3 R14, P3, PT, R15, R246, RZ ;  /* 0x000000f60f0ea210 */ /* 0x000fc80007f7e0ff */
[----:B------:R-:W-:Y:S02]  /*3910*/  @!P2 LEA.HI.X.SX32 R15, R15, R12, 0x1, P3 ;  /* 0x0000000c0f0fa211 */ /* 0x000fe400018f0eff */
[----:B------:R-:W0:Y:S02]  /*3920*/  @!P2 LDC.64 R12, c[0x0][0x3b8] ;  /* 0x0000ee00ff0cab82 */ /* 0x000e240000000a00 */
[----:B0-----:R-:W-:-:S04]  /*3930*/  @!P2 LEA R12, P3, R14, R12, 0x2 ;  /* 0x0000000c0e0ca211 */ /* 0x001fc800078610ff */
[----:B------:R-:W-:Y:S02]  /*3940*/  @!P2 LEA.HI.X R13, R14, R13, R15, 0x2, P3 ;  /* 0x0000000d0e0da211 */ /* 0x000fe400018f140f */
[----:B------:R-:W-:-:S06]  /*3950*/  CS2R R14, SRZ ;  /* 0x00000000000e7805 */ /* 0x000fcc000001ff00 */
[----:B------:R0:W2:Y:S02]  /*3960*/  @!P2 LDG.E.64 R14, desc[UR36][R12.64] ;  /* 0x000000240c0ea981 */ /* 0x0000a4000c1e1b00 */
[----:B0-----:R-:W0:Y:S01]  /*3970*/  @!P2 LDC.64 R12, c[0x0][0x3b8] ;  /* 0x0000ee00ff0cab82 */ /* 0x001e220000000a00 */
[----:B--2---:R-:W-:-:S04]  /*3980*/  FADD.FTZ R14, R248, R14 ;  /* 0x0000000ef80e7221 */ /* 0x004fc80000010000 */
[----:B---3--:R-:W-:Y:S01]  /*3990*/  FMUL.FTZ R128, R14, R128 ;  /* 0x000000800e807220 */ /* 0x008fe20000410000 */
[----:B------:R-:W-:Y:S01]  /*39a0*/  @!P2 IADD3 R14, P3, PT, R2, R246, RZ ;  /* 0x000000f6020ea210 */ /* 0x000fe20007f7e0ff */
[----:B-----5:R-:W-:-:S03]  /*39b0*/  FADD.FTZ R15, R247, R15 ;  /* 0x0000000ff70f7221 */ /* 0x020fc60000010000 */
[----:B------:R-:W-:Y:S02]  /*39c0*/  @!P2 LEA.HI.X.SX32 R246, R246, R3, 0x1, P3 ;  /* 0x00000003f6f6a211 */ /* 0x000fe400018f0eff */
[----:B0-----:R-:W-:Y:S01]  /*39d0*/  @!P2 LEA R12, P3, R14, R12, 0x2 ;  /* 0x0000000c0e0ca211 */ /* 0x001fe200078610ff */
[----:B------:R-:W-:-:S03]  /*39e0*/  FMUL.FTZ R129, R15, R129 ;  /* 0x000000810f817220 */ /* 0x000fc60000410000 */
[----:B------:R-:W-:-:S05]  /*39f0*/  @!P2 LEA.HI.X R13, R14, R13, R246, 0x2, P3 ;  /* 0x0000000d0e0da211 */ /* 0x000fca00018f14f6 */
[----:B------:R1:W-:Y:S04]  /*3a00*/  @!P2 STG.E.64 desc[UR36][R12.64], R128 ;  /* 0x000000800c00a986 */ /* 0x0003e8000c101b24 */
.L_x_2963:
[----:B------:R-:W-:Y:S05]  /*3a10*/  BSYNC.RECONVERGENT B2 ;  /* 0x0000000000027941 */ /* 0x000fea0003800200 */
.L_x_2962:
[----:B------:R-:W-:Y:S04]  /*3a20*/  BSSY.RECONVERGENT B2, `(.L_x_2964) ;  /* 0x000001e000027945 */ /* 0x000fe80003800200 */
[----:B------:R-:W-:Y:S05]  /*3a30*/  @P1 BRA `(.L_x_2965) ;  /* 0x0000000000701947 */ /* 0x000fea0003800000 */
[----:B------:R-:W-:Y:S01]  /*3a40*/  IMAD R246, R0, 0x8, R5 ;  /* 0x0000000800f67824 */ /* 0x000fe200078e0205 */
[----:B------:R-:W2:Y:S04]  /*3a50*/  LDL R248, [R1+0x48] ;  /* 0x0000480001f87983 */ /* 0x000ea80000100800 */
[----:B------:R-:W-:Y:S01]  /*3a60*/  ISETP.GE.AND P2, PT, R246, R10, PT ;  /* 0x0000000af600720c */ /* 0x000fe20003f46270 */
[----:B------:R-:W3:Y:S04]  /*3a70*/  LDG.E.64 R16, desc[UR36][R6.64+0x20] ;  /* 0x0000202406107981 */ /* 0x000ee8000c1e1b00 */
[----:B------:R-:W5:Y:S08]  /*3a80*/  LDL R247, [R1+0x4c] ;  /* 0x00004c0001f77983 */ /* 0x000f700000100800 */
[----:B01----:R-:W0:Y:S02]  /*3a90*/  @!P2 S2R R12, SR_TID.X ;  /* 0x00000000000ca919 */ /* 0x003e240000002100 */
        /* <DEDUP_REMOVED lines=10> */
[----:B------:R0:W2:Y:S01]  /*3b40*/  @!P2 LDG.E.64 R14, desc[UR36][R12.64] ;  /* 0x000000240c0ea981 */ /* 0x0000a2000c1e1b00 */
[----:B------:R-:W-:-:S13]  /*3b50*/  ISETP.GE.AND P2, PT, R246, R10, PT ;  /* 0x0000000af600720c */ /* 0x000fda0003f46270 */
        /* <DEDUP_REMOVED lines=10> */
.L_x_2965:
[----:B------:R-:W-:Y:S05]  /*3c00*/  BSYNC.RECONVERGENT B2 ;  /* 0x0000000000027941 */ /* 0x000fea0003800200 */
.L_x_2964:
[----:B------:R-:W-:Y:S04]  /*3c10*/  BSSY.RECONVERGENT B2, `(.L_x_2966) ;  /* 0x000001f000027945 */ /* 0x000fe80003800200 */
[----:B------:R-:W-:Y:S05]  /*3c20*/  @P1 BRA `(.L_x_2967) ;  /* 0x0000000000741947 */ /* 0x000fea0003800000 */
[----:B------:R-:W-:Y:S01]  /*3c30*/  IMAD R246, R0, 0x2, R11 ;  /* 0x0000000200f67824 */ /* 0x000fe200078e020b */
[----:B------:R-:W3:Y:S03]  /*3c40*/  LDL R248, [R1+0x40] ;  /* 0x0000400001f87983 */ /* 0x000ee60000100800 */
[----:B------:R-:W-:Y:S01]  /*3c50*/  IMAD.SHL.U32 R246, R246, 0x4, RZ ;  /* 0x00000004f6f67824 */ /* 0x000fe200078e00ff */
[----:B------:R-:W5:Y:S04]  /*3c60*/  LDG.E.64 R120, desc[UR36][R6.64+0x30] ;  /* 0x0000302406787981 */ /* 0x000f68000c1e1b00 */
[----:B------:R-:W-:Y:S01]  /*3c70*/  ISETP.GE.AND P2, PT, R246, R10, PT ;  /* 0x0000000af600720c */ /* 0x000fe20003f46270 */
[----:B------:R-:W4:-:S12]  /*3c80*/  LDL R247, [R1+0x44] ;  /* 0x0000440001f77983 */ /* 0x000f180000100800 */
[----:B012---:R-:W0:Y:S02]  /*3c90*/  @!P2 S2R R12, SR_TID.X ;  /* 0x00000000000ca919 */ /* 0x007e240000002100 */
        /* <DEDUP_REMOVED lines=10> */
[----:B------:R0:W3:Y:S01]  /*3d40*/  @!P2 LDG.E.64 R14, desc[UR36][R12.64] ;  /* 0x000000240c0ea981 */ /* 0x0000e2000c1e1b00 */
[----:B------:R-:W-:-:S13]  /*3d50*/  ISETP.GE.AND P2, PT, R246, R10, PT ;  /* 0x0000000af600720c */ /* 0x000fda0003f46270 */
[----:B0-----:R-:W0:Y:S01]  /*3d60*/  @!P2 LDC.64 R12, c[0x0][0x3b8] ;  /* 0x0000ee00ff0cab82 */ /* 0x001e220000000a00 */
[----:B---3--:R-:W-:-:S04]  /*3d70*/  FADD.FTZ R14, R248, R14 ;  /* 0x0000000ef80e7221 */ /* 0x008fc80000010000 */
[----:B-----5:R-:W-:Y:S01]  /*3d80*/  FMUL.FTZ R120, R14, R120 ;  /* 0x000000780e787220 */ /* 0x020fe20000410000 */
[----:B------:R-:W-:Y:S01]  /*3d90*/  @!P2 IADD3 R14, P3, PT, R2, R246, RZ ;  /* 0x000000f6020ea210 */ /* 0x000fe20007f7e0ff */
[----:B----4-:R-:W-:-:S03]  /*3da0*/  FADD.FTZ R15, R247, R15 ;  /* 0x0000000ff70f7221 */ /* 0x010fc60000010000 */
[----:B------:R-:W-:Y:S02]  /*3db0*/  @!P2 LEA.HI.X.SX32 R246, R246, R3, 0x1, P3 ;  /* 0x00000003f6f6a211 */ /* 0x000fe400018f0eff */
[----:B0-----:R-:W-:Y:S01]  /*3dc0*/  @!P2 LEA R12, P3, R14, R12, 0x2 ;  /* 0x0000000c0e0ca211 */ /* 0x001fe200078610ff */
[----:B------:R-:W-:-:S03]  /*3dd0*/  FMUL.FTZ R121, R15, R121 ;  /* 0x000000790f797220 */ /* 0x000fc60000410000 */
[----:B------:R-:W-:-:S05]  /*3de0*/  @!P2 LEA.HI.X R13, R14, R13, R246, 0x2, P3 ;  /* 0x0000000d0e0da211 */ /* 0x000fca00018f14f6 */
[----:B------:R3:W-:Y:S04]  /*3df0*/  @!P2 STG.E.64 desc[UR36][R12.64], R120 ;  /* 0x000000780c00a986 */ /* 0x0007e8000c101b24 */
.L_x_2967:
[----:B------:R-:W-:Y:S05]  /*3e00*/  BSYNC.RECONVERGENT B2 ;  /* 0x0000000000027941 */ /* 0x000fea0003800200 */
.L_x_2966:
[----:B------:R-:W-:Y:S01]  /*3e10*/  BSSY.RECONVERGENT B2, `(.L_x_2968) ;  /* 0x000001f000027945 */ /* 0x000fe20003800200 */
[----:B------:R-:W-:-:S03]  /*3e20*/  IMAD R11, R0, 0x4, R11 ;  /* 0x00000004000b7824 */ /* 0x000fc600078e020b */
[----:B------:R-:W-:Y:S05]  /*3e30*/  @P1 BRA `(.L_x_2969) ;  /* 0x0000000000701947 */ /* 0x000fea0003800000 */
[----:B------:R-:W-:Y:S01]  /*3e40*/  IMAD R14, R0, 0x10, R5 ;  /* 0x00000010000e7824 */ /* 0x000fe200078e0205 */
[----:B------:R-:W5:Y:S04]  /*3e50*/  LDL R246, [R1+0x38] ;  /* 0x0000380001f67983 */ /* 0x000f680000100800 */
[----:B------:R-:W-:Y:S01]  /*3e60*/  ISETP.GE.AND P2, PT, R14, R10, PT ;  /* 0x0000000a0e00720c */ /* 0x000fe20003f46270 */
[----:B------:R-:W4:-:S12]  /*3e70*/  LDL R15, [R1+0x3c] ;  /* 0x00003c00010f7983 */ /* 0x000f180000100800 */
[----:B------:R-:W0:Y:S02]  /*3e80*/  @!P2 S2R R8, SR_TID.X ;  /* 0x000000000008a919 */ /* 0x000e240000002100 */
[----:B0-----:R-:W-:-:S05]  /*3e90*/  @!P2 IMAD.SHL.U32 R8, R8, 0x2, RZ ;  /* 0x000000020808a824 */ /* 0x001fca00078e00ff */
[----:B------:R-:W-:-:S05]  /*3ea0*/  @!P2 LOP3.LUT R8, R8, 0x2, RZ, 0xc0, !PT ;  /* 0x000000020808a812 */ /* 0x000fca00078ec0ff */
[----:B-123--:R-:W-:Y:S01]  /*3eb0*/  @!P2 IMAD R13, R0, UR6, R8 ;  /* 0x00000006000dac24 */ /* 0x00efe2000f8e0208 */
[----:B------:R-:W-:-:S04]  /*3ec0*/  @!P2 SHF.R.S32.HI R8, RZ, 0x1f, R14 ;  /* 0x0000001fff08a819 */ /* 0x000fc8000001140e */
[----:B------:R-:W-:-:S04]  /*3ed0*/  @!P2 IADD3 R12, P3, PT, R13, R14, RZ ;  /* 0x0000000e0d0ca210 */ /* 0x000fc80007f7e0ff */
[----:B------:R-:W-:Y:S02]  /*3ee0*/  @!P2 LEA.HI.X.SX32 R13, R13, R8, 0x1, P3 ;  /* 0x000000080d0da211 */ /* 0x000fe400018f0eff */
[----:B------:R-:W0:Y:S02]  /*3ef0*/  @!P2 LDC.64 R8, c[0x0][0x3b8] ;  /* 0x0000ee00ff08ab82 */ /* 0x000e240000000a00 */
[----:B0-----:R-:W-:-:S04]  /*3f00*/  @!P2 LEA R8, P3, R12, R8, 0x2 ;  /* 0x000000080c08a211 */ /* 0x001fc800078610ff */
[----:B------:R-:W-:Y:S02]  /*3f10*/  @!P2 LEA.HI.X R9, R12, R9, R13, 0x2, P3 ;  /* 0x000000090c09a211 */ /* 0x000fe400018f140d */
[----:B------:R-:W-:-:S06]  /*3f20*/  CS2R R12, SRZ ;  /* 0x00000000000c7805 */ /* 0x000fcc000001ff00 */
[----:B------:R-:W5:Y:S04]  /*3f30*/  @!P2 LDG.E.64 R12, desc[UR36][R8.64] ;  /* 0x00000024080ca981 */ /* 0x000f68000c1e1b00 */
[----:B------:R-:W2:Y:S01]  /*3f40*/  LDG.E.64 R8, desc[UR36][R6.64+0x40] ;  /* 0x0000402406087981 */ /* 0x000ea2000c1e1b00 */
[----:B------:R-:W-:Y:S01]  /*3f50*/  ISETP.GE.AND P2, PT, R14, R10, PT ;  /* 0x0000000a0e00720c */ /* 0x000fe20003f46270 */
[----:B-----5:R-:W-:Y:S01]  /*3f60*/  FADD.FTZ R12, R246, R12 ;  /* 0x0000000cf60c7221 */ /* 0x020fe20000010000 */
[----:B----4-:R-:W-:-:S11]  /*3f70*/  FADD.FTZ R13, R15, R13 ;  /* 0x0000000d0f0d7221 */ /* 0x010fd60000010000 */
[----:B------:R-:W-:-:S04]  /*3f80*/  @!P2 IADD3 R15, P3, PT, R2, R14, RZ ;  /* 0x0000000e020fa210 */ /* 0x000fc80007f7e0ff */
[----:B------:R-:W-:Y:S01]  /*3f90*/  @!P2 LEA.HI.X.SX32 R14, R14, R3, 0x1, P3 ;  /* 0x000000030e0ea211 */ /* 0x000fe200018f0eff */
[----:B--2---:R-:W-:Y:S01]  /*3fa0*/  FMUL.FTZ R8, R12, R8 ;  /* 0x000000080c087220 */ /* 0x004fe20000410000 */
[----:B------:R-:W-:Y:S02]  /*3fb0*/  FMUL.FTZ R9, R13, R9 ;  /* 0x000000090d097220 */ /* 0x000fe40000410000 */
[----:B------:R-:W0:Y:S02]  /*3fc0*/  @!P2 LDC.64 R12, c[0x0][0x3b8] ;  /* 0x0000ee00ff0cab82 */ /* 0x000e240000000a00 */
[----:B0-----:R-:W-:-:S04]  /*3fd0*/  @!P2 LEA R12, P3, R15, R12, 0x2 ;  /* 0x0000000c0f0ca211 */ /* 0x001fc800078610ff */
[----:B------:R-:W-:-:S05]  /*3fe0*/  @!P2 LEA.HI.X R13, R15, R13, R14, 0x2, P3 ;  /* 0x0000000d0f0da211 */ /* 0x000fca00018f140e */
[----:B------:R0:W-:Y:S04]  /*3ff0*/  @!P2 STG.E.64 desc[UR36][R12.64], R8 ;  /* 0x000000080c00a986 */ /* 0x0001e8000c101b24 */
.L_x_2969:
[----:B------:R-:W-:Y:S05]  /*4000*/  BSYNC.RECONVERGENT B2 ;  /* 0x0000000000027941 */ /* 0x000fea0003800200 */
.L_x_2968:
[----:B------:R-:W-:Y:S04]  /*4010*/  BSSY.RECONVERGENT B2, `(.L_x_2970) ;  /* 0x000001d000027945 */ /* 0x000fe80003800200 */
[----:B------:R-:W-:Y:S05]  /*4020*/  @P1 BRA `(.L_x_2971) ;  /* 0x00000000006c1947 */ /* 0x000fea0003800000 */
[----:B------:R-:W-:Y:S01]  /*4030*/  IMAD.SHL.U32 R246, R11, 0x4, RZ ;  /* 0x000000040bf67824 */ /* 0x000fe200078e00ff */
[----:B------:R-:W5:Y:S04]  /*4040*/  LDL R248, [R1+0x30] ;  /* 0x0000300001f87983 */ /* 0x000f680000100800 */
[----:B------:R-:W-:Y:S01]  /*4050*/  ISETP.GE.AND P2, PT, R246, R10, PT ;  /* 0x0000000af600720c */ /* 0x000fe20003f46270 */
[----:B------:R-:W4:Y:S04]  /*4060*/  LDG.E.64 R122, desc[UR36][R6.64+0x50] ;  /* 0x00005024067a7981 */ /* 0x000f28000c1e1b00 */
[----:B------:R-:W4:Y:S08]  /*4070*/  LDL R247, [R1+0x34] ;  /* 0x0000340001f77983 */ /* 0x000f300000100800 */
[----:B0123--:R-:W0:Y:S02]  /*4080*/  @!P2 S2R R12, SR_TID.X ;  /* 0x00000000000ca919 */ /* 0x00fe240000002100 */
        /* <DEDUP_REMOVED lines=10> */
[----:B------:R0:W5:Y:S02]  /*4130*/  @!P2 LDG.E.64 R14, desc[UR36][R12.64] ;  /* 0x000000240c0ea981 */ /* 0x000164000c1e1b00 */
[----:B0-----:R-:W0:Y:S01]  /*4140*/  @!P2 LDC.64 R12, c[0x0][0x3b8] ;  /* 0x0000ee00ff0cab82 */ /* 0x001e220000000a00 */
[----:B-----5:R-:W-:-:S04]  /*4150*/  FADD.FTZ R14, R248, R14 ;  /* 0x0000000ef80e7221 */ /* 0x020fc80000010000 */
[----:B----4-:R-:W-:Y:S01]  /*4160*/  FMUL.FTZ R122, R14, R122 ;  /* 0x0000007a0e7a7220 */ /* 0x010fe20000410000 */
[----:B------:R-:W-:Y:S01]  /*4170*/  @!P2 IADD3 R14, P3, PT, R2, R246, RZ ;  /* 0x000000f6020ea210 */ /* 0x000fe20007f7e0ff */
[----:B------:R-:W-:-:S03]  /*4180*/  FADD.FTZ R15, R247, R15 ;  /* 0x0000000ff70f7221 */ /* 0x000fc60000010000 */
[----:B------:R-:W-:Y:S02]  /*4190*/  @!P2 LEA.HI.X.SX32 R246, R246, R3, 0x1, P3 ;  /* 0x00000003f6f6a211 */ /* 0x000fe400018f0eff */
[----:B0-----:R-:W-:Y:S01]  /*41a0*/  @!P2 LEA R12, P3, R14, R12, 0x2 ;  /* 0x0000000c0e0ca211 */ /* 0x001fe200078610ff */
[----:B------:R-:W-:-:S03]  /*41b0*/  FMUL.FTZ R123, R15, R123 ;  /* 0x0000007b0f7b7220 */ /* 0x000fc60000410000 */
[----:B------:R-:W-:-:S05]  /*41c0*/  @!P2 LEA.HI.X R13, R14, R13, R246, 0x2, P3 ;  /* 0x0000000d0e0da211 */ /* 0x000fca00018f14f6 */
[----:B------:R0:W-:Y:S04]  /*41d0*/  @!P2 STG.E.64 desc[UR36][R12.64], R122 ;  /* 0x0000007a0c00a986 */ /* 0x0001e8000c101b24 */
.L_x_2971:
[----:B------:R-:W-:Y:S05]  /*41e0*/  BSYNC.RECONVERGENT B2 ;  /* 0x0000000000027941 */ /* 0x000fea0003800200 */
.L_x_2970:
[----:B------:R-:W-:Y:S01]  /*41f0*/  BSSY.RECONVERGENT B2, `(.L_x_2972) ;  /* 0x000001e000027945 */ /* 0x000fe20003800200 */
[----:B------:R-:W-:-:S03]  /*4200*/  IMAD.IADD R11, R11, 0x1, R0 ;  /* 0x000000010b0b7824 */ /* 0x000fc600078e0200 */
        /* <DEDUP_REMOVED lines=28> */
.L_x_2973:
[----:B------:R-:W-:Y:S05]  /*43d0*/  BSYNC.RECONVERGENT B2 ;  /* 0x0000000000027941 */ /* 0x000fea0003800200 */
.L_x_2972:
        /* <DEDUP_REMOVED lines=30> */
.L_x_2975:
[----:B------:R-:W-:Y:S05]  /*45c0*/  BSYNC.RECONVERGENT B2 ;  /* 0x0000000000027941 */ /* 0x000fea0003800200 */
.L_x_2974:
[----:B------:R-:W-:Y:S01]  /*45d0*/  BSSY.RECONVERGENT B2, `(.L_x_2976) ;  /* 0x000001f000027945 */ /* 0x000fe20003800200 */
[----:B------:R-:W-:-:S03]  /*45e0*/  IMAD R11, R0, 0x2, R11 ;  /* 0x00000002000b7824 */ /* 0x000fc600078e020b */
[----:B------:R-:W-:Y:S05]  /*45f0*/  @P1 BRA `(.L_x_2977) ;  /* 0x0000000000701947 */ /* 0x000fea0003800000 */
[----:B------:R-:W-:Y:S01]  /*4600*/  IMAD R246, R0, 0x20, R5 ;  /* 0x0000002000f67824 */ /* 0x000fe200078e0205 */
        /* <DEDUP_REMOVED lines=15> */
[----:B------:R0:W5:Y:S01]  /*4700*/  @!P2 LDG.E.64 R14, desc[UR36][R12.64] ;  /* 0x000000240c0ea981 */ /* 0x000162000c1e1b00 */
[----:B------:R-:W-:-:S13]  /*4710*/  ISETP.GE.AND P2, PT, R246, R10, PT ;  /* 0x0000000af600720c */ /* 0x000fda0003f46270 */
        /* <DEDUP_REMOVED lines=10> */
.L_x_2977:
[----:B------:R-:W-:Y:S05]  /*47c0*/  BSYNC.RECONVERGENT B2 ;  /* 0x0000000000027941 */ /* 0x000fea0003800200 */
.L_x_2976:
        /* <DEDUP_REMOVED lines=29> */
.L_x_2979:
[----:B------:R-:W-:Y:S05]  /*49a0*/  BSYNC.RECONVERGENT B2 ;  /* 0x0000000000027941 */ /* 0x000fea0003800200 */
.L_x_2978:
        /* <DEDUP_REMOVED lines=30> */
.L_x_2981:
[----:B------:R-:W-:Y:S05]  /*4b90*/  BSYNC.RECONVERGENT B2 ;  /* 0x0000000000027941 */ /* 0x000fea0003800200 */
.L_x_2980:
[----:B------:R-:W-:Y:S01]  /*4ba0*/  BSSY.RECONVERGENT B2, `(.L_x_2982) ;  /* 0x000001e000027945 */ /* 0x000fe20003800200 */
[----:B------:R-:W-:-:S03]  /*4bb0*/  IMAD.IADD R11, R11, 0x1, R0 ;  /* 0x000000010b0b7824 */ /* 0x000fc600078e0200 */
[----:B------:R-:W-:Y:S05]  /*4bc0*/  @P1 BRA `(.L_x_2983) ;  /* 0x00000000006c1947 */ /* 0x000fea0003800000 */
[----:B------:R-:W-:Y:S01]  /*4bd0*/  IMAD.SHL.U32 R246, R11, 0x4, RZ ;  /* 0x000000040bf67824 */ /* 0x000fe200078e00ff */
[----:B------:R-:W5:Y:S04]  /*4be0*/  LDL R248, [R1] ;  /* 0x0000000001f87983 */ /* 0x000f680000100800 */
        /* <DEDUP_REMOVED lines=25> */
.L_x_2983:
[----:B------:R-:W-:Y:S05]  /*4d80*/  BSYNC.RECONVERGENT B2 ;  /* 0x0000000000027941 */ /* 0x000fea0003800200 */
.L_x_2982:
[----:B------:R-:W-:Y:S01]  /*4d90*/  BSSY.RECONVERGENT B2, `(.L_x_2984) ;  /* 0x000001c000027945 */ /* 0x000fe20003800200 */
[----:B------:R-:W-:-:S03]  /*4da0*/  IMAD.IADD R11, R11, 0x1, R0 ;  /* 0x000000010b0b7824 */ /* 0x000fc600078e0200 */
[----:B------:R-:W-:Y:S05]  /*4db0*/  @P1 BRA `(.L_x_2985) ;  /* 0x0000000000641947 */ /* 0x000fea0003800000 */
[----:B------:R-:W-:Y:S01]  /*4dc0*/  IMAD.SHL.U32 R246, R11, 0x4, RZ ;  /* 0x000000040bf67824 */ /* 0x000fe200078e00ff */
[----:B------:R-:W5:Y:S04]  /*4dd0*/  LDG.E.64 R132, desc[UR36][R6.64+0xc0] ;  /* 0x0000c02406847981 */ /* 0x000f68000c1e1b00 */
[----:B------:R-:W-:-:S13]  /*4de0*/  ISETP.GE.AND P2, PT, R246, R10, PT ;  /* 0x0000000af600720c */ /* 0x000fda0003f46270 */
        /* <DEDUP_REMOVED lines=14> */
[----:B-----5:R-:W-:Y:S01]  /*4ed0*/  FMUL.FTZ R132, R14, R132 ;  /* 0x000000840e847220 */ /* 0x020fe20000410000 */
[----:B------:R-:W-:Y:S01]  /*4ee0*/  @!P2 IADD3 R14, P3, PT, R2, R246, RZ ;  /* 0x000000f6020ea210 */ /* 0x000fe20007f7e0ff */
[----:B------:R-:W-:-:S03]  /*4ef0*/  FADD.FTZ R15, R245, R15 ;  /* 0x0000000ff50f7221 */ /* 0x000fc60000010000 */
[----:B------:R-:W-:Y:S02]  /*4f00*/  @!P2 LEA.HI.X.SX32 R246, R246, R3, 0x1, P3 ;  /* 0x00000003f6f6a211 */ /* 0x000fe400018f0eff */
[----:B0-----:R-:W-:Y:S01]  /*4f10*/  @!P2 LEA R12, P3, R14, R12, 0x2 ;  /* 0x0000000c0e0ca211 */ /* 0x001fe200078610ff */
[----:B------:R-:W-:-:S03]  /*4f20*/  FMUL.FTZ R133, R15, R133 ;  /* 0x000000850f857220 */ /* 0x000fc60000410000 */
[----:B------:R-:W-:-:S05]  /*4f30*/  @!P2 LEA.HI.X R13, R14, R13, R246, 0x2, P3 ;  /* 0x0000000d0e0da211 */ /* 0x000fca00018f14f6 */
[----:B------:R0:W-:Y:S04]  /*4f40*/  @!P2 STG.E.64 desc[UR36][R12.64], R132 ;  /* 0x000000840c00a986 */ /* 0x0001e8000c101b24 */
.L_x_2985:
[----:B------:R-:W-:Y:S05]  /*4f50*/  BSYNC.RECONVERGENT B2 ;  /* 0x0000000000027941 */ /* 0x000fea0003800200 */
.L_x_2984:
        /* <DEDUP_REMOVED lines=28> */
.L_x_2987:
[----:B------:R-:W-:Y:S05]  /*5120*/  BSYNC.RECONVERGENT B2 ;  /* 0x0000000000027941 */ /* 0x000fea0003800200 */
.L_x_2986:
        /* <DEDUP_REMOVED lines=28> */
.L_x_2989:
[----:B------:R-:W-:Y:S05]  /*52f0*/  BSYNC.RECONVERGENT B2 ;  /* 0x0000000000027941 */ /* 0x000fea0003800200 */
.L_x_2988:
        /* <DEDUP_REMOVED lines=28> */
.L_x_2991:
[----:B------:R-:W-:Y:S05]  /*54c0*/  BSYNC.RECONVERGENT B2 ;  /* 0x0000000000027941 */ /* 0x000fea0003800200 */
.L_x_2990:
[----:B------:R-:W-:Y:S04]  /*54d0*/  BSSY.RECONVERGENT B2, `(.L_x_2992) ;  /* 0x000001c000027945 */ /* 0x000fe80003800200 */
[----:B------:R-:W-:Y:S05]  /*54e0*/  @P1 BRA `(.L_x_2993) ;  /* 0x0000000000681947 */ /* 0x000fea0003800000 */
[----:B------:R-:W-:Y:S01]  /*54f0*/  IMAD R246, R0, 0x40, R5 ;  /* 0x0000004000f67824 */ /* 0x000fe200078e0205 */
        /* <DEDUP_REMOVED lines=25> */
.L_x_2993:
[----:B------:R-:W-:Y:S05]  /*5690*/  BSYNC.RECONVERGENT B2 ;  /* 0x0000000000027941 */ /* 0x000fea0003800200 */
.L_x_2992:
[----:B------:R-:W-:Y:S01]  /*56a0*/  BSSY.RECONVERGENT B2, `(.L_x_2994) ;  /* 0x000001d000027945 */ /* 0x000fe20003800200 */
[C---:B------:R-:W-:Y:S02]  /*56b0*/  IMAD R5, R0.reuse, 0x80, R5 ;  /* 0x0000008000057824 */ /* 0x040fe400078e0205 */
[----:B------:R-:W-:Y:S01]  /*56c0*/  IMAD R11, R0, 0x2, R11 ;  /* 0x00000002000b7824 */ /* 0x000fe200078e020b */
[----:B------:R-:W-:Y:S06]  /*56d0*/  @P1 BRA `(.L_x_2995) ;  /* 0x0000000000641947 */ /* 0x000fec0003800000 */
        /* <DEDUP_REMOVED lines=25> */
.L_x_2995:
[----:B------:R-:W-:Y:S05]  /*5870*/  BSYNC.RECONVERGENT B2 ;  /* 0x0000000000027941 */ /* 0x000fea0003800200 */
.L_x_2994:
        /* <DEDUP_REMOVED lines=17> */
[----:B------:R0:W4:Y:S02]  /*5990*/  @!P2 LDG.E.64 R14, desc[UR36][R12.64] ;  /* 0x000000240c0ea981 */ /* 0x000124000c1e1b00 */
[----:B0-----:R-:W0:Y:S01]  /*59a0*/  @!P2 LDC.64 R12, c[0x0][0x3b8] ;  /* 0x0000ee00ff0cab82 */ /* 0x001e220000000a00 */
[----:B----4-:R-:W-:-:S04]  /*59b0*/  FADD.FTZ R14, R28, R14 ;  /* 0x0000000e1c0e7221 */ /* 0x010fc80000010000 */
        /* <DEDUP_REMOVED lines=8> */
.L_x_2997:
[----:B------:R-:W-:Y:S05]  /*5a40*/  BSYNC.RECONVERGENT B2 ;  /* 0x0000000000027941 */ /* 0x000fea0003800200 */
.L_x_2996:
        /* <DEDUP_REMOVED lines=28> */
.L_x_2999:
[----:B------:R-:W-:Y:S05]  /*5c10*/  BSYNC.RECONVERGENT B2 ;  /* 0x0000000000027941 */ /* 0x000fea0003800200 */
.L_x_2998:
        /* <DEDUP_REMOVED lines=28> */
.L_x_3001:
[----:B------:R-:W-:Y:S05]  /*5de0*/  BSYNC.RECONVERGENT B2 ;  /* 0x0000000000027941 */ /* 0x000fea0003800200 */
.L_x_3000:
        /* <DEDUP_REMOVED lines=28> */
.L_x_3003:
[----:B------:R-:W-:Y:S05]  /*5fb0*/  BSYNC.RECONVERGENT B2 ;  /* 0x0000000000027941 */ /* 0x000fea0003800200 */
.L_x_3002:
        /* <DEDUP_REMOVED lines=28> */
.L_x_3005:
[----:B------:R-:W-:Y:S05]  /*6180*/  BSYNC.RECONVERGENT B2 ;  /* 0x0000000000027941 */ /* 0x000fea0003800200 */
.L_x_3004:
        /* <DEDUP_REMOVED lines=28> */
.L_x_3007:
[----:B------:R-:W-:Y:S05]  /*6350*/  BSYNC.RECONVERGENT B2 ;  /* 0x0000000000027941 */ /* 0x000fea0003800200 */
.L_x_3006:
        /* <DEDUP_REMOVED lines=28> */
.L_x_3009:
[----:B------:R-:W-:Y:S05]  /*6520*/  BSYNC.RECONVERGENT B2 ;  /* 0x0000000000027941 */ /* 0x000fea0003800200 */
.L_x_3008:
        /* <DEDUP_REMOVED lines=28> */
.L_x_3011:
[----:B------:R-:W-:Y:S05]  /*66f0*/  BSYNC.RECONVERGENT B2 ;  /* 0x0000000000027941 */ /* 0x000fea0003800200 */
.L_x_3010:
        /* <DEDUP_REMOVED lines=28> */
.L_x_3013:
[----:B------:R-:W-:Y:S05]  /*68c0*/  BSYNC.RECONVERGENT B2 ;  /* 0x0000000000027941 */ /* 0x000fea0003800200 */
.L_x_3012:
        /* <DEDUP_REMOVED lines=28> */
.L_x_3015:
[----:B------:R-:W-:Y:S05]  /*6a90*/  BSYNC.RECONVERGENT B2 ;  /* 0x0000000000027941 */ /* 0x000fea0003800200 */
.L_x_3014:
        /* <DEDUP_REMOVED lines=28> */
.L_x_3017:
[----:B------:R-:W-:Y:S05]  /*6c60*/  BSYNC.RECONVERGENT B2 ;  /* 0x0000000000027941 */ /* 0x000fea0003800200 */
.L_x_3016:
        /* <DEDUP_REMOVED lines=28> */
.L_x_3019:
[----:B------:R-:W-:Y:S05]  /*6e30*/  BSYNC.RECONVERGENT B2 ;  /* 0x0000000000027941 */ /* 0x000fea0003800200 */
.L_x_3018:
        /* <DEDUP_REMOVED lines=28> */
.L_x_3021:
[----:B------:R-:W-:Y:S05]  /*7000*/  BSYNC.RECONVERGENT B2 ;  /* 0x0000000000027941 */ /* 0x000fea0003800200 */
.L_x_3020:
        /* <DEDUP_REMOVED lines=28> */
.L_x_3023:
[----:B------:R-:W-:Y:S05]  /*71d0*/  BSYNC.RECONVERGENT B2 ;  /* 0x0000000000027941 */ /* 0x000fea0003800200 */
.L_x_3022:
[----:B------:R-:W-:Y:S04]  /*71e0*/  BSSY.RECONVERGENT B2, `(.L_x_3024) ;  /* 0x000001a000027945 */ /* 0x000fe80003800200 */
[----:B------:R-:W-:Y:S05]  /*71f0*/  @P1 BRA `(.L_x_3025) ;  /* 0x0000000000601947 */ /* 0x000fea0003800000 */
[----:B------:R-:W-:Y:S01]  /*7200*/  ISETP.GE.AND P2, PT, R5, R10, PT ;  /* 0x0000000a0500720c */ /* 0x000fe20003f46270 */
[----:B------:R-:W5:-:S12]  /*7210*/  LDG.E.64 R172, desc[UR36][R6.64+0x200] ;  /* 0x0002002406ac7981 */ /* 0x000f58000c1e1b00 */
        /* <DEDUP_REMOVED lines=22> */
.L_x_3025:
[----:B------:R-:W-:Y:S05]  /*7380*/  BSYNC.RECONVERGENT B2 ;  /* 0x0000000000027941 */ /* 0x000fea0003800200 */
.L_x_3024:
[----:B------:R-:W-:Y:S01]  /*7390*/  BSSY.RECONVERGENT B2, `(.L_x_3026) ;  /* 0x000001c000027945 */ /* 0x000fe20003800200 */
[----:B------:R-:W-:-:S03]  /*73a0*/  IMAD R11, R0, 0x2, R11 ;  /* 0x00000002000b7824 */ /* 0x000fc600078e020b */
        /* <DEDUP_REMOVED lines=26> */
.L_x_3027:
[----:B------:R-:W-:Y:S05]  /*7550*/  BSYNC.RECONVERGENT B2 ;  /* 0x0000000000027941 */ /* 0x000fea0003800200 */
.L_x_3026:
        /* <DEDUP_REMOVED lines=28> */
.L_x_3029:
[----:B------:R-:W-:Y:S05]  /*7720*/  BSYNC.RECONVERGENT B2 ;  /* 0x0000000000027941 */ /* 0x000fea0003800200 */
.L_x_3028:
        /* <DEDUP_REMOVED lines=28> */
.L_x_3031:
[----:B------:R-:W-:Y:S05]  /*78f0*/  BSYNC.RECONVERGENT B2 ;  /* 0x0000000000027941 */ /* 0x000fea0003800200 */
.L_x_3030:
        /* <DEDUP_REMOVED lines=28> */
.L_x_3033:
[----:B------:R-:W-:Y:S05]  /*7ac0*/  BSYNC.RECONVERGENT B2 ;  /* 0x0000000000027941 */ /* 0x000fea0003800200 */
.L_x_3032:
        /* <DEDUP_REMOVED lines=28> */
.L_x_3035:
[----:B------:R-:W-:Y:S05]  /*7c90*/  BSYNC.RECONVERGENT B2 ;  /* 0x0000000000027941 */ /* 0x000fea0003800200 */
.L_x_3034:
        /* <DEDUP_REMOVED lines=28> */
.L_x_3037:
[----:B------:R-:W-:Y:S05]  /*7e60*/  BSYNC.RECONVERGENT B2 ;  /* 0x0000000000027941 */ /* 0x000fea0003800200 */
.L_x_3036:
        /* <DEDUP_REMOVED lines=28> */
.L_x_3039:
[----:B------:R-:W-:Y:S05]  /*8030*/  BSYNC.RECONVERGENT B2 ;  /* 0x0000000000027941 */ /* 0x000fea0003800200 */
.L_x_3038:
        /* <DEDUP_REMOVED lines=28> */
.L_x_3041:
[----:B------:R-:W-:Y:S05]  /*8200*/  BSYNC.RECONVERGENT B2 ;  /* 0x0000000000027941 */ /* 0x000fea0003800200 */
.L_x_3040:
        /* <DEDUP_REMOVED lines=28> */
.L_x_3043:
[----:B------:R-:W-:Y:S05]  /*83d0*/  BSYNC.RECONVERGENT B2 ;  /* 0x0000000000027941 */ /* 0x000fea0003800200 */
.L_x_3042:
        /* <DEDUP_REMOVED lines=28> */
.L_x_3045:
[----:B------:R-:W-:Y:S05]  /*85a0*/  BSYNC.RECONVERGENT B2 ;  /* 0x0000000000027941 */ /* 0x000fea0003800200 */
.L_x_3044:
        /* <DEDUP_REMOVED lines=28> */
.L_x_3047:
[----:B------:R-:W-:Y:S05]  /*8770*/  BSYNC.RECONVERGENT B2 ;  /* 0x0000000000027941 */ /* 0x000fea0003800200 */
.L_x_3046:
        /* <DEDUP_REMOVED lines=28> */
.L_x_3049:
[----:B------:R-:W-:Y:S05]  /*8940*/  BSYNC.RECONVERGENT B2 ;  /* 0x0000000000027941 */ /* 0x000fea0003800200 */
.L_x_3048:
        /* <DEDUP_REMOVED lines=28> */
.L_x_3051:
[----:B------:R-:W-:Y:S05]  /*8b10*/  BSYNC.RECONVERGENT B2 ;  /* 0x0000000000027941 */ /* 0x000fea0003800200 */
.L_x_3050:
        /* <DEDUP_REMOVED lines=28> */
.L_x_3053:
[----:B------:R-:W-:Y:S05]  /*8ce0*/  BSYNC.RECONVERGENT B2 ;  /* 0x0000000000027941 */ /* 0x000fea0003800200 */
.L_x_3052:
        /* <DEDUP_REMOVED lines=28> */
.L_x_3055:
[----:B------:R-:W-:Y:S05]  /*8eb0*/  BSYNC.RECONVERGENT B2 ;  /* 0x0000000000027941 */ /* 0x000fea0003800200 */
.L_x_3054:
        /* <DEDUP_REMOVED lines=28> */
.L_x_3057:
[----:B------:R-:W-:Y:S05]  /*9080*/  BSYNC.RECONVERGENT B2 ;  /* 0x0000000000027941 */ /* 0x000fea0003800200 */
.L_x_3056:
        /* <DEDUP_REMOVED lines=28> */
.L_x_3059:
[----:B------:R-:W-:Y:S05]  /*9250*/  BSYNC.RECONVERGENT B2 ;  /* 0x0000000000027941 */ /* 0x000fea0003800200 */
.L_x_3058:
        /* <DEDUP_REMOVED lines=28> */
.L_x_3061:
[----:B------:R-:W-:Y:S05]  /*9420*/  BSYNC.RECONVERGENT B2 ;  /* 0x0000000000027941 */ /* 0x000fea0003800200 */
.L_x_3060:
        /* <DEDUP_REMOVED lines=28> */
.L_x_3063:
[----:B------:R-:W-:Y:S05]  /*95f0*/  BSYNC.RECONVERGENT B2 ;  /* 0x0000000000027941 */ /* 0x000fea0003800200 */
.L_x_3062:
        /* <DEDUP_REMOVED lines=28> */
.L_x_3065:
[----:B------:R-:W-:Y:S05]  /*97c0*/  BSYNC.RECONVERGENT B2 ;  /* 0x0000000000027941 */ /* 0x000fea0003800200 */
.L_x_3064:
        /* <DEDUP_REMOVED lines=28> */
.L_x_3067:
[----:B------:R-:W-:Y:S05]  /*9990*/  BSYNC.RECONVERGENT B2 ;  /* 0x0000000000027941 */ /* 0x000fea0003800200 */
.L_x_3066:
        /* <DEDUP_REMOVED lines=28> */
.L_x_3069:
[----:B------:R-:W-:Y:S05]  /*9b60*/  BSYNC.RECONVERGENT B2 ;  /* 0x0000000000027941 */ /* 0x000fea0003800200 */
.L_x_3068:
        /* <DEDUP_REMOVED lines=28> */
.L_x_3071:
[----:B------:R-:W-:Y:S05]  /*9d30*/  BSYNC.RECONVERGENT B2 ;  /* 0x0000000000027941 */ /* 0x000fea0003800200 */
.L_x_3070:
        /* <DEDUP_REMOVED lines=28> */
.L_x_3073:
[----:B------:R-:W-:Y:S05]  /*9f00*/  BSYNC.RECONVERGENT B2 ;  /* 0x0000000000027941 */ /* 0x000fea0003800200 */
.L_x_3072:
        /* <DEDUP_REMOVED lines=28> */
.L_x_3075:
[----:B------:R-:W-:Y:S05]  /*a0d0*/  BSYNC.RECONVERGENT B2 ;  /* 0x0000000000027941 */ /* 0x000fea0003800200 */
.L_x_3074:
        /* <DEDUP_REMOVED lines=28> */
.L_x_3077:
[----:B------:R-:W-:Y:S05]  /*a2a0*/  BSYNC.RECONVERGENT B2 ;  /* 0x0000000000027941 */ /* 0x000fea0003800200 */
.L_x_3076:
        /* <DEDUP_REMOVED lines=28> */
.L_x_3079:
[----:B------:R-:W-:Y:S05]  /*a470*/  BSYNC.RECONVERGENT B2 ;  /* 0x0000000000027941 */ /* 0x000fea0003800200 */
.L_x_3078:
        /* <DEDUP_REMOVED lines=28> */
.L_x_3081:
[----:B------:R-:W-:Y:S05]  /*a640*/  BSYNC.RECONVERGENT B2 ;  /* 0x0000000000027941 */ /* 0x000fea0003800200 */
.L_x_3080:
        /* <DEDUP_REMOVED lines=28> */
.L_x_3083:
[----:B------:R-:W-:Y:S05]  /*a810*/  BSYNC.RECONVERGENT B2 ;  /* 0x0000000000027941 */ /* 0x000fea0003800200 */
.L_x_3082:
        /* <DEDUP_REMOVED lines=28> */
.L_x_3085:
[----:B------:R-:W-:Y:S05]  /*a9e0*/  BSYNC.RECONVERGENT B2 ;  /* 0x0000000000027941 */ /* 0x000fea0003800200 */
.L_x_3084:
[----:B------:R-:W-:Y:S05]  /*a9f0*/  @P1 BRA `(.L_x_3086) ;  /* 0x000000ac00c81947 */ /* 0x000fea0003800000 */
[----:B------:R-:W-:Y:S01]  /*aa00*/  IMAD.IADD R5, R11, 0x1, R0 ;  /* 0x000000010b057824 */ /* 0x000fe200078e0200 */
[----:B------:R-:W5:Y:S03]  /*aa10*/  LDG.E.64 R234, desc[UR36][R6.64+0x3f0] ;  /* 0x0003f02406ea7981 */ /* 0x000f66000c1e1b00 */
[----:B------:R-:W-:-:S05]  /*aa20*/  IMAD.SHL.U32 R5, R5, 0x4, RZ ;  /* 0x0000000405057824 */ /* 0x000fca00078e00ff */
[----:B------:R-:W-:-:S13]  /*aa30*/  ISETP.GE.AND P2, PT, R5, R10, PT ;  /* 0x0000000a0500720c */ /* 0x000fda0003f46270 */
        /* <DEDUP_REMOVED lines=11> */
[----:B------:R-:W2:Y:S02]  /*aaf0*/  @!P2 LDG.E.64 R12, desc[UR36][R10.64] ;  /* 0x000000240a0ca981 */ /* 0x000ea4000c1e1b00 */
[----:B--2---:R-:W-:Y:S01]  /*ab00*/  FADD.FTZ R12, R118, R12 ;  /* 0x0000000c760c7221 */ /* 0x004fe20000010000 */
[----:B------:R-:W-:-:S03]  /*ab10*/  FADD.FTZ R13, R119, R13 ;  /* 0x0000000d770d7221 */ /* 0x000fc60000010000 */
[----:B-----5:R-:W-:Y:S01]  /*ab20*/  FMUL.FTZ R234, R12, R234 ;  /* 0x000000ea0cea7220 */ /* 0x020fe20000410000 */
[----:B------:R-:W-:Y:S01]  /*ab30*/  FMUL.FTZ R235, R13, R235 ;  /* 0x000000eb0deb7220 */ /* 0x000fe20000410000 */
[----:B------:R-:W-:Y:S06]  /*ab40*/  @P2 BRA `(.L_x_3086) ;  /* 0x000000ac00742947 */ /* 0x000fec0003800000 */
[----:B------:R-:W-:-:S04]  /*ab50*/  IADD3 R11, P2, PT, R2, R5, RZ ;  /* 0x00000005020b7210 */ /* 0x000fc80007f5e0ff */
[----:B------:R-:W-:Y:S02]  /*ab60*/  LEA.HI.X.SX32 R5, R5, R3, 0x1, P2 ;  /* 0x0000000305057211 */ /* 0x000fe400010f0eff */
[----:B------:R-:W-:-:S04]  /*ab70*/  LEA R10, P2, R11, UR18, 0x2 ;  /* 0x000000120b0a7c11 */ /* 0x000fc8000f8410ff */
[----:B------:R-:W-:-:S05]  /*ab80*/  LEA.HI.X R11, R11, UR19, R5, 0x2, P2 ;  /* 0x000000130b0b7c11 */ /* 0x000fca00090f1405 */
[----:B------:R0:W-:Y:S01]  /*ab90*/  STG.E.64 desc[UR36][R10.64], R234 ;  /* 0x000000ea0a007986 */ /* 0x0001e2000c101b24 */
[----:B------:R-:W-:Y:S05]  /*aba0*/  BRA `(.L_x_3086) ;  /* 0x000000ac005c7947 */ /* 0x000fea0003800000 */
.L_x_2959:
        /* <DEDUP_REMOVED lines=8> */
[----:B------:R-:W3:Y:S01]  /*ac30*/  LDL R246, [R1+0x5c] ;  /* 0x00005c0001f67983 */ /* 0x000ee20000100800 */
[----:B------:R-:W-:-:S07]  /*ac40*/  CS2R R170, SRZ ;  /* 0x0000000000aa7805 */ /* 0x000fce000001ff00 */
        /* <DEDUP_REMOVED lines=8> */
[----:B------:R-:W-:-:S05]  /*acd0*/  @!P2 LEA.HI.X R13, R14, R13, R15, 0x2, P3 ;  /* 0x0000000d0e0da211 */ /* 0x000fca00018f140f */
[----:B------:R0:W2:Y:S01]  /*ace0*/  @!P2 LDG.E.64 R170, desc[UR36][R12.64] ;  /* 0x000000240caaa981 */ /* 0x0000a2000c1e1b00 */
[----:B------:R-:W-:-:S05]  /*acf0*/  @!P2 IADD3 R14, P3, PT, R2, R5, RZ ;  /* 0x00000005020ea210 */ /* 0x000fca0007f7e0ff */
[----:B------:R-:W-:Y:S01]  /*ad00*/  @!P2 IMAD.X R15, RZ, RZ, R3, P3 ;  /* 0x000000ffff0fa224 */ /* 0x000fe200018e0603 */
[----:B0-----:R-:W0:Y:S02]  /*ad10*/  @!P2 LDC.64 R12, c[0x0][0x3b8] ;  /* 0x0000ee00ff0cab82 */ /* 0x001e240000000a00 */
[----:B0-----:R-:W-:-:S04]  /*ad20*/  @!P2 LEA R12, P5, R14, R12, 0x2 ;  /* 0x0000000c0e0ca211 */ /* 0x001fc800078a10ff */
[----:B------:R-:W-:Y:S01]  /*ad30*/  @!P2 LEA.HI.X R13, R14, R13, R15, 0x2, P5 ;  /* 0x0000000d0e0da211 */ /* 0x000fe200028f140f */
[----:B--2---:R-:W-:Y:S01]  /*ad40*/  FADD.FTZ R170, R247, R170 ;  /* 0x000000aaf7aa7221 */ /* 0x004fe20000010000 */
[----:B---3--:R-:W-:-:S05]  /*ad50*/  FADD.FTZ R171, R246, R171 ;  /* 0x000000abf6ab7221 */ /* 0x008fca0000010000 */
[----:B------:R0:W-:Y:S02]  /*ad60*/  @!P2 STG.E.64 desc[UR36][R12.64], R170 ;  /* 0x000000aa0c00a986 */ /* 0x0001e4000c101b24 */
.L_x_3088:
[----:B------:R-:W-:Y:S05]  /*ad70*/  BSYNC.RECONVERGENT B2 ;  /* 0x0000000000027941 */ /* 0x000fea0003800200 */
.L_x_3087:
[----:B------:R-:W-:Y:S04]  /*ad80*/  BSSY.RECONVERGENT B2, `(.L_x_3089) ;  /* 0x000001a000027945 */ /* 0x000fe80003800200 */
[----:B------:R-:W-:Y:S05]  /*ad90*/  @P1 BRA `(.L_x_3090) ;  /* 0x0000000000601947 */ /* 0x000fea0003800000 */
[----:B------:R-:W-:Y:S01]  /*ada0*/  IMAD.SHL.U32 R14, R11, 0x4, RZ ;  /* 0x000000040b0e7824 */ /* 0x000fe200078e00ff */
[----:B------:R-:W2:Y:S04]  /*adb0*/  LDL R247, [R1+0x50] ;  /* 0x0000500001f77983 */ /* 0x000ea80000100800 */
[----:B------:R-:W-:Y:S01]  /*adc0*/  ISETP.GE.AND P2, PT, R14, R10, PT ;  /* 0x0000000a0e00720c */ /* 0x000fe20003f46270 */
[----:B------:R-:W3:-:S12]  /*add0*/  LDL R246, [R1+0x54] ;  /* 0x0000540001f67983 */ /* 0x000ed80000100800 */
        /* <DEDUP_REMOVED lines=12> */
[----:B------:R-:W-:-:S04]  /*aea0*/  @!P2 IADD3 R15, P3, PT, R2, R14, RZ ;  /* 0x0000000e020fa210 */ /* 0x000fc80007f7e0ff */
[----:B------:R-:W-:Y:S01]  /*aeb0*/  @!P2 LEA.HI.X.SX32 R14, R14, R3, 0x1, P3 ;  /* 0x000000030e0ea211 */ /* 0x000fe200018f0eff */
[----:B0-----:R-:W0:Y:S02]  /*aec0*/  @!P2 LDC.64 R12, c[0x0][0x3b8] ;  /* 0x0000ee00ff0cab82 */ /* 0x001e240000000a00 */
[----:B0-----:R-:W-:-:S04]  /*aed0*/  @!P2 LEA R12, P3, R15, R12, 0x2 ;  /* 0x0000000c0f0ca211 */ /* 0x001fc800078610ff */
[----:B------:R-:W-:Y:S01]  /*aee0*/  @!P2 LEA.HI.X R13, R15, R13, R14, 0x2, P3 ;  /* 0x0000000d0f0da211 */ /* 0x000fe200018f140e */
[----:B--2---:R-:W-:Y:S01]  /*aef0*/  FADD.FTZ R128, R247, R128 ;  /* 0x00000080f7807221 */ /* 0x004fe20000010000 */
[----:B---3--:R-:W-:-:S05]  /*af00*/  FADD.FTZ R129, R246, R129 ;  /* 0x00000081f6817221 */ /* 0x008fca0000010000 */
[----:B------:R1:W-:Y:S02]  /*af10*/  @!P2 STG.E.64 desc[UR36][R12.64], R128 ;  /* 0x000000800c00a986 */ /* 0x0003e4000c101b24 */
.L_x_3090:
[----:B------:R-:W-:Y:S05]  /*af20*/  BSYNC.RECONVERGENT B2 ;  /* 0x0000000000027941 */ /* 0x000fea0003800200 */
.L_x_3089:
[----:B------:R-:W-:Y:S04]  /*af30*/  BSSY.RECONVERGENT B2, `(.L_x_3091) ;  /* 0x000001b000027945 */ /* 0x000fe80003800200 */
[----:B------:R-:W-:Y:S05]  /*af40*/  @P1 BRA `(.L_x_3092) ;  /* 0x0000000000641947 */ /* 0x000fea0003800000 */
[----:B------:R-:W-:Y:S01]  /*af50*/  IMAD R14, R0, 0x8, R5 ;  /* 0x00000008000e7824 */ /* 0x000fe200078e0205 */
[----:B------:R-:W2:Y:S04]  /*af60*/  LDL R247, [R1+0x48] ;  /* 0x0000480001f77983 */ /* 0x000ea80000100800 */
[----:B------:R-:W-:Y:S01]  /*af70*/  ISETP.GE.AND P2, PT, R14, R10, PT ;  /* 0x0000000a0e00720c */ /* 0x000fe20003f46270 */
[----:B------:R-:W3:-:S12]  /*af80*/  LDL R246, [R1+0x4c] ;  /* 0x00004c0001f67983 */ /* 0x000ed80000100800 */
        /* <DEDUP_REMOVED lines=14> */
[----:B------:R-:W-:-:S04]  /*b070*/  @!P2 IADD3 R15, P3, PT, R2, R14, RZ ;  /* 0x0000000e020fa210 */ /* 0x000fc80007f7e0ff */
[----:B------:R-:W-:Y:S02]  /*b080*/  @!P2 LEA.HI.X.SX32 R14, R14, R3, 0x1, P3 ;  /* 0x000000030e0ea211 */ /* 0x000fe400018f0eff */
[----:B0-----:R-:W-:-:S04]  /*b090*/  @!P2 LEA R12, P3, R15, R12, 0x2 ;  /* 0x0000000c0f0ca211 */ /* 0x001fc800078610ff */
[----:B------:R-:W-:Y:S01]  /*b0a0*/  @!P2 LEA.HI.X R13, R15, R13, R14, 0x2, P3 ;  /* 0x0000000d0f0da211 */ /* 0x000fe200018f140e */
[----:B--2---:R-:W-:Y:S01]  /*b0b0*/  FADD.FTZ R16, R247, R16 ;  /* 0x00000010f7107221 */ /* 0x004fe20000010000 */
[----:B---3--:R-:W-:-:S05]  /*b0c0*/  FADD.FTZ R17, R246, R17 ;  /* 0x00000011f6117221 */ /* 0x008fca0000010000 */
[----:B------:R2:W-:Y:S02]  /*b0d0*/  @!P2 STG.E.64 desc[UR36][R12.64], R16 ;  /* 0x000000100c00a986 */ /* 0x0005e4000c101b24 */
.L_x_3092:
[----:B------:R-:W-:Y:S05]  /*b0e0*/  BSYNC.RECONVERGENT B2 ;  /* 0x0000000000027941 */ /* 0x000fea0003800200 */
.L_x_3091:
[----:B------:R-:W-:Y:S04]  /*b0f0*/  BSSY.RECONVERGENT B2, `(.L_x_3093) ;  /* 0x000001c000027945 */ /* 0x000fe80003800200 */
[----:B------:R-:W-:Y:S05]  /*b100*/  @P1 BRA `(.L_x_3094) ;  /* 0x0000000000681947 */ /* 0x000fea0003800000 */
[----:B------:R-:W-:Y:S01]  /*b110*/  IMAD R14, R0, 0x2, R11 ;  /* 0x00000002000e7824 */ /* 0x000fe200078e020b */
[----:B------:R-:W3:Y:S03]  /*b120*/  LDL R247, [R1+0x40] ;  /* 0x0000400001f77983 */ /* 0x000ee60000100800 */
[----:B------:R-:W-:Y:S01]  /*b130*/  IMAD.SHL.U32 R14, R14, 0x4, RZ ;  /* 0x000000040e0e7824 */ /* 0x000fe200078e00ff */
[----:B------:R-:W5:Y:S04]  /*b140*/  LDL R246, [R1+0x44] ;  /* 0x0000440001f67983 */ /* 0x000f680000100800 */
[----:B------:R-:W-:-:S13]  /*b150*/  ISETP.GE.AND P2, PT, R14, R10, PT ;  /* 0x0000000a0e00720c */ /* 0x000fda0003f46270 */
        /* <DEDUP_REMOVED lines=14> */
[----:B------:R-:W-:-:S04]  /*b240*/  @!P2 IADD3 R15, P3, PT, R2, R14, RZ ;  /* 0x0000000e020fa210 */ /* 0x000fc80007f7e0ff */
[----:B------:R-:W-:Y:S02]  /*b250*/  @!P2 LEA.HI.X.SX32 R14, R14, R3, 0x1, P3 ;  /* 0x000000030e0ea211 */ /* 0x000fe400018f0eff */
[----:B0-----:R-:W-:-:S04]  /*b260*/  @!P2 LEA R12, P3, R15, R12, 0x2 ;  /* 0x0000000c0f0ca211 */ /* 0x001fc800078610ff */
[----:B------:R-:W-:Y:S01]  /*b270*/  @!P2 LEA.HI.X R13, R15, R13, R14, 0x2, P3 ;  /* 0x0000000d0f0da211 */ /* 0x000fe200018f140e */
[----:B---3--:R-:W-:Y:S01]  /*b280*/  FADD.FTZ R120, R247, R120 ;  /* 0x00000078f7787221 */ /* 0x008fe20000010000 */
[----:B-----5:R-:W-:-:S05]  /*b290*/  FADD.FTZ R121, R246, R121 ;  /* 0x00000079f6797221 */ /* 0x020fca0000010000 */
[----:B------:R3:W-:Y:S02]  /*b2a0*/  @!P2 STG.E.64 desc[UR36][R12.64], R120 ;  /* 0x000000780c00a986 */ /* 0x0007e4000c101b24 */
.L_x_3094:
[----:B------:R-:W-:Y:S05]  /*b2b0*/  BSYNC.RECONVERGENT B2 ;  /* 0x0000000000027941 */ /* 0x000fea0003800200 */
.L_x_3093:
        /* <DEDUP_REMOVED lines=8> */
[----:B0123--:R-:W-:Y:S01]  /*b340*/  @!P2 SHF.R.S32.HI R12, RZ, 0x1f, R14 ;  /* 0x0000001fff0ca819 */ /* 0x00ffe2000001140e */
[----:B------:R-:W-:-:S05]  /*b350*/  @!P2 IMAD.SHL.U32 R8, R8, 0x2, RZ ;  /* 0x000000020808a824 */ /* 0x000fca00078e00ff */
[----:B------:R-:W-:-:S05]  /*b360*/  @!P2 LOP3.LUT R8, R8, 0x2, RZ, 0xc0, !PT ;  /* 0x000000020808a812 */ /* 0x000fca00078ec0ff */
[----:B------:R-:W-:-:S05]  /*b370*/  @!P2 IMAD R9, R0, UR6, R8 ;  /* 0x000000060009ac24 */ /* 0x000fca000f8e0208 */
        /* <DEDUP_REMOVED lines=9> */
[----:B------:R-:W-:-:S04]  /*b410*/  @!P2 IADD3 R15, P3, PT, R2, R14, RZ ;  /* 0x0000000e020fa210 */ /* 0x000fc80007f7e0ff */
[----:B------:R-:W-:Y:S02]  /*b420*/  @!P2 LEA.HI.X.SX32 R14, R14, R3, 0x1, P3 ;  /* 0x000000030e0ea211 */ /* 0x000fe400018f0eff */
[----:B0-----:R-:W-:-:S04]  /*b430*/  @!P2 LEA R12, P3, R15, R12, 0x2 ;  /* 0x0000000c0f0ca211 */ /* 0x001fc800078610ff */
[----:B------:R-:W-:Y:S01]  /*b440*/  @!P2 LEA.HI.X R13, R15, R13, R14, 0x2, P3 ;  /* 0x0000000d0f0da211 */ /* 0x000fe200018f140e */
[----:B-----5:R-:W-:Y:S01]  /*b450*/  FADD.FTZ R8, R247, R8 ;  /* 0x00000008f7087221 */ /* 0x020fe20000010000 */
[----:B----4-:R-:W-:-:S05]  /*b460*/  FADD.FTZ R9, R246, R9 ;  /* 0x00000009f6097221 */ /* 0x010fca0000010000 */
[----:B------:R0:W-:Y:S02]  /*b470*/  @!P2 STG.E.64 desc[UR36][R12.64], R8 ;  /* 0x000000080c00a986 */ /* 0x0001e4000c101b24 */
.L_x_3096:
[----:B------:R-:W-:Y:S05]  /*b480*/  BSYNC.RECONVERGENT B2 ;  /* 0x0000000000027941 */ /* 0x000fea0003800200 */
.L_x_3095:
[----:B------:R-:W-:Y:S04]  /*b490*/  BSSY.RECONVERGENT B2, `(.L_x_3097) ;  /* 0x000001a000027945 */ /* 0x000fe80003800200 */
[----:B------:R-:W-:Y:S05]  /*b4a0*/  @P1 BRA `(.L_x_3098) ;  /* 0x0000000000601947 */ /* 0x000fea0003800000 */
[----:B------:R-:W-:Y:S01]  /*b4b0*/  IMAD.SHL.U32 R14, R11, 0x4, RZ ;  /* 0x000000040b0e7824 */ /* 0x000fe200078e00ff */
[----:B------:R-:W5:Y:S04]  /*b4c0*/  LDL R247, [R1+0x30] ;  /* 0x0000300001f77983 */ /* 0x000f680000100800 */
[----:B------:R-:W-:Y:S01]  /*b4d0*/  ISETP.GE.AND P2, PT, R14, R10, PT ;  /* 0x0000000a0e00720c */ /* 0x000fe20003f46270 */
[----:B------:R-:W4:-:S12]  /*b4e0*/  LDL R246, [R1+0x34] ;  /* 0x0000340001f67983 */ /* 0x000f180000100800 */
        /* <DEDUP_REMOVED lines=12> */
[----:B------:R-:W-:-:S04]  /*b5b0*/  @!P2 IADD3 R15, P3, PT, R2, R14, RZ ;  /* 0x0000000e020fa210 */ /* 0x000fc80007f7e0ff */
[----:B------:R-:W-:Y:S01]  /*b5c0*/  @!P2 LEA.HI.X.SX32 R14, R14, R3, 0x1, P3 ;  /* 0x000000030e0ea211 */ /* 0x000fe200018f0eff */
[----:B0-----:R-:W0:Y:S02]  /*b5d0*/  @!P2 LDC.64 R12, c[0x0][0x3b8] ;  /* 0x0000ee00ff0cab82 */ /* 0x001e240000000a00 */
[----:B0-----:R-:W-:-:S04]  /*b5e0*/  @!P2 LEA R12, P3, R15, R12, 0x2 ;  /* 0x0000000c0f0ca211 */ /* 0x001fc800078610ff */
[----:B------:R-:W-:Y:S01]  /*b5f0*/  @!P2 LEA.HI.X R13, R15, R13, R14, 0x2, P3 ;  /* 0x0000000d0f0da211 */ /* 0x000fe200018f140e */
[----:B-----5:R-:W-:Y:S01]  /*b600*/  FADD.FTZ R122, R247, R122 ;  /* 0x0000007af77a7221 */ /* 0x020fe20000010000 */
[----:B----4-:R-:W-:-:S05]  /*b610*/  FADD.FTZ R123, R246, R123 ;  /* 0x0000007bf67b7221 */ /* 0x010fca0000010000 */
[----:B------:R0:W-:Y:S02]  /*b620*/  @!P2 STG.E.64 desc[UR36][R12.64], R122 ;  /* 0x0000007a0c00a986 */ /* 0x0001e4000c101b24 */
.L_x_3098:
[----:B------:R-:W-:Y:S05]  /*b630*/  BSYNC.RECONVERGENT B2 ;  /* 0x0000000000027941 */ /* 0x000fea0003800200 */
.L_x_3097:
[----:B------:R-:W-:Y:S01]  /*b640*/  BSSY.RECONVERGENT B2, `(.L_x_3099) ;  /* 0x000001b000027945 */ /* 0x000fe20003800200 */
[----:B------:R-:W-:-:S03]  /*b650*/  IMAD.IADD R11, R11, 0x1, R0 ;  /* 0x000000010b0b7824 */ /* 0x000fc600078e0200 */
        /* <DEDUP_REMOVED lines=25> */
.L_x_3100:
[----:B------:R-:W-:Y:S05]  /*b7f0*/  BSYNC.RECONVERGENT B2 ;  /* 0x0000000000027941 */ /* 0x000fea0003800200 */
.L_x_3099:
        /* <DEDUP_REMOVED lines=27> */
.L_x_3102:
[----:B------:R-:W-:Y:S05]  /*b9b0*/  BSYNC.RECONVERGENT B2 ;  /* 0x0000000000027941 */ /* 0x000fea0003800200 */
.L_x_3101:
[----:B------:R-:W-:Y:S01]  /*b9c0*/  BSSY.RECONVERGENT B2, `(.L_x_3103) ;  /* 0x000001c000027945 */ /* 0x000fe20003800200 */
[----:B------:R-:W-:-:S03]  /*b9d0*/  IMAD R11, R0, 0x2, R11 ;  /* 0x00000002000b7824 */ /* 0x000fc600078e020b */
[----:B------:R-:W-:Y:S05]  /*b9e0*/  @P1 BRA `(.L_x_3104) ;  /* 0x0000000000641947 */ /* 0x000fea0003800000 */
[----:B------:R-:W-:Y:S01]  /*b9f0*/  IMAD R14, R0, 0x20, R5 ;  /* 0x00000020000e7824 */ /* 0x000fe200078e0205 */
        /* <DEDUP_REMOVED lines=24> */
.L_x_3104:
[----:B------:R-:W-:Y:S05]  /*bb80*/  BSYNC.RECONVERGENT B2 ;  /* 0x0000000000027941 */ /* 0x000fea0003800200 */
.L_x_3103:
        /* <DEDUP_REMOVED lines=26> */
.L_x_3106:
[----:B------:R-:W-:Y:S05]  /*bd30*/  BSYNC.RECONVERGENT B2 ;  /* 0x0000000000027941 */ /* 0x000fea0003800200 */
.L_x_3105:
        /* <DEDUP_REMOVED lines=27> */
.L_x_3108:
[----:B------:R-:W-:Y:S05]  /*bef0*/  BSYNC.RECONVERGENT B2 ;  /* 0x0000000000027941 */ /* 0x000fea0003800200 */
.L_x_3107:
[----:B------:R-:W-:Y:S01]  /*bf00*/  BSSY.RECONVERGENT B2, `(.L_x_3109) ;  /* 0x000001b000027945 */ /* 0x000fe20003800200 */
[----:B------:R-:W-:-:S03]  /*bf10*/  IMAD.IADD R11, R11, 0x1, R0 ;  /* 0x000000010b0b7824 */ /* 0x000fc600078e0200 */
[----:B------:R-:W-:Y:S05]  /*bf20*/  @P1 BRA `(.L_x_3110) ;  /* 0x0000000000601947 */ /* 0x000fea0003800000 */
[----:B------:R-:W-:Y:S01]  /*bf30*/  IMAD.SHL.U32 R14, R11, 0x4, RZ ;  /* 0x000000040b0e7824 */ /* 0x000fe200078e00ff */
[----:B------:R-:W5:Y:S04]  /*bf40*/  LDL R247, [R1] ;  /* 0x0000000001f77983 */ /* 0x000f680000100800 */
        /* <DEDUP_REMOVED lines=22> */
.L_x_3110:
[----:B------:R-:W-:Y:S05]  /*c0b0*/  BSYNC.RECONVERGENT B2 ;  /* 0x0000000000027941 */ /* 0x000fea0003800200 */
.L_x_3109:
[----:B------:R-:W-:Y:S01]  /*c0c0*/  BSSY.RECONVERGENT B2, `(.L_x_3111) ;  /* 0x0000019000027945 */ /* 0x000fe20003800200 */
[----:B------:R-:W-:-:S03]  /*c0d0*/  IMAD.IADD R11, R11, 0x1, R0 ;  /* 0x000000010b0b7824 */ /* 0x000fc600078e0200 */
[----:B------:R-:W-:Y:S05]  /*c0e0*/  @P1 BRA `(.L_x_3112) ;  /* 0x0000000000581947 */ /* 0x000fea0003800000 */
[----:B------:R-:W-:-:S05]  /*c0f0*/  IMAD.SHL.U32 R14, R11, 0x4, RZ ;  /* 0x000000040b0e7824 */ /* 0x000fca00078e00ff */
        /* <DEDUP_REMOVED lines=19> */
[----:B------:R-:W-:-:S05]  /*c230*/  FADD.FTZ R133, R245, R133 ;  /* 0x00000085f5857221 */ /* 0x000fca0000010000 */
[----:B------:R0:W-:Y:S02]  /*c240*/  @!P2 STG.E.64 desc[UR36][R12.64], R132 ;  /* 0x000000840c00a986 */ /* 0x0001e4000c101b24 */
.L_x_3112:
[----:B------:R-:W-:Y:S05]  /*c250*/  BSYNC.RECONVERGENT B2 ;  /* 0x0000000000027941 */ /* 0x000fea0003800200 */
.L_x_3111:
        /* <DEDUP_REMOVED lines=25> */
.L_x_3114:
[----:B------:R-:W-:Y:S05]  /*c3f0*/  BSYNC.RECONVERGENT B2 ;  /* 0x0000000000027941 */ /* 0x000fea0003800200 */
.L_x_3113:
        /* <DEDUP_REMOVED lines=25> */
.L_x_3116:
[----:B------:R-:W-:Y:S05]  /*c590*/  BSYNC.RECONVERGENT B2 ;  /* 0x0000000000027941 */ /* 0x000fea0003800200 */
.L_x_3115:
        /* <DEDUP_REMOVED lines=25> */
.L_x_3118:
[----:B------:R-:W-:Y:S05]  /*c730*/  BSYNC.RECONVERGENT B2 ;  /* 0x0000000000027941 */ /* 0x000fea0003800200 */
.L_x_3117:
[----:B------:R-:W-:Y:S04]  /*c740*/  BSSY.RECONVERGENT B2, `(.L_x_3119) ;  /* 0x0000019000027945 */ /* 0x000fe80003800200 */
[----:B------:R-:W-:Y:S05]  /*c750*/  @P1 BRA `(.L_x_3120) ;  /* 0x00000000005c1947 */ /* 0x000fea0003800000 */
[----:B------:R-:W-:-:S05]  /*c760*/  IMAD R14, R0, 0x40, R5 ;  /* 0x00000040000e7824 */ /* 0x000fca00078e0205 */
        /* <DEDUP_REMOVED lines=20> */
[----:B------:R-:W-:-:S05]  /*c8b0*/  FADD.FTZ R139, R25, R139 ;  /* 0x0000008b198b7221 */ /* 0x000fca0000010000 */
[----:B------:R0:W-:Y:S02]  /*c8c0*/  @!P2 STG.E.64 desc[UR36][R12.64], R138 ;  /* 0x0000008a0c00a986 */ /* 0x0001e4000c101b24 */
.L_x_3120:
[----:B------:R-:W-:Y:S05]  /*c8d0*/  BSYNC.RECONVERGENT B2 ;  /* 0x0000000000027941 */ /* 0x000fea0003800200 */
.L_x_3119:
[----:B------:R-:W-:Y:S01]  /*c8e0*/  BSSY.RECONVERGENT B2, `(.L_x_3121) ;  /* 0x000001a000027945 */ /* 0x000fe20003800200 */
[C---:B------:R-:W-:Y:S02]  /*c8f0*/  IMAD R14, R0.reuse, 0x80, R5 ;  /* 0x00000080000e7824 */ /* 0x040fe400078e0205 */
[----:B------:R-:W-:Y:S01]  /*c900*/  IMAD R11, R0, 0x2, R11 ;  /* 0x00000002000b7824 */ /* 0x000fe200078e020b */
[----:B------:R-:W-:Y:S06]  /*c910*/  @P1 BRA `(.L_x_3122) ;  /* 0x0000000000581947 */ /* 0x000fec0003800000 */
        /* <DEDUP_REMOVED lines=22> */
.L_x_3122:
[----:B------:R-:W-:Y:S05]  /*ca80*/  BSYNC.RECONVERGENT B2 ;  /* 0x0000000000027941 */ /* 0x000fea0003800200 */
.L_x_3121:
        /* <DEDUP_REMOVED lines=16> */
[----:B------:R0:W4:Y:S01]  /*cb90*/  @!P2 LDG.E.64 R144, desc[UR36][R12.64] ;  /* 0x000000240c90a981 */ /* 0x000122000c1e1b00 */
[----:B------:R-:W-:-:S04]  /*cba0*/  @!P2 IADD3 R15, P3, PT, R2, R5, RZ ;  /* 0x00000005020fa210 */ /* 0x000fc80007f7e0ff */
[----:B------:R-:W-:Y:S01]  /*cbb0*/  @!P2 LEA.HI.X.SX32 R5, R5, R3, 0x1, P3 ;  /* 0x000000030505a211 */ /* 0x000fe200018f0eff */
[----:B0-----:R-:W0:Y:S02]  /*cbc0*/  @!P2 LDC.64 R12, c[0x0][0x3b8] ;  /* 0x0000ee00ff0cab82 */ /* 0x001e240000000a00 */
[----:B0-----:R-:W-:-:S04]  /*cbd0*/  @!P2 LEA R12, P3, R15, R12, 0x2 ;  /* 0x0000000c0f0ca211 */ /* 0x001fc800078610ff */
[----:B------:R-:W-:Y:S01]  /*cbe0*/  @!P2 LEA.HI.X R13, R15, R13, R5, 0x2, P3 ;  /* 0x0000000d0f0da211 */ /* 0x000fe200018f1405 */
[----:B----4-:R-:W-:Y:S01]  /*cbf0*/  FADD.FTZ R144, R28, R144 ;  /* 0x000000901c907221 */ /* 0x010fe20000010000 */
[----:B------:R-:W-:-:S05]  /*cc00*/  FADD.FTZ R145, R29, R145 ;  /* 0x000000911d917221 */ /* 0x000fca0000010000 */
[----:B------:R0:W-:Y:S02]  /*cc10*/  @!P2 STG.E.64 desc[UR36][R12.64], R144 ;  /* 0x000000900c00a986 */ /* 0x0001e4000c101b24 */
.L_x_3124:
[----:B------:R-:W-:Y:S05]  /*cc20*/  BSYNC.RECONVERGENT B2 ;  /* 0x0000000000027941 */ /* 0x000fea0003800200 */
.L_x_3123:
        /* <DEDUP_REMOVED lines=25> */
.L_x_3126:
[----:B------:R-:W-:Y:S05]  /*cdc0*/  BSYNC.RECONVERGENT B2 ;  /* 0x0000000000027941 */ /* 0x000fea0003800200 */
.L_x_3125:
        /* <DEDUP_REMOVED lines=25> */
.L_x_3128:
[----:B------:R-:W-:Y:S05]  /*cf60*/  BSYNC.RECONVERGENT B2 ;  /* 0x0000000000027941 */ /* 0x000fea0003800200 */
.L_x_3127:
        /* <DEDUP_REMOVED lines=25> */
.L_x_3130:
[----:B------:R-:W-:Y:S05]  /*d100*/  BSYNC.RECONVERGENT B2 ;  /* 0x0000000000027941 */ /* 0x000fea0003800200 */
.L_x_3129:
        /* <DEDUP_REMOVED lines=25> */
.L_x_3132:
[----:B------:R-:W-:Y:S05]  /*d2a0*/  BSYNC.RECONVERGENT B2 ;  /* 0x0000000000027941 */ /* 0x000fea0003800200 */
.L_x_3131:
        /* <DEDUP_REMOVED lines=25> */
.L_x_3134:
[----:B------:R-:W-:Y:S05]  /*d440*/  BSYNC.RECONVERGENT B2 ;  /* 0x0000000000027941 */ /* 0x000fea0003800200 */
.L_x_3133:
        /* <DEDUP_REMOVED lines=25> */
.L_x_3136:
[----:B------:R-:W-:Y:S05]  /*d5e0*/  BSYNC.RECONVERGENT B2 ;  /* 0x0000000000027941 */ /* 0x000fea0003800200 */
.L_x_3135:
        /* <DEDUP_REMOVED lines=25> */
.L_x_3138:
[----:B------:R-:W-:Y:S05]  /*d780*/  BSYNC.RECONVERGENT B2 ;  /* 0x0000000000027941 */ /* 0x000fea0003800200 */
.L_x_3137:
        /* <DEDUP_REMOVED lines=25> */
.L_x_3140:
[----:B------:R-:W-:Y:S05]  /*d920*/  BSYNC.RECONVERGENT B2 ;  /* 0x0000000000027941 */ /* 0x000fea0003800200 */
.L_x_3139:
        /* <DEDUP_REMOVED lines=25> */
.L_x_3142:
[----:B------:R-:W-:Y:S05]  /*dac0*/  BSYNC.RECONVERGENT B2 ;  /* 0x0000000000027941 */ /* 0x000fea0003800200 */
.L_x_3141:
        /* <DEDUP_REMOVED lines=25> */
.L_x_3144:
[----:B------:R-:W-:Y:S05]  /*dc60*/  BSYNC.RECONVERGENT B2 ;  /* 0x0000000000027941 */ /* 0x000fea0003800200 */
.L_x_3143:
        /* <DEDUP_REMOVED lines=25> */
.L_x_3146:
[----:B------:R-:W-:Y:S05]  /*de00*/  BSYNC.RECONVERGENT B2 ;  /* 0x0000000000027941 */ /* 0x000fea0003800200 */
.L_x_3145:
        /* <DEDUP_REMOVED lines=25> */
.L_x_3148:
[----:B------:R-:W-:Y:S05]  /*dfa0*/  BSYNC.RECONVERGENT B2 ;  /* 0x0000000000027941 */ /* 0x000fea0003800200 */
.L_x_3147:
        /* <DEDUP_REMOVED lines=25> */
.L_x_3150:
[----:B------:R-:W-:Y:S05]  /*e140*/  BSYNC.RECONVERGENT B2 ;  /* 0x0000000000027941 */ /* 0x000fea0003800200 */
.L_x_3149:
[----:B------:R-:W-:Y:S04]  /*e150*/  BSSY.RECONVERGENT B2, `(.L_x_3151) ;  /* 0x0000017000027945 */ /* 0x000fe80003800200 */
[----:B------:R-:W-:Y:S05]  /*e160*/  @P1 BRA `(.L_x_3152) ;  /* 0x0000000000541947 */ /* 0x000fea0003800000 */
[----:B------:R-:W-:Y:S02]  /*e170*/  ISETP.GE.AND P2, PT, R14, R10, PT ;  /* 0x0000000a0e00720c */ /* 0x000fe40003f46270 */
[----:B------:R-:W-:-:S11]  /*e180*/  CS2R R172, SRZ ;  /* 0x0000000000ac7805 */ /* 0x000fd6000001ff00 */
[----:B------:R-:W5:Y:S01]  /*e190*/  @!P2 S2R R11, SR_TID.X ;  /* 0x00000000000ba919 */ /* 0x000f620000002100 */
[----:B0123--:R-:W-:Y:S01]  /*e1a0*/  @!P2 SHF.R.S32.HI R12, RZ, 0x1f, R14 ;  /* 0x0000001fff0ca819 */ /* 0x00ffe2000001140e */
[----:B-----5:R-:W-:-:S05]  /*e1b0*/  @!P2 IMAD.SHL.U32 R11, R11, 0x2, RZ ;  /* 0x000000020b0ba824 */ /* 0x020fca00078e00ff */
[----:B------:R-:W-:-:S05]  /*e1c0*/  @!P2 LOP3.LUT R11, R11, 0x2, RZ, 0xc0, !PT ;  /* 0x000000020b0ba812 */ /* 0x000fca00078ec0ff */
[----:B------:R-:W-:-:S05]  /*e1d0*/  @!P2 IMAD R15, R0, UR6, R11 ;  /* 0x00000006000fac24 */ /* 0x000fca000f8e020b */
[----:B------:R-:W-:-:S04]  /*e1e0*/  @!P2 IADD3 R11, P3, PT, R15, R14, RZ ;  /* 0x0000000e0f0ba210 */ /* 0x000fc80007f7e0ff */
[----:B------:R-:W-:Y:S02]  /*e1f0*/  @!P2 LEA.HI.X.SX32 R15, R15, R12, 0x1, P3 ;  /* 0x0000000c0f0fa211 */ /* 0x000fe400018f0eff */
[----:B------:R-:W0:Y:S02]  /*e200*/  @!P2 LDC.64 R12, c[0x0][0x3b8] ;  /* 0x0000ee00ff0cab82 */ /* 0x000e240000000a00 */
[----:B0-----:R-:W-:-:S04]  /*e210*/  @!P2 LEA R12, P3, R11, R12, 0x2 ;  /* 0x0000000c0b0ca211 */ /* 0x001fc800078610ff */
[----:B------:R-:W-:-:S05]  /*e220*/  @!P2 LEA.HI.X R13, R11, R13, R15, 0x2, P3 ;  /* 0x0000000d0b0da211 */ /* 0x000fca00018f140f */
        /* <DEDUP_REMOVED lines=9> */
.L_x_3152:
[----:B------:R-:W-:Y:S05]  /*e2c0*/  BSYNC.RECONVERGENT B2 ;  /* 0x0000000000027941 */ /* 0x000fea0003800200 */
.L_x_3151:
[----:B------:R-:W-:Y:S01]  /*e2d0*/  BSSY.RECONVERGENT B2, `(.L_x_3153) ;  /* 0x0000019000027945 */ /* 0x000fe20003800200 */
[----:B------:R-:W-:-:S03]  /*e2e0*/  IMAD R5, R0, 0x2, R5 ;  /* 0x0000000200057824 */ /* 0x000fc600078e0205 */
[----:B------:R-:W-:Y:S05]  /*e2f0*/  @P1 BRA `(.L_x_3154) ;  /* 0x0000000000581947 */ /* 0x000fea0003800000 */
[----:B------:R-:W-:Y:S01]  /*e300*/  IMAD.SHL.U32 R11, R5, 0x4, RZ ;  /* 0x00000004050b7824 */ /* 0x000fe200078e00ff */
[----:B------:R-:W-:-:S04]  /*e310*/  CS2R R188, SRZ ;  /* 0x0000000000bc7805 */ /* 0x000fc8000001ff00 */
        /* <DEDUP_REMOVED lines=20> */
.L_x_3154:
[----:B------:R-:W-:Y:S05]  /*e460*/  BSYNC.RECONVERGENT B2 ;  /* 0x0000000000027941 */ /* 0x000fea0003800200 */
.L_x_3153:
[----:B------:R-:W-:Y:S01]  /*e470*/  BSSY.RECONVERGENT B2, `(.L_x_3155) ;  /* 0x0000019000027945 */ /* 0x000fe20003800200 */
[----:B------:R-:W-:-:S03]  /*e480*/  IMAD.IADD R5, R5, 0x1, R0 ;  /* 0x0000000105057824 */ /* 0x000fc600078e0200 */
        /* <DEDUP_REMOVED lines=23> */
.L_x_3156:
[----:B------:R-:W-:Y:S05]  /*e600*/  BSYNC.RECONVERGENT B2 ;  /* 0x0000000000027941 */ /* 0x000fea0003800200 */
.L_x_3155:
        /* <DEDUP_REMOVED lines=25> */
.L_x_3158:
[----:B------:R-:W-:Y:S05]  /*e7a0*/  BSYNC.RECONVERGENT B2 ;  /* 0x0000000000027941 */ /* 0x000fea0003800200 */
.L_x_3157:
        /* <DEDUP_REMOVED lines=25> */
.L_x_3160:
[----:B------:R-:W-:Y:S05]  /*e940*/  BSYNC.RECONVERGENT B2 ;  /* 0x0000000000027941 */ /* 0x000fea0003800200 */
.L_x_3159:
        /* <DEDUP_REMOVED lines=25> */
.L_x_3162:
[----:B------:R-:W-:Y:S05]  /*eae0*/  BSYNC.RECONVERGENT B2 ;  /* 0x0000000000027941 */ /* 0x000fea0003800200 */
.L_x_3161:
        /* <DEDUP_REMOVED lines=25> */
.L_x_3164:
[----:B------:R-:W-:Y:S05]  /*ec80*/  BSYNC.RECONVERGENT B2 ;  /* 0x0000000000027941 */ /* 0x000fea0003800200 */
.L_x_3163:
        /* <DEDUP_REMOVED lines=25> */
.L_x_3166:
[----:B------:R-:W-:Y:S05]  /*ee20*/  BSYNC.RECONVERGENT B2 ;  /* 0x0000000000027941 */ /* 0x000fea0003800200 */
.L_x_3165:
        /* <DEDUP_REMOVED lines=25> */
.L_x_3168:
[----:B------:R-:W-:Y:S05]  /*efc0*/  BSYNC.RECONVERGENT B2 ;  /* 0x0000000000027941 */ /* 0x000fea0003800200 */
.L_x_3167:
        /* <DEDUP_REMOVED lines=25> */
.L_x_3170:
[----:B------:R-:W-:Y:S05]  /*f160*/  BSYNC.RECONVERGENT B2 ;  /* 0x0000000000027941 */ /* 0x000fea0003800200 */
.L_x_3169:
        /* <DEDUP_REMOVED lines=25> */
.L_x_3172:
[----:B------:R-:W-:Y:S05]  /*f300*/  BSYNC.RECONVERGENT B2 ;  /* 0x0000000000027941 */ /* 0x000fea0003800200 */
.L_x_3171:
        /* <DEDUP_REMOVED lines=25> */
.L_x_3174:
[----:B------:R-:W-:Y:S05]  /*f4a0*/  BSYNC.RECONVERGENT B2 ;  /* 0x0000000000027941 */ /* 0x000fea0003800200 */
.L_x_3173:
        /* <DEDUP_REMOVED lines=25> */
.L_x_3176:
[----:B------:R-:W-:Y:S05]  /*f640*/  BSYNC.RECONVERGENT B2 ;  /* 0x0000000000027941 */ /* 0x000fea0003800200 */
.L_x_3175:
        /* <DEDUP_REMOVED lines=25> */
.L_x_3178:
[----:B------:R-:W-:Y:S05]  /*f7e0*/  BSYNC.RECONVERGENT B2 ;  /* 0x0000000000027941 */ /* 0x000fea0003800200 */
.L_x_3177:
        /* <DEDUP_REMOVED lines=25> */
.L_x_3180:
[----:B------:R-:W-:Y:S05]  /*f980*/  BSYNC.RECONVERGENT B2 ;  /* 0x0000000000027941 */ /* 0x000fea0003800200 */
.L_x_3179:
        /* <DEDUP_REMOVED lines=25> */
.L_x_3182:
[----:B------:R-:W-:Y:S05]  /*fb20*/  BSYNC.RECONVERGENT B2 ;  /* 0x0000000000027941 */ /* 0x000fea0003800200 */
.L_x_3181:
        /* <DEDUP_REMOVED lines=25> */
.L_x_3184:
[----:B------:R-:W-:Y:S05]  /*fcc0*/  BSYNC.RECONVERGENT B2 ;  /* 0x0000000000027941 */ /* 0x000fea0003800200 */
.L_x_3183:
        /* <DEDUP_REMOVED lines=25> */
.L_x_3186:
[----:B------:R-:W-:Y:S05]  /*fe60*/  BSYNC.RECONVERGENT B2 ;  /* 0x0000000000027941 */ /* 0x000fea0003800200 */
.L_x_3185:
        /* <DEDUP_REMOVED lines=25> */
.L_x_3188:
[----:B------:R-:W-:Y:S05]  /*10000*/  BSYNC.RECONVERGENT B2 ;  /* 0x0000000000027941 */ /* 0x000fea0003800200 */
.L_x_3187:
        /* <DEDUP_REMOVED lines=25> */
.L_x_3190:
[----:B------:R-:W-:Y:S05]  /*101a0*/  BSYNC.RECONVERGENT B2 ;  /* 0x0000000000027941 */ /* 0x000fea0003800200 */
.L_x_3189:
        /* <DEDUP_REMOVED lines=25> */
.L_x_3192:
[----:B------:R-:W-:Y:S05]  /*10340*/  BSYNC.RECONVERGENT B2 ;  /* 0x0000000000027941 */ /* 0x000fea0003800200 */
.L_x_3191:
        /* <DEDUP_REMOVED lines=25> */
.L_x_3194:
[----:B------:R-:W-:Y:S05]  /*104e0*/  BSYNC.RECONVERGENT B2 ;  /* 0x0000000000027941 */ /* 0x000fea0003800200 */
.L_x_3193:
        /* <DEDUP_REMOVED lines=25> */
.L_x_3196:
[----:B------:R-:W-:Y:S05]  /*10680*/  BSYNC.RECONVERGENT B2 ;  /* 0x0000000000027941 */ /* 0x000fea0003800200 */
.L_x_3195:
        /* <DEDUP_REMOVED lines=25> */
.L_x_3198:
[----:B------:R-:W-:Y:S05]  /*10820*/  BSYNC.RECONVERGENT B2 ;  /* 0x0000000000027941 */ /* 0x000fea0003800200 */
.L_x_3197:
        /* <DEDUP_REMOVED lines=25> */
.L_x_3200:
[----:B------:R-:W-:Y:S05]  /*109c0*/  BSYNC.RECONVERGENT B2 ;  /* 0x0000000000027941 */ /* 0x000fea0003800200 */
.L_x_3199:
        /* <DEDUP_REMOVED lines=25> */
.L_x_3202:
[----:B------:R-:W-:Y:S05]  /*10b60*/  BSYNC.RECONVERGENT B2 ;  /* 0x0000000000027941 */ /* 0x000fea0003800200 */
.L_x_3201:
        /* <DEDUP_REMOVED lines=25> */
.L_x_3204:
[----:B------:R-:W-:Y:S05]  /*10d00*/  BSYNC.RECONVERGENT B2 ;  /* 0x0000000000027941 */ /* 0x000fea0003800200 */
.L_x_3203:
        /* <DEDUP_REMOVED lines=25> */
.L_x_3206:
[----:B------:R-:W-:Y:S05]  /*10ea0*/  BSYNC.RECONVERGENT B2 ;  /* 0x0000000000027941 */ /* 0x000fea0003800200 */
.L_x_3205:
        /* <DEDUP_REMOVED lines=25> */
.L_x_3208:
[----:B------:R-:W-:Y:S05]  /*11040*/  BSYNC.RECONVERGENT B2 ;  /* 0x0000000000027941 */ /* 0x000fea0003800200 */
.L_x_3207:
        /* <DEDUP_REMOVED lines=25> */
.L_x_3210:
[----:B------:R-:W-:Y:S05]  /*111e0*/  BSYNC.RECONVERGENT B2 ;  /* 0x0000000000027941 */ /* 0x000fea0003800200 */
.L_x_3209:
        /* <DEDUP_REMOVED lines=25> */
.L_x_3212:
[----:B------:R-:W-:Y:S05]  /*11380*/  BSYNC.RECONVERGENT B2 ;  /* 0x0000000000027941 */ /* 0x000fea0003800200 */
.L_x_3211:
[----:B------:R-:W-:Y:S05]  /*11390*/  @P1 BRA `(.L_x_3086) ;  /* 0x0000004400601947 */ /* 0x000fea0003800000 */
[----:B------:R-:W-:Y:S01]  /*113a0*/  IMAD.IADD R5, R5, 0x1, R0 ;  /* 0x0000000105057824 */ /* 0x000fe200078e0200 */
[----:B------:R-:W-:Y:S01]  /*113b0*/  BSSY.RECONVERGENT B2, `(.L_x_3213) ;  /* 0x000000f000027945 */ /* 0x000fe20003800200 */
[----:B------:R-:W-:Y:S02]  /*113c0*/  CS2R R234, SRZ ;  /* 0x0000000000ea7805 */ /* 0x000fe4000001ff00 */
[----:B------:R-:W-:-:S05]  /*113d0*/  IMAD.SHL.U32 R5, R5, 0x4, RZ ;  /* 0x0000000405057824 */ /* 0x000fca00078e00ff */
[----:B------:R-:W-:-:S13]  /*113e0*/  ISETP.GE.AND P2, PT, R5, R10, PT ;  /* 0x0000000a0500720c */ /* 0x000fda0003f46270 */
[----:B------:R-:W-:Y:S05]  /*113f0*/  @P2 BRA `(.L_x_3214) ;  /* 0x0000000000282947 */ /* 0x000fea0003800000 */
[----:B------:R-:W4:Y:S01]  /*11400*/  S2R R11, SR_TID.X ;  /* 0x00000000000b7919 */ /* 0x000f220000002100 */
[----:B0123--:R-:W-:Y:S01]  /*11410*/  SHF.R.S32.HI R12, RZ, 0x1f, R5 ;  /* 0x0000001fff0c7819 */ /* 0x00ffe20000011405 */
[----:B----4-:R-:W-:-:S05]  /*11420*/  IMAD.SHL.U32 R11, R11, 0x2, RZ ;  /* 0x000000020b0b7824 */ /* 0x010fca00078e00ff */
[----:B------:R-:W-:-:S05]  /*11430*/  LOP3.LUT R11, R11, 0x2, RZ, 0xc0, !PT ;  /* 0x000000020b0b7812 */ /* 0x000fca00078ec0ff */
[----:B------:R-:W-:-:S05]  /*11440*/  IMAD R11, R0, UR6, R11 ;  /* 0x00000006000b7c24 */ /* 0x000fca000f8e020b */
[----:B------:R-:W-:-:S04]  /*11450*/  IADD3 R10, P3, PT, R11, R5, RZ ;  /* 0x000000050b0a7210 */ /* 0x000fc80007f7e0ff */
[----:B------:R-:W-:Y:S02]  /*11460*/  LEA.HI.X.SX32 R11, R11, R12, 0x1, P3 ;  /* 0x0000000c0b0b7211 */ /* 0x000fe400018f0eff */
[----:B------:R-:W-:-:S04]  /*11470*/  LEA R234, P3, R10, UR18, 0x2 ;  /* 0x000000120aea7c11 */ /* 0x000fc8000f8610ff */
[----:B------:R-:W-:-:S06]  /*11480*/  LEA.HI.X R235, R10, UR19, R11, 0x2, P3 ;  /* 0x000000130aeb7c11 */ /* 0x000fcc00098f140b */
[----:B------:R-:W5:Y:S03]  /*11490*/  LDG.E.64 R234, desc[UR36][R234.64] ;  /* 0x00000024eaea7981 */ /* 0x000f66000c1e1b00 */
.L_x_3214:
[----:B------:R-:W-:Y:S05]  /*114a0*/  BSYNC.RECONVERGENT B2 ;  /* 0x0000000000027941 */ /* 0x000fea0003800200 */
.L_x_3213:
[----:B-----5:R-:W-:Y:S01]  /*114b0*/  FADD.FTZ R234, R118, R234 ;  /* 0x000000ea76ea7221 */ /* 0x020fe20000010000 */
[----:B------:R-:W-:Y:S01]  /*114c0*/  FADD.FTZ R235, R119, R235 ;  /* 0x000000eb77eb7221 */ /* 0x000fe20000010000 */
[----:B------:R-:W-:Y:S06]  /*114d0*/  @P2 BRA `(.L_x_3086) ;  /* 0x0000004400102947 */ /* 0x000fec0003800000 */
[----:B------:R-:W-:-:S04]  /*114e0*/  IADD3 R11, P2, PT, R2, R5, RZ ;  /* 0x00000005020b7210 */ /* 0x000fc80007f5e0ff */
[----:B------:R-:W-:Y:S02]  /*114f0*/  LEA.HI.X.SX32 R5, R5, R3, 0x1, P2 ;  /* 0x0000000305057211 */ /* 0x000fe400010f0eff */
[----:B------:R-:W-:-:S04]  /*11500*/  LEA R10, P2, R11, UR18, 0x2 ;  /* 0x000000120b0a7c11 */ /* 0x000fc8000f8410ff */
[----:B------:R-:W-:-:S05]  /*11510*/  LEA.HI.X R11, R11, UR19, R5, 0x2, P2 ;  /* 0x000000130b0b7c11 */ /* 0x000fca00090f1405 */
[----:B------:R0:W-:Y:S01]  /*11520*/  STG.E.64 desc[UR36][R10.64], R234 ;  /* 0x000000ea0a007986 */ /* 0x0001e2000c101b24 */
[----:B------:R-:W-:Y:S05]  /*11530*/  BRA `(.L_x_3086) ;  /* 0x0000004000f87947 */ /* 0x000fea0003800000 */
.L_x_2958:
[----:B------:R-:W-:Y:S02]  /*11540*/  IMAD.SHL.U32 R11, R10, 0x4, RZ ;  /* 0x000000040a0b7824 */ /* 0x000fe400078e00ff */
[C---:B------:R-:W-:Y:S02]  /*11550*/  IMAD R5, R0.reuse, 0xa0, RZ ;  /* 0x000000a000057824 */ /* 0x040fe400078e02ff */
[C-C-:B------:R-:W-:Y:S02]  /*11560*/  IMAD R12, R0.reuse, 0x8, R11.reuse ;  /* 0x00000008000c7824 */ /* 0x140fe400078e020b */
[----:B------:R-:W-:-:S03]  /*11570*/  IMAD R247, R0, 0x10, R11 ;  /* 0x0000001000f77824 */ /* 0x000fc600078e020b */
[-C--:B------:R-:W-:Y:S02]  /*11580*/  ISETP.GE.AND P1, PT, R12, R5.reuse, PT ;  /* 0x000000050c00720c */ /* 0x080fe40003f26270 */
[----:B------:R-:W-:Y:S02]  /*11590*/  ISETP.GE.AND P2, PT, R247, R5, PT ;  /* 0x00000005f700720c */ /* 0x000fe40003f46270 */
[C---:B------:R-:W-:Y:S02]  /*115a0*/  ISETP.GE.OR P1, PT, R4.reuse, UR43, P1 ;  /* 0x0000002b04007c0c */ /* 0x040fe40008f26670 */
[----:B------:R-:W-:-:S11]  /*115b0*/  ISETP.GE.OR P2, PT, R4, UR43, P2 ;  /* 0x0000002b04007c0c */ /* 0x000fd60009746670 */
[----:B------:R-:W0:Y:S01]  /*115c0*/  @!P1 S2R R13, SR_TID.X ;  /* 0x00000000000d9919 */ /* 0x000e220000002100 */
[----:B------:R-:W1:Y:S01]  /*115d0*/  @!P1 LDC.64 R14, c[0x0][0x3b8] ;  /* 0x0000ee00ff0e9b82 */ /* 0x000e620000000a00 */
[----:B------:R-:W-:Y:S01]  /*115e0*/  @!P1 SHF.R.S32.HI R246, RZ, 0x1f, R12 ;  /* 0x0000001ffff69819 */ /* 0x000fe2000001140c */
[----:B------:R-:W2:Y:S01]  /*115f0*/  @!P2 S2R R248, SR_TID.X ;  /* 0x0000000000f8a919 */ /* 0x000ea20000002100 */
[----:B------:R-:W-:Y:S01]  /*11600*/  @!P2 SHF.R.S32.HI R251, RZ, 0x1f, R247 ;  /* 0x0000001ffffba819 */ /* 0x000fe200000114f7 */
[----:B0-----:R-:W-:Y:S02]  /*11610*/  @!P1 IMAD.SHL.U32 R13, R13, 0x2, RZ ;  /* 0x000000020d0d9824 */ /* 0x001fe400078e00ff */
[----:B--2---:R-:W-:-:S03]  /*11620*/  @!P2 IMAD.SHL.U32 R248, R248, 0x2, RZ ;  /* 0x00000002f8f8a824 */ /* 0x004fc600078e00ff */
[----:B------:R-:W-:Y:S02]  /*11630*/  @!P1 LOP3.LUT R13, R13, 0x2, RZ, 0xc0, !PT ;  /* 0x000000020d0d9812 */ /* 0x000fe400078ec0ff */
[----:B------:R-:W-:-:S03]  /*11640*/  @!P2 LOP3.LUT R248, R248, 0x2, RZ, 0xc0, !PT ;  /* 0x00000002f8f8a812 */ /* 0x000fc600078ec0ff */
[C---:B------:R-:W-:Y:S02]  /*11650*/  @!P1 IMAD R13, R0.reuse, UR6, R13 ;  /* 0x00000006000d9c24 */ /* 0x040fe4000f8e020d */
[----:B------:R-:W-:-:S03]  /*11660*/  @!P2 IMAD R250, R0, UR6, R248 ;  /* 0x0000000600faac24 */ /* 0x000fc6000f8e02f8 */
[----:B------:R-:W-:-:S04]  /*11670*/  @!P1 IADD3 R12, P3, PT, R13, R12, RZ ;  /* 0x0000000c0d0c9210 */ /* 0x000fc80007f7e0ff */
[----:B------:R-:W-:Y:S01]  /*11680*/  @!P1 LEA.HI.X.SX32 R13, R13, R246, 0x1, P3 ;  /* 0x000000f60d0d9211 */ /* 0x000fe200018f0eff */
[----:B------:R-:W-:Y:S01]  /*11690*/  IMAD R246, R0, 0x20, R11 ;  /* 0x0000002000f67824 */ /* 0x000fe200078e020b */
[----:B-1----:R-:W-:Y:S02]  /*116a0*/  @!P1 LEA R14, P3, R12, R14, 0x2 ;  /* 0x0000000e0c0e9211 */ /* 0x002fe400078610ff */
[----:B------:R-:W-:Y:S02]  /*116b0*/  @!P2 IADD3 R247, P5, PT, R250, R247, RZ ;  /* 0x000000f7faf7a210 */ /* 0x000fe40007fbe0ff */
[----:B------:R-:W-:Y:S02]  /*116c0*/  @!P1 LEA.HI.X R15, R12, R15, R13, 0x2, P3 ;  /* 0x0000000f0c0f9211 */ /* 0x000fe400018f140d */
[----:B------:R-:W-:Y:S01]  /*116d0*/  ISETP.GE.AND P3, PT, R246, R5, PT ;  /* 0x00000005f600720c */ /* 0x000fe20003f66270 */
[----:B------:R-:W0:Y:S01]  /*116e0*/  @!P2 LDC.64 R12, c[0x0][0x3b8] ;  /* 0x0000ee00ff0cab82 */ /* 0x000e220000000a00 */
[----:B------:R-:W-:-:S02]  /*116f0*/  @!P2 LEA.HI.X.SX32 R251, R250, R251, 0x1, P5 ;  /* 0x000000fbfafba211 */ /* 0x000fc400028f0eff */
[----:B------:R-:W-:-:S13]  /*11700*/  ISETP.GE.OR P3, PT, R4, UR43, P3 ;  /* 0x0000002b04007c0c */ /* 0x000fda0009f66670 */
[----:B------:R-:W1:Y:S01]  /*11710*/  @!P3 S2R R248, SR_TID.X ;  /* 0x0000000000f8b919 */ /* 0x000e620000002100 */
[----:B0-----:R-:W-:-:S04]  /*11720*/  @!P2 LEA R12, P5, R247, R12, 0x2 ;  /* 0x0000000cf70ca211 */ /* 0x001fc800078a10ff */
[----:B------:R-:W-:Y:S02]  /*11730*/  @!P2 LEA.HI.X R13, R247, R13, R251, 0x2, P5 ;  /* 0x0000000df70da211 */ /* 0x000fe400028f14fb */
[----:B------:R-:W-:Y:S01]  /*11740*/  ISETP.GE.AND P5, PT, R4, UR43, PT ;  /* 0x0000002b04007c0c */ /* 0x000fe2000bfa6270 */
[----:B------:R-:W-:-:S03]  /*11750*/  IMAD R247, R0, 0x40, R11 ;  /* 0x0000004000f77824 */ /* 0x000fc600078e020b */
[----:B------:R-:W-:Y:S02]  /*11760*/  FSEL R17, R17, RZ, P5 ;  /* 0x000000ff11117208 */ /* 0x000fe40002800000 */
[----:B------:R-:W-:-:S06]  /*11770*/  FSEL R16, R16, RZ, P5 ;  /* 0x000000ff10107208 */ /* 0x000fcc0002800000 */
[----:B------:R0:W5:Y:S01]  /*11780*/  @!P1 LDG.E.64 R16, desc[UR36][R14.64] ;  /* 0x000000240e109981 */ /* 0x000162000c1e1b00 */
[----:B------:R-:W-:Y:S02]  /*11790*/  ISETP.GE.AND P1, PT, R247, R5, PT ;  /* 0x00000005f700720c */ /* 0x000fe40003f26270 */
[----:B------:R-:W-:Y:S02]  /*117a0*/  FSEL R9, R9, RZ, P5 ;  /* 0x000000ff09097208 */ /* 0x000fe40002800000 */
[----:B------:R-:W-:Y:S01]  /*117b0*/  ISETP.GE.OR P1, PT, R4, UR43, P1 ;  /* 0x0000002b04007c0c */ /* 0x000fe20008f26670 */
[----:B-1----:R-:W-:Y:S01]  /*117c0*/  @!P3 IMAD.SHL.U32 R248, R248, 0x2, RZ ;  /* 0x00000002f8f8b824 */ /* 0x002fe200078e00ff */
[----:B------:R-:W-:Y:S02]  /*117d0*/  FSEL R8, R8, RZ, P5 ;  /* 0x000000ff08087208 */ /* 0x000fe40002800000 */
[----:B------:R-:W-:Y:S01]  /*117e0*/  @!P3 SHF.R.S32.HI R251, RZ, 0x1f, R246 ;  /* 0x0000001ffffbb819 */ /* 0x000fe200000114f6 */
[----:B0-----:R-:W0:Y:S01]  /*117f0*/  @!P3 LDC.64 R14, c[0x0][0x3b8] ;  /* 0x0000ee00ff0ebb82 */ /* 0x001e220000000a00 */
[----:B------:R-:W-:-:S02]  /*11800*/  @!P3 LOP3.LUT R248, R248, 0x2, RZ, 0xc0, !PT ;  /* 0x00000002f8f8b812 */ /* 0x000fc400078ec0ff */
[----:B------:R1:W5:Y:S01]  /*11810*/  @!P2 LDG.E.64 R8, desc[UR36][R12.64] ;  /* 0x000000240c08a981 */ /* 0x000362000c1e1b00 */
[----:B------:R-:W-:Y:S02]  /*11820*/  ISETP.GE.AND P2, PT, R11, R5, PT ;  /* 0x000000050b00720c */ /* 0x000fe40003f46270 */
[----:B------:R-:W-:Y:S02]  /*11830*/  @!P3 IMAD R250, R0, UR6, R248 ;  /* 0x0000000600fabc24 */ /* 0x000fe4000f8e02f8 */
[----:B------:R-:W-:Y:S01]  /*11840*/  ISETP.GE.OR P2, PT, R4, UR43, P2 ;  /* 0x0000002b04007c0c */ /* 0x000fe20009746670 */
[----:B------:R-:W2:Y:S02]  /*11850*/  @!P1 S2R R248, SR_TID.X ;  /* 0x0000000000f89919 */ /* 0x000ea40000002100 */
[C---:B------:R-:W-:Y:S01]  /*11860*/  @!P3 IADD3 R246, P6, PT, R250.reuse, R246, RZ ;  /* 0x000000f6faf6b210 */ /* 0x040fe20007fde0ff */
[----:B-1----:R-:W1:Y:S03]  /*11870*/  @!P1 LDC.64 R12, c[0x0][0x3b8] ;  /* 0x0000ee00ff0c9b82 */ /* 0x002e660000000a00 */
[----:B------:R-:W-:-:S02]  /*11880*/  @!P3 LEA.HI.X.SX32 R251, R250, R251, 0x1, P6 ;  /* 0x000000fbfafbb211 */ /* 0x000fc400030f0eff */
[----:B0-----:R-:W-:-:S04]  /*11890*/  @!P3 LEA R14, P6, R246, R14, 0x2 ;  /* 0x0000000ef60eb211 */ /* 0x001fc800078c10ff */
[----:B------:R-:W-:Y:S02]  /*118a0*/  @!P3 LEA.HI.X R15, R246, R15, R251, 0x2, P6 ;  /* 0x0000000ff60fb211 */ /* 0x000fe400030f14fb */
[----:B------:R-:W0:Y:S01]  /*118b0*/  @!P2 S2R R246, SR_TID.X ;  /* 0x0000000000f6a919 */ /* 0x000e220000002100 */
[----:B------:R-:W-:Y:S02]  /*118c0*/  FSEL R243, R243, RZ, P5 ;  /* 0x000000fff3f37208 */ /* 0x000fe40002800000 */
[----:B------:R-:W-:-:S06]  /*118d0*/  FSEL R242, R242, RZ, P5 ;  /* 0x000000fff2f27208 */ /* 0x000fcc0002800000 */
[----:B------:R3:W5:Y:S01]  /*118e0*/  @!P3 LDG.E.64 R242, desc[UR36][R14.64] ;  /* 0x000000240ef2b981 */ /* 0x000762000c1e1b00 */
[----:B--2---:R-:W-:-:S05]  /*118f0*/  @!P1 IMAD.SHL.U32 R248, R248, 0x2, RZ ;  /* 0x00000002f8f89824 */ /* 0x004fca00078e00ff */
[----:B------:R-:W-:Y:S01]  /*11900*/  @!P1 LOP3.LUT R248, R248, 0x2, RZ, 0xc0, !PT ;  /* 0x00000002f8f89812 */ /* 0x000fe200078ec0ff */
[----:B---3--:R-:W2:Y:S04]  /*11910*/  @!P2 LDC.64 R14, c[0x0][0x3b8] ;  /* 0x0000ee00ff0eab82 */ /* 0x008ea80000000a00 */
[----:B------:R-:W-:Y:S01]  /*11920*/  @!P1 IMAD R248, R0, UR6, R248 ;  /* 0x0000000600f89c24 */ /* 0x000fe2000f8e02f8 */
[----:B------:R-:W-:-:S04]  /*11930*/  @!P1 SHF.R.S32.HI R250, RZ, 0x1f, R247 ;  /* 0x0000001ffffa9819 */ /* 0x000fc800000114f7 */
[----:B------:R-:W-:Y:S01]  /*11940*/  @!P1 IADD3 R247, P6, PT, R248, R247, RZ ;  /* 0x000000f7f8f79210 */ /* 0x000fe20007fde0ff */
[----:B0-----:R-:W-:-:S03]  /*11950*/  @!P2 IMAD.SHL.U32 R246, R246, 0x2, RZ ;  /* 0x00000002f6f6a824 */ /* 0x001fc600078e00ff */
[----:B------:R-:W-:Y:S02]  /*11960*/  @!P1 LEA.HI.X.SX32 R250, R248, R250, 0x1, P6 ;  /* 0x000000faf8fa9211 */ /* 0x000fe400030f0eff */
[----:B------:R-:W-:Y:S02]  /*11970*/  @!P2 LOP3.LUT R246, R246, 0x2, RZ, 0xc0, !PT ;  /* 0x00000002f6f6a812 */ /* 0x000fe400078ec0ff */
[----:B-1----:R-:W-:-:S03]  /*11980*/  @!P1 LEA R12, P6, R247, R12, 0x2 ;  /* 0x0000000cf70c9211 */ /* 0x002fc600078c10ff */
[C---:B------:R-:W-:Y:S01]  /*11990*/  @!P2 IMAD R246, R0.reuse, UR6, R246 ;  /* 0x0000000600f6ac24 */ /* 0x040fe2000f8e02f6 */
[----:B------:R-:W-:Y:S01]  /*119a0*/  @!P1 LEA.HI.X R13, R247, R13, R250, 0x2, P6 ;  /* 0x0000000df70d9211 */ /* 0x000fe200030f14fa */
[----:B------:R-:W-:-:S03]  /*119b0*/  IMAD R247, R0, 0x80, R11 ;  /* 0x0000008000f77824 */ /* 0x000fc600078e020b */
[C---:B------:R-:W-:Y:S02]  /*119c0*/  @!P2 IADD3 R11, P6, PT, R246.reuse, R11, RZ ;  /* 0x0000000bf60ba210 */ /* 0x040fe40007fde0ff */
[----:B------:R-:W-:Y:S02]  /*119d0*/  ISETP.GE.AND P3, PT, R247, R5, PT ;  /* 0x00000005f700720c */ /* 0x000fe40003f66270 */
[----:B------:R-:W-:Y:S02]  /*119e0*/  @!P2 LEA.HI.X.SX32 R246, R246, RZ, 0x1, P6 ;  /* 0x000000fff6f6a211 */ /* 0x000fe400030f0eff */
[C---:B--2---:R-:W-:Y:S02]  /*119f0*/  @!P2 LEA R14, P6, R11.reuse, R14, 0x2 ;  /* 0x0000000e0b0ea211 */ /* 0x044fe400078c10ff */
[----:B------:R-:W-:Y:S02]  /*11a00*/  ISETP.GE.OR P3, PT, R4, UR43, P3 ;  /* 0x0000002b04007c0c */ /* 0x000fe40009f66670 */
[----:B------:R-:W-:Y:S01]  /*11a10*/  @!P2 LEA.HI.X R15, R11, R15, R246, 0x2, P6 ;  /* 0x0000000f0b0fa211 */ /* 0x000fe200030f14f6 */
[----:B------:R-:W-:Y:S01]  /*11a20*/  IMAD.IADD R246, R10, 0x1, R0 ;  /* 0x000000010af67824 */ /* 0x000fe200078e0200 */
[----:B------:R-:W-:-:S02]  /*11a30*/  FSEL R139, R139, RZ, P5 ;  /* 0x000000ff8b8b7208 */ /* 0x000fc40002800000 */
[----:B------:R-:W-:Y:S01]  /*11a40*/  FSEL R138, R138, RZ, P5 ;  /* 0x000000ff8a8a7208 */ /* 0x000fe20002800000 */
[----:B------:R-:W-:-:S05]  /*11a50*/  IMAD.SHL.U32 R248, R246, 0x4, RZ ;  /* 0x00000004f6f87824 */ /* 0x000fca00078e00ff */
[----:B------:R0:W5:Y:S01]  /*11a60*/  @!P1 LDG.E.64 R138, desc[UR36][R12.64] ;  /* 0x000000240c8a9981 */ /* 0x000162000c1e1b00 */
[----:B------:R-:W-:Y:S01]  /*11a70*/  ISETP.GE.AND P1, PT, R248, R5, PT ;  /* 0x00000005f800720c */ /* 0x000fe20003f26270 */
[----:B------:R-:W1:Y:S01]  /*11a80*/  @!P3 LDC.64 R10, c[0x0][0x3b8] ;  /* 0x0000ee00ff0abb82 */ /* 0x000e620000000a00 */
[----:B------:R-:W2:Y:S02]  /*11a90*/  @!P3 S2R R250, SR_TID.X ;  /* 0x0000000000fab919 */ /* 0x000ea40000002100 */
[----:B------:R-:W-:Y:S02]  /*11aa0*/  ISETP.GE.OR P1, PT, R4, UR43, P1 ;  /* 0x0000002b04007c0c */ /* 0x000fe40008f26670 */
[----:B------:R-:W-:-:S11]  /*11ab0*/  FSEL R171, R171, RZ, P5 ;  /* 0x000000ffabab7208 */ /* 0x000fd60002800000 */
[----:B0-----:R-:W0:Y:S01]  /*11ac0*/  @!P1 S2R R12, SR_TID.X ;  /* 0x00000000000c9919 */ /* 0x001e220000002100 */
[----:B------:R-:W-:-:S06]  /*11ad0*/  FSEL R170, R170, RZ, P5 ;  /* 0x000000ffaaaa7208 */ /* 0x000fcc0002800000 */
[----:B------:R3:W5:Y:S02]  /*11ae0*/  @!P2 LDG.E.64 R170, desc[UR36][R14.64] ;  /* 0x000000240eaaa981 */ /* 0x000764000c1e1b00 */
[----:B---3--:R-:W-:Y:S02]  /*11af0*/  IMAD R14, R0, 0x2, R246 ;  /* 0x00000002000e7824 */ /* 0x008fe400078e02f6 */
[----:B--2---:R-:W-:Y:S02]  /*11b00*/  @!P3 IMAD.SHL.U32 R250, R250, 0x2, RZ ;  /* 0x00000002fafab824 */ /* 0x004fe400078e00ff */
[----:B------:R-:W-:-:S03]  /*11b10*/  IMAD.SHL.U32 R14, R14, 0x4, RZ ;  /* 0x000000040e0e7824 */ /* 0x000fc600078e00ff */
[----:B------:R-:W-:Y:S02]  /*11b20*/  @!P3 LOP3.LUT R13, R250, 0x2, RZ, 0xc0, !PT ;  /* 0x00000002fa0db812 */ /* 0x000fe400078ec0ff */
[----:B------:R-:W-:-:S03]  /*11b30*/  ISETP.GE.AND P2, PT, R14, R5, PT ;  /* 0x000000050e00720c */ /* 0x000fc60003f46270 */
[----:B------:R-:W-:Y:S01]  /*11b40*/  @!P3 IMAD R13, R0, UR6, R13 ;  /* 0x00000006000dbc24 */ /* 0x000fe2000f8e020d */
[----:B------:R-:W-:Y:S02]  /*11b50*/  ISETP.GE.OR P2, PT, R4, UR43, P2 ;  /* 0x0000002b04007c0c */ /* 0x000fe40009746670 */
[----:B------:R-:W-:Y:S01]  /*11b60*/  @!P3 SHF.R.S32.HI R250, RZ, 0x1f, R247 ;  /* 0x0000001ffffab819 */ /* 0x000fe200000114f7 */
[----:B0-----:R-:W-:Y:S01]  /*11b70*/  @!P1 IMAD.SHL.U32 R15, R12, 0x2, RZ ;  /* 0x000000020c0f9824 */ /* 0x001fe200078e00ff */
[----:B------:R-:W-:-:S04]  /*11b80*/  @!P3 IADD3 R247, P6, PT, R13, R247, RZ ;  /* 0x000000f70df7b210 */ /* 0x000fc80007fde0ff */
[----:B------:R-:W-:Y:S02]  /*11b90*/  @!P3 LEA.HI.X.SX32 R250, R13, R250, 0x1, P6 ;  /* 0x000000fa0dfab211 */ /* 0x000fe400030f0eff */
[----:B-1----:R-:W-:Y:S01]  /*11ba0*/  @!P3 LEA R10, P6, R247, R10, 0x2 ;  /* 0x0000000af70ab211 */ /* 0x002fe200078c10ff */
[----:B------:R-:W0:Y:S01]  /*11bb0*/  @!P1 LDC.64 R12, c[0x0][0x3b8] ;  /* 0x0000ee00ff0c9b82 */ /* 0x000e220000000a00 */
[----:B------:R-:W-:Y:S02]  /*11bc0*/  @!P1 LOP3.LUT R15, R15, 0x2, RZ, 0xc0, !PT ;  /* 0x000000020f0f9812 */ /* 0x000fe400078ec0ff */
[----:B------:R-:W-:-:S03]  /*11bd0*/  @!P3 LEA.HI.X R11, R247, R11, R250, 0x2, P6 ;  /* 0x0000000bf70bb211 */ /* 0x000fc600030f14fa */
[----:B------:R-:W-:Y:S02]  /*11be0*/  @!P1 IMAD R247, R0, UR6, R15 ;  /* 0x0000000600f79c24 */ /* 0x000fe4000f8e020f */
[----:B------:R-:W1:Y:S01]  /*11bf0*/  @!P2 S2R R15, SR_TID.X ;  /* 0x00000000000fa919 */ /* 0x000e620000002100 */
[----:B------:R-:W-:Y:S02]  /*11c00*/  @!P1 SHF.R.S32.HI R250, RZ, 0x1f, R248 ;  /* 0x0000001ffffa9819 */ /* 0x000fe400000114f8 */
[----:B------:R-:W-:-:S04]  /*11c10*/  @!P1 IADD3 R248, P6, PT, R247, R248, RZ ;  /* 0x000000f8f7f89210 */ /* 0x000fc80007fde0ff */
[----:B------:R-:W-:Y:S01]  /*11c20*/  @!P1 LEA.HI.X.SX32 R250, R247, R250, 0x1, P6 ;  /* 0x000000faf7fa9211 */ /* 0x000fe200030f0eff */
[----:B------:R-:W-:Y:S01]  /*11c30*/  IMAD R247, R0, 0x4, R246 ;  /* 0x0000000400f77824 */ /* 0x000fe200078e02f6 */
[----:B------:R-:W-:Y:S02]  /*11c40*/  FSEL R173, R173, RZ, P5 ;  /* 0x000000ffadad7208 */ /* 0x000fe40002800000 */
[----:B------:R-:W-:Y:S01]  /*11c50*/  FSEL R172, R172, RZ, P5 ;  /* 0x000000ffacac7208 */ /* 0x000fe20002800000 */
[----:B------:R-:W-:-:S05]  /*11c60*/  IMAD.SHL.U32 R246, R247, 0x4, RZ ;  /* 0x00000004f7f67824 */ /* 0x000fca00078e00ff */
[----:B------:R2:W5:Y:S01]  /*11c70*/  @!P3 LDG.E.64 R172, desc[UR36][R10.64] ;  /* 0x000000240aacb981 */ /* 0x000562000c1e1b00 */
[----:B------:R-:W-:-:S04]  /*11c80*/  ISETP.GE.AND P3, PT, R246, R5, PT ;  /* 0x00000005f600720c */ /* 0x000fc80003f66270 */
[----:B------:R-:W-:Y:S01]  /*11c90*/  ISETP.GE.OR P3, PT, R4, UR43, P3 ;  /* 0x0000002b04007c0c */ /* 0x000fe20009f66670 */
[----:B--2---:R-:W2:Y:S01]  /*11ca0*/  @!P2 LDC.64 R10, c[0x0][0x3b8] ;  /* 0x0000ee00ff0aab82 */ /* 0x004ea20000000a00 */
[----:B-1----:R-:W-:Y:S01]  /*11cb0*/  @!P2 IMAD.SHL.U32 R15, R15, 0x2, RZ ;  /* 0x000000020f0fa824 */ /* 0x002fe200078e00ff */
[----:B0-----:R-:W-:-:S04]  /*11cc0*/  @!P1 LEA R12, P6, R248, R12, 0x2 ;  /* 0x0000000cf80c9211 */ /* 0x001fc800078c10ff */
[----:B------:R-:W-:Y:S02]  /*11cd0*/  @!P2 LOP3.LUT R15, R15, 0x2, RZ, 0xc0, !PT ;  /* 0x000000020f0fa812 */ /* 0x000fe400078ec0ff */
[----:B------:R-:W-:-:S03]  /*11ce0*/  @!P1 LEA.HI.X R13, R248, R13, R250, 0x2, P6 ;  /* 0x0000000df80d9211 */ /* 0x000fc600030f14fa */
[----:B------:R-:W-:Y:S02]  /*11cf0*/  @!P2 IMAD R248, R0, UR6, R15 ;  /* 0x0000000600f8ac24 */ /* 0x000fe4000f8e020f */
[----:B------:R-:W0:Y:S01]  /*11d00*/  @!P3 S2R R15, SR_TID.X ;  /* 0x00000000000fb919 */ /* 0x000e220000002100 */
[----:B------:R-:W-:Y:S02]  /*11d10*/  @!P2 SHF.R.S32.HI R250, RZ, 0x1f, R14 ;  /* 0x0000001ffffaa819 */ /* 0x000fe4000001140e */
[----:B------:R-:W-:-:S04]  /*11d20*/  @!P2 IADD3 R14, P6, PT, R248, R14, RZ ;  /* 0x0000000ef80ea210 */ /* 0x000fc80007fde0ff */
[----:B------:R-:W-:Y:S01]  /*11d30*/  @!P2 LEA.HI.X.SX32 R250, R248, R250, 0x1, P6 ;  /* 0x000000faf8faa211 */ /* 0x000fe200030f0eff */
[----:B------:R-:W-:Y:S01]  /*11d40*/  IMAD.IADD R248, R247, 0x1, R0 ;  /* 0x00000001f7f87824 */ /* 0x000fe200078e0200 */
[----:B--2---:R-:W-:Y:S02]  /*11d50*/  @!P2 LEA R10, P6, R14, R10, 0x2 ;  /* 0x0000000a0e0aa211 */ /* 0x004fe400078c10ff */
[----:B------:R-:W-:Y:S02]  /*11d60*/  FSEL R129, R129, RZ, P5 ;  /* 0x000000ff81817208 */ /* 0x000fe40002800000 */
[----:B------:R-:W-:Y:S02]  /*11d70*/  FSEL R128, R128, RZ, P5 ;  /* 0x000000ff80807208 */ /* 0x000fe40002800000 */
[----:B------:R-:W-:Y:S01]  /*11d80*/  @!P2 LEA.HI.X R11, R14, R11, R250, 0x2, P6 ;  /* 0x0000000b0e0ba211 */ /* 0x000fe200030f14fa */
[----:B------:R-:W-:-:S03]  /*11d90*/  IMAD.SHL.U32 R14, R248, 0x4, RZ ;  /* 0x00000004f80e7824 */ /* 0x000fc600078e00ff */
[----:B------:R1:W5:Y:S02]  /*11da0*/  @!P1 LDG.E.64 R128, desc[UR36][R12.64] ;  /* 0x000000240c809981 */ /* 0x000364000c1e1b00 */
[----:B------:R-:W-:-:S04]  /*11db0*/  ISETP.GE.AND P1, PT, R14, R5, PT ;  /* 0x000000050e00720c */ /* 0x000fc80003f26270 */
[----:B------:R-:W-:Y:S01]  /*11dc0*/  ISETP.GE.OR P1, PT, R4, UR43, P1 ;  /* 0x0000002b04007c0c */ /* 0x000fe20008f26670 */
[----:B0-----:R-:W-:Y:S01]  /*11dd0*/  @!P3 IMAD.SHL.U32 R15, R15, 0x2, RZ ;  /* 0x000000020f0fb824 */ /* 0x001fe200078e00ff */
[----:B-1----:R-:W0:Y:S04]  /*11de0*/  @!P3 LDC.64 R12, c[0x0][0x3b8] ;  /* 0x0000ee00ff0cbb82 */ /* 0x002e280000000a00 */
[----:B------:R-:W-:-:S07]  /*11df0*/  @!P3 LOP3.LUT R15, R15, 0x2, RZ, 0xc0, !PT ;  /* 0x000000020f0fb812 */ /* 0x000fce00078ec0ff */
[----:B------:R-:W1:Y:S01]  /*11e00*/  @!P1 S2R R247, SR_TID.X ;  /* 0x0000000000f79919 */ /* 0x000e620000002100 */
[----:B------:R-:W-:Y:S01]  /*11e10*/  @!P3 IMAD R15, R0, UR6, R15 ;  /* 0x00000006000fbc24 */ /* 0x000fe2000f8e020f */
[----:B------:R-:W-:Y:S01]  /*11e20*/  @!P3 SHF.R.S32.HI R250, RZ, 0x1f, R246 ;  /* 0x0000001ffffab819 */ /* 0x000fe200000114f6 */
[----:B------:R-:W-:-:S03]  /*11e30*/  IMAD.IADD R248, R248, 0x1, R0 ;  /* 0x00000001f8f87824 */ /* 0x000fc600078e0200 */
[----:B------:R-:W-:Y:S02]  /*11e40*/  @!P3 IADD3 R246, P6, PT, R15, R246, RZ ;  /* 0x000000f60ff6b210 */ /* 0x000fe40007fde0ff */
[----:B------:R-:W-:Y:S02]  /*11e50*/  FSEL R121, R121, RZ, P5 ;  /* 0x000000ff79797208 */ /* 0x000fe40002800000 */
[----:B------:R-:W-:Y:S02]  /*11e60*/  FSEL R120, R120, RZ, P5 ;  /* 0x000000ff78787208 */ /* 0x000fe40002800000 */
[----:B------:R-:W-:Y:S01]  /*11e70*/  @!P3 LEA.HI.X.SX32 R250, R15, R250, 0x1, P6 ;  /* 0x000000fa0ffab211 */ /* 0x000fe200030f0eff */
[----:B------:R-:W-:-:S03]  /*11e80*/  IMAD.SHL.U32 R15, R248, 0x4, RZ ;  /* 0x00000004f80f7824 */ /* 0x000fc600078e00ff */
[----:B------:R2:W5:Y:S02]  /*11e90*/  @!P2 LDG.E.64 R120, desc[UR36][R10.64] ;  /* 0x000000240a78a981 */ /* 0x000564000c1e1b00 */
[----:B------:R-:W-:-:S04]  /*11ea0*/  ISETP.GE.AND P2, PT, R15, R5, PT ;  /* 0x000000050f00720c */ /* 0x000fc80003f46270 */
[----:B------:R-:W-:Y:S01]  /*11eb0*/  ISETP.GE.OR P2, PT, R4, UR43, P2 ;  /* 0x0000002b04007c0c */ /* 0x000fe20009746670 */
[----:B--2---:R-:W2:Y:S01]  /*11ec0*/  @!P1 LDC.64 R10, c[0x0][0x3b8] ;  /* 0x0000ee00ff0a9b82 */ /* 0x004ea20000000a00 */
[----:B0-----:R-:W-:Y:S01]  /*11ed0*/  @!P3 LEA R12, P6, R246, R12, 0x2 ;  /* 0x0000000cf60cb211 */ /* 0x001fe200078c10ff */
[----:B-1----:R-:W-:-:S03]  /*11ee0*/  @!P1 IMAD.SHL.U32 R247, R247, 0x2, RZ ;  /* 0x00000002f7f79824 */ /* 0x002fc600078e00ff */
[----:B------:R-:W-:Y:S02]  /*11ef0*/  @!P3 LEA.HI.X R13, R246, R13, R250, 0x2, P6 ;  /* 0x0000000df60db211 */ /* 0x000fe400030f14fa */
[----:B------:R-:W-:-:S05]  /*11f00*/  @!P1 LOP3.LUT R247, R247, 0x2, RZ, 0xc0, !PT ;  /* 0x00000002f7f79812 */ /* 0x000fca00078ec0ff */
[----:B------:R-:W0:Y:S01]  /*11f10*/  @!P2 S2R R246, SR_TID.X ;  /* 0x0000000000f6a919 */ /* 0x000e220000002100 */
[----:B------:R-:W-:Y:S01]  /*11f20*/  @!P1 IMAD R247, R0, UR6, R247 ;  /* 0x0000000600f79c24 */ /* 0x000fe2000f8e02f7 */
[----:B------:R-:W-:-:S04]  /*11f30*/  @!P1 SHF.R.S32.HI R250, RZ, 0x1f, R14 ;  /* 0x0000001ffffa9819 */ /* 0x000fc8000001140e */
[----:B------:R-:W-:Y:S01]  /*11f40*/  @!P1 IADD3 R14, P6, PT, R247, R14, RZ ;  /* 0x0000000ef70e9210 */ /* 0x000fe20007fde0ff */
[----:B------:R-:W-:-:S03]  /*11f50*/  IMAD R248, R0, 0x2, R248 ;  /* 0x0000000200f87824 */ /* 0x000fc600078e02f8 */
[----:B------:R-:W-:Y:S02]  /*11f60*/  @!P1 LEA.HI.X.SX32 R250, R247, R250, 0x1, P6 ;  /* 0x000000faf7fa9211 */ /* 0x000fe400030f0eff */
        /* <DEDUP_REMOVED lines=10> */
[----:B------:R-:W-:-:S05]  /*12010*/  @!P2 LOP3.LUT R246, R246, 0x2, RZ, 0xc0, !PT ;  /* 0x00000002f6f6a812 */ /* 0x000fca00078ec0ff */
[----:B------:R-:W-:Y:S02]  /*12020*/  @!P2 IMAD R247, R0, UR6, R246 ;  /* 0x0000000600f7ac24 */ /* 0x000fe4000f8e02f6 */
[----:B------:R-:W1:Y:S01]  /*12030*/  @!P3 S2R R246, SR_TID.X ;  /* 0x0000000000f6b919 */ /* 0x000e620000002100 */
[----:B------:R-:W-:Y:S02]  /*12040*/  @!P2 SHF.R.S32.HI R250, RZ, 0x1f, R15 ;  /* 0x0000001ffffaa819 */ /* 0x000fe4000001140f */
[----:B------:R-:W-:Y:S01]  /*12050*/  @!P2 IADD3 R15, P6, PT, R247, R15, RZ ;  /* 0x0000000ff70fa210 */ /* 0x000fe20007fde0ff */
[----:B------:R-:W-:-:S03]  /*12060*/  IMAD.IADD R248, R248, 0x1, R0 ;  /* 0x00000001f8f87824 */ /* 0x000fc600078e0200 */
[----:B------:R-:W-:Y:S02]  /*12070*/  @!P2 LEA.HI.X.SX32 R250, R247, R250, 0x1, P6 ;  /* 0x000000faf7faa211 */ /* 0x000fe400030f0eff */
[----:B------:R-:W-:Y:S02]  /*12080*/  FSEL R135, R135, RZ, P5 ;  /* 0x000000ff87877208 */ /* 0x000fe40002800000 */
[----:B------:R-:W-:Y:S02]  /*12090*/  FSEL R134, R134, RZ, P5 ;  /* 0x000000ff86867208 */ /* 0x000fe40002800000 */
[----:B0-----:R-:W-:-:S04]  /*120a0*/  @!P2 LEA R12, P6, R15, R12, 0x2 ;  /* 0x0000000c0f0ca211 */ /* 0x001fc800078c10ff */
[----:B------:R0:W5:Y:S01]  /*120b0*/  @!P1 LDG.E.64 R134, desc[UR36][R10.64] ;  /* 0x000000240a869981 */ /* 0x000162000c1e1b00 */
[----:B------:R-:W-:Y:S01]  /*120c0*/  @!P2 LEA.HI.X R13, R15, R13, R250, 0x2, P6 ;  /* 0x0000000d0f0da211 */ /* 0x000fe200030f14fa */
[----:B------:R-:W-:-:S05]  /*120d0*/  IMAD.SHL.U32 R15, R248, 0x4, RZ ;  /* 0x00000004f80f7824 */ /* 0x000fca00078e00ff */
[----:B------:R-:W-:Y:S01]  /*120e0*/  ISETP.GE.AND P1, PT, R15, R5, PT ;  /* 0x000000050f00720c */ /* 0x000fe20003f26270 */
[----:B0-----:R-:W0:Y:S03]  /*120f0*/  @!P3 LDC.64 R10, c[0x0][0x3b8] ;  /* 0x0000ee00ff0abb82 */ /* 0x001e260000000a00 */
[----:B------:R-:W-:Y:S01]  /*12100*/  ISETP.GE.OR P1, PT, R4, UR43, P1 ;  /* 0x0000002b04007c0c */ /* 0x000fe20008f26670 */
[----:B-1----:R-:W-:-:S05]  /*12110*/  @!P3 IMAD.SHL.U32 R246, R246, 0x2, RZ ;  /* 0x00000002f6f6b824 */ /* 0x002fca00078e00ff */
[----:B------:R-:W-:-:S05]  /*12120*/  @!P3 LOP3.LUT R246, R246, 0x2, RZ, 0xc0, !PT ;  /* 0x00000002f6f6b812 */ /* 0x000fca00078ec0ff */
[----:B------:R-:W-:Y:S02]  /*12130*/  @!P3 IMAD R247, R0, UR6, R246 ;  /* 0x0000000600f7bc24 */ /* 0x000fe4000f8e02f6 */
[----:B------:R-:W1:Y:S01]  /*12140*/  @!P1 S2R R246, SR_TID.X ;  /* 0x0000000000f69919 */ /* 0x000e620000002100 */
[----:B------:R-:W-:Y:S02]  /*12150*/  @!P3 SHF.R.S32.HI R250, RZ, 0x1f, R14 ;  /* 0x0000001ffffab819 */ /* 0x000fe4000001140e */
[----:B------:R-:W-:Y:S01]  /*12160*/  @!P3 IADD3 R14, P6, PT, R247, R14, RZ ;  /* 0x0000000ef70eb210 */ /* 0x000fe20007fde0ff */
[----:B------:R-:W-:-:S03]  /*12170*/  IMAD.IADD R248, R248, 0x1, R0 ;  /* 0x00000001f8f87824 */ /* 0x000fc600078e0200 */
[----:B------:R-:W-:Y:S02]  /*12180*/  @!P3 LEA.HI.X.SX32 R250, R247, R250, 0x1, P6 ;  /* 0x000000faf7fab211 */ /* 0x000fe400030f0eff */
[----:B0-----:R-:W-:Y:S02]  /*12190*/  @!P3 LEA R10, P6, R14, R10, 0x2 ;  /* 0x0000000a0e0ab211 */ /* 0x001fe400078c10ff */
[----:B------:R-:W-:Y:S02]  /*121a0*/  FSEL R125, R125, RZ, P5 ;  /* 0x000000ff7d7d7208 */ /* 0x000fe40002800000 */
[----:B------:R-:W-:Y:S02]  /*121b0*/  FSEL R124, R124, RZ, P5 ;  /* 0x000000ff7c7c7208 */ /* 0x000fe40002800000 */
[----:B------:R-:W-:Y:S01]  /*121c0*/  @!P3 LEA.HI.X R11, R14, R11, R250, 0x2, P6 ;  /* 0x0000000b0e0bb211 */ /* 0x000fe200030f14fa */
[----:B------:R-:W-:-:S03]  /*121d0*/  IMAD.SHL.U32 R14, R248, 0x4, RZ ;  /* 0x00000004f80e7824 */ /* 0x000fc600078e00ff */
[----:B------:R0:W5:Y:S02]  /*121e0*/  @!P2 LDG.E.64 R124, desc[UR36][R12.64] ;  /* 0x000000240c7ca981 */ /* 0x000164000c1e1b00 */
[----:B------:R-:W-:-:S04]  /*121f0*/  ISETP.GE.AND P2, PT, R14, R5, PT ;  /* 0x000000050e00720c */ /* 0x000fc80003f46270 */
[----:B------:R-:W-:Y:S01]  /*12200*/  ISETP.GE.OR P2, PT, R4, UR43, P2 ;  /* 0x0000002b04007c0c */ /* 0x000fe20009746670 */
[----:B0-----:R-:W0:Y:S01]  /*12210*/  @!P1 LDC.64 R12, c[0x0][0x3b8] ;  /* 0x0000ee00ff0c9b82 */ /* 0x001e220000000a00 */
        /* <DEDUP_REMOVED lines=70> */
[C---:B------:R-:W-:Y:S02]  /*12680*/  @!P2 IMAD R247, R0.reuse, UR6, R246 ;  /* 0x0000000600f7ac24 */ /* 0x040fe4000f8e02f6 */
[----:B------:R-:W1:Y:S01]  /*12690*/  @!P3 S2R R246, SR_TID.X ;  /* 0x0000000000f6b919 */ /* 0x000e620000002100 */
[----:B------:R-:W-:Y:S02]  /*126a0*/  @!P2 SHF.R.S32.HI R250, RZ, 0x1f, R15 ;  /* 0x0000001ffffaa819 */ /* 0x000fe4000001140f */
[----:B------:R-:W-:Y:S01]  /*126b0*/  @!P2 IADD3 R15, P6, PT, R247, R15, RZ ;  /* 0x0000000ff70fa210 */ /* 0x000fe20007fde0ff */
[----:B------:R-:W-:-:S03]  /*126c0*/  IMAD R248, R0, 0x2, R248 ;  /* 0x0000000200f87824 */ /* 0x000fc600078e02f8 */
        /* <DEDUP_REMOVED lines=692> */
[----:B------:R-:W-:Y:S01]  /*15210*/  @!P1 IMAD R246, R0, UR6, R246 ;  /* 0x0000000600f69c24 */ /* 0x000fe2000f8e02f6 */
[----:B------:R-:W-:-:S04]  /*15220*/  @!P1 SHF.R.S32.HI R247, RZ, 0x1f, R14 ;  /* 0x0000001ffff79819 */ /* 0x000fc8000001140e */
[----:B------:R-:W-:-:S04]  /*15230*/  @!P1 IADD3 R14, P6, PT, R246, R14, RZ ;  /* 0x0000000ef60e9210 */ /* 0x000fc80007fde0ff */
[----:B------:R-:W-:Y:S02]  /*15240*/  @!P1 LEA.HI.X.SX32 R246, R246, R247, 0x1, P6 ;  /* 0x000000f7f6f69211 */ /* 0x000fe400030f0eff */
[----:B------:R-:W1:Y:S01]  /*15250*/  @!P2 S2R R247, SR_TID.X ;  /* 0x0000000000f7a919 */ /* 0x000e620000002100 */
[----:B0-----:R-:W-:-:S04]  /*15260*/  @!P1 LEA R10, P6, R14, R10, 0x2 ;  /* 0x0000000a0e0a9211 */ /* 0x001fc800078c10ff */
[----:B------:R-:W-:Y:S01]  /*15270*/  @!P1 LEA.HI.X R11, R14, R11, R246, 0x2, P6 ;  /* 0x0000000b0e0b9211 */ /* 0x000fe200030f14f6 */
[----:B------:R-:W-:Y:S01]  /*15280*/  IMAD.IADD R246, R248, 0x1, R0 ;  /* 0x00000001f8f67824 */ /* 0x000fe200078e0200 */
[----:B------:R-:W-:Y:S02]  /*15290*/  FSEL R229, R229, RZ, P5 ;  /* 0x000000ffe5e57208 */ /* 0x000fe40002800000 */
[----:B------:R-:W-:Y:S01]  /*152a0*/  FSEL R228, R228, RZ, P5 ;  /* 0x000000ffe4e47208 */ /* 0x000fe20002800000 */
[----:B------:R-:W-:-:S05]  /*152b0*/  IMAD.SHL.U32 R14, R246, 0x4, RZ ;  /* 0x00000004f60e7824 */ /* 0x000fca00078e00ff */
[----:B------:R0:W5:Y:S01]  /*152c0*/  @!P3 LDG.E.64 R228, desc[UR36][R12.64] ;  /* 0x000000240ce4b981 */ /* 0x000162000c1e1b00 */
[----:B------:R-:W-:-:S04]  /*152d0*/  ISETP.GE.AND P3, PT, R14, R5, PT ;  /* 0x000000050e00720c */ /* 0x000fc80003f66270 */
[----:B------:R-:W-:Y:S01]  /*152e0*/  ISETP.GE.OR P3, PT, R4, UR43, P3 ;  /* 0x0000002b04007c0c */ /* 0x000fe20009f66670 */
[----:B0-----:R-:W0:Y:S01]  /*152f0*/  @!P2 LDC.64 R12, c[0x0][0x3b8] ;  /* 0x0000ee00ff0cab82 */ /* 0x001e220000000a00 */
[----:B-1----:R-:W-:-:S05]  /*15300*/  @!P2 IMAD.SHL.U32 R247, R247, 0x2, RZ ;  /* 0x00000002f7f7a824 */ /* 0x002fca00078e00ff */
[----:B------:R-:W-:-:S06]  /*15310*/  @!P2 LOP3.LUT R248, R247, 0x2, RZ, 0xc0, !PT ;  /* 0x00000002f7f8a812 */ /* 0x000fcc00078ec0ff */
[----:B------:R-:W1:Y:S01]  /*15320*/  @!P3 S2R R247, SR_TID.X ;  /* 0x0000000000f7b919 */ /* 0x000e620000002100 */
[----:B------:R-:W-:Y:S01]  /*15330*/  @!P2 IMAD R248, R0, UR6, R248 ;  /* 0x0000000600f8ac24 */ /* 0x000fe2000f8e02f8 */
[----:B------:R-:W-:-:S04]  /*15340*/  @!P2 SHF.R.S32.HI R250, RZ, 0x1f, R15 ;  /* 0x0000001ffffaa819 */ /* 0x000fc8000001140f */
[----:B------:R-:W-:Y:S02]  /*15350*/  @!P2 IADD3 R15, P6, PT, R248, R15, RZ ;  /* 0x0000000ff80fa210 */ /* 0x000fe40007fde0ff */
[----:B------:R-:W-:Y:S02]  /*15360*/  FSEL R225, R225, RZ, P5 ;  /* 0x000000ffe1e17208 */ /* 0x000fe40002800000 */
[----:B------:R-:W-:Y:S02]  /*15370*/  FSEL R224, R224, RZ, P5 ;  /* 0x000000ffe0e07208 */ /* 0x000fe40002800000 */
[----:B------:R-:W-:Y:S01]  /*15380*/  @!P2 LEA.HI.X.SX32 R250, R248, R250, 0x1, P6 ;  /* 0x000000faf8faa211 */ /* 0x000fe200030f0eff */
[----:B------:R-:W-:Y:S01]  /*15390*/  IMAD.IADD R246, R246, 0x1, R0 ;  /* 0x00000001f6f67824 */ /* 0x000fe200078e0200 */
[C---:B0-----:R-:W-:Y:S02]  /*153a0*/  @!P2 LEA R12, P6, R15.reuse, R12, 0x2 ;  /* 0x0000000c0f0ca211 */ /* 0x041fe400078c10ff */
[----:B------:R0:W5:Y:S02]  /*153b0*/  @!P1 LDG.E.64 R224, desc[UR36][R10.64] ;  /* 0x000000240ae09981 */ /* 0x000164000c1e1b00 */
[----:B------:R-:W-:Y:S01]  /*153c0*/  @!P2 LEA.HI.X R13, R15, R13, R250, 0x2, P6 ;  /* 0x0000000d0f0da211 */ /* 0x000fe200030f14fa */
[----:B------:R-:W-:Y:S01]  /*153d0*/  IMAD.SHL.U32 R15, R246, 0x4, RZ ;  /* 0x00000004f60f7824 */ /* 0x000fe200078e00ff */
[----:B0-----:R-:W0:Y:S04]  /*153e0*/  @!P3 LDC.64 R10, c[0x0][0x3b8] ;  /* 0x0000ee00ff0abb82 */ /* 0x001e280000000a00 */
[----:B------:R-:W-:Y:S01]  /*153f0*/  ISETP.GE.AND P1, PT, R15, R5, PT ;  /* 0x000000050f00720c */ /* 0x000fe20003f26270 */
[----:B-1----:R-:W-:-:S03]  /*15400*/  @!P3 IMAD.SHL.U32 R247, R247, 0x2, RZ ;  /* 0x00000002f7f7b824 */ /* 0x002fc600078e00ff */
[----:B------:R-:W-:Y:S02]  /*15410*/  ISETP.GE.OR P1, PT, R4, UR43, P1 ;  /* 0x0000002b04007c0c */ /* 0x000fe40008f26670 */
[----:B------:R-:W-:Y:S02]  /*15420*/  @!P3 LOP3.LUT R247, R247, 0x2, RZ, 0xc0, !PT ;  /* 0x00000002f7f7b812 */ /* 0x000fe400078ec0ff */
[----:B------:R-:W-:Y:S02]  /*15430*/  FSEL R233, R233, RZ, P5 ;  /* 0x000000ffe9e97208 */ /* 0x000fe40002800000 */
[----:B------:R-:W-:Y:S01]  /*15440*/  FSEL R232, R232, RZ, P5 ;  /* 0x000000ffe8e87208 */ /* 0x000fe20002800000 */
[----:B------:R-:W-:Y:S01]  /*15450*/  @!P3 IMAD R247, R0, UR6, R247 ;  /* 0x0000000600f7bc24 */ /* 0x000fe2000f8e02f7 */
[----:B------:R-:W-:-:S04]  /*15460*/  @!P3 SHF.R.S32.HI R248, RZ, 0x1f, R14 ;  /* 0x0000001ffff8b819 */ /* 0x000fc8000001140e */
[C---:B------:R-:W-:Y:S01]  /*15470*/  @!P3 IADD3 R14, P6, PT, R247.reuse, R14, RZ ;  /* 0x0000000ef70eb210 */ /* 0x040fe20007fde0ff */
[----:B------:R1:W5:Y:S01]  /*15480*/  @!P2 LDG.E.64 R232, desc[UR36][R12.64] ;  /* 0x000000240ce8a981 */ /* 0x000362000c1e1b00 */
[----:B------:R-:W-:Y:S02]  /*15490*/  IMAD.IADD R246, R246, 0x1, R0 ;  /* 0x00000001f6f67824 */ /* 0x000fe400078e0200 */
[----:B------:R-:W-:Y:S02]  /*154a0*/  @!P3 LEA.HI.X.SX32 R248, R247, R248, 0x1, P6 ;  /* 0x000000f8f7f8b211 */ /* 0x000fe400030f0eff */
[C---:B0-----:R-:W-:Y:S01]  /*154b0*/  @!P3 LEA R10, P6, R14.reuse, R10, 0x2 ;  /* 0x0000000a0e0ab211 */ /* 0x041fe200078c10ff */
[----:B-1----:R-:W0:Y:S03]  /*154c0*/  @!P1 S2R R12, SR_TID.X ;  /* 0x00000000000c9919 */ /* 0x002e260000002100 */
[----:B------:R-:W-:Y:S01]  /*154d0*/  @!P3 LEA.HI.X R11, R14, R11, R248, 0x2, P6 ;  /* 0x0000000b0e0bb211 */ /* 0x000fe200030f14f8 */
[----:B------:R-:W-:-:S05]  /*154e0*/  IMAD.SHL.U32 R14, R246, 0x4, RZ ;  /* 0x00000004f60e7824 */ /* 0x000fca00078e00ff */
[----:B------:R-:W-:-:S04]  /*154f0*/  ISETP.GE.AND P2, PT, R14, R5, PT ;  /* 0x000000050e00720c */ /* 0x000fc80003f46270 */
[----:B------:R-:W-:Y:S02]  /*15500*/  ISETP.GE.OR P2, PT, R4, UR43, P2 ;  /* 0x0000002b04007c0c */ /* 0x000fe40009746670 */
[----:B------:R-:W-:Y:S02]  /*15510*/  FSEL R231, R231, RZ, P5 ;  /* 0x000000ffe7e77208 */ /* 0x000fe40002800000 */
[----:B------:R-:W-:Y:S01]  /*15520*/  FSEL R230, R230, RZ, P5 ;  /* 0x000000ffe6e67208 */ /* 0x000fe20002800000 */
[----:B------:R-:W-:-:S05]  /*15530*/  IMAD.IADD R246, R246, 0x1, R0 ;  /* 0x00000001f6f67824 */ /* 0x000fca00078e0200 */
[----:B------:R1:W5:Y:S03]  /*15540*/  @!P3 LDG.E.64 R230, desc[UR36][R10.64] ;  /* 0x000000240ae6b981 */ /* 0x000366000c1e1b00 */
[----:B------:R-:W2:Y:S01]  /*15550*/  @!P2 S2R R250, SR_TID.X ;  /* 0x0000000000faa919 */ /* 0x000ea20000002100 */
[----:B-1----:R-:W1:Y:S01]  /*15560*/  @!P1 LDC.64 R10, c[0x0][0x3b8] ;  /* 0x0000ee00ff0a9b82 */ /* 0x002e620000000a00 */
[----:B0-----:R-:W-:Y:S02]  /*15570*/  @!P1 IMAD.SHL.U32 R12, R12, 0x2, RZ ;  /* 0x000000020c0c9824 */ /* 0x001fe400078e00ff */
[----:B------:R-:W-:-:S03]  /*15580*/  IMAD.SHL.U32 R247, R246, 0x4, RZ ;  /* 0x00000004f6f77824 */ /* 0x000fc600078e00ff */
[----:B------:R-:W-:Y:S02]  /*15590*/  @!P1 LOP3.LUT R12, R12, 0x2, RZ, 0xc0, !PT ;  /* 0x000000020c0c9812 */ /* 0x000fe400078ec0ff */
[----:B------:R-:W-:-:S03]  /*155a0*/  ISETP.GE.AND P3, PT, R247, R5, PT ;  /* 0x00000005f700720c */ /* 0x000fc60003f66270 */
[----:B------:R-:W-:Y:S01]  /*155b0*/  @!P1 IMAD R12, R0, UR6, R12 ;  /* 0x00000006000c9c24 */ /* 0x000fe2000f8e020c */
[----:B------:R-:W-:Y:S02]  /*155c0*/  ISETP.GE.OR P3, PT, R4, UR43, P3 ;  /* 0x0000002b04007c0c */ /* 0x000fe40009f66670 */
[----:B------:R-:W-:Y:S02]  /*155d0*/  @!P1 SHF.R.S32.HI R13, RZ, 0x1f, R15 ;  /* 0x0000001fff0d9819 */ /* 0x000fe4000001140f */
[----:B------:R-:W-:-:S04]  /*155e0*/  @!P1 IADD3 R15, P6, PT, R12, R15, RZ ;  /* 0x0000000f0c0f9210 */ /* 0x000fc80007fde0ff */
[----:B------:R-:W-:Y:S02]  /*155f0*/  @!P1 LEA.HI.X.SX32 R13, R12, R13, 0x1, P6 ;  /* 0x0000000d0c0d9211 */ /* 0x000fe400030f0eff */
[----:B-1----:R-:W-:-:S03]  /*15600*/  @!P1 LEA R10, P6, R15, R10, 0x2 ;  /* 0x0000000a0f0a9211 */ /* 0x002fc600078c10ff */
[----:B------:R-:W0:Y:S01]  /*15610*/  @!P3 S2R R248, SR_TID.X ;  /* 0x0000000000f8b919 */ /* 0x000e220000002100 */
[----:B------:R-:W-:Y:S02]  /*15620*/  @!P1 LEA.HI.X R11, R15, R11, R13, 0x2, P6 ;  /* 0x0000000b0f0b9211 */ /* 0x000fe400030f140d */
[----:B------:R-:W1:Y:S01]  /*15630*/  @!P2 LDC.64 R12, c[0x0][0x3b8] ;  /* 0x0000ee00ff0cab82 */ /* 0x000e620000000a00 */
[----:B--2---:R-:W-:-:S05]  /*15640*/  @!P2 IMAD.SHL.U32 R250, R250, 0x2, RZ ;  /* 0x00000002fafaa824 */ /* 0x004fca00078e00ff */
[----:B------:R-:W-:-:S05]  /*15650*/  @!P2 LOP3.LUT R15, R250, 0x2, RZ, 0xc0, !PT ;  /* 0x00000002fa0fa812 */ /* 0x000fca00078ec0ff */
[----:B------:R-:W-:Y:S01]  /*15660*/  @!P2 IMAD R15, R0, UR6, R15 ;  /* 0x00000006000fac24 */ /* 0x000fe2000f8e020f */
[----:B------:R-:W-:-:S04]  /*15670*/  @!P2 SHF.R.S32.HI R250, RZ, 0x1f, R14 ;  /* 0x0000001ffffaa819 */ /* 0x000fc8000001140e */
[----:B------:R-:W-:-:S04]  /*15680*/  @!P2 IADD3 R14, P6, PT, R15, R14, RZ ;  /* 0x0000000e0f0ea210 */ /* 0x000fc80007fde0ff */
[----:B------:R-:W-:Y:S02]  /*15690*/  @!P2 LEA.HI.X.SX32 R250, R15, R250, 0x1, P6 ;  /* 0x000000fa0ffaa211 */ /* 0x000fe400030f0eff */
[----:B-1----:R-:W-:-:S04]  /*156a0*/  @!P2 LEA R12, P6, R14, R12, 0x2 ;  /* 0x0000000c0e0ca211 */ /* 0x002fc800078c10ff */
[----:B------:R-:W-:Y:S02]  /*156b0*/  @!P2 LEA.HI.X R13, R14, R13, R250, 0x2, P6 ;  /* 0x0000000d0e0da211 */ /* 0x000fe400030f14fa */
[----:B------:R-:W1:Y:S01]  /*156c0*/  @!P3 LDC.64 R14, c[0x0][0x3b8] ;  /* 0x0000ee00ff0ebb82 */ /* 0x000e620000000a00 */
[----:B0-----:R-:W-:-:S05]  /*156d0*/  @!P3 IMAD.SHL.U32 R248, R248, 0x2, RZ ;  /* 0x00000002f8f8b824 */ /* 0x001fca00078e00ff */
[----:B------:R-:W-:-:S05]  /*156e0*/  @!P3 LOP3.LUT R248, R248, 0x2, RZ, 0xc0, !PT ;  /* 0x00000002f8f8b812 */ /* 0x000fca00078ec0ff */
[----:B------:R-:W-:Y:S01]  /*156f0*/  @!P3 IMAD R248, R0, UR6, R248 ;  /* 0x0000000600f8bc24 */ /* 0x000fe2000f8e02f8 */
[----:B------:R-:W-:-:S04]  /*15700*/  @!P3 SHF.R.S32.HI R250, RZ, 0x1f, R247 ;  /* 0x0000001ffffab819 */ /* 0x000fc800000114f7 */
[----:B------:R-:W-:-:S04]  /*15710*/  @!P3 IADD3 R247, P6, PT, R248, R247, RZ ;  /* 0x000000f7f8f7b210 */ /* 0x000fc80007fde0ff */
[----:B------:R-:W-:Y:S02]  /*15720*/  @!P3 LEA.HI.X.SX32 R250, R248, R250, 0x1, P6 ;  /* 0x000000faf8fab211 */ /* 0x000fe400030f0eff */
[----:B-1----:R-:W-:Y:S02]  /*15730*/  @!P3 LEA R14, P6, R247, R14, 0x2 ;  /* 0x0000000ef70eb211 */ /* 0x002fe400078c10ff */
[----:B------:R-:W-:Y:S02]  /*15740*/  FSEL R241, R241, RZ, P5 ;  /* 0x000000fff1f17208 */ /* 0x000fe40002800000 */
[----:B------:R-:W-:Y:S02]  /*15750*/  FSEL R240, R240, RZ, P5 ;  /* 0x000000fff0f07208 */ /* 0x000fe40002800000 */
[----:B------:R-:W-:Y:S02]  /*15760*/  FSEL R239, R239, RZ, P5 ;  /* 0x000000ffefef7208 */ /* 0x000fe40002800000 */
[----:B------:R-:W-:-:S02]  /*15770*/  FSEL R238, R238, RZ, P5 ;  /* 0x000000ffeeee7208 */ /* 0x000fc40002800000 */
[----:B------:R-:W-:Y:S01]  /*15780*/  @!P3 LEA.HI.X R15, R247, R15, R250, 0x2, P6 ;  /* 0x0000000ff70fb211 */ /* 0x000fe200030f14fa */
[----:B------:R0:W5:Y:S04]  /*15790*/  @!P2 LDG.E.64 R240, desc[UR36][R12.64] ;  /* 0x000000240cf0a981 */ /* 0x000168000c1e1b00 */
[----:B------:R0:W5:Y:S01]  /*157a0*/  @!P3 LDG.E.64 R238, desc[UR36][R14.64] ;  /* 0x000000240eeeb981 */ /* 0x000162000c1e1b00 */
[----:B------:R-:W-:Y:S02]  /*157b0*/  FSEL R237, R237, RZ, P5 ;  /* 0x000000ffeded7208 */ /* 0x000fe40002800000 */
[----:B------:R-:W-:-:S06]  /*157c0*/  FSEL R236, R236, RZ, P5 ;  /* 0x000000ffecec7208 */ /* 0x000fcc0002800000 */
[----:B------:R0:W5:Y:S01]  /*157d0*/  @!P1 LDG.E.64 R236, desc[UR36][R10.64] ;  /* 0x000000240aec9981 */ /* 0x000162000c1e1b00 */
[----:B------:R-:W-:-:S13]  /*157e0*/  ISETP.GE.AND P1, PT, R4, UR43, PT ;  /* 0x0000002b04007c0c */ /* 0x000fda000bf26270 */
[----:B0-----:R-:W-:Y:S05]  /*157f0*/  @P1 BRA `(.L_x_3086) ;  /* 0x0000000000481947 */ /* 0x001fea0003800000 */
        /* <DEDUP_REMOVED lines=8> */
[----:B------:R-:W0:Y:S01]  /*15880*/  S2R R5, SR_TID.X ;  /* 0x0000000000057919 */ /* 0x000e220000002100 */
        /* <DEDUP_REMOVED lines=9> */
.L_x_3086:
[----:B------:R-:W-:Y:S05]  /*15920*/  BSYNC.RECONVERGENT B0 ;  /* 0x0000000000007941 */ /* 0x000fea0003800200 */
.L_x_2957:
        /* <DEDUP_REMOVED lines=9> */
[----:B-123--:R-:W2:Y:S04]  /*159c0*/  LDL R13, [R1+0x234] ;  /* 0x00023400010d7983 */ /* 0x00eea80000100800 */
[----:B------:R-:W3:Y:S04]  /*159d0*/  LDL R12, [R1+0x228] ;  /* 0x00022800010c7983 */ /* 0x000ee80000100800 */
[----:B------:R-:W3:Y:S04]  /*159e0*/  LDL R11, [R1+0x22c] ;  /* 0x00022c00010b7983 */ /* 0x000ee80000100800 */
[----:B----4-:R0:W-:Y:S04]  /*159f0*/  STL [R1+0x2c8], R31 ;  /* 0x0002c81f01007387 */ /* 0x0101e80000100800 */
[----:B0-----:R-:W4:Y:S04]  /*15a00*/  LDL R31, [R1+0x254] ;  /* 0x00025400011f7983 */ /* 0x001f280000100800 */
[----:B------:R0:W-:Y:S04]  /*15a10*/  STL [R1+0x2c4], R30 ;  /* 0x0002c41e01007387 */ /* 0x0001e80000100800 */
[----:B0-----:R-:W2:Y:S04]  /*15a20*/  LDL R30, [R1+0x250] ;  /* 0x00025000011e7983 */ /* 0x001ea80000100800 */
[----:B------:R0:W-:Y:S04]  /*15a30*/  STL [R1+0x2c0], R29 ;  /* 0x0002c01d01007387 */ /* 0x0001e80000100800 */
[----:B0-----:R-:W3:Y:S04]  /*15a40*/  LDL R29, [R1+0x25c] ;  /* 0x00025c00011d7983 */ /* 0x001ee80000100800 */
[----:B------:R0:W-:Y:S04]  /*15a50*/  STL [R1+0x2bc], R28 ;  /* 0x0002bc1c01007387 */ /* 0x0001e80000100800 */
[----:B0-----:R-:W2:Y:S04]  /*15a60*/  LDL R28, [R1+0x258] ;  /* 0x00025800011c7983 */ /* 0x001ea80000100800 */
[----:B------:R0:W-:Y:S04]  /*15a70*/  STL [R1+0x2b8], R27 ;  /* 0x0002b81b01007387 */ /* 0x0001e80000100800 */
        /* <DEDUP_REMOVED lines=19> */
[----:B0-----:R-:W2:Y:S04]  /*15bb0*/  LDL R23, [R1+0x1ec] ;  /* 0x0001ec0001177983 */ /* 0x001ea80000100800 */
        /* <DEDUP_REMOVED lines=11> */
[----:B-----5:R-:W-:Y:S01]  /*15c70*/  FMUL.FTZ R10, R10, R128 ;  /* 0x000000800a0a7220 */ /* 0x020fe20000410000 */
[----:B------:R-:W-:-:S04]  /*15c80*/  FMUL.FTZ R5, R5, R129 ;  /* 0x0000008105057220 */ /* 0x000fc80000410000 */
[----:B---3--:R-:W-:Y:S02]  /*15c90*/  FFMA.FTZ R5, R25, R171, R5 ;  /* 0x000000ab19057223 */ /* 0x008fe40000010005 */
[----:B------:R-:W3:Y:S02]  /*15ca0*/  LDL R25, [R1+0x1f4] ;  /* 0x0001f40001197983 */ /* 0x000ee40000100800 */
[----:B----4-:R-:W-:Y:S02]  /*15cb0*/  FFMA.FTZ R5, R27, R17, R5 ;  /* 0x000000111b057223 */ /* 0x010fe40000010005 */
[----:B------:R-:W4:Y:S02]  /*15cc0*/  LDL R27, [R1+0x1fc] ;  /* 0x0001fc00011b7983 */ /* 0x000f240000100800 */
[----:B------:R-:W-:Y:S02]  /*15cd0*/  FFMA.FTZ R5, R29, R121, R5 ;  /* 0x000000791d057223 */ /* 0x000fe40000010005 */
[----:B------:R-:W3:Y:S02]  /*15ce0*/  LDL R29, [R1+0x210] ;  /* 0x00021000011d7983 */ /* 0x000ee40000100800 */
[----:B------:R-:W-:Y:S01]  /*15cf0*/  FFMA.FTZ R5, R31, R9, R5 ;  /* 0x000000091f057223 */ /* 0x000fe20000010005 */
[----:B--2---:R-:W-:Y:S01]  /*15d00*/  FFMA.FTZ R10, R24, R170, R10 ;  /* 0x000000aa180a7223 */ /* 0x004fe2000001000a */
[----:B------:R-:W2:Y:S02]  /*15d10*/  LDL R31, [R1+0x218] ;  /* 0x00021800011f7983 */ /* 0x000ea40000100800 */
        /* <DEDUP_REMOVED lines=14> */
[----:B------:R-:W4:Y:S03]  /*15e00*/  LDL R251, [R1+0x208] ;  /* 0x0002080001fb7983 */ /* 0x000f260000100800 */
[----:B------:R-:W-:Y:S01]  /*15e10*/  FFMA.FTZ R10, R246, R124, R10 ;  /* 0x0000007cf60a7223 */ /* 0x000fe2000001000a */
[----:B------:R-:W4:Y:S03]  /*15e20*/  LDL R248, [R1+0x200] ;  /* 0x0002000001f87983 */ /* 0x000f260000100800 */
[----:B------:R-:W-:Y:S01]  /*15e30*/  FFMA.FTZ R10, R14, R242, R10 ;  /* 0x000000f20e0a7223 */ /* 0x000fe2000001000a */
[----:B------:R-:W4:Y:S03]  /*15e40*/  LDL R246, [R1+0x1f8] ;  /* 0x0001f80001f67983 */ /* 0x000f260000100800 */
[----:B------:R-:W-:Y:S01]  /*15e50*/  FFMA.FTZ R10, R12, R126, R10 ;  /* 0x0000007e0c0a7223 */ /* 0x000fe2000001000a */
[----:B------:R-:W4:Y:S04]  /*15e60*/  LDL R26, [R1+0x1f0] ;  /* 0x0001f000011a7983 */ /* 0x000f280000100800 */
[----:B------:R-:W4:Y:S04]  /*15e70*/  LDL R24, [R1+0x1e8] ;  /* 0x0001e80001187983 */ /* 0x000f280000100800 */
[----:B------:R-:W4:Y:S04]  /*15e80*/  LDL R15, [R1+0x1d4] ;  /* 0x0001d400010f7983 */ /* 0x000f280000100800 */
[----:B------:R-:W4:Y:S04]  /*15e90*/  LDL R14, [R1+0x1c8] ;  /* 0x0001c800010e7983 */ /* 0x000f280000100800 */
[----:B------:R-:W4:Y:S04]  /*15ea0*/  LDL R13, [R1+0x1cc] ;  /* 0x0001cc00010d7983 */ /* 0x000f280000100800 */
[----:B------:R-:W4:Y:S04]  /*15eb0*/  LDL R12, [R1+0x1c0] ;  /* 0x0001c000010c7983 */ /* 0x000f280000100800 */
[----:B------:R-:W4:Y:S01]  /*15ec0*/  LDL R11, [R1+0x1c4] ;  /* 0x0001c400010b7983 */ /* 0x000f220000100800 */
[----:B------:R-:W-:Y:S01]  /*15ed0*/  FFMA.FTZ R10, R2, R142, R10 ;  /* 0x0000008e020a7223 */ /* 0x000fe2000001000a */
[----:B------:R-:W-:-:S02]  /*15ee0*/  FFMA.FTZ R5, R0, R143, R5 ;  /* 0x0000008f00057223 */ /* 0x000fc40000010005 */
[----:B------:R-:W4:Y:S04]  /*15ef0*/  LDL R2, [R1+0x1a8] ;  /* 0x0001a80001027983 */ /* 0x000f280000100800 */
[----:B------:R-:W4:Y:S01]  /*15f00*/  LDL R0, [R1+0x1ac] ;  /* 0x0001ac0001007983 */ /* 0x000f220000100800 */
[----:B--2---:R-:W-:-:S03]  /*15f10*/  FFMA.FTZ R10, R31, R130, R10 ;  /* 0x000000821f0a7223 */ /* 0x004fc6000001000a */
[----:B------:R0:W5:Y:S01]  /*15f20*/  LDL.LU R31, [R1+0x2c8] ;  /* 0x0002c800011f7983 */ /* 0x0001620000300800 */
[----:B---3--:R-:W-:Y:S01]  /*15f30*/  FFMA.FTZ R10, R29, R132, R10 ;  /* 0x000000841d0a7223 */ /* 0x008fe2000001000a */
[----:B----4-:R-:W-:Y:S02]  /*15f40*/  FFMA.FTZ R5, R30, R131, R5 ;  /* 0x000000831e057223 */ /* 0x010fe40000010005 */
        /* <DEDUP_REMOVED lines=140> */
[----:B------:R-:W-:Y:S01]  /*16810*/  FFMA.FTZ R5, R247, R205, R5 ;  /* 0x000000cdf7057223 */ /* 0x000fe20000010005 */
[----:B------:R-:W-:-:S02]  /*16820*/  FFMA.FTZ R10, R246, R218, R10 ;  /* 0x000000daf60a7223 */ /* 0x000fc4000001000a */
        /* <DEDUP_REMOVED lines=9> */
[----:B------:R-:W4:Y:S01]  /*168c0*/  LDL R15, [R1+0x8c] ;  /* 0x00008c00010f7983 */ /* 0x000f220000100800 */
[----:B--2---:R-:W-:-:S03]  /*168d0*/  FFMA.FTZ R10, R14, R210, R10 ;  /* 0x000000d20e0a7223 */ /* 0x004fc6000001000a */
[----:B------:R-:W2:Y:S01]  /*168e0*/  LDL R14, [R1+0x80] ;  /* 0x00008000010e7983 */ /* 0x000ea20000100800 */
[----:B---3--:R-:W-:Y:S01]  /*168f0*/  FFMA.FTZ R5, R13, R211, R5 ;  /* 0x000000d30d057223 */ /* 0x008fe20000010005 */
[----:B------:R-:W-:Y:S02]  /*16900*/  FFMA.FTZ R10, R12, R222, R10 ;  /* 0x000000de0c0a7223 */ /* 0x000fe4000001000a */
[----:B------:R-:W3:Y:S01]  /*16910*/  LDL R13, [R1+0x84] ;  /* 0x00008400010d7983 */ /* 0x000ee20000100800 */
[----:B----4-:R-:W-:Y:S01]  /*16920*/  FFMA.FTZ R5, R11, R223, R5 ;  /* 0x000000df0b057223 */ /* 0x010fe20000010005 */
[----:B------:R-:W-:Y:S02]  /*16930*/  FFMA.FTZ R10, R7, R214, R10 ;  /* 0x000000d6070a7223 */ /* 0x000fe4000001000a */
[----:B------:R-:W4:Y:S01]  /*16940*/  LDL R12, [R1+0x78] ;  /* 0x00007800010c7983 */ /* 0x000f220000100800 */
[----:B------:R-:W-:-:S03]  /*16950*/  FFMA.FTZ R5, R6, R215, R5 ;  /* 0x000000d706057223 */ /* 0x000fc60000010005 */
[----:B------:R-:W2:Y:S01]  /*16960*/  LDL R7, [R1+0xb0] ;  /* 0x0000b00001077983 */ /* 0x000ea20000100800 */
[----:B------:R-:W-:-:S03]  /*16970*/  FFMA.FTZ R10, R4, R216, R10 ;  /* 0x000000d8040a7223 */ /* 0x000fc6000001000a */
[----:B------:R-:W3:Y:S01]  /*16980*/  LDL R6, [R1+0xb4] ;  /* 0x0000b40001067983 */ /* 0x000ee20000100800 */
        /* <DEDUP_REMOVED lines=8> */
[----:B------:R-:W-:-:S03]  /*16a10*/  FFMA.FTZ R10, R19, R220, R10 ;  /* 0x000000dc130a7223 */ /* 0x000fc6000001000a */
[----:B------:R0:W5:Y:S01]  /*16a20*/  LDL.LU R19, [R1+0x298] ;  /* 0x0002980001137983 */ /* 0x0001620000300800 */
[----:B------:R-:W-:-:S03]  /*16a30*/  FFMA.FTZ R5, R18, R221, R5 ;  /* 0x000000dd12057223 */ /* 0x000fc60000010005 */
[----:B------:R0:W5:Y:S01]  /*16a40*/  LDL.LU R18, [R1+0x294] ;  /* 0x0002940001127983 */ /* 0x0001620000300800 */
[----:B--2---:R-:W-:-:S03]  /*16a50*/  FFMA.FTZ R10, R7, R228, R10 ;  /* 0x000000e4070a7223 */ /* 0x004fc6000001000a */
[----:B------:R0:W5:Y:S01]  /*16a60*/  LDL.LU R7, [R1+0x290] ;  /* 0x0002900001077983 */ /* 0x0001620000300800 */
[----:B---3--:R-:W-:-:S03]  /*16a70*/  FFMA.FTZ R5, R6, R229, R5 ;  /* 0x000000e506057223 */ /* 0x008fc60000010005 */
[----:B------:R0:W5:Y:S01]  /*16a80*/  LDL.LU R6, [R1+0x28c] ;  /* 0x00028c0001067983 */ /* 0x0001620000300800 */
[----:B----4-:R-:W-:-:S03]  /*16a90*/  FFMA.FTZ R10, R4, R224, R10 ;  /* 0x000000e0040a7223 */ /* 0x010fc6000001000a */
        /* <DEDUP_REMOVED lines=8> */
[----:B------:R-:W-:-:S04]  /*16b20*/  FFMA.FTZ R10, R248, R236, R10 ;  /* 0x000000ecf80a7223 */ /* 0x000fc8000001000a */
[----:B------:R-:W-:Y:S02]  /*16b30*/  FFMA.FTZ R10, R246, R240, R10 ;  /* 0x000000f0f60a7223 */ /* 0x000fe4000001000a */
[----:B------:R-:W1:Y:S01]  /*16b40*/  S2R R246, SR_TID.X ;  /* 0x0000000000f67919 */ /* 0x000e620000002100 */
[----:B------:R-:W-:-:S04]  /*16b50*/  FFMA.FTZ R5, R250, R231, R5 ;  /* 0x000000e7fa057223 */ /* 0x000fc80000010005 */
[----:B------:R-:W-:-:S04]  /*16b60*/  FFMA.FTZ R5, R247, R237, R5 ;  /* 0x000000edf7057223 */ /* 0x000fc80000010005 */
        /* <DEDUP_REMOVED lines=10> */
.L_x_3288:
[----:B------:R2:W5:Y:S04]  /*16c10*/  LDL R13, [R1+0x68] ;  /* 0x00006800010d7983 */ /* 0x0005680000100800 */
[----:B------:R2:W5:Y:S01]  /*16c20*/  LDL R12, [R1+0x64] ;  /* 0x00006400010c7983 */ /* 0x0005620000100800 */
[----:B------:R-:W-:Y:S01]  /*16c30*/  ISETP.EQ.U32.OR P1, PT, R247, 0x1, P1 ;  /* 0x00000001f700780c */ /* 0x000fe20000f22470 */
[----:B-1----:R-:W-:Y:S01]  /*16c40*/  FADD.FTZ R10, R5, R14 ;  /* 0x0000000e050a7221 */ /* 0x002fe20000010000 */
[----:B------:R-:W-:Y:S03]  /*16c50*/  BSSY.RECONVERGENT B0, `(.L_x_3216) ;  /* 0x000001b000007945 */ /* 0x000fe60003800200 */
[----:B------:R-:W-:-:S08]  /*16c60*/  FMUL.FTZ R10, R10, UR17 ;  /* 0x000000110a0a7c20 */ /* 0x000fd00008410000 */
[----:B--2---:R-:W-:Y:S05]  /*16c70*/  @P1 BRA `(.L_x_3217) ;  /* 0x0000000000601947 */ /* 0x004fea0003800000 */
[----:B------:R-:W1:Y:S01]  /*16c80*/  LDC R11, c[0x0][0x430] ;  /* 0x00010c00ff0b7b82 */ /* 0x000e620000000800 */
[----:B------:R-:W1:Y:S01]  /*16c90*/  LDCU UR4, c[0x0][0x408] ;  /* 0x00008100ff0477ac */ /* 0x000e620008000800 */
[----:B------:R-:W-:Y:S01]  /*16ca0*/  ISETP.NE.U32.AND P1, PT, RZ, UR10, PT ;  /* 0x0000000aff007c0c */ /* 0x000fe2000bf25070 */
[----:B------:R-:W2:Y:S01]  /*16cb0*/  LDL R15, [R1+0x6c] ;  /* 0x00006c00010f7983 */ /* 0x000ea20000100800 */
[----:B------:R-:W-:Y:S02]  /*16cc0*/  ISETP.NE.U32.AND P2, PT, RZ, UR20, PT ;  /* 0x00000014ff007c0c */ /* 0x000fe4000bf45070 */
[----:B------:R-:W-:Y:S02]  /*16cd0*/  ISETP.NE.AND.EX P1, PT, RZ, UR11, PT, P1 ;  /* 0x0000000bff007c0c */ /* 0x000fe4000bf25310 */
[----:B------:R-:W-:Y:S01]  /*16ce0*/  ISETP.NE.AND.EX P2, PT, RZ, UR21, PT, P2 ;  /* 0x00000015ff007c0c */ /* 0x000fe2000bf45320 */
[----:B-1----:R-:W-:-:S10]  /*16cf0*/  VIADD R11, R11, UR4 ;  /* 0x000000040b0b7c36 */ /* 0x002fd40008000000 */
[----:B-----5:R-:W-:Y:S02]  /*16d00*/  @P1 ISETP.GE.AND P3, PT, R4, R11, PT ;  /* 0x0000000b0400120c */ /* 0x020fe40003f66270 */
[----:B0-----:R-:W0:Y:S02]  /*16d10*/  @P2 LDC.64 R4, c[0x0][0x438] ;  /* 0x00010e00ff042b82 */ /* 0x001e240000000a00 */
[----:B0-----:R-:W-:-:S06]  /*16d20*/  @P2 IMAD.WIDE R4, R12, 0x4, R4 ;  /* 0x000000040c042825 */ /* 0x001fcc00078e0204 */
[----:B------:R-:W3:Y:S01]  /*16d30*/  @P2 LDG.E R4, desc[UR36][R4.64] ;  /* 0x0000002404042981 */ /* 0x000ee2000c1e1900 */
[----:B------:R-:W0:Y:S01]  /*16d40*/  @P1 S2R R11, SR_CTAID.X ;  /* 0x00000000000b1919 */ /* 0x000e220000002500 */
[----:B---3--:R-:W-:Y:S02]  /*16d50*/  @P2 FADD.FTZ R10, R10, R4 ;  /* 0x000000040a0a2221 */ /* 0x008fe40000010000 */
[----:B------:R-:W0:Y:S02]  /*16d60*/  @P1 LDC.64 R4, c[0x0][0x448] ;  /* 0x00011200ff041b82 */ /* 0x000e240000000a00 */
[----:B0-----:R-:W-:-:S06]  /*16d70*/  @P1 IMAD.WIDE.U32 R4, R11, 0x4, R4 ;  /* 0x000000040b041825 */ /* 0x001fcc00078e0004 */
[----:B------:R0:W3:Y:S02]  /*16d80*/  @P1 LDG.E R4, desc[UR36][R4.64] ;  /* 0x0000002404041981 */ /* 0x0000e4000c1e1900 */
[----:B0-----:R-:W-:-:S04]  /*16d90*/  @P1 SEL R5, RZ, UR39, P3 ;  /* 0x00000027ff051c07 */ /* 0x001fc80009800000 */
[----:B------:R-:W-:-:S04]  /*16da0*/  @P1 IADD3 R5, PT, PT, R249, -UR44, R5 ;  /* 0x8000002cf9051c10 */ /* 0x000fc8000fffe005 */
[----:B------:R-:W-:-:S05]  /*16db0*/  @P1 I2FP.F32.S32 R5, R5 ;  /* 0x0000000500051245 */ /* 0x000fca0000201400 */
[----:B---3--:R-:W-:-:S05]  /*16dc0*/  @P1 FFMA.FTZ R10, R5, R4, R10 ;  /* 0x00000004050a1223 */ /* 0x008fca000001000a */
[----:B--2---:R-:W-:Y:S01]  /*16dd0*/  @!P4 FMNMX.FTZ R15, R15, R10, !PT ;  /* 0x0000000a0f0fc209 */ /* 0x004fe20007810000 */
[----:B------:R1:W-:Y:S04]  /*16de0*/  STS [R13], R10 ;  /* 0x0000000a0d007388 */ /* 0x0003e80000000800 */
[----:B------:R1:W-:Y:S02]  /*16df0*/  @!P4 STL [R1+0x6c], R15 ;  /* 0x00006c0f0100c387 */ /* 0x0003e40000100800 */
.L_x_3217:
[----:B------:R-:W-:Y:S05]  /*16e00*/  BSYNC.RECONVERGENT B0 ;  /* 0x0000000000007941 */ /* 0x000fea0003800200 */
.L_x_3216:
[----:B-1----:R-:W2:Y:S04]  /*16e10*/  LDL R10, [R1+0x74] ;  /* 0x00007400010a7983 */ /* 0x002ea80000100800 */
[----:B0-----:R-:W3:Y:S01]  /*16e20*/  LDL.LU R5, [R1+0x60] ;  /* 0x0000600001057983 */ /* 0x001ee20000300800 */
[----:B-----5:R-:W-:Y:S02]  /*16e30*/  VIADD R13, R13, 0x100 ;  /* 0x000001000d0d7836 */ /* 0x020fe40000000000 */
[----:B------:R-:W-:Y:S02]  /*16e40*/  VIADD R12, R12, 0x40 ;  /* 0x000000400c0c7836 */ /* 0x000fe40000000000 */
[C---:B------:R-:W-:Y:S02]  /*16e50*/  VIADD R4, R249.reuse, 0x3f ;  /* 0x0000003ff9047836 */ /* 0x040fe40000000000 */
[----:B------:R-:W-:-:S03]  /*16e60*/  VIADD R249, R249, 0x40 ;  /* 0x00000040f9f97836 */ /* 0x000fc60000000000 */
[----:B--2---:R-:W-:Y:S02]  /*16e70*/  ISETP.GE.AND P1, PT, R4, R10, PT ;  /* 0x0000000a0400720c */ /* 0x004fe40003f26270 */
[----:B---3--:R-:W-:-:S05]  /*16e80*/  IADD3 R5, P2, PT, R5, 0x40, RZ ;  /* 0x0000004005057810 */ /* 0x008fca0007f5e0ff */
[----:B------:R1:W-:Y:S01]  /*16e90*/  STL [R1+0x60], R5 ;  /* 0x0000600501007387 */ /* 0x0003e20000100800 */
[----:B------:R-:W-:-:S03]  /*16ea0*/  IMAD.X R252, RZ, RZ, R252, P2 ;  /* 0x000000fffffc7224 */ /* 0x000fc600010e06fc */
[----:B------:R1:W-:Y:S04]  /*16eb0*/  STL [R1+0x68], R13 ;  /* 0x0000680d01007387 */ /* 0x0003e80000100800 */
[----:B------:R1:W-:Y:S01]  /*16ec0*/  STL [R1+0x64], R12 ;  /* 0x0000640c01007387 */ /* 0x0003e20000100800 */
[----:B------:R-:W-:Y:S05]  /*16ed0*/  @!P1 BRA `(.L_x_3218) ;  /* 0xfffffec400689947 */ /* 0x000fea000383ffff */
.L_x_2956:
[----:B------:R-:W-:Y:S05]  /*16ee0*/  BSYNC B1 ;  /* 0x0000000000017941 */ /* 0x000fea0003800000 */
.L_x_2955:
[----:B------:R-:W-:Y:S01]  /*16ef0*/  UMOV UR4, 0xffffffff ;  /* 0xffffffff00047882 */ /* 0x000fe20000000000 */
[----:B------:R-:W-:Y:S02]  /*16f00*/  LOP3.LUT P0, R24, R246, 0x1f, RZ, 0xc0, !PT ;  /* 0x0000001ff6187812 */ /* 0x000fe4000780c0ff */
[----:B------:R-:W-:Y:S11]  /*16f10*/  BRA.DIV UR4, `(.L_x_3219) ;  /* 0x0000005204c87947 */ /* 0x000ff6000b800000 */
[----:B------:R-:W2:Y:S04]  /*16f20*/  LDL.LU R2, [R1+0x6c] ;  /* 0x00006c0001027983 */ /* 0x000ea80000300800 */
[----:B--2---:R-:W1:Y:S02]  /*16f30*/  SHFL.BFLY PT, R14, R2, 0x10, 0x1f ;  /* 0x0e001f00020e7f89 */ /* 0x004e6400000e0000 */
[----:B-1----:R-:W-:-:S05]  /*16f40*/  FMNMX.FTZ R13, R14, R2, !PT ;  /* 0x000000020e0d7209 */ /* 0x002fca0007810000 */
[----:B------:R-:W0:Y:S02]  /*16f50*/  SHFL.BFLY PT, R14, R13, 0x8, 0x1f ;  /* 0x0d001f000d0e7f89 */ /* 0x000e2400000e0000 */
[----:B0-----:R-:W-:-:S05]  /*16f60*/  FMNMX.FTZ R2, R13, R14, !PT ;  /* 0x0000000e0d027209 */ /* 0x001fca0007810000 */
[----:B------:R-:W0:Y:S02]  /*16f70*/  SHFL.BFLY PT, R14, R2, 0x4, 0x1f ;  /* 0x0c801f00020e7f89 */ /* 0x000e2400000e0000 */
[----:B0-----:R-:W-:-:S05]  /*16f80*/  FMNMX.FTZ R3, R2, R14, !PT ;  /* 0x0000000e02037209 */ /* 0x001fca0007810000 */
[----:B------:R0:W1:Y:S02]  /*16f90*/  SHFL.BFLY PT, R14, R3, 0x2, 0x1f ;  /* 0x0c401f00030e7f89 */ /* 0x00006400000e0000 */
.L_x_3294:
[----:B------:R-:W2:Y:S01]  /*16fa0*/  S2R R11, SR_CgaCtaId ;  /* 0x00000000000b7919 */ /* 0x000ea20000008800 */
[----:B------:R-:W-:Y:S01]  /*16fb0*/  MOV R10, 0x400 ;  /* 0x00000400000a7802 */ /* 0x000fe20000000f00 */
[----:B------:R-:W-:Y:S01]  /*16fc0*/  IMAD.SHL.U32 R2, R246, 0x4, RZ ;  /* 0x00000004f6027824 */ /* 0x000fe200078e00ff */
[----:B-1----:R-:W-:Y:S01]  /*16fd0*/  FMNMX.FTZ R14, R3, R14, !PT ;  /* 0x0000000e030e7209 */ /* 0x002fe20007810000 */
[----:B------:R-:W-:Y:S05]  /*16fe0*/  WARPSYNC.ALL ;  /* 0x0000000000007948 */ /* 0x000fea0003800000 */
[----:B------:R-:W-:Y:S02]  /*16ff0*/  LOP3.LUT R4, R2, 0x7c, RZ, 0xc0, !PT ;  /* 0x0000007c02047812 */ /* 0x000fe400078ec0ff */
[----:B--2---:R-:W-:-:S04]  /*17000*/  LEA R5, R11, R10, 0x18 ;  /* 0x0000000a0b057211 */ /* 0x004fc800078ec0ff */
[----:B0-----:R-:W-:Y:S01]  /*17010*/  @!P0 LEA.HI R3, R246, R5, RZ, 0x1d ;  /* 0x00000005f6038211 */ /* 0x001fe200078fe8ff */
[----:B------:R-:W-:-:S04]  /*17020*/  IMAD.IADD R4, R5, 0x1, R4 ;  /* 0x0000000105047824 */ /* 0x000fc800078e0204 */
[----:B------:R-:W-:Y:S01]  /*17030*/  @!P0 STS [R3], R14 ;  /* 0x0000000e03008388 */ /* 0x000fe20000000800 */
[----:B------:R-:W-:Y:S01]  /*17040*/  BAR.SYNC.DEFER_BLOCKING 0x0 ;  /* 0x0000000000007b1d */ /* 0x000fe20000010000 */
[----:B------:R-:W-:Y:S01]  /*17050*/  ISETP.GT.U32.AND P0, PT, R24, 0x3, PT ;  /* 0x000000031800780c */ /* 0x000fe20003f04070 */
[----:B------:R-:W-:Y:S02]  /*17060*/  IMAD.MOV.U32 R6, RZ, RZ, -0x800001 ;  /* 0xff7fffffff067424 */ /* 0x000fe400078e00ff */
[----:B------:R-:W-:Y:S02]  /*17070*/  IMAD.MOV.U32 R9, RZ, RZ, RZ ;  /* 0x000000ffff097224 */ /* 0x000fe400078e00ff */
[----:B------:R-:W-:Y:S08]  /*17080*/  BSSY.RECONVERGENT B0, `(.L_x_3220) ;  /* 0x0000155000007945 */ /* 0x000ff00003800200 */
[----:B------:R-:W0:Y:S04]  /*17090*/  @!P0 LDS R6, [R4] ;  /* 0x0000000004068984 */ /* 0x000e280000000800 */
[----:B0-----:R-:W0:Y:S02]  /*170a0*/  SHFL.BFLY PT, R3, R6, 0x2, 0x1f ;  /* 0x0c401f0006037f89 */ /* 0x001e2400000e0000 */
        /* <DEDUP_REMOVED lines=30> */
.L_x_3225:
[----:B0-----:R-:W1:Y:S01]  /*17290*/  LDS R8, [R7] ;  /* 0x0000000007087984 */ /* 0x001e620000000800 */
        /* <DEDUP_REMOVED lines=10> */
.L_x_3224:
[----:B------:R-:W-:Y:S05]  /*17340*/  BSYNC.RECONVERGENT B1 ;  /* 0x0000000000017941 */ /* 0x000fea0003800200 */
.L_x_3223:
        /* <DEDUP_REMOVED lines=14> */
.L_x_3228:
[----:B------:R-:W1:Y:S01]  /*17430*/  LDS R7, [R6+-0x400] ;  /* 0xfffc000006077984 */ /* 0x000e620000000800 */
[----:B------:R-:W-:-:S03]  /*17440*/  VIADD R0, R0, 0x800 ;  /* 0x0000080000007836 */ /* 0x000fc60000000000 */
[----:B0-----:R-:W0:Y:S02]  /*17450*/  LDS R8, [R6+-0x200] ;  /* 0xfffe000006087984 */ /* 0x001e240000000800 */
[----:B------:R-:W-:Y:S02]  /*17460*/  ISETP.GE.AND P1, PT, R0, R25, PT ;  /* 0x000000190000720c */ /* 0x000fe40003f26270 */
[----:B------:R-:W2:Y:S04]  /*17470*/  LDS R10, [R6] ;  /* 0x00000000060a7984 */ /* 0x000ea80000000800 */
[----:B------:R-:W3:Y:S04]  /*17480*/  LDS R11, [R6+0x200] ;  /* 0x00020000060b7984 */ /* 0x000ee80000000800 */
[----:B------:R-:W5:Y:S04]  /*17490*/  LDS R12, [R6+0x400] ;  /* 0x00040000060c7984 */ /* 0x000f680000000800 */
        /* <DEDUP_REMOVED lines=10> */
[C---:B--2---:R-:W-:Y:S01]  /*17540*/  FADD.FTZ R10, -R27.reuse, R10 ;  /* 0x0000000a1b0a7221 */ /* 0x044fe20000010100 */
[----:B------:R-:W-:Y:S02]  /*17550*/  FMUL.FTZ R8, R8, 1.4426950216293334961 ;  /* 0x3fb8aa3b08087820 */ /* 0x000fe40000410000 */
[----:B------:R-:W2:Y:S01]  /*17560*/  LDS R20, [R6+0x1400] ;  /* 0x0014000006147984 */ /* 0x000ea20000000800 */
[----:B------:R-:W4:Y:S01]  /*17570*/  MUFU.EX2 R7, R7 ;  /* 0x0000000700077308 */ /* 0x000f220000000800 */
[----:B------:R-:W-:Y:S01]  /*17580*/  FMUL.FTZ R10, R10, 1.4426950216293334961 ;  /* 0x3fb8aa3b0a0a7820 */ /* 0x000fe20000410000 */
[C---:B---3--:R-:W-:Y:S01]  /*17590*/  FADD.FTZ R11, -R27.reuse, R11 ;  /* 0x0000000b1b0b7221 */ /* 0x048fe20000010100 */
[----:B------:R-:W3:Y:S01]  /*175a0*/  LDS R21, [R6+0x1600] ;  /* 0x0016000006157984 */ /* 0x000ee20000000800 */
[----:B-----5:R-:W-:-:S02]  /*175b0*/  FADD.FTZ R12, -R27, R12 ;  /* 0x0000000c1b0c7221 */ /* 0x020fc40000010100 */
[----:B------:R-:W-:Y:S01]  /*175c0*/  FMUL.FTZ R11, R11, 1.4426950216293334961 ;  /* 0x3fb8aa3b0b0b7820 */ /* 0x000fe20000410000 */
[----:B------:R-:W5:Y:S01]  /*175d0*/  LDS R22, [R6+0x1800] ;  /* 0x0018000006167984 */ /* 0x000f620000000800 */
[----:B------:R-:W1:Y:S01]  /*175e0*/  MUFU.EX2 R8, R8 ;  /* 0x0000000800087308 */ /* 0x000e620000000800 */
[----:B------:R-:W-:Y:S01]  /*175f0*/  FMUL.FTZ R12, R12, 1.4426950216293334961 ;  /* 0x3fb8aa3b0c0c7820 */ /* 0x000fe20000410000 */
[C---:B----4-:R-:W-:Y:S01]  /*17600*/  FADD.FTZ R13, -R27.reuse, R13 ;  /* 0x0000000d1b0d7221 */ /* 0x050fe20000010100 */
        /* <DEDUP_REMOVED lines=32> */
[C---:B-----5:R-:W-:Y:S01]  /*17810*/  FADD.FTZ R22, -R27.reuse, R22 ;  /* 0x000000161b167221 */ /* 0x060fe20000010100 */
[----:B----4-:R-:W-:Y:S01]  /*17820*/  FADD.FTZ R23, -R27, R23 ;  /* 0x000000171b177221 */ /* 0x010fe20000010100 */
        /* <DEDUP_REMOVED lines=36> */
.L_x_3227:
[----:B------:R-:W-:Y:S05]  /*17a70*/  BSYNC.RECONVERGENT B1 ;  /* 0x0000000000017941 */ /* 0x000fea0003800200 */
.L_x_3226:
[----:B------:R-:W-:Y:S01]  /*17a80*/  IADD3 R7, PT, PT, -R0, UR44, RZ ;  /* 0x0000002c00077c10 */ /* 0x000fe2000fffe1ff */
[----:B------:R-:W-:Y:S03]  /*17a90*/  BSSY.RECONVERGENT B1, `(.L_x_3229) ;  /* 0x0000036000017945 */ /* 0x000fe60003800200 */
[----:B------:R-:W-:-:S13]  /*17aa0*/  ISETP.GT.AND P1, PT, R7, 0x200, PT ;  /* 0x000002000700780c */ /* 0x000fda0003f24270 */
[----:B------:R-:W-:Y:S05]  /*17ab0*/  @!P1 BRA `(.L_x_3230) ;  /* 0x0000000000cc9947 */ /* 0x000fea0003800000 */
[----:B------:R-:W1:Y:S01]  /*17ac0*/  LDS R7, [R6+-0x400] ;  /* 0xfffc000006077984 */ /* 0x000e620000000800 */
[----:B------:R-:W-:Y:S01]  /*17ad0*/  PLOP3.LUT P0, PT, PT, PT, PT, 0x8, 0x80 ;  /* 0x000000000080781c */ /* 0x000fe20003f0e170 */
[----:B------:R-:W-:Y:S02]  /*17ae0*/  VIADD R0, R0, 0x400 ;  /* 0x0000040000007836 */ /* 0x000fe40000000000 */
[----:B0-----:R-:W0:Y:S04]  /*17af0*/  LDS R8, [R6+-0x200] ;  /* 0xfffe000006087984 */ /* 0x001e280000000800 */
        /* <DEDUP_REMOVED lines=16> */
[----:B------:R-:W1:Y:S01]  /*17c00*/  MUFU.EX2 R8, R8 ;  /* 0x0000000800087308 */ /* 0x000e620000000800 */
[----:B------:R-:W-:Y:S01]  /*17c10*/  FMUL.FTZ R12, R12, 1.4426950216293334961 ;  /* 0x3fb8aa3b0c0c7820 */ /* 0x000fe20000410000 */
[C---:B----4-:R-:W-:Y:S01]  /*17c20*/  FADD.FTZ R13, -R27.reuse, R13 ;  /* 0x0000000d1b0d7221 */ /* 0x050fe20000010100 */
        /* <DEDUP_REMOVED lines=28> */
.L_x_3230:
[----:B------:R-:W-:Y:S05]  /*17df0*/  BSYNC.RECONVERGENT B1 ;  /* 0x0000000000017941 */ /* 0x000fea0003800200 */
.L_x_3229:
[----:B------:R-:W-:-:S13]  /*17e00*/  ISETP.LT.OR P0, PT, R0, UR44, P0 ;  /* 0x0000002c00007c0c */ /* 0x000fda0008701670 */
[----:B------:R-:W-:Y:S05]  /*17e10*/  @!P0 BRA `(.L_x_3221) ;  /* 0x0000000400ec8947 */ /* 0x000fea0003800000 */
[----:B------:R-:W1:Y:S04]  /*17e20*/  LDS R0, [R6+-0x400] ;  /* 0xfffc000006007984 */ /* 0x000e680000000800 */
[----:B------:R-:W2:Y:S04]  /*17e30*/  LDS R7, [R6+-0x200] ;  /* 0xfffe000006077984 */ /* 0x000ea80000000800 */
[----:B0-----:R-:W0:Y:S04]  /*17e40*/  LDS R8, [R6] ;  /* 0x0000000006087984 */ /* 0x001e280000000800 */
[----:B------:R-:W3:Y:S01]  /*17e50*/  LDS R10, [R6+0x200] ;  /* 0x00020000060a7984 */ /* 0x000ee20000000800 */
[C---:B-1----:R-:W-:Y:S01]  /*17e60*/  FADD.FTZ R0, -R27.reuse, R0 ;  /* 0x000000001b007221 */ /* 0x042fe20000010100 */
[----:B--2---:R-:W-:-:S03]  /*17e70*/  FADD.FTZ R7, -R27, R7 ;  /* 0x000000071b077221 */ /* 0x004fc60000010100 */
[----:B------:R-:W-:Y:S01]  /*17e80*/  FMUL.FTZ R0, R0, 1.4426950216293334961 ;  /* 0x3fb8aa3b00007820 */ /* 0x000fe20000410000 */
[----:B0-----:R-:W-:Y:S01]  /*17e90*/  FADD.FTZ R8, -R27, R8 ;  /* 0x000000081b087221 */ /* 0x001fe20000010100 */
        /* <DEDUP_REMOVED lines=17> */
.L_x_3222:
[----:B0-----:R-:W-:Y:S01]  /*17fb0*/  IMAD.MOV.U32 R8, RZ, RZ, 0x80 ;  /* 0x00000080ff087424 */ /* 0x001fe200078e00ff */
[----:B------:R-:W0:Y:S01]  /*17fc0*/  S2UR UR4, SR_CTAID.Y ;  /* 0x00000000000479c3 */ /* 0x000e220000002600 */
        /* <DEDUP_REMOVED lines=8> */
[----:B0-----:R-:W-:Y:S02]  /*18050*/  IMAD R15, R0, UR4, RZ ;  /* 0x00000004000f7c24 */ /* 0x001fe4000f8e02ff */
[----:B------:R-:W-:-:S03]  /*18060*/  IMAD.MOV.U32 R0, RZ, RZ, R3 ;  /* 0x000000ffff007224 */ /* 0x000fc600078e0003 */
[----:B------:R-:W-:-:S05]  /*18070*/  SHF.R.S32.HI R14, RZ, 0x1f, R15 ;  /* 0x0000001fff0e7819 */ /* 0x000fca000001140f */
[----:B------:R-:W-:Y:S05]  /*18080*/  @!P0 BRA `(.L_x_3232) ;  /* 0x00000000006c8947 */ /* 0x000fea0003800000 */
[----:B------:R-:W-:Y:S01]  /*18090*/  VIADD R10, R10, 0x820 ;  /* 0x000008200a0a7836 */ /* 0x000fe20000000000 */
[----:B------:R-:W-:Y:S01]  /*180a0*/  LEA.HI R0, R8, 0x1, RZ, 0x19 ;  /* 0x0000000108007811 */ /* 0x000fe200078fc8ff */
[----:B------:R-:W-:Y:S01]  /*180b0*/  IMAD.MOV.U32 R9, RZ, RZ, RZ ;  /* 0x000000ffff097224 */ /* 0x000fe200078e00ff */
[--C-:B------:R-:W-:Y:S02]  /*180c0*/  IADD3 R13, P0, P2, R15, R6, R3.reuse ;  /* 0x000000060f0d7210 */ /* 0x100fe40007a1e003 */
[----:B------:R-:W-:Y:S02]  /*180d0*/  LEA R11, R11, R10, 0x18 ;  /* 0x0000000a0b0b7211 */ /* 0x000fe400078ec0ff */
[----:B------:R-:W-:Y:S01]  /*180e0*/  LOP3.LUT R6, R0, 0x3, RZ, 0xc0, !PT ;  /* 0x0000000300067812 */ /* 0x000fe200078ec0ff */
[----:B------:R-:W-:Y:S01]  /*180f0*/  IMAD.MOV.U32 R0, RZ, RZ, R3 ;  /* 0x000000ffff007224 */ /* 0x000fe200078e0003 */
[----:B------:R-:W-:Y:S01]  /*18100*/  IADD3.X R7, PT, PT, R14, R7, RZ, P0, P2 ;  /* 0x000000070e077210 */ /* 0x000fe200007e44ff */
[----:B------:R-:W-:-:S02]  /*18110*/  IMAD.IADD R8, R2, 0x1, R11 ;  /* 0x0000000102087824 */ /* 0x000fc400078e020b */
[----:B------:R-:W-:-:S07]  /*18120*/  IMAD.MOV R10, RZ, RZ, -R6 ;  /* 0x000000ffff0a7224 */ /* 0x000fce00078e0a06 */
.L_x_3233:
        /* <DEDUP_REMOVED lines=17> */
.L_x_3232:
[----:B------:R-:W-:Y:S05]  /*18240*/  BSYNC.RECONVERGENT B1 ;  /* 0x0000000000017941 */ /* 0x000fea0003800200 */
.L_x_3231:
        /* <DEDUP_REMOVED lines=13> */
.L_x_3234:
[----:B------:R-:W-:-:S05]  /*18320*/  IMAD.MOV.U32 R6, RZ, RZ, R11 ;  /* 0x000000ffff067224 */ /* 0x000fca00078e000b */
[----:B------:R-:W2:Y:S04]  /*18330*/  LDG.E.U8 R12, desc[UR36][R6.64+-0x100] ;  /* 0xffff0024060c7981 */ /* 0x000ea8000c1e1100 */
[----:B------:R-:W3:Y:S04]  /*18340*/  LDG.E.U8 R10, desc[UR36][R6.64+-0x80] ;  /* 0xffff8024060a7981 */ /* 0x000ee8000c1e1100 */
[----:B------:R-:W5:Y:S04]  /*18350*/  LDG.E.U8 R11, desc[UR36][R6.64] ;  /* 0x00000024060b7981 */ /* 0x000f68000c1e1100 */
[----:B------:R-:W4:Y:S01]  /*18360*/  LDG.E.U8 R13, desc[UR36][R6.64+0x80] ;  /* 0x00008024060d7981 */ /* 0x000f22000c1e1100 */
[----:B------:R-:W-:-:S02]  /*18370*/  IMAD.MOV.U32 R15, RZ, RZ, RZ ;  /* 0x000000ffff0f7224 */ /* 0x000fc400078e00ff */
[----:B------:R-:W-:Y:S02]  /*18380*/  IMAD.MOV.U32 R17, RZ, RZ, RZ ;  /* 0x000000ffff117224 */ /* 0x000fe400078e00ff */
[----:B------:R-:W-:Y:S01]  /*18390*/  VIADD R0, R0, 0x200 ;  /* 0x0000020000007836 */ /* 0x000fe20000000000 */
[----:B--2---:R-:W-:Y:S02]  /*183a0*/  ISETP.NE.AND P0, PT, R12, RZ, PT ;  /* 0x000000ff0c00720c */ /* 0x004fe40003f05270 */
[----:B---3--:R-:W-:Y:S02]  /*183b0*/  ISETP.NE.AND P1, PT, R10, RZ, PT ;  /* 0x000000ff0a00720c */ /* 0x008fe40003f25270 */
[----:B-----5:R-:W-:Y:S02]  /*183c0*/  ISETP.NE.AND P2, PT, R11, RZ, PT ;  /* 0x000000ff0b00720c */ /* 0x020fe40003f45270 */
[----:B----4-:R-:W-:-:S07]  /*183d0*/  ISETP.NE.AND P3, PT, R13, RZ, PT ;  /* 0x000000ff0d00720c */ /* 0x010fce0003f65270 */
        /* <DEDUP_REMOVED lines=11> */
[C---:B--2---:R-:W-:Y:S01]  /*18490*/  @!P2 FADD.FTZ R14, -R27.reuse, R14 ;  /* 0x0000000e1b0ea221 */ /* 0x044fe20000010100 */
        /* <DEDUP_REMOVED lines=19> */
.L_x_3221:
[----:B------:R-:W-:Y:S05]  /*185d0*/  BSYNC.RECONVERGENT B0 ;  /* 0x0000000000007941 */ /* 0x000fea0003800200 */
.L_x_3220:
[----:B---3--:R-:W2:Y:S01]  /*185e0*/  SHFL.BFLY PT, R0, R9, 0x10, 0x1f ;  /* 0x0e001f0009007f89 */ /* 0x008ea200000e0000 */
[C---:B------:R-:W-:Y:S01]  /*185f0*/  ISETP.NE.AND P0, PT, R24.reuse, RZ, PT ;  /* 0x000000ff1800720c */ /* 0x040fe20003f05270 */
[----:B------:R-:W3:Y:S01]  /*18600*/  LDCU.U8 UR11, c[0x0][0x48c] ;  /* 0x00009180ff0b77ac */ /* 0x000ee20008000000 */
[----:B------:R-:W-:Y:S01]  /*18610*/  ISETP.GT.U32.AND P1, PT, R24, 0x3, PT ;  /* 0x000000031800780c */ /* 0x000fe20003f24070 */
[----:B------:R-:W0:Y:S01]  /*18620*/  S2UR UR10, SR_CTAID.X ;  /* 0x00000000000a79c3 */ /* 0x000e220000002500 */
[----:B------:R-:W-:Y:S01]  /*18630*/  UMOV UR4, URZ ;  /* 0x000000ff00047c82 */ /* 0x000fe20008000000 */
[----:B------:R-:W-:-:S08]  /*18640*/  UMOV UR5, URZ ;  /* 0x000000ff00057c82 */ /* 0x000fd00008000000 */
[----:B------:R-:W-:-:S04]  /*18650*/  @!P0 SHF.R.U32.HI R10, RZ, 0x3, R246 ;  /* 0x00000003ff0a8819 */ /* 0x000fc800000116f6 */
[----:B------:R-:W-:Y:S01]  /*18660*/  @!P0 LOP3.LUT R10, R10, 0x7c, RZ, 0xc0, !PT ;  /* 0x0000007c0a0a8812 */ /* 0x000fe200078ec0ff */
[----:B---3--:R-:W-:Y:S01]  /*18670*/  UISETP.NE.AND UP0, UPT, UR11, URZ, UPT ;  /* 0x000000ff0b00728c */ /* 0x008fe2000bf05270 */
[----:B--2---:R-:W-:-:S03]  /*18680*/  FADD.FTZ R0, R0, R9 ;  /* 0x0000000900007221 */ /* 0x004fc60000010000 */
[----:B------:R-:W-:Y:S02]  /*18690*/  @!P0 IMAD.IADD R9, R10, 0x1, R5 ;  /* 0x000000010a098824 */ /* 0x000fe400078e0205 */
[----:B------:R-:W2:Y:S02]  /*186a0*/  SHFL.BFLY PT, R7, R0, 0x8, 0x1f ;  /* 0x0d001f0000077f89 */ /* 0x000ea400000e0000 */
[----:B--2---:R-:W-:-:S05]  /*186b0*/  FADD.FTZ R7, R0, R7 ;  /* 0x0000000700077221 */ /* 0x004fca0000010000 */
[----:B------:R-:W2:Y:S02]  /*186c0*/  SHFL.BFLY PT, R6, R7, 0x4, 0x1f ;  /* 0x0c801f0007067f89 */ /* 0x000ea400000e0000 */
[----:B--2---:R-:W-:-:S05]  /*186d0*/  FADD.FTZ R6, R7, R6 ;  /* 0x0000000607067221 */ /* 0x004fca0000010000 */
[----:B------:R-:W2:Y:S02]  /*186e0*/  SHFL.BFLY PT, R11, R6, 0x2, 0x1f ;  /* 0x0c401f00060b7f89 */ /* 0x000ea400000e0000 */
[----:B--2---:R-:W-:-:S05]  /*186f0*/  FADD.FTZ R11, R6, R11 ;  /* 0x0000000b060b7221 */ /* 0x004fca0000010000 */
[----:B0-----:R-:W0:Y:S02]  /*18700*/  SHFL.BFLY PT, R8, R11, 0x1, 0x1f ;  /* 0x0c201f000b087f89 */ /* 0x001e2400000e0000 */
        /* <DEDUP_REMOVED lines=11> */
[----:B----4-:R0:W2:Y:S01]  /*187c0*/  MUFU.RCP R29, R6 ;  /* 0x00000006001d7308 */ /* 0x0100a20000001000 */
[----:B------:R-:W-:Y:S05]  /*187d0*/  BRA.U !UP0, `(.L_x_3235) ;  /* 0x0000000108247547 */ /* 0x000fea000b800000 */
[----:B------:R-:W3:Y:S01]  /*187e0*/  S2UR UR5, SR_CTAID.Y ;  /* 0x00000000000579c3 */ /* 0x000ee20000002600 */
        /* <DEDUP_REMOVED lines=8> */
.L_x_3235:
        /* <DEDUP_REMOVED lines=22> */
[----:B---3--:R-:W-:-:S06]  /*189d0*/  ULEA UR7, UR8, UR7, 0x18 ;  /* 0x0000000708077291 */ /* 0x008fcc000f8ec0ff */
[----:B------:R-:W-:-:S07]  /*189e0*/  VIADD R0, R2, UR7 ;  /* 0x0000000702007c36 */ /* 0x000fce0008000000 */
.L_x_3241:
[----:B------:R-:W2:Y:S01]  /*189f0*/  LDS R4, [R0] ;  /* 0x0000000000047984 */ /* 0x000ea20000000800 */
[----:B------:R-:W-:-:S05]  /*18a00*/  VIADD R5, R5, 0x1 ;  /* 0x0000000105057836 */ /* 0x000fca0000000000 */
[----:B------:R-:W-:Y:S01]  /*18a10*/  ISETP.NE.AND P0, PT, R5, RZ, PT ;  /* 0x000000ff0500720c */ /* 0x000fe20003f05270 */
[----:B--2---:R-:W-:-:S05]  /*18a20*/  FMUL.FTZ R7, R4, R29 ;  /* 0x0000001d04077220 */ /* 0x004fca0000410000 */
[----:B------:R2:W-:Y:S02]  /*18a30*/  STS [R0], R7 ;  /* 0x0000000700007388 */ /* 0x0005e40000000800 */
[----:B--2---:R-:W-:-:S05]  /*18a40*/  VIADD R0, R0, 0x200 ;  /* 0x0000020000007836 */ /* 0x004fca0000000000 */
[----:B------:R-:W-:Y:S05]  /*18a50*/  @P0 BRA `(.L_x_3241) ;  /* 0xfffffffc00e40947 */ /* 0x000fea000383ffff */
.L_x_3240:
[----:B------:R-:W-:Y:S05]  /*18a60*/  BSYNC.RECONVERGENT B1 ;  /* 0x0000000000017941 */ /* 0x000fea0003800200 */
.L_x_3239:
[----:B------:R-:W-:Y:S05]  /*18a70*/  @!P1 BRA `(.L_x_3237) ;  /* 0x0000001000dc9947 */ /* 0x000fea0003800000 */
[----:B------:R-:W3:Y:S01]  /*18a80*/  S2R R5, SR_CgaCtaId ;  /* 0x0000000000057919 */ /* 0x000ee20000008800 */
        /* <DEDUP_REMOVED lines=8> */
[----:B---3--:R-:W-:-:S04]  /*18b10*/  LEA R5, R5, R4, 0x18 ;  /* 0x0000000405057211 */ /* 0x008fc800078ec0ff */
[----:B------:R-:W-:Y:S01]  /*18b20*/  IADD3 R0, PT, PT, R0, 0x400, R5 ;  /* 0x0000040000007810 */ /* 0x000fe20007ffe005 */
[----:B------:R-:W-:Y:S06]  /*18b30*/  @!P1 BRA `(.L_x_3243) ;  /* 0x0000000000dc9947 */ /* 0x000fec0003800000 */
[----:B------:R-:W-:Y:S01]  /*18b40*/  IMAD.U32 R30, RZ, RZ, UR44 ;  /* 0x0000002cff1e7e24 */ /* 0x000fe2000f8e00ff */
[----:B------:R-:W-:-:S03]  /*18b50*/  PLOP3.LUT P0, PT, PT, PT, PT, 0x8, 0x80 ;  /* 0x000000000080781c */ /* 0x000fc60003f0e170 */
[----:B------:R-:W-:-:S10]  /*18b60*/  VIADD R30, R30, 0xfffffa00 ;  /* 0xfffffa001e1e7836 */ /* 0x000fd40000000000 */
.L_x_3244:
[----:B------:R-:W2:Y:S01]  /*18b70*/  LDS R4, [R0+-0x400] ;  /* 0xfffc000000047984 */ /* 0x000ea20000000800 */
[----:B------:R-:W-:-:S03]  /*18b80*/  VIADD R3, R3, 0x800 ;  /* 0x0000080003037836 */ /* 0x000fc60000000000 */
[----:B0-----:R-:W0:Y:S02]  /*18b90*/  LDS R6, [R0+-0x200] ;  /* 0xfffe000000067984 */ /* 0x001e240000000800 */
[----:B------:R-:W-:Y:S02]  /*18ba0*/  ISETP.GE.AND P1, PT, R3, R30, PT ;  /* 0x0000001e0300720c */ /* 0x000fe40003f26270 */
[----:B------:R-:W3:Y:S04]  /*18bb0*/  LDS R8, [R0] ;  /* 0x0000000000087984 */ /* 0x000ee80000000800 */
[----:B------:R-:W4:Y:S04]  /*18bc0*/  LDS R10, [R0+0x200] ;  /* 0x00020000000a7984 */ /* 0x000f280000000800 */
[----:B------:R-:W5:Y:S04]  /*18bd0*/  LDS R12, [R0+0x400] ;  /* 0x00040000000c7984 */ /* 0x000f680000000800 */
[----:B------:R-:W5:Y:S04]  /*18be0*/  LDS R14, [R0+0x600] ;  /* 0x00060000000e7984 */ /* 0x000f680000000800 */
[----:B------:R-:W-:Y:S04]  /*18bf0*/  LDS R16, [R0+0x800] ;  /* 0x0008000000107984 */ /* 0x000fe80000000800 */
[----:B------:R-:W5:Y:S04]  /*18c00*/  LDS R17, [R0+0xa00] ;  /* 0x000a000000117984 */ /* 0x000f680000000800 */
[----:B------:R-:W5:Y:S04]  /*18c10*/  LDS R18, [R0+0xc00] ;  /* 0x000c000000127984 */ /* 0x000f680000000800 */
[----:B------:R-:W5:Y:S04]  /*18c20*/  LDS R20, [R0+0xe00] ;  /* 0x000e000000147984 */ /* 0x000f680000000800 */
[----:B------:R-:W5:Y:S01]  /*18c30*/  LDS R22, [R0+0x1000] ;  /* 0x0010000000167984 */ /* 0x000f620000000800 */
[----:B--2---:R-:W-:-:S03]  /*18c40*/  FMUL.FTZ R5, R29, R4 ;  /* 0x000000041d057220 */ /* 0x004fc60000410000 */
[----:B------:R-:W2:Y:S01]  /*18c50*/  LDS R24, [R0+0x1200] ;  /* 0x0012000000187984 */ /* 0x000ea20000000800 */
[----:B0-----:R-:W-:-:S03]  /*18c60*/  FMUL.FTZ R7, R29, R6 ;  /* 0x000000061d077220 */ /* 0x001fc60000410000 */
[----:B------:R-:W0:Y:S01]  /*18c70*/  LDS R25, [R0+0x1400] ;  /* 0x0014000000197984 */ /* 0x000e220000000800 */
[----:B---3--:R-:W-:-:S03]  /*18c80*/  FMUL.FTZ R9, R29, R8 ;  /* 0x000000081d097220 */ /* 0x008fc60000410000 */
[----:B------:R-:W3:Y:S01]  /*18c90*/  LDS R26, [R0+0x1600] ;  /* 0x00160000001a7984 */ /* 0x000ee20000000800 */
[----:B----4-:R-:W-:-:S03]  /*18ca0*/  FMUL.FTZ R11, R29, R10 ;  /* 0x0000000a1d0b7220 */ /* 0x010fc60000410000 */
[----:B-1----:R-:W1:Y:S01]  /*18cb0*/  LDS R27, [R0+0x1800] ;  /* 0x00180000001b7984 */ /* 0x002e620000000800 */
        /* <DEDUP_REMOVED lines=31> */
.L_x_3243:
[----:B------:R-:W-:Y:S05]  /*18eb0*/  BSYNC.RECONVERGENT B1 ;  /* 0x0000000000017941 */ /* 0x000fea0003800200 */
.L_x_3242:
[----:B------:R-:W-:Y:S01]  /*18ec0*/  IADD3 R4, PT, PT, -R3, UR44, RZ ;  /* 0x0000002c03047c10 */ /* 0x000fe2000fffe1ff */
[----:B------:R-:W-:Y:S03]  /*18ed0*/  BSSY.RECONVERGENT B1, `(.L_x_3245) ;  /* 0x000001e000017945 */ /* 0x000fe60003800200 */
[----:B------:R-:W-:-:S13]  /*18ee0*/  ISETP.GT.AND P1, PT, R4, 0x200, PT ;  /* 0x000002000400780c */ /* 0x000fda0003f24270 */
[----:B------:R-:W-:Y:S05]  /*18ef0*/  @!P1 BRA `(.L_x_3246) ;  /* 0x00000000006c9947 */ /* 0x000fea0003800000 */
[----:B------:R-:W2:Y:S01]  /*18f00*/  LDS R4, [R0+-0x400] ;  /* 0xfffc000000047984 */ /* 0x000ea20000000800 */
[----:B------:R-:W-:Y:S01]  /*18f10*/  PLOP3.LUT P0, PT, PT, PT, PT, 0x8, 0x80 ;  /* 0x000000000080781c */ /* 0x000fe20003f0e170 */
[----:B------:R-:W-:Y:S02]  /*18f20*/  VIADD R3, R3, 0x400 ;  /* 0x0000040003037836 */ /* 0x000fe40000000000 */
[----:B0-----:R-:W0:Y:S04]  /*18f30*/  LDS R6, [R0+-0x200] ;  /* 0xfffe000000067984 */ /* 0x001e280000000800 */
        /* <DEDUP_REMOVED lines=23> */
.L_x_3246:
[----:B------:R-:W-:Y:S05]  /*190b0*/  BSYNC.RECONVERGENT B1 ;  /* 0x0000000000017941 */ /* 0x000fea0003800200 */
.L_x_3245:
[----:B------:R-:W-:-:S13]  /*190c0*/  ISETP.LT.OR P0, PT, R3, UR44, P0 ;  /* 0x0000002c03007c0c */ /* 0x000fda0008701670 */
[----:B------:R-:W-:Y:S05]  /*190d0*/  @!P0 BRA `(.L_x_3237) ;  /* 0x0000000c00448947 */ /* 0x000fea0003800000 */
[----:B------:R-:W2:Y:S04]  /*190e0*/  LDS R3, [R0+-0x400] ;  /* 0xfffc000000037984 */ /* 0x000ea80000000800 */
[----:B------:R-:W3:Y:S04]  /*190f0*/  LDS R4, [R0+-0x200] ;  /* 0xfffe000000047984 */ /* 0x000ee80000000800 */
[----:B0-----:R-:W0:Y:S04]  /*19100*/  LDS R6, [R0] ;  /* 0x0000000000067984 */ /* 0x001e280000000800 */
[----:B------:R-:W4:Y:S01]  /*19110*/  LDS R8, [R0+0x200] ;  /* 0x0002000000087984 */ /* 0x000f220000000800 */
[-C--:B--2---:R-:W-:Y:S01]  /*19120*/  FMUL.FTZ R3, R3, R29.reuse ;  /* 0x0000001d03037220 */ /* 0x084fe20000410000 */
[----:B---3--:R-:W-:-:S04]  /*19130*/  FMUL.FTZ R5, R4, R29 ;  /* 0x0000001d04057220 */ /* 0x008fc80000410000 */
[----:B------:R3:W-:Y:S01]  /*19140*/  STS [R0+-0x400], R3 ;  /* 0xfffc000300007388 */ /* 0x0007e20000000800 */
[----:B0-----:R-:W-:-:S03]  /*19150*/  FMUL.FTZ R7, R6, R29 ;  /* 0x0000001d06077220 */ /* 0x001fc60000410000 */
[----:B------:R3:W-:Y:S01]  /*19160*/  STS [R0+-0x200], R5 ;  /* 0xfffe000500007388 */ /* 0x0007e20000000800 */
[----:B----4-:R-:W-:-:S03]  /*19170*/  FMUL.FTZ R9, R8, R29 ;  /* 0x0000001d08097220 */ /* 0x010fc60000410000 */
[----:B------:R3:W-:Y:S04]  /*19180*/  STS [R0], R7 ;  /* 0x0000000700007388 */ /* 0x0007e80000000800 */
[----:B------:R3:W-:Y:S01]  /*19190*/  STS [R0+0x200], R9 ;  /* 0x0002000900007388 */ /* 0x0007e20000000800 */
[----:B------:R-:W-:Y:S05]  /*191a0*/  BRA `(.L_x_3237) ;  /* 0x0000000c00107947 */ /* 0x000fea0003800000 */
.L_x_3238:
        /* <DEDUP_REMOVED lines=10> */
[----:B------:R-:W4:Y:S01]  /*19250*/  LDCU.64 UR14, c[0x0][0x480] ;  /* 0x00009000ff0e77ac */ /* 0x000f220008000a00 */
[----:B------:R-:W-:Y:S02]  /*19260*/  LEA.HI R0, R0, 0x1, RZ, 0x19 ;  /* 0x0000000100007811 */ /* 0x000fe400078fc8ff */
[----:B------:R-:W-:Y:S01]  /*19270*/  IADD3 R9, P0, PT, R3, UR4, RZ ;  /* 0x0000000403097c10 */ /* 0x000fe2000ff1e0ff */
[----:B------:R-:W-:Y:S02]  /*19280*/  UMOV UR7, 0x400 ;  /* 0x0000040000077882 */ /* 0x000fe40000000000 */
[----:B------:R-:W-:Y:S01]  /*19290*/  UIADD3 UR7, UPT, UPT, UR7, 0x820, URZ ;  /* 0x0000082007077890 */ /* 0x000fe2000fffe0ff */
[C---:B------:R-:W-:Y:S01]  /*192a0*/  IMAD.SHL.U32 R4, R0.reuse, 0x80, RZ ;  /* 0x0000008000047824 */ /* 0x040fe200078e00ff */
[----:B------:R-:W-:Y:S01]  /*192b0*/  LOP3.LUT R0, R0, 0x3, RZ, 0xc0, !PT ;  /* 0x0000000300007812 */ /* 0x000fe200078ec0ff */
[----:B0-----:R-:W-:-:S03]  /*192c0*/  IMAD.X R6, RZ, RZ, UR5, P0 ;  /* 0x00000005ff067e24 */ /* 0x001fc600080e06ff */
[----:B------:R-:W-:-:S05]  /*192d0*/  LOP3.LUT R4, R4, 0x180, RZ, 0xc0, !PT ;  /* 0x0000018004047812 */ /* 0x000fca00078ec0ff */
[----:B------:R-:W-:Y:S01]  /*192e0*/  IMAD.IADD R3, R3, 0x1, R4 ;  /* 0x0000000103037824 */ /* 0x000fe200078e0204 */
[----:B----4-:R-:W-:-:S04]  /*192f0*/  LEA R8, P0, R9, UR14, 0x2 ;  /* 0x0000000e09087c11 */ /* 0x010fc8000f8010ff */
[----:B------:R-:W-:Y:S01]  /*19300*/  LEA.HI.X R9, R9, UR15, R6, 0x2, P0 ;  /* 0x0000000f09097c11 */ /* 0x000fe200080f1406 */
[----:B---3--:R-:W-:Y:S01]  /*19310*/  ULEA UR7, UR8, UR7, 0x18 ;  /* 0x0000000708077291 */ /* 0x008fe2000f8ec0ff */
[----:B------:R-:W-:-:S05]  /*19320*/  IMAD.MOV R6, RZ, RZ, -R0 ;  /* 0x000000ffff067224 */ /* 0x000fca00078e0a00 */
[----:B------:R-:W-:-:S07]  /*19330*/  VIADD R0, R2, UR7 ;  /* 0x0000000702007c36 */ /* 0x000fce0008000000 */
.L_x_3249:
[----:B---3--:R-:W2:Y:S01]  /*19340*/  LDS R4, [R0] ;  /* 0x0000000000047984 */ /* 0x008ea20000000800 */
        /* <DEDUP_REMOVED lines=11> */
.L_x_3248:
[----:B------:R-:W-:Y:S05]  /*19400*/  BSYNC.RECONVERGENT B1 ;  /* 0x0000000000017941 */ /* 0x000fea0003800200 */
.L_x_3247:
[----:B------:R-:W-:Y:S05]  /*19410*/  @!P1 BRA `(.L_x_3237) ;  /* 0x0000000800749947 */ /* 0x000fea0003800000 */
[----:B---3--:R-:W3:Y:S01]  /*19420*/  S2R R5, SR_CgaCtaId ;  /* 0x0000000000057919 */ /* 0x008ee20000008800 */
[----:B------:R-:W0:Y:S01]  /*19430*/  LDCU.64 UR8, c[0x0][0x480] ;  /* 0x00009000ff0877ac */ /* 0x000e220008000a00 */
        /* <DEDUP_REMOVED lines=8> */
[----:B0-----:R-:W-:-:S04]  /*194c0*/  LEA R6, P0, R4, UR8, 0x2 ;  /* 0x0000000804067c11 */ /* 0x001fc8000f8010ff */
[----:B------:R-:W-:Y:S02]  /*194d0*/  LEA.HI.X R8, R4, UR9, R7, 0x2, P0 ;  /* 0x0000000904087c11 */ /* 0x000fe400080f1407 */
[----:B------:R-:W-:Y:S02]  /*194e0*/  IADD3 R4, P0, PT, R6, 0x400, RZ ;  /* 0x0000040006047810 */ /* 0x000fe40007f1e0ff */
[----:B---3--:R-:W-:-:S03]  /*194f0*/  LEA R7, R5, R0, 0x18 ;  /* 0x0000000005077211 */ /* 0x008fc600078ec0ff */
[----:B------:R-:W-:Y:S01]  /*19500*/  IMAD.X R5, RZ, RZ, R8, P0 ;  /* 0x000000ffff057224 */ /* 0x000fe200000e0608 */
[----:B------:R-:W-:Y:S02]  /*19510*/  LEA R0, R3, -UR7, 0x2 ;  /* 0x8000000703007c11 */ /* 0x000fe4000f8e10ff */
[----:B------:R-:W-:Y:S02]  /*19520*/  PLOP3.LUT P0, PT, PT, PT, PT, 0x80, 0x8 ;  /* 0x000000000008781c */ /* 0x000fe40003f0f070 */
[----:B------:R-:W-:Y:S01]  /*19530*/  IADD3 R0, PT, PT, R0, 0x400, R7 ;  /* 0x0000040000007810 */ /* 0x000fe20007ffe007 */
[----:B------:R-:W-:Y:S10]  /*19540*/  @!P1 BRA `(.L_x_3251) ;  /* 0x00000004002c9947 */ /* 0x000ff40003800000 */
[----:B------:R-:W-:Y:S01]  /*19550*/  IMAD.U32 R28, RZ, RZ, UR44 ;  /* 0x0000002cff1c7e24 */ /* 0x000fe2000f8e00ff */
[----:B------:R-:W-:-:S03]  /*19560*/  PLOP3.LUT P0, PT, PT, PT, PT, 0x8, 0x80 ;  /* 0x000000000080781c */ /* 0x000fc60003f0e170 */
[----:B------:R-:W-:-:S10]  /*19570*/  VIADD R28, R28, 0xfffffa00 ;  /* 0xfffffa001c1c7836 */ /* 0x000fd40000000000 */
.L_x_3252:
[----:B------:R-:W2:Y:S01]  /*19580*/  LDS R6, [R0+-0x400] ;  /* 0xfffc000000067984 */ /* 0x000ea20000000800 */
[----:B------:R-:W-:-:S03]  /*19590*/  VIADD R3, R3, 0x800 ;  /* 0x0000080003037836 */ /* 0x000fc60000000000 */
[----:B------:R-:W0:Y:S02]  /*195a0*/  LDS R8, [R0+-0x200] ;  /* 0xfffe000000087984 */ /* 0x000e240000000800 */
[----:B------:R-:W-:Y:S02]  /*195b0*/  ISETP.GE.AND P2, PT, R3, R28, PT ;  /* 0x0000001c0300720c */ /* 0x000fe40003f46270 */
[----:B------:R-:W3:Y:S04]  /*195c0*/  LDS R12, [R0+0x200] ;  /* 0x00020000000c7984 */ /* 0x000ee80000000800 */
[----:B------:R-:W4:Y:S04]  /*195d0*/  LDS R10, [R0] ;  /* 0x00000000000a7984 */ /* 0x000f280000000800 */
[----:B------:R-:W-:Y:S04]  /*195e0*/  LDS R20, [R0+0xa00] ;  /* 0x000a000000147984 */ /* 0x000fe80000000800 */
        /* <DEDUP_REMOVED lines=8> */
[----:B------:R-:W-:Y:S01]  /*19670*/  LDS R6, [R0+0x1a00] ;  /* 0x001a000000067984 */ /* 0x000fe20000000800 */
[----:B---3--:R-:W-:-:S03]  /*19680*/  FMUL.FTZ R13, R29, R12 ;  /* 0x0000000c1d0d7220 */ /* 0x008fc60000410000 */
[----:B------:R-:W-:Y:S01]  /*19690*/  LDS R24, [R0+0x1200] ;  /* 0x0012000000187984 */ /* 0x000fe20000000800 */
[----:B----4-:R-:W-:-:S03]  /*196a0*/  FMUL.FTZ R11, R29, R10 ;  /* 0x0000000a1d0b7220 */ /* 0x010fc60000410000 */
[----:B------:R-:W0:Y:S04]  /*196b0*/  LDS R25, [R0+0x1400] ;  /* 0x0014000000197984 */ /* 0x000e280000000800 */
[----:B------:R-:W-:Y:S04]  /*196c0*/  LDS R26, [R0+0x1600] ;  /* 0x00160000001a7984 */ /* 0x000fe80000000800 */
[----:B-1----:R-:W1:Y:S01]  /*196d0*/  LDS R27, [R0+0x1800] ;  /* 0x00180000001b7984 */ /* 0x002e620000000800 */
        /* <DEDUP_REMOVED lines=8> */
[----:B---3--:R-:W-:-:S03]  /*19760*/  FMUL.FTZ R7, R29, R20 ;  /* 0x000000141d077220 */ /* 0x008fc60000410000 */
[----:B------:R-:W-:Y:S01]  /*19770*/  STG.E desc[UR36][R4.64+0x200], R13 ;  /* 0x0002000d04007986 */ /* 0x000fe2000c101924 */
[----:B--2---:R-:W-:-:S03]  /*19780*/  FMUL.FTZ R23, R29, R23 ;  /* 0x000000171d177220 */ /* 0x004fc60000410000 */
        /* <DEDUP_REMOVED lines=39> */
.L_x_3251:
[----:B------:R-:W-:Y:S05]  /*19a00*/  BSYNC.RECONVERGENT B1 ;  /* 0x0000000000017941 */ /* 0x000fea0003800200 */
.L_x_3250:
        /* <DEDUP_REMOVED lines=15> */
[----:B------:R-:W-:Y:S01]  /*19b00*/  IADD3 R6, P1, PT, R4, 0x1000, RZ ;  /* 0x0000100004067810 */ /* 0x000fe20007f3e0ff */
[----:B0-----:R-:W-:-:S03]  /*19b10*/  FMUL.FTZ R9, R29, R8 ;  /* 0x000000081d097220 */ /* 0x001fc60000410000 */
[----:B------:R-:W-:Y:S01]  /*19b20*/  STG.E desc[UR36][R4.64+-0x400], R7 ;  /* 0xfffc000704007986 */ /* 0x000fe2000c101924 */
[----:B---3--:R-:W-:-:S03]  /*19b30*/  FMUL.FTZ R11, R29, R10 ;  /* 0x0000000a1d0b7220 */ /* 0x008fc60000410000 */
        /* <DEDUP_REMOVED lines=9> */
[----:B0-----:R-:W-:Y:S02]  /*19bd0*/  IMAD.X R9, RZ, RZ, R5, P1 ;  /* 0x000000ffff097224 */ /* 0x001fe400008e0605 */
        /* <DEDUP_REMOVED lines=14> */
.L_x_3254:
[----:B------:R-:W-:Y:S05]  /*19cc0*/  BSYNC.RECONVERGENT B1 ;  /* 0x0000000000017941 */ /* 0x000fea0003800200 */
.L_x_3253:
[----:B------:R-:W-:-:S13]  /*19cd0*/  ISETP.LT.OR P0, PT, R3, UR44, P0 ;  /* 0x0000002c03007c0c */ /* 0x000fda0008701670 */
        /* <DEDUP_REMOVED lines=17> */
.L_x_3237:
[----:B------:R-:W-:Y:S05]  /*19df0*/  BSYNC.RECONVERGENT B0 ;  /* 0x0000000000007941 */ /* 0x000fea0003800200 */
.L_x_3236:
[----:B------:R-:W-:Y:S01]  /*19e00*/  ULEA.HI UR4, UR43, UR43, URZ, 0x1 ;  /* 0x0000002b2b047291 */ /* 0x000fe2000f8f08ff */
[----:B------:R-:W4:Y:S01]  /*19e10*/  S2UR UR5, SR_CTAID.Y ;  /* 0x00000000000579c3 */ /* 0x000f220000002600 */
[----:B------:R-:W5:Y:S01]  /*19e20*/  LDCU UR12, c[0x0][0x40c] ;  /* 0x00008180ff0c77ac */ /* 0x000f620008000800 */
[----:B------:R-:W-:Y:S01]  /*19e30*/  SHF.R.U32.HI R14, RZ, 0x6, R246 ;  /* 0x00000006ff0e7819 */ /* 0x000fe200000116f6 */
[----:B------:R-:W-:Y:S01]  /*19e40*/  IMAD.SHL.U32 R15, R246, 0x10, RZ ;  /* 0x00000010f60f7824 */ /* 0x000fe200078e00ff */
[----:B0--3--:R-:W-:Y:S01]  /*19e50*/  LOP3.LUT R0, R2, 0xfc, RZ, 0xc0, !PT ;  /* 0x000000fc02007812 */ /* 0x009fe200078ec0ff */
[----:B------:R-:W-:Y:S01]  /*19e60*/  ULOP3.LUT UR4, UR4, 0xfffffffe, URZ, 0xc0, !UPT ;  /* 0xfffffffe04047892 */ /* 0x000fe2000f8ec0ff */
[----:B------:R-:W-:Y:S01]  /*19e70*/  BSSY.RECONVERGENT B0, `(.L_x_3255) ;  /* 0x000001f000007945 */ /* 0x000fe20003800200 */
[----:B------:R-:W4:Y:S01]  /*19e80*/  LDCU UR11, c[0x0][0x3f8] ;  /* 0x00007f00ff0b77ac */ /* 0x000f220008000800 */
[----:B------:R-:W0:Y:S01]  /*19e90*/  S2UR UR17, SR_CgaCtaId ;  /* 0x00000000001179c3 */ /* 0x000e220000008800 */
[----:B------:R-:W-:-:S02]  /*19ea0*/  CS2R R6, SRZ ;  /* 0x0000000000067805 */ /* 0x000fc4000001ff00 */
[----:B------:R-:W-:Y:S01]  /*19eb0*/  CS2R R4, SRZ ;  /* 0x0000000000047805 */ /* 0x000fe2000001ff00 */
[----:B------:R-:W-:Y:S01]  /*19ec0*/  UIADD3 UR4, UPT, UPT, UR43, -UR4, URZ ;  /* 0x800000042b047290 */ /* 0x000fe2000fffe0ff */
[----:B------:R-:W-:Y:S01]  /*19ed0*/  LOP3.LUT R15, R15, 0x3f0, RZ, 0xc0, !PT ;  /* 0x000003f00f0f7812 */ /* 0x000fe200078ec0ff */
[----:B------:R-:W3:Y:S04]  /*19ee0*/  LDCU UR9, c[0x0][0x3f4] ;  /* 0x00007e80ff0977ac */ /* 0x000ee80008000800 */
[----:B------:R-:W-:Y:S01]  /*19ef0*/  ISETP.NE.AND P0, PT, R14, UR4, PT ;  /* 0x000000040e007c0c */ /* 0x000fe2000bf05270 */
[----:B------:R-:W-:Y:S02]  /*19f00*/  UMOV UR16, 0x400 ;  /* 0x0000040000107882 */ /* 0x000fe40000000000 */
[----:B------:R-:W-:Y:S01]  /*19f10*/  UIADD3 UR8, UPT, UPT, UR16, 0x420, URZ ;  /* 0x0000042010087890 */ /* 0x000fe2000fffe0ff */
[----:B-----5:R-:W-:-:S04]  /*19f20*/  ISETP.NE.OR P0, PT, RZ, UR12, P0 ;  /* 0x0000000cff007c0c */ /* 0x020fc80008705670 */
[----:B------:R-:W-:Y:S01]  /*19f30*/  ISETP.GT.U32.OR P0, PT, R0, 0x9f, P0 ;  /* 0x0000009f0000780c */ /* 0x000fe20000704470 */
[----:B----4-:R-:W-:-:S04]  /*19f40*/  UIMAD UR5, UR5, UR11, UR10 ;  /* 0x0000000b050572a4 */ /* 0x010fc8000f8e020a */
[----:B------:R-:W-:Y:S01]  /*19f50*/  UIMAD UR7, UR5, 0xa0, URZ ;  /* 0x000000a0050778a4 */ /* 0x000fe2000f8e02ff */
[----:B---3--:R-:W-:Y:S01]  /*19f60*/  IMAD.U32 R17, RZ, RZ, UR9 ;  /* 0x00000009ff117e24 */ /* 0x008fe2000f8e00ff */
[----:B0-----:R-:W-:-:S03]  /*19f70*/  ULEA UR8, UR17, UR8, 0x18 ;  /* 0x0000000811087291 */ /* 0x001fc6000f8ec0ff */
[C-C-:B------:R-:W-:Y:S02]  /*19f80*/  IMAD R21, R17.reuse, UR6, R0.reuse ;  /* 0x0000000611157c24 */ /* 0x140fe4000f8e0200 */
[----:B------:R-:W-:Y:S01]  /*19f90*/  IMAD R19, R17, UR7, R0 ;  /* 0x0000000711137c24 */ /* 0x000fe2000f8e0200 */
[----:B------:R-:W-:Y:S06]  /*19fa0*/  @P0 BRA `(.L_x_3256) ;  /* 0x00000000002c0947 */ /* 0x000fec0003800000 */
        /* <DEDUP_REMOVED lines=10> */
.L_x_3257:
[----:B-----5:R0:W-:Y:S02]  /*1a050*/  STS.128 [R15+UR8], R4 ;  /* 0x000000040f007988 */ /* 0x0201e40008000c08 */
.L_x_3256:
[----:B------:R-:W-:Y:S05]  /*1a060*/  BSYNC.RECONVERGENT B0 ;  /* 0x0000000000007941 */ /* 0x000fea0003800200 */
.L_x_3255:
[----:B------:R-:W-:Y:S01]  /*1a070*/  BAR.SYNC.DEFER_BLOCKING 0x0 ;  /* 0x0000000000007b1d */ /* 0x000fe20000010000 */
[----:B------:R-:W-:Y:S02]  /*1a080*/  ISETP.GT.U32.AND P0, PT, R0, 0x9f, PT ;  /* 0x0000009f0000780c */ /* 0x000fe40003f04070 */
[----:B------:R-:W-:Y:S02]  /*1a090*/  CS2R R10, SRZ ;  /* 0x00000000000a7805 */ /* 0x000fe4000001ff00 */
[----:B------:R-:W-:Y:S01]  /*1a0a0*/  CS2R R8, SRZ ;  /* 0x0000000000087805 */ /* 0x000fe2000001ff00 */
[----:B------:R-:W3:Y:S01]  /*1a0b0*/  LDCU UR18, c[0x0][0x40c] ;  /* 0x00008180ff1277ac */ /* 0x000ee20008000800 */
[----:B------:R-:W-:Y:S07]  /*1a0c0*/  BSSY.RECONVERGENT B0, `(.L_x_3258) ;  /* 0x00001d2000007945 */ /* 0x000fee0003800200 */
[----:B------:R-:W-:Y:S05]  /*1a0d0*/  @P0 BRA `(.L_x_3259) ;  /* 0x0000001c00400947 */ /* 0x000fea0003800000 */
[----:B------:R-:W4:Y:S01]  /*1a0e0*/  LDC.64 R12, c[0x0][0x3c0] ;  /* 0x0000f000ff0c7b82 */ /* 0x000f220000000a00 */
[----:B------:R-:W-:Y:S01]  /*1a0f0*/  VIADD R25, R14, UR13 ;  /* 0x0000000d0e197c36 */ /* 0x000fe20008000000 */
[----:B------:R-:W-:Y:S01]  /*1a100*/  VIMNMX R24, PT, PT, R17, UR43, PT ;  /* 0x0000002b11187c48 */ /* 0x000fe2000bfe0100 */
        /* <DEDUP_REMOVED lines=8> */
[----:B------:R-:W4:Y:S01]  /*1a190*/  LDC.64 R8, c[0x0][0x458] ;  /* 0x00011600ff087b82 */ /* 0x000f220000000a00 */
[----:B------:R-:W-:Y:S01]  /*1a1a0*/  UIMAD UR6, UR38, UR11, UR10 ;  /* 0x0000000b260672a4 */ /* 0x000fe2000f8e020a */
[----:B------:R-:W-:Y:S01]  /*1a1b0*/  BSSY.RECONVERGENT B2, `(.L_x_3262) ;  /* 0x0000042000027945 */ /* 0x000fe20003800200 */
[----:B-1----:R-:W-:Y:S01]  /*1a1c0*/  IMAD.MOV.U32 R27, RZ, RZ, R25 ;  /* 0x000000ffff1b7224 */ /* 0x002fe200078e0019 */
[----:B------:R-:W-:-:S03]  /*1a1d0*/  IADD3 R20, PT, PT, -R14, UR5, R11 ;  /* 0x000000050e147c10 */ /* 0x000fc6000fffe10b */
[----:B------:R-:W-:Y:S01]  /*1a1e0*/  IMAD.U32 R23, RZ, RZ, UR6 ;  /* 0x00000006ff177e24 */ /* 0x000fe2000f8e00ff */
[----:B------:R-:W-:-:S03]  /*1a1f0*/  LOP3.LUT R10, R20, 0x6, RZ, 0xc0, !PT ;  /* 0x00000006140a7812 */ /* 0x000fc600078ec0ff */
[----:B------:R-:W-:Y:S01]  /*1a200*/  IMAD R23, R23, 0xa0, R0 ;  /* 0x000000a017177824 */ /* 0x000fe200078e0200 */
[----:B------:R-:W-:Y:S02]  /*1a210*/  ISETP.NE.AND P0, PT, R10, 0x6, PT ;  /* 0x000000060a00780c */ /* 0x000fe40003f05270 */
[----:B------:R-:W-:Y:S01]  /*1a220*/  CS2R R10, SRZ ;  /* 0x00000000000a7805 */ /* 0x000fe2000001ff00 */
[----:B----4-:R-:W-:Y:S01]  /*1a230*/  IMAD.WIDE R22, R23, 0x4, R8 ;  /* 0x0000000417167825 */ /* 0x010fe200078e0208 */
[----:B------:R-:W-:-:S09]  /*1a240*/  CS2R R8, SRZ ;  /* 0x0000000000087805 */ /* 0x000fd2000001ff00 */
[----:B------:R-:W-:Y:S05]  /*1a250*/  @!P0 BRA `(.L_x_3263) ;  /* 0x0000000000dc8947 */ /* 0x000fea0003800000 */
[----:B------:R-:W1:Y:S01]  /*1a260*/  LDCU.64 UR14, c[0x0][0x3c0] ;  /* 0x00007800ff0e77ac */ /* 0x000e620008000a00 */
[----:B------:R-:W-:Y:S01]  /*1a270*/  IMAD R16, R25, 0xa0, RZ ;  /* 0x000000a019107824 */ /* 0x000fe200078e02ff */
[----:B------:R-:W-:Y:S01]  /*1a280*/  LEA.HI R8, R20, 0x1, RZ, 0x1f ;  /* 0x0000000114087811 */ /* 0x000fe200078ff8ff */
[----:B------:R-:W-:Y:S01]  /*1a290*/  IMAD.MOV.U32 R27, RZ, RZ, R25 ;  /* 0x000000ffff1b7224 */ /* 0x000fe200078e0019 */
[----:B------:R-:W-:Y:S01]  /*1a2a0*/  UIADD3 UR5, UPT, UPT, UR16, 0x820, URZ ;  /* 0x0000082010057890 */ /* 0x000fe2000fffe0ff */
[----:B------:R-:W-:-:S03]  /*1a2b0*/  IMAD.WIDE.U32 R16, R16, 0x4, RZ ;  /* 0x0000000410107825 */ /* 0x000fc600078e00ff */
[----:B------:R-:W-:Y:S01]  /*1a2c0*/  ULEA UR5, UR17, UR5, 0x18 ;  /* 0x0000000511057291 */ /* 0x000fe2000f8ec0ff */
[----:B------:R-:W-:-:S04]  /*1a2d0*/  IMAD.WIDE R18, R19, 0x4, R16 ;  /* 0x0000000413127825 */ /* 0x000fc800078e0210 */
[----:B------:R-:W-:Y:S01]  /*1a2e0*/  IMAD.WIDE R16, R21, 0x4, R16 ;  /* 0x0000000415107825 */ /* 0x000fe200078e0210 */
[----:B-1----:R-:W-:Y:S02]  /*1a2f0*/  IADD3 R40, P0, PT, R18, UR14, RZ ;  /* 0x0000000e12287c10 */ /* 0x002fe4000ff1e0ff */
[----:B------:R-:W-:Y:S02]  /*1a300*/  IADD3 R26, P1, PT, R16, UR14, RZ ;  /* 0x0000000e101a7c10 */ /* 0x000fe4000ff3e0ff */
[----:B------:R-:W-:Y:S01]  /*1a310*/  LOP3.LUT R16, R8, 0x3, RZ, 0xc0, !PT ;  /* 0x0000000308107812 */ /* 0x000fe200078ec0ff */
[----:B------:R-:W-:Y:S01]  /*1a320*/  IMAD.MOV.U32 R8, RZ, RZ, RZ ;  /* 0x000000ffff087224 */ /* 0x000fe200078e00ff */
[----:B------:R-:W-:Y:S02]  /*1a330*/  IADD3.X R43, PT, PT, R19, UR15, RZ, P0, !PT ;  /* 0x0000000f132b7c10 */ /* 0x000fe400087fe4ff */
[----:B------:R-:W-:Y:S01]  /*1a340*/  IADD3.X R41, PT, PT, R17, UR15, RZ, P1, !PT ;  /* 0x0000000f11297c10 */ /* 0x000fe20008ffe4ff */
[----:B------:R-:W-:Y:S01]  /*1a350*/  IMAD.MOV R19, RZ, RZ, -R16 ;  /* 0x000000ffff137224 */ /* 0x000fe200078e0a10 */
[----:B------:R-:W-:-:S07]  /*1a360*/  LEA R18, R14, UR5, 0x2 ;  /* 0x000000050e127c11 */ /* 0x000fce000f8e10ff */
.L_x_3265:
[----:B-1----:R-:W-:Y:S01]  /*1a370*/  IMAD.MOV.U32 R16, RZ, RZ, R26 ;  /* 0x000000ffff107224 */ /* 0x002fe200078e001a */
[----:B------:R1:W4:Y:S01]  /*1a380*/  LDS R21, [R18] ;  /* 0x0000000012157984 */ /* 0x0003220000000800 */
[----:B------:R-:W-:-:S05]  /*1a390*/  IMAD.MOV.U32 R17, RZ, RZ, R41 ;  /* 0x000000ffff117224 */ /* 0x000fca00078e0029 */
[----:B--2---:R1:W5:Y:S01]  /*1a3a0*/  LDG.E.128 R28, desc[UR36][R16.64] ;  /* 0x00000024101c7981 */ /* 0x004362000c1e1d00 */
[----:B------:R-:W-:Y:S01]  /*1a3b0*/  UISETP.NE.AND UP0, UPT, UR12, URZ, UPT ;  /* 0x000000ff0c00728c */ /* 0x000fe2000bf05270 */
[----:B------:R-:W-:-:S08]  /*1a3c0*/  VIADD R19, R19, 0x1 ;  /* 0x0000000113137836 */ /* 0x000fd00000000000 */
[----:B-1----:R-:W-:Y:S05]  /*1a3d0*/  BRA.U UP0, `(.L_x_3264) ;  /* 0x00000001004c7547 */ /* 0x002fea000b800000 */
[----:B------:R-:W-:Y:S01]  /*1a3e0*/  UISETP.NE.AND UP0, UPT, UR42, URZ, UPT ;  /* 0x000000ff2a00728c */ /* 0x000fe2000bf05270 */
[----:B------:R-:W1:Y:S05]  /*1a3f0*/  LDS.128 R32, [R15+UR8] ;  /* 0x000000080f207984 */ /* 0x000e6a0008000c00 */
[----:B------:R-:W-:-:S13]  /*1a400*/  PLOP3.LUT P0, PT, PT, PT, UP0, 0x80, 0x8 ;  /* 0x000000000008781c */ /* 0x000fda0003f0f008 */
[----:B------:R-:W2:Y:S01]  /*1a410*/  @P0 LDG.E.128 R36, desc[UR36][R22.64] ;  /* 0x0000002416240981 */ /* 0x000ea2000c1e1d00 */
[----:B------:R-:W-:Y:S01]  /*1a420*/  PLOP3.LUT P0, PT, PT, PT, UP0, 0x80, 0x8 ;  /* 0x000000000008781c */ /* 0x000fe20003f0f008 */
[----:B------:R-:W-:Y:S01]  /*1a430*/  IMAD.MOV.U32 R16, RZ, RZ, R40 ;  /* 0x000000ffff107224 */ /* 0x000fe200078e0028 */
[----:B------:R-:W-:Y:S01]  /*1a440*/  PLOP3.LUT P1, PT, PT, PT, UP0, 0x80, 0x8 ;  /* 0x000000000008781c */ /* 0x000fe20003f2f008 */
[----:B------:R-:W-:Y:S01]  /*1a450*/  IMAD.MOV.U32 R17, RZ, RZ, R43 ;  /* 0x000000ffff117224 */ /* 0x000fe200078e002b */
        /* <DEDUP_REMOVED lines=11> */
.L_x_3264:
[----:B------:R-:W-:Y:S01]  /*1a510*/  ISETP.NE.AND P0, PT, R19, RZ, PT ;  /* 0x000000ff1300720c */ /* 0x000fe20003f05270 */
[C---:B----45:R-:W-:Y:S01]  /*1a520*/  FFMA.FTZ R8, R21.reuse, R28, R8 ;  /* 0x0000001c15087223 */ /* 0x070fe20000010008 */
        /* <DEDUP_REMOVED lines=10> */
.L_x_3263:
[----:B---3--:R-:W-:Y:S05]  /*1a5d0*/  BSYNC.RECONVERGENT B2 ;  /* 0x0000000000027941 */ /* 0x008fea0003800200 */
.L_x_3262:
[----:B------:R-:W-:-:S13]  /*1a5e0*/  ISETP.GE.U32.AND P0, PT, R20, 0x6, PT ;  /* 0x000000061400780c */ /* 0x000fda0003f06070 */
[----:B------:R-:W-:Y:S05]  /*1a5f0*/  @!P0 BRA `(.L_x_3261) ;  /* 0x0000000400f08947 */ /* 0x000fea0003800000 */
[----:B------:R-:W3:Y:S02]  /*1a600*/  LDCU UR5, c[0x0][0x40c] ;  /* 0x00008180ff0577ac */ /* 0x000ee40008000800 */
[----:B---3--:R-:W-:-:S06]  /*1a610*/  UISETP.NE.AND UP0, UPT, UR5, URZ, UPT ;  /* 0x000000ff0500728c */ /* 0x008fcc000bf05270 */
[----:B------:R-:W-:-:S13]  /*1a620*/  PLOP3.LUT P0, PT, PT, PT, UP0, 0x80, 0x8 ;  /* 0x000000000008781c */ /* 0x000fda0003f0f008 */
.L_x_3271:
[----:B------:R-:W-:-:S04]  /*1a630*/  IMAD R21, R27, 0xa0, RZ ;  /* 0x000000a01b157824 */ /* 0x000fc800078e02ff */
[----:B-1----:R-:W-:-:S05]  /*1a640*/  IMAD.WIDE.U32 R16, R21, 0x4, R12 ;  /* 0x0000000415107825 */ /* 0x002fca00078e000c */
[----:B--2---:R1:W5:Y:S01]  /*1a650*/  LDG.E.128 R28, desc[UR36][R16.64] ;  /* 0x00000024101c7981 */ /* 0x004362000c1e1d00 */
[----:B------:R-:W-:Y:S04]  /*1a660*/  BSSY.RECONVERGENT B2, `(.L_x_3266) ;  /* 0x0000014000027945 */ /* 0x000fe80003800200 */
[----:B------:R-:W-:Y:S05]  /*1a670*/  @P0 BRA `(.L_x_3267) ;  /* 0x0000000000480947 */ /* 0x000fea0003800000 */
[----:B------:R-:W-:Y:S01]  /*1a680*/  UISETP.NE.AND UP0, UPT, UR42, URZ, UPT ;  /* 0x000000ff2a00728c */ /* 0x000fe2000bf05270 */
[----:B-1----:R-:W1:Y:S05]  /*1a690*/  LDS.128 R16, [R15+UR8] ;  /* 0x000000080f107984 */ /* 0x002e6a0008000c00 */
        /* <DEDUP_REMOVED lines=16> */
.L_x_3267:
[----:B------:R-:W-:Y:S05]  /*1a7a0*/  BSYNC.RECONVERGENT B2 ;  /* 0x0000000000027941 */ /* 0x000fea0003800200 */
.L_x_3266:
[----:B------:R-:W-:Y:S01]  /*1a7b0*/  VIADD R41, R21, 0x140 ;  /* 0x0000014015297836 */ /* 0x000fe20000000000 */
        /* <DEDUP_REMOVED lines=15> */
[----:B------:R-:W-:Y:S01]  /*1a8b0*/  UISETP.NE.AND UP0, UPT, UR42, URZ, UPT ;  /* 0x000000ff2a00728c */ /* 0x000fe2000bf05270 */
[----:B------:R-:W1:Y:S05]  /*1a8c0*/  LDS.128 R48, [R15+UR8] ;  /* 0x000000080f307984 */ /* 0x000e6a0008000c00 */
[----:B------:R-:W-:-:S13]  /*1a8d0*/  PLOP3.LUT P1, PT, PT, PT, UP0, 0x80, 0x8 ;  /* 0x000000000008781c */ /* 0x000fda0003f2f008 */
        /* <DEDUP_REMOVED lines=15> */
.L_x_3268:
[----:B------:R2:W5:Y:S01]  /*1a9d0*/  LDG.E.128 R36, desc[UR36][R18.64] ;  /* 0x0000002412247981 */ /* 0x000562000c1e1d00 */
[----:B------:R-:W-:Y:S05]  /*1a9e0*/  @P0 BRA `(.L_x_3269) ;  /* 0x0000000000480947 */ /* 0x000fea0003800000 */
[----:B------:R-:W-:Y:S01]  /*1a9f0*/  UISETP.NE.AND UP0, UPT, UR42, URZ, UPT ;  /* 0x000000ff2a00728c */ /* 0x000fe2000bf05270 */
[----:B------:R-:W3:Y:S05]  /*1aa00*/  LDS.128 R48, [R15+UR8] ;  /* 0x000000080f307984 */ /* 0x000eea0008000c00 */
[----:B------:R-:W-:-:S13]  /*1aa10*/  PLOP3.LUT P1, PT, PT, PT, UP0, 0x80, 0x8 ;  /* 0x000000000008781c */ /* 0x000fda0003f2f008 */
[----:B-12---:R-:W2:Y:S01]  /*1aa20*/  @P1 LDG.E.128 R16, desc[UR36][R22.64] ;  /* 0x0000002416101981 */ /* 0x006ea2000c1e1d00 */
[----:B------:R-:W-:Y:S02]  /*1aa30*/  PLOP3.LUT P1, PT, PT, PT, UP0, 0x80, 0x8 ;  /* 0x000000000008781c */ /* 0x000fe40003f2f008 */
[----:B------:R-:W-:Y:S02]  /*1aa40*/  PLOP3.LUT P2, PT, PT, PT, UP0, 0x80, 0x8 ;  /* 0x000000000008781c */ /* 0x000fe40003f4f008 */
[----:B------:R-:W-:Y:S02]  /*1aa50*/  PLOP3.LUT P3, PT, PT, PT, UP0, 0x80, 0x8 ;  /* 0x000000000008781c */ /* 0x000fe40003f6f008 */
[----:B------:R-:W-:Y:S01]  /*1aa60*/  PLOP3.LUT P4, PT, PT, PT, UP0, 0x80, 0x8 ;  /* 0x000000000008781c */ /* 0x000fe20003f8f008 */
[----:B---3-5:R-:W-:Y:S01]  /*1aa70*/  FADD.FTZ R36, R48, R36 ;  /* 0x0000002430247221 */ /* 0x028fe20000010000 */
        /* <DEDUP_REMOVED lines=9> */
.L_x_3269:
        /* <DEDUP_REMOVED lines=17> */
[----:B------:R-:W-:Y:S01]  /*1ac20*/  UISETP.NE.AND UP0, UPT, UR42, URZ, UPT ;  /* 0x000000ff2a00728c */ /* 0x000fe2000bf05270 */
[----:B------:R-:W1:Y:S05]  /*1ac30*/  LDS.128 R28, [R15+UR8] ;  /* 0x000000080f1c7984 */ /* 0x000e6a0008000c00 */
[----:B------:R-:W-:-:S13]  /*1ac40*/  PLOP3.LUT P1, PT, PT, PT, UP0, 0x80, 0x8 ;  /* 0x000000000008781c */ /* 0x000fda0003f2f008 */
        /* <DEDUP_REMOVED lines=15> */
.L_x_3270:
        /* <DEDUP_REMOVED lines=8> */
.L_x_3261:
[----:B---3--:R-:W-:Y:S05]  /*1adc0*/  BSYNC.RECONVERGENT B1 ;  /* 0x0000000000017941 */ /* 0x008fea0003800200 */
.L_x_3260:
[----:B------:R-:W-:Y:S01]  /*1add0*/  ISETP.GE.AND P0, PT, R25, UR43, PT ;  /* 0x0000002b19007c0c */ /* 0x000fe2000bf06270 */
[----:B------:R-:W-:-:S12]  /*1ade0*/  BSSY.RECONVERGENT B1, `(.L_x_3272) ;  /* 0x00000d1000017945 */ /* 0x000fd80003800200 */
[----:B------:R-:W-:Y:S05]  /*1adf0*/  @P0 BRA `(.L_x_3273) ;  /* 0x0000000c003c0947 */ /* 0x000fea0003800000 */
[----:B------:R-:W3:Y:S01]  /*1ae00*/  LDCU UR5, c[0x0][0x3f8] ;  /* 0x00007f00ff0577ac */ /* 0x000ee20008000800 */
        /* <DEDUP_REMOVED lines=8> */
[----:B---3--:R-:W-:-:S06]  /*1ae90*/  UIMAD UR5, UR38, UR5, UR10 ;  /* 0x00000005260572a4 */ /* 0x008fcc000f8e020a */
[----:B------:R-:W-:-:S04]  /*1aea0*/  IMAD.U32 R19, RZ, RZ, UR5 ;  /* 0x00000005ff137e24 */ /* 0x000fc8000f8e00ff */
        /* <DEDUP_REMOVED lines=31> */
[----:B--2---:R1:W5:Y:S01]  /*1b0a0*/  LDG.E.128 R28, desc[UR36][R16.64] ;  /* 0x00000024101c7981 */ /* 0x004362000c1e1d00 */
        /* <DEDUP_REMOVED lines=9> */
[----:B------:R-:W-:Y:S01]  /*1b140*/  UISETP.NE.AND UP0, UPT, UR42, URZ, UPT ;  /* 0x000000ff2a00728c */ /* 0x000fe2000bf05270 */
[----:B------:R-:W1:Y:S05]  /*1b150*/  LDS.128 R36, [R15+UR8] ;  /* 0x000000080f247984 */ /* 0x000e6a0008000c00 */
        /* <DEDUP_REMOVED lines=17> */
.L_x_3276:
[C---:B---3-5:R-:W-:Y:S01]  /*1b270*/  FFMA.FTZ R8, R23.reuse, R28, R8 ;  /* 0x0000001c17087223 */ /* 0x068fe20000010008 */
[C---:B------:R-:W-:Y:S01]  /*1b280*/  FFMA.FTZ R9, R23.reuse, R29, R9 ;  /* 0x0000001d17097223 */ /* 0x040fe20000010009 */
[C---:B------:R-:W-:Y:S01]  /*1b290*/  FFMA.FTZ R10, R23.reuse, R30, R10 ;  /* 0x0000001e170a7223 */ /* 0x040fe2000001000a */
[----:B------:R-:W-:Y:S01]  /*1b2a0*/  FFMA.FTZ R11, R23, R31, R11 ;  /* 0x0000001f170b7223 */ /* 0x000fe2000001000b */
[----:B------:R-:W-:-:S07]  /*1b2b0*/  IMAD.MOV.U32 R22, RZ, RZ, R20 ;  /* 0x000000ffff167224 */ /* 0x000fce00078e0014 */
.L_x_3275:
[----:B------:R-:W-:Y:S05]  /*1b2c0*/  BSYNC.RECONVERGENT B2 ;  /* 0x0000000000027941 */ /* 0x000fea0003800200 */
.L_x_3274:
[----:B------:R-:W-:-:S13]  /*1b2d0*/  ISETP.GE.U32.AND P0, PT, R21, 0x2, PT ;  /* 0x000000021500780c */ /* 0x000fda0003f06070 */
[----:B------:R-:W-:Y:S05]  /*1b2e0*/  @!P0 BRA `(.L_x_3273) ;  /* 0x0000000800008947 */ /* 0x000fea0003800000 */
[----:B------:R-:W3:Y:S01]  /*1b2f0*/  S2R R20, SR_CgaCtaId ;  /* 0x0000000000147919 */ /* 0x000ee20000008800 */
[----:B-1----:R-:W-:Y:S01]  /*1b300*/  MOV R16, 0x400 ;  /* 0x0000040000107802 */ /* 0x002fe20000000f00 */
[----:B------:R-:W-:Y:S01]  /*1b310*/  USHF.L.U32 UR5, UR13, 0x2, URZ ;  /* 0x000000020d057899 */ /* 0x000fe200080006ff */
[----:B------:R-:W-:-:S03]  /*1b320*/  IMAD R21, R22, 0xa0, RZ ;  /* 0x000000a016157824 */ /* 0x000fc600078e02ff */
[----:B------:R-:W-:Y:S02]  /*1b330*/  VIADD R17, R16, 0x820 ;  /* 0x0000082010117836 */ /* 0x000fe40000000000 */
[----:B------:R-:W-:-:S03]  /*1b340*/  LEA R16, R22, -UR5, 0x2 ;  /* 0x8000000516107c11 */ /* 0x000fc6000f8e10ff */
[----:B---3--:R-:W-:Y:S01]  /*1b350*/  LEA R17, R20, R17, 0x18 ;  /* 0x0000001114117211 */ /* 0x008fe200078ec0ff */
[----:B------:R-:W-:-:S03]  /*1b360*/  VIADD R20, R22, 0x2 ;  /* 0x0000000216147836 */ /* 0x000fc60000000000 */
[----:B------:R-:W-:-:S07]  /*1b370*/  IADD3 R22, PT, PT, R16, 0x8, R17 ;  /* 0x0000000810167810 */ /* 0x000fce0007ffe011 */
.L_x_3283:
        /* <DEDUP_REMOVED lines=8> */
[----:B------:R-:W3:Y:S01]  /*1b400*/  I2F.RP R24, R25 ;  /* 0x0000001900187306 */ /* 0x000ee20000209400 */
[----:B------:R-:W-:Y:S02]  /*1b410*/  ISETP.GE.AND P1, PT, R23, RZ, PT ;  /* 0x000000ff1700720c */ /* 0x000fe40003f26270 */
[----:B------:R-:W-:Y:S01]  /*1b420*/  ISETP.NE.AND P2, PT, R36, RZ, PT ;  /* 0x000000ff2400720c */ /* 0x000fe20003f45270 */
[----:B------:R4:W0:Y:S04]  /*1b430*/  LDS R23, [R22+-0x8] ;  /* 0xfffff80016177984 */ /* 0x0008280000000800 */
[----:B---3--:R-:W3:Y:S02]  /*1b440*/  MUFU.RCP R24, R24 ;  /* 0x0000001800187308 */ /* 0x008ee40000001000 */
[----:B---3--:R-:W-:-:S06]  /*1b450*/  VIADD R26, R24, 0xffffffe ;  /* 0x0ffffffe181a7836 */ /* 0x008fcc0000000000 */
[----:B------:R-:W3:Y:S02]  /*1b460*/  F2I.FTZ.U32.TRUNC.NTZ R17, R26 ;  /* 0x0000001a00117305 */ /* 0x000ee4000021f000 */
[----:B---3--:R-:W-:-:S04]  /*1b470*/  IMAD.MOV R16, RZ, RZ, -R17 ;  /* 0x000000ffff107224 */ /* 0x008fc800078e0a11 */
        /* <DEDUP_REMOVED lines=18> */
[----:B------:R-:W-:Y:S01]  /*1b5a0*/  UISETP.NE.AND UP0, UPT, UR42, URZ, UPT ;  /* 0x000000ff2a00728c */ /* 0x000fe2000bf05270 */
[----:B--2---:R-:W0:Y:S05]  /*1b5b0*/  LDS.128 R28, [R15+UR8] ;  /* 0x000000080f1c7984 */ /* 0x004e2a0008000c00 */
        /* <DEDUP_REMOVED lines=16> */
.L_x_3279:
[C---:B-----5:R-:W-:Y:S01]  /*1b6c0*/  FFMA.FTZ R8, R23.reuse, R24, R8 ;  /* 0x0000001817087223 */ /* 0x060fe20000010008 */
[C---:B------:R-:W-:Y:S01]  /*1b6d0*/  FFMA.FTZ R9, R23.reuse, R25, R9 ;  /* 0x0000001917097223 */ /* 0x040fe20000010009 */
[C---:B------:R-:W-:Y:S01]  /*1b6e0*/  FFMA.FTZ R10, R23.reuse, R26, R10 ;  /* 0x0000001a170a7223 */ /* 0x040fe2000001000a */
[----:B------:R-:W-:-:S07]  /*1b6f0*/  FFMA.FTZ R11, R23, R27, R11 ;  /* 0x0000001b170b7223 */ /* 0x000fce000001000b */
.L_x_3278:
[----:B------:R-:W-:Y:S05]  /*1b700*/  BSYNC.RECONVERGENT B2 ;  /* 0x0000000000027941 */ /* 0x000fea0003800200 */
.L_x_3277:
        /* <DEDUP_REMOVED lines=24> */
[----:B------:R0:W3:Y:S02]  /*1b890*/  LDS R23, [R22] ;  /* 0x0000000016177984 */ /* 0x0000e40000000800 */
[----:B------:R-:W-:Y:S01]  /*1b8a0*/  @!P1 IMAD.MOV R16, RZ, RZ, -R16 ;  /* 0x000000ffff109224 */ /* 0x000fe200078e0a10 */
[----:B------:R-:W-:-:S05]  /*1b8b0*/  @!P2 LOP3.LUT R16, RZ, R36, RZ, 0x33, !PT ;  /* 0x00000024ff10a212 */ /* 0x000fca00078e33ff */
[----:B------:R-:W-:-:S04]  /*1b8c0*/  IMAD R17, R16, 0xa0, RZ ;  /* 0x000000a010117824 */ /* 0x000fc800078e02ff */
[----:B------:R-:W-:-:S05]  /*1b8d0*/  IMAD.WIDE.U32 R16, R17, 0x4, R12 ;  /* 0x0000000411107825 */ /* 0x000fca00078e000c */
[----:B------:R0:W5:Y:S01]  /*1b8e0*/  LDG.E.128 R24, desc[UR36][R16.64] ;  /* 0x0000002410187981 */ /* 0x000162000c1e1d00 */
[----:B-1----:R-:W-:-:S09]  /*1b8f0*/  UISETP.NE.AND UP0, UPT, UR5, URZ, UPT ;  /* 0x000000ff0500728c */ /* 0x002fd2000bf05270 */
[----:B0-----:R-:W-:Y:S05]  /*1b900*/  BRA.U UP0, `(.L_x_3282) ;  /* 0x00000001004c7547 */ /* 0x001fea000b800000 */
[----:B------:R-:W-:Y:S01]  /*1b910*/  UISETP.NE.AND UP0, UPT, UR42, URZ, UPT ;  /* 0x000000ff2a00728c */ /* 0x000fe2000bf05270 */
[----:B------:R-:W0:Y:S05]  /*1b920*/  LDS.128 R32, [R15+UR8] ;  /* 0x000000080f207984 */ /* 0x000e2a0008000c00 */
[----:B------:R-:W-:-:S13]  /*1b930*/  PLOP3.LUT P0, PT, PT, PT, UP0, 0x80, 0x8 ;  /* 0x000000000008781c */ /* 0x000fda0003f0f008 */
[----:B--2---:R-:W2:Y:S01]  /*1b940*/  @P0 LDG.E.128 R28, desc[UR36][R18.64] ;  /* 0x00000024121c0981 */ /* 0x004ea2000c1e1d00 */
        /* <DEDUP_REMOVED lines=15> */
.L_x_3282:
[C---:B---3-5:R-:W-:Y:S01]  /*1ba40*/  FFMA.FTZ R8, R23.reuse, R24, R8 ;  /* 0x0000001817087223 */ /* 0x068fe20000010008 */
[C---:B------:R-:W-:Y:S01]  /*1ba50*/  FFMA.FTZ R9, R23.reuse, R25, R9 ;  /* 0x0000001917097223 */ /* 0x040fe20000010009 */
[C---:B------:R-:W-:Y:S01]  /*1ba60*/  FFMA.FTZ R10, R23.reuse, R26, R10 ;  /* 0x0000001a170a7223 */ /* 0x040fe2000001000a */
[----:B------:R-:W-:-:S07]  /*1ba70*/  FFMA.FTZ R11, R23, R27, R11 ;  /* 0x0000001b170b7223 */ /* 0x000fce000001000b */
.L_x_3281:
[----:B------:R-:W-:Y:S05]  /*1ba80*/  BSYNC.RECONVERGENT B2 ;  /* 0x0000000000027941 */ /* 0x000fea0003800200 */
.L_x_3280:
[C---:B0-----:R-:W-:Y:S02]  /*1ba90*/  VIADD R16, R20.reuse, 0x2 ;  /* 0x0000000214107836 */ /* 0x041fe40000000000 */
[----:B------:R-:W-:Y:S02]  /*1baa0*/  VIADD R20, R20, 0x4 ;  /* 0x0000000414147836 */ /* 0x000fe40000000000 */
[----:B------:R-:W-:Y:S01]  /*1bab0*/  VIADD R21, R21, 0x280 ;  /* 0x0000028015157836 */ /* 0x000fe20000000000 */
[----:B------:R-:W-:Y:S01]  /*1bac0*/  ISETP.GE.AND P0, PT, R16, UR43, PT ;  /* 0x0000002b10007c0c */ /* 0x000fe2000bf06270 */
[----:B------:R-:W-:-:S12]  /*1bad0*/  VIADD R22, R22, 0x10 ;  /* 0x0000001016167836 */ /* 0x000fd80000000000 */
[----:B------:R-:W-:Y:S05]  /*1bae0*/  @!P0 BRA `(.L_x_3283) ;  /* 0xfffffff800248947 */ /* 0x000fea000383ffff */
.L_x_3273:
[----:B------:R-:W-:Y:S05]  /*1baf0*/  BSYNC.RECONVERGENT B1 ;  /* 0x0000000000017941 */ /* 0x000fea0003800200 */
.L_x_3272:
[----:B------:R-:W-:-:S13]  /*1bb00*/  ISETP.NE.AND P0, PT, R14, UR4, PT ;  /* 0x000000040e007c0c */ /* 0x000fda000bf05270 */
[----:B------:R-:W-:Y:S05]  /*1bb10*/  @P0 BRA `(.L_x_3259) ;  /* 0x0000000000b00947 */ /* 0x000fea0003800000 */
[----:B------:R-:W-:Y:S02]  /*1bb20*/  UMOV UR5, 0xa0 ;  /* 0x000000a000057882 */ /* 0x000fe40000000000 */
[----:B------:R-:W-:-:S06]  /*1bb30*/  UIMAD UR5, UR44, UR5, -0xa0 ;  /* 0xffffff602c0574a4 */ /* 0x000fcc000f8e0205 */
[----:B------:R-:W-:-:S04]  /*1bb40*/  IMAD.U32 R13, RZ, RZ, UR5 ;  /* 0x00000005ff0d7e24 */ /* 0x000fc8000f8e00ff */
[----:B------:R-:W-:-:S05]  /*1bb50*/  IMAD.WIDE R12, R13, 0x4, R2 ;  /* 0x000000040d0c7825 */ /* 0x000fca00078e0202 */
[----:B-1----:R1:W5:Y:S01]  /*1bb60*/  LDG.E.128 R16, desc[UR36][R12.64] ;  /* 0x000000240c107981 */ /* 0x002362000c1e1d00 */
[----:B------:R-:W3:Y:S01]  /*1bb70*/  S2UR UR6, SR_CgaCtaId ;  /* 0x00000000000679c3 */ /* 0x000ee20000008800 */
[----:B------:R-:W-:Y:S02]  /*1bb80*/  UMOV UR5, 0x400 ;  /* 0x0000040000057882 */ /* 0x000fe40000000000 */
[----:B------:R-:W-:Y:S02]  /*1bb90*/  UIADD3 UR9, UPT, UPT, UR5, 0x820, URZ ;  /* 0x0000082005097890 */ /* 0x000fe4000fffe0ff */
[----:B------:R-:W-:Y:S02]  /*1bba0*/  UIADD3 UR5, UPT, UPT, UR44, -UR13, URZ ;  /* 0x8000000d2c057290 */ /* 0x000fe4000fffe0ff */
[----:B---3--:R-:W-:-:S04]  /*1bbb0*/  ULEA UR6, UR6, UR9, 0x18 ;  /* 0x0000000906067291 */ /* 0x008fc8000f8ec0ff */
[----:B------:R-:W-:-:S09]  /*1bbc0*/  ULEA UR5, UR5, UR6, 0x2 ;  /* 0x0000000605057291 */ /* 0x000fd2000f8e10ff */
[----:B------:R-:W3:Y:S02]  /*1bbd0*/  LDS R21, [UR5+-0x4] ;  /* 0xfffffc05ff157984 */ /* 0x000ee40008000800 */
[----:B------:R-:W4:Y:S02]  /*1bbe0*/  LDCU UR5, c[0x0][0x40c] ;  /* 0x00008180ff0577ac */ /* 0x000f240008000800 */
[----:B----4-:R-:W-:-:S09]  /*1bbf0*/  UISETP.NE.AND UP0, UPT, UR5, URZ, UPT ;  /* 0x000000ff0500728c */ /* 0x010fd2000bf05270 */
[----:B-1----:R-:W-:Y:S05]  /*1bc00*/  BRA.U UP0, `(.L_x_3284) ;  /* 0x0000000100647547 */ /* 0x002fea000b800000 */
[----:B------:R-:W1:Y:S02]  /*1bc10*/  LDCU.64 UR14, c[0x0][0x460] ;  /* 0x00008c00ff0e77ac */ /* 0x000e640008000a00 */
[----:B-1----:R-:W-:-:S04]  /*1bc20*/  UISETP.NE.U32.AND UP0, UPT, UR14, URZ, UPT ;  /* 0x000000ff0e00728c */ /* 0x002fc8000bf05070 */
[----:B------:R-:W-:-:S06]  /*1bc30*/  UISETP.NE.AND.EX UP0, UPT, UR15, URZ, UPT, UP0 ;  /* 0x000000ff0f00728c */ /* 0x000fcc000bf05300 */
[----:B------:R-:W-:-:S05]  /*1bc40*/  PLOP3.LUT P0, PT, PT, PT, UP0, 0x80, 0x8 ;  /* 0x000000000008781c */ /* 0x000fca0003f0f008 */
[----:B------:R-:W1:Y:S01]  /*1bc50*/  @UP0 LDCU UR5, c[0x0][0x3f8] ;  /* 0x00007f00ff0507ac */ /* 0x000e620008000800 */
[----:B------:R-:W4:Y:S01]  /*1bc60*/  @UP0 LDCU.64 UR14, c[0x0][0x458] ;  /* 0x00008b00ff0e07ac */ /* 0x000f220008000a00 */
[----:B-1----:R-:W-:Y:S01]  /*1bc70*/  @UP0 UIMAD UR5, UR38, UR5, UR10 ;  /* 0x00000005260502a4 */ /* 0x002fe2000f8e020a */
[----:B----4-:R-:W-:-:S05]  /*1bc80*/  IMAD.U32 R12, RZ, RZ, UR14 ;  /* 0x0000000eff0c7e24 */ /* 0x010fca000f8e00ff */
[----:B0-----:R-:W-:Y:S02]  /*1bc90*/  IMAD.U32 R15, RZ, RZ, UR5 ;  /* 0x00000005ff0f7e24 */ /* 0x001fe4000f8e00ff */
[----:B------:R-:W-:Y:S02]  /*1bca0*/  IMAD.U32 R13, RZ, RZ, UR15 ;  /* 0x0000000fff0d7e24 */ /* 0x000fe4000f8e00ff */
[----:B------:R-:W-:-:S04]  /*1bcb0*/  @P0 IMAD R15, R15, 0xa0, R0 ;  /* 0x000000a00f0f0824 */ /* 0x000fc800078e0200 */
[----:B------:R-:W-:-:S06]  /*1bcc0*/  @P0 IMAD.WIDE R12, R15, 0x4, R12 ;  /* 0x000000040f0c0825 */ /* 0x000fcc00078e020c */
[----:B------:R-:W4:Y:S01]  /*1bcd0*/  @P0 LDG.E.128 R12, desc[UR36][R12.64] ;  /* 0x000000240c0c0981 */ /* 0x000f22000c1e1d00 */
[----:B------:R-:W-:Y:S01]  /*1bce0*/  UIMAD UR5, UR40, 0xa0, URZ ;  /* 0x000000a0280578a4 */ /* 0x000fe2000f8e02ff */
[----:B-----5:R-:W-:Y:S01]  /*1bcf0*/  FADD.FTZ R16, R16, R4 ;  /* 0x0000000410107221 */ /* 0x020fe20000010000 */
[----:B------:R-:W-:Y:S01]  /*1bd00*/  FADD.FTZ R17, R17, R5 ;  /* 0x0000000511117221 */ /* 0x000fe20000010000 */
[----:B------:R-:W-:Y:S01]  /*1bd10*/  FADD.FTZ R18, R18, R6 ;  /* 0x0000000612127221 */ /* 0x000fe20000010000 */
[----:B------:R-:W-:Y:S02]  /*1bd20*/  FADD.FTZ R19, R19, R7 ;  /* 0x0000000713137221 */ /* 0x000fe40000010000 */
[----:B------:R-:W-:-:S04]  /*1bd30*/  IMAD.U32 R23, RZ, RZ, UR5 ;  /* 0x00000005ff177e24 */ /* 0x000fc8000f8e00ff */
[----:B------:R-:W-:-:S04]  /*1bd40*/  IMAD.WIDE R2, R23, 0x4, R2 ;  /* 0x0000000417027825 */ /* 0x000fc800078e0202 */
[----:B----4-:R-:W-:Y:S01]  /*1bd50*/  @P0 FMUL.FTZ R16, R16, R12 ;  /* 0x0000000c10100220 */ /* 0x010fe20000410000 */
[----:B------:R-:W-:Y:S01]  /*1bd60*/  @P0 FMUL.FTZ R17, R17, R13 ;  /* 0x0000000d11110220 */ /* 0x000fe20000410000 */
[----:B------:R-:W-:Y:S01]  /*1bd70*/  @P0 FMUL.FTZ R18, R18, R14 ;  /* 0x0000000e12120220 */ /* 0x000fe20000410000 */
[----:B------:R-:W-:-:S05]  /*1bd80*/  @P0 FMUL.FTZ R19, R19, R15 ;  /* 0x0000000f13130220 */ /* 0x000fca0000410000 */
[----:B------:R1:W-:Y:S02]  /*1bd90*/  STG.E.128 desc[UR36][R2.64], R16 ;  /* 0x0000001002007986 */ /* 0x0003e4000c101d24 */
.L_x_3284:
[C---:B---3-5:R-:W-:Y:S01]  /*1bda0*/  FFMA.FTZ R8, R21.reuse, R16, R8 ;  /* 0x0000001015087223 */ /* 0x068fe20000010008 */
[C---:B------:R-:W-:Y:S01]  /*1bdb0*/  FFMA.FTZ R9, R21.reuse, R17, R9 ;  /* 0x0000001115097223 */ /* 0x040fe20000010009 */
[C---:B------:R-:W-:Y:S01]  /*1bdc0*/  FFMA.FTZ R10, R21.reuse, R18, R10 ;  /* 0x00000012150a7223 */ /* 0x040fe2000001000a */
[----:B------:R-:W-:-:S07]  /*1bdd0*/  FFMA.FTZ R11, R21, R19, R11 ;  /* 0x00000013150b7223 */ /* 0x000fce000001000b */
.L_x_3259:
[----:B---3--:R-:W-:Y:S05]  /*1bde0*/  BSYNC.RECONVERGENT B0 ;  /* 0x0000000000007941 */ /* 0x008fea0003800200 */
.L_x_3258:
[----:B------:R-:W-:Y:S01]  /*1bdf0*/  BAR.SYNC.DEFER_BLOCKING 0x0 ;  /* 0x0000000000007b1d */ /* 0x000fe20000010000 */
[----:B------:R-:W-:-:S13]  /*1be00*/  ISETP.GT.U32.AND P0, PT, R0, 0x9f, PT ;  /* 0x0000009f0000780c */ /* 0x000fda0003f04070 */
[----:B------:R-:W-:Y:S05]  /*1be10*/  @P0 EXIT ;  /* 0x000000000000094d */ /* 0x000fea0003800000 */
[----:B------:R-:W3:Y:S01]  /*1be20*/  S2UR UR5, SR_CgaCtaId ;  /* 0x00000000000579c3 */ /* 0x000ee20000008800 */
[----:B------:R-:W-:Y:S01]  /*1be30*/  UMOV UR4, 0x400 ;  /* 0x0000040000047882 */ /* 0x000fe20000000000 */
[C---:B-1----:R-:W-:Y:S01]  /*1be40*/  LOP3.LUT R2, R246.reuse, 0x3c0, RZ, 0xc0, !PT ;  /* 0x000003c0f6027812 */ /* 0x042fe200078ec0ff */
[----:B------:R-:W-:Y:S01]  /*1be50*/  UIADD3 UR4, UPT, UPT, UR4, 0x820, URZ ;  /* 0x0000082004047890 */ /* 0x000fe2000fffe0ff */
[----:B------:R-:W-:Y:S02]  /*1be60*/  ISETP.GT.U32.AND P1, PT, R246, 0x3f, PT ;  /* 0x0000003ff600780c */ /* 0x000fe40003f24070 */
[----:B------:R-:W-:Y:S01]  /*1be70*/  ISETP.NE.AND P0, PT, R2, 0x40, PT ;  /* 0x000000400200780c */ /* 0x000fe20003f05270 */
[----:B---3--:R-:W-:-:S06]  /*1be80*/  ULEA UR4, UR5, UR4, 0x18 ;  /* 0x0000000405047291 */ /* 0x008fcc000f8ec0ff */
[----:B------:R-:W-:-:S06]  /*1be90*/  LEA R2, R0, UR4, 0x2 ;  /* 0x0000000400027c11 */ /* 0x000fcc000f8e10ff */
[----:B------:R1:W-:Y:S01]  /*1bea0*/  @!P0 STS.128 [R2], R8 ;  /* 0x0000000802008388 */ /* 0x0003e20000000c00 */
[----:B------:R-:W-:Y:S06]  /*1beb0*/  BAR.SYNC.DEFER_BLOCKING 0x0 ;  /* 0x0000000000007b1d */ /* 0x000fec0000010000 */
[----:B0-----:R1:W0:Y:S02]  /*1bec0*/  @!P1 LDS.128 R4, [R2] ;  /* 0x0000000002049984 */ /* 0x0012240000000c00 */
[----:B------:R-:W-:Y:S06]  /*1bed0*/  BAR.SYNC.DEFER_BLOCKING 0x0 ;  /* 0x0000000000007b1d */ /* 0x000fec0000010000 */
[----:B------:R-:W-:Y:S05]  /*1bee0*/  @P1 EXIT ;  /* 0x000000000000194d */ /* 0x000fea0003800000 */
[----:B------:R-:W3:Y:S01]  /*1bef0*/  LDCU UR4, c[0x0][0x478] ;  /* 0x00008f00ff0477ac */ /* 0x000ee20008000800 */
[----:B01----:R-:W-:Y:S01]  /*1bf00*/  @!P1 FADD.FTZ R8, R8, R4 ;  /* 0x0000000408089221 */ /* 0x003fe20000010000 */
[----:B------:R-:W-:Y:S01]  /*1bf10*/  @!P1 FADD.FTZ R9, R9, R5 ;  /* 0x0000000509099221 */ /* 0x000fe20000010000 */
[----:B------:R-:W-:Y:S01]  /*1bf20*/  @!P1 FADD.FTZ R10, R10, R6 ;  /* 0x000000060a0a9221 */ /* 0x000fe20000010000 */
[----:B------:R-:W-:Y:S01]  /*1bf30*/  @!P1 FADD.FTZ R11, R11, R7 ;  /* 0x000000070b0b9221 */ /* 0x000fe20000010000 */
[----:B---3--:R-:W-:-:S09]  /*1bf40*/  UISETP.NE.AND UP0, UPT, UR4, 0x2, UPT ;  /* 0x000000020400788c */ /* 0x008fd2000bf05270 */
[----:B------:R-:W-:Y:S05]  /*1bf50*/  BRA.U UP0, `(.L_x_3285) ;  /* 0x00000001007c7547 */ /* 0x000fea000b800000 */
[----:B------:R-:W0:Y:S01]  /*1bf60*/  LDC.64 R2, c[0x0][0x470] ;  /* 0x00011c00ff027b82 */ /* 0x000e220000000a00 */
[----:B------:R-:W1:Y:S01]  /*1bf70*/  LDCU.64 UR4, c[0x0][0x380] ;  /* 0x00007000ff0477ac */ /* 0x000e620008000a00 */
[----:B0-----:R-:W3:Y:S01]  /*1bf80*/  LDG.E R2, desc[UR36][R2.64] ;  /* 0x0000002402027981 */ /* 0x001ee2000c1e1900 */
[----:B------:R-:W-:Y:S02]  /*1bf90*/  VIADD R6, R0, UR7 ;  /* 0x0000000700067c36 */ /* 0x000fe40008000000 */
[C---:B---3--:R-:W-:Y:S01]  /*1bfa0*/  FMUL.FTZ R10, R2.reuse, R10 ;  /* 0x0000000a020a7220 */ /* 0x048fe20000410000 */
[C---:B------:R-:W-:Y:S01]  /*1bfb0*/  FMUL.FTZ R11, R2.reuse, R11 ;  /* 0x0000000b020b7220 */ /* 0x040fe20000410000 */
[C---:B------:R-:W-:Y:S01]  /*1bfc0*/  FMUL.FTZ R9, R2.reuse, R9 ;  /* 0x0000000902097220 */ /* 0x040fe20000410000 */
[----:B------:R-:W-:-:S03]  /*1bfd0*/  FMUL.FTZ R8, R2, R8 ;  /* 0x0000000802087220 */ /* 0x000fc60000410000 */
[----:B------:R-:W0:Y:S08]  /*1bfe0*/  F2I.S8.NTZ R10, R10 ;  /* 0x0000000a000a7305 */ /* 0x000e300000202100 */
[----:B------:R-:W3:Y:S01]  /*1bff0*/  F2I.S8.NTZ R11, R11 ;  /* 0x0000000b000b7305 */ /* 0x000ee20000202100 */
[----:B0-----:R-:W-:-:S07]  /*1c000*/  PRMT R4, R10, 0x8880, RZ ;  /* 0x000088800a047816 */ /* 0x001fce00000000ff */
[----:B------:R-:W0:Y:S01]  /*1c010*/  F2I.S8.NTZ R9, R9 ;  /* 0x0000000900097305 */ /* 0x000e220000202100 */
[----:B------:R-:W-:Y:S02]  /*1c020*/  PRMT R2, R4, 0x7710, RZ ;  /* 0x0000771004027816 */ /* 0x000fe400000000ff */
[----:B---3--:R-:W-:-:S05]  /*1c030*/  PRMT R3, R11, 0x8880, RZ ;  /* 0x000088800b037816 */ /* 0x008fca00000000ff */
[----:B------:R-:W3:Y:S01]  /*1c040*/  F2I.S8.NTZ R8, R8 ;  /* 0x0000000800087305 */ /* 0x000ee20000202100 */
[----:B------:R-:W-:Y:S01]  /*1c050*/  IMAD.U32 R2, R2, 0x10000, RZ ;  /* 0x0001000002027824 */ /* 0x000fe200078e00ff */
[----:B------:R-:W-:-:S04]  /*1c060*/  PRMT R3, R3, 0x7710, RZ ;  /* 0x0000771003037816 */ /* 0x000fc800000000ff */
[----:B------:R-:W-:Y:S02]  /*1c070*/  LOP3.LUT R4, R2, 0xff0000, RZ, 0xc0, !PT ;  /* 0x00ff000002047812 */ /* 0x000fe400078ec0ff */
[----:B0-----:R-:W-:-:S03]  /*1c080*/  PRMT R9, R9, 0x8880, RZ ;  /* 0x0000888009097816 */ /* 0x001fc600000000ff */
[----:B------:R-:W-:Y:S01]  /*1c090*/  IMAD R3, R3, 0x1000000, R4 ;  /* 0x0100000003037824 */ /* 0x000fe200078e0204 */
[----:B------:R-:W-:Y:S02]  /*1c0a0*/  PRMT R2, R9, 0x7710, RZ ;  /* 0x0000771009027816 */ /* 0x000fe400000000ff */
[----:B---3--:R-:W-:Y:S02]  /*1c0b0*/  PRMT R5, R8, 0x8880, RZ ;  /* 0x0000888008057816 */ /* 0x008fe400000000ff */
[----:B------:R-:W-:Y:S02]  /*1c0c0*/  LOP3.LUT R4, R2, 0xff, RZ, 0xc0, !PT ;  /* 0x000000ff02047812 */ /* 0x000fe400078ec0ff */
[----:B------:R-:W-:Y:S02]  /*1c0d0*/  PRMT R0, R5, 0x7710, RZ ;  /* 0x0000771005007816 */ /* 0x000fe400000000ff */
[----:B-1----:R-:W-:Y:S01]  /*1c0e0*/  IADD3 R2, P0, PT, R6, UR4, RZ ;  /* 0x0000000406027c10 */ /* 0x002fe2000ff1e0ff */
[----:B------:R-:W-:Y:S01]  /*1c0f0*/  IMAD R4, R4, 0x100, R3 ;  /* 0x0000010004047824 */ /* 0x000fe200078e0203 */
[----:B------:R-:W-:-:S02]  /*1c100*/  LOP3.LUT R5, R0, 0xff, RZ, 0xc0, !PT ;  /* 0x000000ff00057812 */ /* 0x000fc400078ec0ff */
[----:B------:R-:W-:-:S03]  /*1c110*/  LEA.HI.X.SX32 R3, R6, UR5, 0x1, P0 ;  /* 0x0000000506037c11 */ /* 0x000fc600080f0eff */
[----:B------:R-:W-:-:S05]  /*1c120*/  IMAD.IADD R5, R4, 0x1, R5 ;  /* 0x0000000104057824 */ /* 0x000fca00078e0205 */
[----:B------:R-:W-:Y:S01]  /*1c130*/  STG.E desc[UR36][R2.64], R5 ;  /* 0x0000000502007986 */ /* 0x000fe2000c101924 */
[----:B------:R-:W-:Y:S05]  /*1c140*/  EXIT ;  /* 0x000000000000794d */ /* 0x000fea0003800000 */
.L_x_3285:
[----:B------:R-:W0:Y:S01]  /*1c150*/  LDC.64 R2, c[0x0][0x380] ;  /* 0x0000e000ff027b82 */ /* 0x000e220000000a00 */
[----:B------:R-:W-:-:S04]  /*1c160*/  VIADD R5, R0, UR7 ;  /* 0x0000000700057c36 */ /* 0x000fc80008000000 */
[----:B0-----:R-:W-:-:S05]  /*1c170*/  IMAD.WIDE R2, R5, 0x4, R2 ;  /* 0x0000000405027825 */ /* 0x001fca00078e0202 */
[----:B------:R-:W-:Y:S01]  /*1c180*/  STG.E.128 desc[UR36][R2.64], R8 ;  /* 0x0000000802007986 */ /* 0x000fe2000c101d24 */
[----:B------:R-:W-:Y:S05]  /*1c190*/  EXIT ;  /* 0x000000000000794d */ /* 0x000fea0003800000 */
.L_x_3215:
        /* <DEDUP_REMOVED lines=8> */
.L_x_3287:
[----:B------:R-:W-:Y:S05]  /*1c220*/  BSYNC B0 ;  /* 0x0000000000007941 */ /* 0x000fea0003800000 */
.L_x_3286:
[----:B------:R-:W-:Y:S05]  /*1c230*/  BRA `(.L_x_3288) ;  /* 0xffffffa800747947 */ /* 0x000fea000383ffff */
.L_x_3219:
[----:B------:R-:W2:Y:S01]  /*1c240*/  LDL R4, [R1+0x6c] ;  /* 0x00006c0001047983 */ /* 0x000ea20000100800 */
[----:B------:R-:W-:Y:S01]  /*1c250*/  BSSY B0, `(.L_x_3289) ;  /* 0x0000008000007945 */ /* 0x000fe20003800000 */
[----:B-1----:R-:W-:Y:S02]  /*1c260*/  IMAD.MOV.U32 R12, RZ, RZ, 0x10 ;  /* 0x00000010ff0c7424 */ /* 0x002fe400078e00ff */
[----:B------:R-:W-:Y:S02]  /*1c270*/  IMAD.MOV.U32 R11, RZ, RZ, 0x1f ;  /* 0x0000001fff0b7424 */ /* 0x000fe400078e00ff */
[----:B------:R-:W-:Y:S02]  /*1c280*/  IMAD.MOV.U32 R15, RZ, RZ, -0x1 ;  /* 0xffffffffff0f7424 */ /* 0x000fe400078e00ff */
[----:B--2---:R-:W-:-:S07]  /*1c290*/  IMAD.MOV.U32 R13, RZ, RZ, R4 ;  /* 0x000000ffff0d7224 */ /* 0x004fce00078e0004 */
[----:B----4-:R-:W-:Y:S05]  /*1c2a0*/  WARPSYNC.COLLECTIVE R15, `(.L_x_3290) ;  /* 0x000000000f087348 */ /* 0x010fea0003c00000 */
[----:B------:R0:W1:Y:S02]  /*1c2b0*/  SHFL.BFLY P6, R14, R13, R12, R11 ;  /* 0x0c00000c0d0e7389 */ /* 0x00006400000c000b */
[----:B01--4-:R-:W-:Y:S05]  /*1c2c0*/  ENDCOLLECTIVE ;  /* 0x000000000000791b */ /* 0x013fea0003800000 */
.L_x_3290:
[----:B------:R-:W-:Y:S05]  /*1c2d0*/  BSYNC B0 ;  /* 0x0000000000007941 */ /* 0x000fea0003800000 */
.L_x_3289:
[----:B------:R-:W-:Y:S01]  /*1c2e0*/  FMNMX.FTZ R13, R14, R4, !PT ;  /* 0x000000040e0d7209 */ /* 0x000fe20007810000 */
[----:B------:R-:W-:Y:S02]  /*1c2f0*/  IMAD.MOV.U32 R12, RZ, RZ, 0x8 ;  /* 0x00000008ff0c7424 */ /* 0x000fe400078e00ff */
[----:B------:R-:W-:Y:S02]  /*1c300*/  IMAD.MOV.U32 R11, RZ, RZ, 0x1f ;  /* 0x0000001fff0b7424 */ /* 0x000fe400078e00ff */
[----:B------:R-:W-:-:S07]  /*1c310*/  IMAD.MOV.U32 R15, RZ, RZ, -0x1 ;  /* 0xffffffffff0f7424 */ /* 0x000fce00078e00ff */
[----:B------:R-:W-:Y:S05]  /*1c320*/  WARPSYNC.COLLECTIVE R15, `(.L_x_3291) ;  /* 0x000000000f087348 */ /* 0x000fea0003c00000 */
[----:B------:R0:W1:Y:S02]  /*1c330*/  SHFL.BFLY P6, R14, R13, R12, R11 ;  /* 0x0c00000c0d0e7389 */ /* 0x00006400000c000b */
[----:B01----:R-:W-:Y:S05]  /*1c340*/  ENDCOLLECTIVE ;  /* 0x000000000000791b */ /* 0x003fea0003800000 */
.L_x_3291:
[----:B------:R-:W-:Y:S01]  /*1c350*/  IMAD.MOV.U32 R12, RZ, RZ, 0x4 ;  /* 0x00000004ff0c7424 */ /* 0x000fe200078e00ff */
[----:B------:R-:W-:-:S05]  /*1c360*/  FMNMX.FTZ R2, R13, R14, !PT ;  /* 0x0000000e0d027209 */ /* 0x000fca0007810000 */
[----:B------:R-:W-:-:S07]  /*1c370*/  IMAD.MOV.U32 R13, RZ, RZ, R2 ;  /* 0x000000ffff0d7224 */ /* 0x000fce00078e0002 */
[----:B------:R-:W-:Y:S05]  /*1c380*/  WARPSYNC.COLLECTIVE R15, `(.L_x_3292) ;  /* 0x000000000f087348 */ /* 0x000fea0003c00000 */
[----:B------:R0:W1:Y:S02]  /*1c390*/  SHFL.BFLY P6, R14, R13, R12, R11 ;  /* 0x0c00000c0d0e7389 */ /* 0x00006400000c000b */
[----:B01----:R-:W-:Y:S05]  /*1c3a0*/  ENDCOLLECTIVE ;  /* 0x000000000000791b */ /* 0x003fea0003800000 */
.L_x_3292:
[----:B------:R-:W-:Y:S01]  /*1c3b0*/  IMAD.MOV.U32 R12, RZ, RZ, 0x2 ;  /* 0x00000002ff0c7424 */ /* 0x000fe200078e00ff */
[----:B------:R-:W-:-:S05]  /*1c3c0*/  FMNMX.FTZ R3, R2, R14, !PT ;  /* 0x0000000e02037209 */ /* 0x000fca0007810000 */
[----:B------:R-:W-:-:S07]  /*1c3d0*/  IMAD.MOV.U32 R13, RZ, RZ, R3 ;  /* 0x000000ffff0d7224 */ /* 0x000fce00078e0003 */
[----:B------:R-:W-:Y:S05]  /*1c3e0*/  WARPSYNC.COLLECTIVE R15, `(.L_x_3293) ;  /* 0x000000000f087348 */ /* 0x000fea0003c00000 */
[----:B------:R0:W1:Y:S02]  /*1c3f0*/  SHFL.BFLY P6, R14, R13, R12, R11 ;  /* 0x0c00000c0d0e7389 */ /* 0x00006400000c000b */
[----:B01----:R-:W-:Y:S05]  /*1c400*/  ENDCOLLECTIVE ;  /* 0x000000000000791b */ /* 0x003fea0003800000 */
.L_x_3293:
[----:B------:R-:W-:Y:S05]  /*1c410*/  BRA `(.L_x_3294) ;  /* 0xffffffa800e07947 */ /* 0x000fea000383ffff */
.L_x_3295:
        /* <DEDUP_REMOVED lines=14> */
.L_x_5599:


//--------------------- .text._ZN4mmha33masked_multihead_attention_kernelIfLi160ELi256ELi4ELi64ELi64ELb1ELb0EEEv26Multihead_attention_paramsIT_XT5_EE --------------------------
	.section	.text._ZN4mmha33masked_multihead_attention_kernelIfLi160ELi256ELi4ELi64ELi64ELb1ELb0EEEv26Multihead_attention_paramsIT_XT5_EE,"ax",@progbits
	.align	128
        .global         _ZN4mmha33masked_multihead_attention_kernelIfLi160ELi256ELi4ELi64ELi64ELb1ELb0EEEv26Multihead_attention_paramsIT_XT5_EE
        .type           _ZN4mmha33masked_multihead_attention_kernelIfLi160ELi256ELi4ELi64ELi64ELb1ELb0EEEv26Multihead_attention_paramsIT_XT5_EE,@function
        .size           _ZN4mmha33masked_multihead_attention_kernelIfLi160ELi256ELi4ELi64ELi64ELb1ELb0EEEv26Multihead_attention_paramsIT_XT5_EE,(.L_x_5600 - _ZN4mmha33masked_multihead_attention_kernelIfLi160ELi256ELi4ELi64ELi64ELb1ELb0EEEv26Multihead_attention_paramsIT_XT5_EE)
        .other          _ZN4mmha33masked_multihead_attention_kernelIfLi160ELi256ELi4ELi64ELi64ELb1ELb0EEEv26Multihead_attention_paramsIT_XT5_EE,@"STO_CUDA_ENTRY STV_DEFAULT"
_ZN4mmha33masked_multihead_attention_kernelIfLi160ELi256ELi4ELi64ELi64ELb1ELb0EEEv26Multihead_attention_paramsIT_XT5_EE:
.text._ZN4mmha33masked_multihead_attention_kernelIfLi160ELi256ELi4ELi64ELi64ELb1ELb0EEEv26Multihead_attention_paramsIT_XT5_EE:
        /* <DEDUP_REMOVED lines=12> */
.L_x_3296:
[----:B------:R-:W1:Y:S08]  /*00c0*/  LDC R6, c[0x0][0x3f0] ;  /* 0x0000fc00ff067b82 */ /* 0x000e700000000800 */
[----:B------:R-:W3:Y:S08]  /*00d0*/  LDC.64 R8, c[0x0][0x460] ;  /* 0x00011800ff087b82 */ /* 0x000ef00000000a00 */
[----:B------:R-:W4:Y:S01]  /*00e0*/  LDC R48, c[0x0][0x40c] ;  /* 0x00010300ff307b82 */ /* 0x000f220000000800 */
[----:B-1----:R-:W-:-:S07]  /*00f0*/  IABS R5, R6 ;  /* 0x0000000600057213 */ /* 0x002fce0000000000 */
[----:B------:R-:W2:Y:S01]  /*0100*/  LDC.64 R16, c[0x0][0x498] ;  /* 0x00012600ff107b82 */ /* 0x000ea20000000a00 */
[----:B------:R-:W1:Y:S01]  /*0110*/  I2F.RP R0, R5 ;  /* 0x0000000500007306 */ /* 0x000e620000209400 */
[----:B---3--:R-:W-:Y:S01]  /*0120*/  ISETP.NE.U32.AND P0, PT, R8, RZ, PT ;  /* 0x000000ff0800720c */ /* 0x008fe20003f05070 */
[----:B------:R-:W3:Y:S05]  /*0130*/  S2R R37, SR_TID.X ;  /* 0x0000000000257919 */ /* 0x000eea0000002100 */
[----:B------:R-:W0:Y:S01]  /*0140*/  LDC R14, c[0x0][0x3f8] ;  /* 0x0000fe00ff0e7b82 */ /* 0x000e220000000800 */
[----:B------:R-:W-:-:S04]  /*0150*/  ISETP.NE.AND.EX P0, PT, R9, RZ, PT, P0 ;  /* 0x000000ff0900720c */ /* 0x000fc80003f05300 */
[----:B----4-:R-:W-:Y:S01]  /*0160*/  ISETP.EQ.AND P3, PT, R48, RZ, P0 ;  /* 0x000000ff3000720c */ /* 0x010fe20000762270 */
[----:B-1----:R-:W1:Y:S01]  /*0170*/  MUFU.RCP R0, R0 ;  /* 0x0000000000007308 */ /* 0x002e620000001000 */
[----:B------:R-:W0:Y:S01]  /*0180*/  S2R R23, SR_CTAID.X ;  /* 0x0000000000177919 */ /* 0x000e220000002500 */
[----:B------:R-:W-:Y:S01]  /*0190*/  BSSY.RECONVERGENT B0, `(.L_x_3297) ;  /* 0x000003b000007945 */ /* 0x000fe20003800200 */
[----:B------:R-:W-:Y:S01]  /*01a0*/  P2R R19, PR, RZ, 0x8 ;  /* 0x00000008ff137803 */ /* 0x000fe20000000000 */
[----:B--2---:R-:W-:-:S06]  /*01b0*/  IMAD.WIDE.U32 R16, R21, 0x4, R16 ;  /* 0x0000000415107825 */ /* 0x004fcc00078e0010 */
[----:B------:R2:W5:Y:S01]  /*01c0*/  LDG.E R16, desc[UR36][R16.64] ;  /* 0x0000002410107981 */ /* 0x000562000c1e1900 */
[----:B-1----:R-:W-:-:S04]  /*01d0*/  VIADD R2, R0, 0xffffffe ;  /* 0x0ffffffe00027836 */ /* 0x002fc80000000000 */
[----:B------:R1:W4:Y:S02]  /*01e0*/  F2I.FTZ.U32.TRUNC.NTZ R3, R2 ;  /* 0x0000000200037305 */ /* 0x000324000021f000 */
[----:B-1----:R-:W-:Y:S02]  /*01f0*/  IMAD.MOV.U32 R2, RZ, RZ, RZ ;  /* 0x000000ffff027224 */ /* 0x002fe400078e00ff */
[----:B----4-:R-:W-:-:S04]  /*0200*/  IMAD.MOV R4, RZ, RZ, -R3 ;  /* 0x000000ffff047224 */ /* 0x010fc800078e0a03 */
[----:B------:R-:W-:Y:S01]  /*0210*/  IMAD R7, R4, R5, RZ ;  /* 0x0000000504077224 */ /* 0x000fe200078e02ff */
[----:B------:R-:W-:-:S03]  /*0220*/  IABS R4, R21 ;  /* 0x0000001500047213 */ /* 0x000fc60000000000 */
[----:B------:R-:W-:-:S06]  /*0230*/  IMAD.HI.U32 R3, R3, R7, R2 ;  /* 0x0000000703037227 */ /* 0x000fcc00078e0002 */
        /* <DEDUP_REMOVED lines=8> */
[----:B------:R-:W1:Y:S01]  /*02c0*/  @P3 LDC.64 R4, c[0x0][0x460] ;  /* 0x00011800ff043b82 */ /* 0x000e620000000a00 */
[----:B------:R-:W-:-:S04]  /*02d0*/  LOP3.LUT R0, R21, R6, RZ, 0x3c, !PT ;  /* 0x0000000615007212 */ /* 0x000fc800078e3cff */
[----:B------:R-:W-:-:S03]  /*02e0*/  ISETP.GE.AND P2, PT, R0, RZ, PT ;  /* 0x000000ff0000720c */ /* 0x000fc60003f46270 */
[----:B------:R-:W4:Y:S03]  /*02f0*/  LDC R0, c[0x0][0x3e8] ;  /* 0x0000fa00ff007b82 */ /* 0x000f260000000800 */
[----:B------:R-:W-:-:S04]  /*0300*/  @P0 VIADD R3, R3, 0x1 ;  /* 0x0000000103030836 */ /* 0x000fc80000000000 */
[----:B------:R-:W-:-:S04]  /*0310*/  IMAD.MOV.U32 R51, RZ, RZ, R3 ;  /* 0x000000ffff337224 */ /* 0x000fc800078e0003 */
[----:B------:R-:W-:Y:S01]  /*0320*/  @!P2 IMAD.MOV R51, RZ, RZ, -R51 ;  /* 0x000000ffff33a224 */ /* 0x000fe200078e0a33 */
[----:B------:R-:W-:-:S05]  /*0330*/  @!P1 LOP3.LUT R51, RZ, R6, RZ, 0x33, !PT ;  /* 0x00000006ff339212 */ /* 0x000fca00078e33ff */
[----:B-1----:R-:W-:-:S05]  /*0340*/  @P3 IMAD.WIDE R4, R51, 0x4, R4 ;  /* 0x0000000433043825 */ /* 0x002fca00078e0204 */
[----:B------:R2:W5:Y:S01]  /*0350*/  @P3 LDG.E R2, desc[UR36][R4.64] ;  /* 0x0000002404023981 */ /* 0x000562000c1e1900 */
[----:B----4-:R-:W-:Y:S02]  /*0360*/  ISETP.NE.AND P0, PT, R0, RZ, PT ;  /* 0x000000ff0000720c */ /* 0x010fe40003f05270 */
[----:B---3--:R-:W-:Y:S01]  /*0370*/  ISETP.GT.U32.AND P2, PT, R37, 0x27, PT ;  /* 0x000000272500780c */ /* 0x008fe20003f44070 */
[----:B0-----:R-:W-:Y:S01]  /*0380*/  IMAD R38, R21, R14, R23 ;  /* 0x0000000e15267224 */ /* 0x001fe200078e0217 */
[----:B------:R-:W-:Y:S02]  /*0390*/  CS2R R34, SRZ ;  /* 0x0000000000227805 */ /* 0x000fe4000001ff00 */
        /* <DEDUP_REMOVED lines=26> */
.L_x_3298:
[----:B------:R-:W-:Y:S05]  /*0540*/  BSYNC.RECONVERGENT B0 ;  /* 0x0000000000007941 */ /* 0x000fea0003800200 */
.L_x_3297:
        /* <DEDUP_REMOVED lines=22> */
[----:B----4-:R-:W-:Y:S01]  /*06b0*/  @!P2 IMAD R0, R37, R20, R36 ;  /* 0x000000142500a224 */ /* 0x010fe200078e0224 */
[----:B--2---:R-:W-:Y:S01]  /*06c0*/  ISETP.NE.U32.AND P1, PT, R10, RZ, PT ;  /* 0x000000ff0a00720c */ /* 0x004fe20003f25070 */
[----:B------:R-:W-:Y:S01]  /*06d0*/  IMAD.MOV.U32 R17, RZ, RZ, RZ ;  /* 0x000000ffff117224 */ /* 0x000fe200078e00ff */
[----:B------:R-:W-:Y:S01]  /*06e0*/  IABS R18, R36 ;  /* 0x0000002400127213 */ /* 0x000fe20000000000 */
[----:B------:R-:W-:Y:S01]  /*06f0*/  @!P2 IMAD.SHL.U32 R13, R0, 0x4, RZ ;  /* 0x00000004000da824 */ /* 0x000fe200078e00ff */
[----:B------:R-:W-:Y:S01]  /*0700*/  ISETP.NE.AND.EX P1, PT, R11, RZ, PT, P1 ;  /* 0x000000ff0b00720c */ /* 0x000fe20003f25310 */
[----:B------:R-:W-:Y:S01]  /*0710*/  @!P3 IMAD R0, R2, R14, RZ ;  /* 0x0000000e0200b224 */ /* 0x000fe200078e02ff */
[----:B------:R-:W1:Y:S01]  /*0720*/  @!P3 LDC.64 R10, c[0x0][0x450] ;  /* 0x00011400ff0abb82 */ /* 0x000e620000000a00 */
[----:B------:R-:W-:Y:S01]  /*0730*/  @!P2 IMAD R13, R38, R20, R13 ;  /* 0x00000014260da224 */ /* 0x000fe200078e020d */
[----:B------:R-:W2:Y:S01]  /*0740*/  LDCU.U8 UR4, c[0x0][0x404] ;  /* 0x00008080ff0477ac */ /* 0x000ea20008000000 */
[----:B------:R-:W-:-:S02]  /*0750*/  @!P3 IMAD R15, R0, 0xa0, R3 ;  /* 0x000000a0000fb824 */ /* 0x000fc400078e0203 */
[----:B0-----:R-:W-:-:S03]  /*0760*/  @!P2 IMAD.WIDE R4, R13, 0x4, R4 ;  /* 0x000000040d04a825 */ /* 0x001fc600078e0204 */
[----:B------:R-:W0:Y:S02]  /*0770*/  @!P4 LDC.64 R8, c[0x0][0x3a0] ;  /* 0x0000e800ff08cb82 */ /* 0x000e240000000a00 */
[----:B------:R-:W3:Y:S06]  /*0780*/  @!P2 LDG.E.128 R28, desc[UR36][R4.64] ;  /* 0x00000024041ca981 */ /* 0x000eec000c1e1d00 */
[----:B------:R-:W4:Y:S01]  /*0790*/  @!P0 LDC.64 R6, c[0x0][0x390] ;  /* 0x0000e400ff068b82 */ /* 0x000f220000000a00 */
[----:B-1----:R-:W-:-:S07]  /*07a0*/  @!P3 IMAD.WIDE R10, R15, 0x4, R10 ;  /* 0x000000040f0ab825 */ /* 0x002fce00078e020a */
[----:B------:R-:W1:Y:S01]  /*07b0*/  @P1 LDC.64 R12, c[0x0][0x418] ;  /* 0x00010600ff0c1b82 */ /* 0x000e620000000a00 */
[----:B------:R-:W3:Y:S01]  /*07c0*/  @!P3 LDG.E.128 R44, desc[UR36][R10.64] ;  /* 0x000000240a2cb981 */ /* 0x000ee2000c1e1d00 */
[----:B0-----:R-:W-:-:S05]  /*07d0*/  @!P4 IMAD.WIDE.U32 R8, R3, 0x4, R8 ;  /* 0x000000040308c825 */ /* 0x001fca00078e0008 */
[----:B------:R-:W3:Y:S01]  /*07e0*/  @!P4 LDG.E.128 R24, desc[UR36][R8.64] ;  /* 0x000000240818c981 */ /* 0x000ee2000c1e1d00 */
[----:B----4-:R-:W-:-:S05]  /*07f0*/  @!P0 IMAD.WIDE.U32 R6, R3, 0x4, R6 ;  /* 0x0000000403068825 */ /* 0x010fca00078e0006 */
[----:B------:R1:W4:Y:S02]  /*0800*/  @!P0 LDG.E.128 R40, desc[UR36][R6.64] ;  /* 0x0000002406288981 */ /* 0x000324000c1e1d00 */
[----:B-1----:R-:W-:Y:S01]  /*0810*/  @P1 IMAD.WIDE.U32 R6, R21, 0x4, R12 ;  /* 0x0000000415061825 */ /* 0x002fe200078e000c */
[----:B------:R-:W-:-:S04]  /*0820*/  IABS R13, R20 ;  /* 0x00000014000d7213 */ /* 0x000fc80000000000 */
[----:B------:R-:W0:Y:S01]  /*0830*/  I2F.RP R0, R13 ;  /* 0x0000000d00007306 */ /* 0x000e220000209400 */
[----:B------:R1:W5:Y:S07]  /*0840*/  @P1 LDG.E R17, desc[UR36][R6.64] ;  /* 0x0000002406111981 */ /* 0x00036e000c1e1900 */
[----:B0-----:R-:W0:Y:S02]  /*0850*/  MUFU.RCP R0, R0 ;  /* 0x0000000000007308 */ /* 0x001e240000001000 */
[----:B0-----:R-:W-:-:S06]  /*0860*/  VIADD R3, R0, 0xffffffe ;  /* 0x0ffffffe00037836 */ /* 0x001fcc0000000000 */
[----:B------:R0:W2:Y:S01]  /*0870*/  F2I.FTZ.U32.TRUNC.NTZ R5, R3 ;  /* 0x0000000300057305 */ /* 0x0000a2000021f000 */
[----:B------:R-:W-:Y:S01]  /*0880*/  ISETP.GE.AND P2, PT, R36, RZ, PT ;  /* 0x000000ff2400720c */ /* 0x000fe20003f46270 */
[----:B0-----:R-:W0:Y:S01]  /*0890*/  LDC R3, c[0x0][0x400] ;  /* 0x00010000ff037b82 */ /* 0x001e220000000800 */
[----:B--2---:R-:W-:-:S04]  /*08a0*/  IMAD.MOV R4, RZ, RZ, -R5 ;  /* 0x000000ffff047224 */ /* 0x004fc800078e0a05 */
[----:B------:R-:W-:Y:S02]  /*08b0*/  IMAD R9, R4, R13, RZ ;  /* 0x0000000d04097224 */ /* 0x000fe400078e02ff */
[----:B------:R-:W-:-:S04]  /*08c0*/  IMAD.MOV.U32 R4, RZ, RZ, RZ ;  /* 0x000000ffff047224 */ /* 0x000fc800078e00ff */
        /* <DEDUP_REMOVED lines=10> */
[----:B------:R-:W-:Y:S02]  /*0970*/  @!P0 LOP3.LUT R18, RZ, R20, RZ, 0x33, !PT ;  /* 0x00000014ff128212 */ /* 0x000fe400078e33ff */
[----:B------:R-:W-:Y:S02]  /*0980*/  ISETP.NE.AND P0, PT, RZ, UR4, PT ;  /* 0x00000004ff007c0c */ /* 0x000fe4000bf05270 */
[----:B------:R-:W-:Y:S02]  /*0990*/  ISETP.NE.AND P1, PT, R48, RZ, PT ;  /* 0x000000ff3000720c */ /* 0x000fe40003f25270 */
[----:B0-----:R-:W-:Y:S01]  /*09a0*/  ISETP.LT.OR P0, PT, R3, 0x1, P0 ;  /* 0x000000010300780c */ /* 0x001fe20000701670 */
[----:B------:R-:W-:Y:S01]  /*09b0*/  BSSY.RECONVERGENT B6, `(.L_x_3299) ;  /* 0x000011f000067945 */ /* 0x000fe20003800200 */
[----:B------:R-:W-:-:S09]  /*09c0*/  IMAD R51, R51, R14, RZ ;  /* 0x0000000e33337224 */ /* 0x000fd200078e02ff */
        /* <DEDUP_REMOVED lines=12> */
[----:B-1----:R-:W-:Y:S06]  /*0a90*/  @P0 BRA `(.L_x_3300) ;  /* 0x00000004002c0947 */ /* 0x002fec0003800000 */
        /* <DEDUP_REMOVED lines=43> */
.L_x_3301:
        /* <DEDUP_REMOVED lines=11> */
[----:B------:R-:W-:Y:S02]  /*0e00*/  FMUL.FTZ R0, R0, R3 ;  /* 0x0000000300007220 */ /* 0x000fe40000410000 */
[----:B------:R-:W0:Y:S02]  /*0e10*/  MUFU.EX2 R7, -R4 ;  /* 0x8000000400077308 */ /* 0x000e240000000800 */
[----:B------:R-:W-:-:S06]  /*0e20*/  FMUL.FTZ R0, R0, 13.28771209716796875 ;  /* 0x41549a7800007820 */ /* 0x000fcc0000410000 */
        /* <DEDUP_REMOVED lines=18> */
.L_x_3300:
        /* <DEDUP_REMOVED lines=54> */
.L_x_3303:
        /* <DEDUP_REMOVED lines=15> */
.L_x_3304:
        /* <DEDUP_REMOVED lines=71> */
.L_x_3310:
[----:B------:R-:W-:Y:S05]  /*1810*/  BSYNC.RECONVERGENT B2 ;  /* 0x0000000000027941 */ /* 0x000fea0003800200 */
.L_x_3309:
[----:B-1----:R0:W-:Y:S04]  /*1820*/  STS [R43], R28 ;  /* 0x0000001c2b007388 */ /* 0x0021e80000000800 */
[----:B--2---:R0:W-:Y:S04]  /*1830*/  STS [R43+0x4], R30 ;  /* 0x0000041e2b007388 */ /* 0x0041e80000000800 */
[----:B---3--:R0:W-:Y:S04]  /*1840*/  STS [R42], R29 ;  /* 0x0000001d2a007388 */ /* 0x0081e80000000800 */
[----:B----4-:R0:W-:Y:S01]  /*1850*/  STS [R42+0x4], R31 ;  /* 0x0000041f2a007388 */ /* 0x0101e20000000800 */
[----:B------:R-:W-:Y:S05]  /*1860*/  BRA `(.L_x_3311) ;  /* 0x0000000000847947 */ /* 0x000fea0003800000 */
.L_x_3308:
        /* <DEDUP_REMOVED lines=33> */
.L_x_3311:
[----:B------:R-:W-:Y:S05]  /*1a80*/  BSYNC.RECONVERGENT B1 ;  /* 0x0000000000017941 */ /* 0x000fea0003800200 */
.L_x_3307:
[----:B------:R1:W-:Y:S04]  /*1a90*/  STS [R21], R32 ;  /* 0x0000002015007388 */ /* 0x0003e80000000800 */
[----:B------:R1:W-:Y:S04]  /*1aa0*/  STS [R21+0x4], R34 ;  /* 0x0000042215007388 */ /* 0x0003e80000000800 */
[----:B------:R1:W-:Y:S04]  /*1ab0*/  STS [R20], R33 ;  /* 0x0000002114007388 */ /* 0x0003e80000000800 */
[----:B------:R1:W-:Y:S02]  /*1ac0*/  STS [R20+0x4], R35 ;  /* 0x0000042314007388 */ /* 0x0003e40000000800 */
.L_x_3306:
[----:B------:R-:W-:Y:S05]  /*1ad0*/  BSYNC.RECONVERGENT B0 ;  /* 0x0000000000007941 */ /* 0x000fea0003800200 */
.L_x_3305:
        /* <DEDUP_REMOVED lines=10> */
.L_x_3313:
[----:B------:R-:W-:Y:S05]  /*1b80*/  BSYNC.RECONVERGENT B0 ;  /* 0x0000000000007941 */ /* 0x000fea0003800200 */
.L_x_3312:
[----:B------:R-:W-:Y:S06]  /*1b90*/  BAR.SYNC.DEFER_BLOCKING 0x0 ;  /* 0x0000000000007b1d */ /* 0x000fec0000010000 */
.L_x_3302:
[----:B------:R-:W-:Y:S05]  /*1ba0*/  BSYNC.RECONVERGENT B6 ;  /* 0x0000000000067941 */ /* 0x000fea0003800200 */
.L_x_3299:
        /* <DEDUP_REMOVED lines=9> */
[----:B------:R-:W-:-:S04]  /*1c40*/  ISETP.GT.U32.OR P0, PT, R37, 0x27, P1 ;  /* 0x000000272500780c */ /* 0x000fc80000f04470 */
[----:B0-----:R-:W-:-:S05]  /*1c50*/  LEA R0, R8, R0, 0x18 ;  /* 0x0000000008007211 */ /* 0x001fca00078ec0ff */
[----:B------:R-:W-:-:S04]  /*1c60*/  @!P1 VIADD R3, R3, 0x410 ;  /* 0x0000041003039836 */ /* 0x000fc80000000000 */
[----:B------:R-:W0:Y:S08]  /*1c70*/  @!P0 LDC R9, c[0x0][0x3f4] ;  /* 0x0000fd00ff098b82 */ /* 0x000e300000000800 */
[----:B-1----:R-:W1:Y:S01]  /*1c80*/  @!P0 LDC.64 R4, c[0x0][0x3b8] ;  /* 0x0000ee00ff048b82 */ /* 0x002e620000000a00 */
[----:B0-----:R-:W-:-:S04]  /*1c90*/  @!P0 IMAD R6, R37, R9, R18 ;  /* 0x0000000925068224 */ /* 0x001fc800078e0212 */
[----:B------:R-:W-:Y:S01]  /*1ca0*/  @!P0 IMAD.SHL.U32 R7, R6, 0x4, RZ ;  /* 0x0000000406078824 */ /* 0x000fe200078e00ff */
[----:B------:R-:W-:Y:S01]  /*1cb0*/  @!P1 LEA R6, R8, R3, 0x18 ;  /* 0x0000000308069211 */ /* 0x000fe200078ec0ff */
[C---:B------:R-:W-:Y:S02]  /*1cc0*/  IMAD R3, R37.reuse, 0x10, R0 ;  /* 0x0000001025037824 */ /* 0x040fe400078e0200 */
[----:B--2-4-:R-:W-:Y:S01]  /*1cd0*/  FMUL.FTZ R0, R32, R28 ;  /* 0x0000001c20007220 */ /* 0x014fe20000410000 */
[----:B------:R-:W-:Y:S02]  /*1ce0*/  @!P0 IMAD R7, R38, R9, R7 ;  /* 0x0000000926078224 */ /* 0x000fe400078e0207 */
[----:B------:R-:W-:Y:S01]  /*1cf0*/  @!P1 IMAD R6, R37, 0x10, R6 ;  /* 0x0000001025069824 */ /* 0x000fe200078e0206 */
[----:B------:R3:W-:Y:S01]  /*1d00*/  STS.128 [R3], R32 ;  /* 0x0000002003007388 */ /* 0x0007e20000000c00 */
[----:B-1----:R-:W-:-:S04]  /*1d10*/  @!P0 IMAD.WIDE R4, R7, 0x4, R4 ;  /* 0x0000000407048825 */ /* 0x002fc800078e0204 */
[----:B------:R-:W-:Y:S01]  /*1d20*/  FFMA.FTZ R7, R33, R29, R0 ;  /* 0x0000001d21077223 */ /* 0x000fe20000010000 */
[----:B------:R3:W-:Y:S03]  /*1d30*/  @!P1 STS.128 [R6], R24 ;  /* 0x0000001806009388 */ /* 0x0007e60000000c00 */
[----:B------:R-:W-:Y:S01]  /*1d40*/  FFMA.FTZ R0, R34, R30, R7 ;  /* 0x0000001e22007223 */ /* 0x000fe20000010007 */
[----:B------:R3:W-:Y:S03]  /*1d50*/  @!P0 STG.E.128 desc[UR36][R4.64], R28 ;  /* 0x0000001c04008986 */ /* 0x0007e6000c101d24 */
[----:B------:R-:W-:-:S07]  /*1d60*/  FFMA.FTZ R0, R35, R31, R0 ;  /* 0x0000001f23007223 */ /* 0x000fce0000010000 */
.L_x_3315:
[----:B------:R-:W-:Y:S05]  /*1d70*/  BSYNC.RECONVERGENT B0 ;  /* 0x0000000000007941 */ /* 0x000fea0003800200 */
.L_x_3314:
[----:B---3--:R-:W1:Y:S01]  /*1d80*/  SHFL.BFLY PT, R3, R0, 0x10, 0x1f ;  /* 0x0e001f0000037f89 */ /* 0x008e6200000e0000 */
[----:B------:R-:W3:Y:S01]  /*1d90*/  S2UR UR5, SR_CgaCtaId ;  /* 0x00000000000579c3 */ /* 0x000ee20000008800 */
[----:B------:R-:W-:Y:S01]  /*1da0*/  UMOV UR4, 0x400 ;  /* 0x0000040000047882 */ /* 0x000fe20000000000 */
[----:B------:R-:W-:Y:S01]  /*1db0*/  BSSY.RECONVERGENT B0, `(.L_x_3316) ;  /* 0x000002f000007945 */ /* 0x000fe20003800200 */
[----:B------:R-:W-:Y:S02]  /*1dc0*/  IMAD.MOV.U32 R159, RZ, RZ, -0x800001 ;  /* 0xff7fffffff9f7424 */ /* 0x000fe400078e00ff */
[----:B-1----:R-:W-:Y:S01]  /*1dd0*/  FADD.FTZ R4, R3, R0 ;  /* 0x0000000003047221 */ /* 0x002fe20000010000 */
[----:B------:R-:W-:Y:S01]  /*1de0*/  SHF.R.U32.HI R0, RZ, 0x3, R37 ;  /* 0x00000003ff007819 */ /* 0x000fe20000011625 */
[----:B---3--:R-:W-:-:S03]  /*1df0*/  ULEA UR6, UR5, UR4, 0x18 ;  /* 0x0000000405067291 */ /* 0x008fc6000f8ec0ff */
[----:B------:R-:W1:Y:S01]  /*1e00*/  SHFL.BFLY PT, R3, R4, 0x8, 0x1f ;  /* 0x0d001f0004037f89 */ /* 0x000e6200000e0000 */
[----:B------:R-:W-:Y:S01]  /*1e10*/  LOP3.LUT R0, R0, 0x7c, RZ, 0xc0, !PT ;  /* 0x0000007c00007812 */ /* 0x000fe200078ec0ff */
        /* <DEDUP_REMOVED lines=15> */
[----:B------:R-:W-:-:S04]  /*1f10*/  UIADD3 UR6, UPT, UPT, UR4, 0x810, URZ ;  /* 0x0000081004067890 */ /* 0x000fc8000fffe0ff */
[C---:B------:R-:W-:Y:S01]  /*1f20*/  VIADDMNMX R5, R16.reuse, -R3, RZ, !PT ;  /* 0x8000000310057246 */ /* 0x040fe200078001ff */
[----:B------:R-:W-:Y:S01]  /*1f30*/  ULEA UR6, UR5, UR6, 0x18 ;  /* 0x0000000605067291 */ /* 0x000fe2000f8ec0ff */
[----:B------:R-:W1:Y:S03]  /*1f40*/  @!P1 LDS R9, [R4+0x8] ;  /* 0x0000080004099984 */ /* 0x000e660000000800 */
[----:B------:R-:W-:-:S05]  /*1f50*/  IMAD.IADD R160, R16, 0x1, -R5 ;  /* 0x0000000110a07824 */ /* 0x000fca00078e0a05 */
[----:B------:R-:W-:Y:S01]  /*1f60*/  LEA R160, R160, UR6, 0x2 ;  /* 0x00000006a0a07c11 */ /* 0x000fe2000f8e10ff */
        /* <DEDUP_REMOVED lines=11> */
[----:B------:R-:W3:Y:S01]  /*2020*/  LDC.64 R6, c[0x0][0x438] ;  /* 0x00010e00ff067b82 */ /* 0x000ee20000000a00 */
[----:B-----5:R-:W-:-:S04]  /*2030*/  IMAD.IADD R36, R36, 0x1, -R17 ;  /* 0x0000000124247824 */ /* 0x020fc800078e0a11 */
[----:B-1----:R-:W-:-:S04]  /*2040*/  IMAD R23, R23, UR7, R36 ;  /* 0x0000000717177c24 */ /* 0x002fc8000f8e0224 */
[----:B------:R-:W-:-:S04]  /*2050*/  IMAD R23, R23, UR7, R36 ;  /* 0x0000000717177c24 */ /* 0x000fc8000f8e0224 */
[----:B---3--:R-:W-:-:S06]  /*2060*/  IMAD.WIDE R6, R23, 0x4, R6 ;  /* 0x0000000417067825 */ /* 0x008fcc00078e0206 */
[----:B------:R-:W3:Y:S02]  /*2070*/  LDG.E R6, desc[UR36][R6.64] ;  /* 0x0000002406067981 */ /* 0x000ee4000c1e1900 */
[----:B---3--:R-:W-:-:S07]  /*2080*/  FADD.FTZ R159, R159, R6 ;  /* 0x000000069f9f7221 */ /* 0x008fce0000010000 */
.L_x_3318:
[----:B------:R3:W-:Y:S02]  /*2090*/  STS [R160+-0x4], R159 ;  /* 0xfffffc9fa0007388 */ /* 0x0007e40000000800 */
.L_x_3317:
[----:B------:R-:W-:Y:S05]  /*20a0*/  BSYNC.RECONVERGENT B0 ;  /* 0x0000000000007941 */ /* 0x000fea0003800200 */
.L_x_3316:
[----:B------:R-:W-:Y:S01]  /*20b0*/  BAR.SYNC.DEFER_BLOCKING 0x0 ;  /* 0x0000000000007b1d */ /* 0x000fe20000010000 */
[----:B------:R-:W-:Y:S01]  /*20c0*/  UIADD3 UR7, UPT, UPT, UR4, 0x10, URZ ;  /* 0x0000001004077890 */ /* 0x000fe2000fffe0ff */
[----:B------:R-:W-:Y:S02]  /*20d0*/  LOP3.LUT R11, R22, 0xc, RZ, 0xc0, !PT ;  /* 0x0000000c160b7812 */ /* 0x000fe400078ec0ff */
[----:B------:R-:W-:Y:S01]  /*20e0*/  LOP3.LUT R13, RZ, R5, RZ, 0x33, !PT ;  /* 0x00000005ff0d7212 */ /* 0x000fe200078e33ff */
[----:B------:R-:W-:-:S03]  /*20f0*/  ULEA UR7, UR5, UR7, 0x18 ;  /* 0x0000000705077291 */ /* 0x000fc6000f8ec0ff */
[----:B------:R-:W0:Y:S01]  /*2100*/  S2UR UR12, SR_CTAID.X ;  /* 0x00000000000c79c3 */ /* 0x000e220000002500 */
[----:B------:R-:W0:Y:S01]  /*2110*/  LDCU UR13, c[0x0][0x40c] ;  /* 0x00008180ff0d77ac */ /* 0x000e220008000800 */
[----:B------:R-:W2:Y:S01]  /*2120*/  S2R R130, SR_TID.X ;  /* 0x0000000000827919 */ /* 0x000ea20000002100 */
[----:B------:R-:W-:Y:S01]  /*2130*/  IADD3 R13, PT, PT, R13, 0x7, R16 ;  /* 0x000000070d0d7810 */ /* 0x000fe20007ffe010 */
[----:B------:R-:W0:Y:S03]  /*2140*/  LDCU UR17, c[0x0][0x3f4] ;  /* 0x00007e80ff1177ac */ /* 0x000e260008000800 */
[----:B------:R-:W-:Y:S01]  /*2150*/  SHF.R.S32.HI R12, RZ, 0x1f, R13 ;  /* 0x0000001fff0c7819 */ /* 0x000fe2000001140d */
[----:B------:R-:W0:Y:S01]  /*2160*/  LDC R116, c[0x0][0x3f0] ;  /* 0x0000fc00ff747b82 */ /* 0x000e220000000800 */
[----:B------:R-:W0:Y:S02]  /*2170*/  LDCU UR16, c[0x0][0x410] ;  /* 0x00008200ff1077ac */ /* 0x000e240008000800 */
[----:B------:R-:W-:Y:S01]  /*2180*/  LEA.HI R12, R12, R13, RZ, 0x3 ;  /* 0x0000000d0c0c7211 */ /* 0x000fe200078f18ff */
[----:B------:R-:W0:Y:S03]  /*2190*/  LDCU.64 UR14, c[0x0][0x3b8] ;  /* 0x00007700ff0e77ac */ /* 0x000e260008000a00 */
[----:B------:R-:W-:Y:S01]  /*21a0*/  LOP3.LUT R122, R12, 0xfffffff8, RZ, 0xc0, !PT ;  /* 0xfffffff80c7a7812 */ /* 0x000fe200078ec0ff */
[----:B------:R-:W0:Y:S01]  /*21b0*/  LDCU.64 UR18, c[0x0][0x438] ;  /* 0x00008700ff1277ac */ /* 0x000e220008000a00 */
[----:B------:R0:W1:Y:S01]  /*21c0*/  LDS R158, [R11+UR7] ;  /* 0x000000070b9e7984 */ /* 0x0000620008000800 */
[----:B------:R-:W0:Y:S03]  /*21d0*/  LDCU.64 UR10, c[0x0][0x448] ;  /* 0x00008900ff0a77ac */ /* 0x000e260008000a00 */
[----:B------:R0:W1:Y:S04]  /*21e0*/  LDS R157, [R11+UR7+0x10] ;  /* 0x000010070b9d7984 */ /* 0x0000680008000800 */
[----:B------:R0:W1:Y:S04]  /*21f0*/  LDS R156, [R11+UR7+0x20] ;  /* 0x000020070b9c7984 */ /* 0x0000680008000800 */
[----:B------:R0:W1:Y:S02]  /*2200*/  LDS R155, [R11+UR7+0x30] ;  /* 0x000030070b9b7984 */ /* 0x0000640008000800 */
[----:B0-----:R-:W-:-:S02]  /*2210*/  IMAD R116, R51, R116, UR12 ;  /* 0x0000000c33747e24 */ /* 0x001fc4000f8e0274 */
[----:B------:R0:W0:Y:S01]  /*2220*/  LDS R154, [R11+UR7+0x40] ;  /* 0x000040070b9a7984 */ /* 0x0000220008000800 */
[----:B--2---:R-:W-:-:S03]  /*2230*/  SHF.R.U32.HI R13, RZ, 0x2, R130 ;  /* 0x00000002ff0d7819 */ /* 0x004fc60000011682 */
[----:B------:R2:W0:Y:S01]  /*2240*/  LDS R153, [R11+UR7+0x50] ;  /* 0x000050070b997984 */ /* 0x0004220008000800 */
[----:B------:R-:W-:-:S03]  /*2250*/  ISETP.GE.AND P0, PT, R13, R122, PT ;  /* 0x0000007a0d00720c */ /* 0x000fc60003f06270 */
        /* <DEDUP_REMOVED lines=22> */
[----:B-1----:R2:W1:Y:S04]  /*23c0*/  LDS R6, [R11+UR7+0x1c0] ;  /* 0x0001c0070b067984 */ /* 0x0024680008000800 */
        /* <DEDUP_REMOVED lines=39> */
[----:B------:R-:W-:-:S09]  /*2640*/  ULEA UR4, UR5, UR4, 0x18 ;  /* 0x0000000405047291 */ /* 0x000fd2000f8ec0ff */
[----:B------:R1:W2:Y:S04]  /*2650*/  LDS R51, [R11+UR4] ;  /* 0x000000040b337984 */ /* 0x0002a80008000800 */
[----:B------:R1:W3:Y:S04]  /*2660*/  LDS R52, [R11+UR4+0x10] ;  /* 0x000010040b347984 */ /* 0x0002e80008000800 */
[----:B------:R1:W4:Y:S04]  /*2670*/  LDS R53, [R11+UR4+0x20] ;  /* 0x000020040b357984 */ /* 0x0003280008000800 */
        /* <DEDUP_REMOVED lines=60> */
[----:B--234-:R1:W0:Y:S02]  /*2a40*/  LDS R114, [R11+UR4+0x3f0] ;  /* 0x0003f0040b727984 */ /* 0x01c2240008000800 */
.L_x_3319:
[----:B------:R-:W-:Y:S01]  /*2a50*/  BSSY B1, `(.L_x_3320) ;  /* 0x00010e8000017945 */ /* 0x000fe20003800000 */
[----:B------:R-:W-:-:S03]  /*2a60*/  IMAD R116, R116, 0xa0, RZ ;  /* 0x000000a074747824 */ /* 0x000fc600078e02ff */
[----:B------:R-:W-:Y:S05]  /*2a70*/  @P0 BRA `(.L_x_3321) ;  /* 0x0000010c00940947 */ /* 0x000fea0003800000 */
[----:B------:R-:W-:Y:S01]  /*2a80*/  IABS R115, R3 ;  /* 0x0000000300737213 */ /* 0x000fe20000000000 */
[----:B------:R-:W2:Y:S01]  /*2a90*/  S2R R124, SR_CTAID.Y ;  /* 0x00000000007c7919 */ /* 0x000ea20000002600 */
[----:B------:R-:W2:Y:S01]  /*2aa0*/  LDC R15, c[0x0][0x3f8] ;  /* 0x0000fe00ff0f7b82 */ /* 0x000ea20000000800 */
[----:B------:R-:W3:Y:S01]  /*2ab0*/  LDCU.64 UR8, c[0x0][0x420] ;  /* 0x00008400ff0877ac */ /* 0x000ee20008000a00 */
[----:B01----:R-:W0:Y:S01]  /*2ac0*/  I2F.RP R11, R115 ;  /* 0x00000073000b7306 */ /* 0x003e220000209400 */
[----:B------:R-:W-:Y:S01]  /*2ad0*/  LEA.HI R123, R130, R5, RZ, 0x1e ;  /* 0x00000005827b7211 */ /* 0x000fe200078ff0ff */
[----:B------:R-:W-:Y:S01]  /*2ae0*/  IMAD.IADD R122, R122, 0x1, R5 ;  /* 0x000000017a7a7824 */ /* 0x000fe200078e0205 */
[----:B------:R-:W1:Y:S03]  /*2af0*/  LDCU UR4, c[0x0][0x408] ;  /* 0x00008100ff0477ac */ /* 0x000e660008000800 */
[----:B------:R-:W4:Y:S08]  /*2b00*/  LDC R119, c[0x0][0x440] ;  /* 0x00011000ff777b82 */ /* 0x000f300000000800 */
[----:B------:R-:W1:Y:S01]  /*2b10*/  LDC.64 R228, c[0x0][0x450] ;  /* 0x00011400ffe47b82 */ /* 0x000e620000000a00 */
[----:B0-----:R-:W0:Y:S01]  /*2b20*/  MUFU.RCP R11, R11 ;  /* 0x0000000b000b7308 */ /* 0x001e220000001000 */
[----:B---3--:R-:W-:-:S04]  /*2b30*/  ISETP.NE.U32.AND P0, PT, RZ, UR8, PT ;  /* 0x00000008ff007c0c */ /* 0x008fc8000bf05070 */
[----:B------:R-:W-:Y:S02]  /*2b40*/  ISETP.NE.AND.EX P0, PT, RZ, UR9, PT, P0 ;  /* 0x00000009ff007c0c */ /* 0x000fe4000bf05300 */
[----:B------:R-:W1:Y:S01]  /*2b50*/  LDC R125, c[0x0][0x430] ;  /* 0x00010c00ff7d7b82 */ /* 0x000e620000000800 */
[C---:B--2---:R-:W-:Y:S02]  /*2b60*/  IMAD R118, R124.reuse, R15, UR12 ;  /* 0x0000000c7c767e24 */ /* 0x044fe4000f8e020f */
[-C--:B------:R-:W-:Y:S02]  /*2b70*/  IMAD R124, R124, R3.reuse, RZ ;  /* 0x000000037c7c7224 */ /* 0x080fe400078e02ff */
[----:B0-----:R-:W-:Y:S02]  /*2b80*/  VIADD R12, R11, 0xffffffe ;  /* 0x0ffffffe0b0c7836 */ /* 0x001fe40000000000 */
[----:B----4-:R-:W-:Y:S01]  /*2b90*/  IMAD R11, R119, UR12, R16 ;  /* 0x0000000c770b7c24 */ /* 0x010fe2000f8e0210 */
[----:B------:R-:W-:Y:S01]  /*2ba0*/  SHF.R.S32.HI R121, RZ, 0x1f, R124 ;  /* 0x0000001fff797819 */ /* 0x000fe2000001147c */
[----:B------:R0:W2:Y:S01]  /*2bb0*/  F2I.FTZ.U32.TRUNC.NTZ R13, R12 ;  /* 0x0000000c000d7305 */ /* 0x0000a2000021f000 */
[----:B------:R-:W-:Y:S01]  /*2bc0*/  IMAD R118, R118, R3, RZ ;  /* 0x0000000376767224 */ /* 0x000fe200078e02ff */
[----:B------:R-:W-:Y:S01]  /*2bd0*/  LOP3.LUT R3, R130, 0x3, RZ, 0xc0, !PT ;  /* 0x0000000382037812 */ /* 0x000fe200078ec0ff */
[----:B------:R-:W-:-:S04]  /*2be0*/  VIADD R120, R11, 0xffffffff ;  /* 0xffffffff0b787836 */ /* 0x000fc80000000000 */
[--C-:B------:R-:W-:Y:S01]  /*2bf0*/  IMAD R119, R120, R119, R123.reuse ;  /* 0x0000007778777224 */ /* 0x100fe200078e027b */
[----:B------:R-:W-:Y:S01]  /*2c00*/  IADD3 R120, P1, P2, R124, UR8, R123 ;  /* 0x000000087c787c10 */ /* 0x000fe2000fa3e07b */
[----:B------:R-:W-:Y:S01]  /*2c10*/  IMAD R118, R118, 0xa0, R3 ;  /* 0x000000a076767824 */ /* 0x000fe200078e0203 */
[----:B------:R-:W-:Y:S01]  /*2c20*/  LOP3.LUT R124, R130, 0x3fc, RZ, 0xc0, !PT ;  /* 0x000003fc827c7812 */ /* 0x000fe200078ec0ff */
[----:B0-----:R-:W-:Y:S01]  /*2c30*/  IMAD.MOV.U32 R12, RZ, RZ, RZ ;  /* 0x000000ffff0c7224 */ /* 0x001fe200078e00ff */
[----:B------:R-:W-:Y:S01]  /*2c40*/  IADD3.X R121, PT, PT, R121, UR9, RZ, P1, P2 ;  /* 0x0000000979797c10 */ /* 0x000fe20008fe44ff */
[----:B------:R-:W-:Y:S01]  /*2c50*/  VIADD R123, R123, 0x1 ;  /* 0x000000017b7b7836 */ /* 0x000fe20000000000 */
[----:B------:R-:W-:Y:S01]  /*2c60*/  SHF.R.S32.HI R126, RZ, 0x1f, R118 ;  /* 0x0000001fff7e7819 */ /* 0x000fe20000011476 */
[----:B--2---:R-:W-:Y:S02]  /*2c70*/  IMAD.MOV R14, RZ, RZ, -R13 ;  /* 0x000000ffff0e7224 */ /* 0x004fe400078e0a0d */
[----:B------:R-:W-:-:S02]  /*2c80*/  VIADD R124, R124, UR6 ;  /* 0x000000067c7c7c36 */ /* 0x000fc40008000000 */
[----:B------:R-:W-:Y:S02]  /*2c90*/  IMAD R117, R14, R115, RZ ;  /* 0x000000730e757224 */ /* 0x000fe400078e02ff */
[----:B------:R-:W-:Y:S02]  /*2ca0*/  IMAD R14, R2, R15, UR12 ;  /* 0x0000000c020e7e24 */ /* 0x000fe4000f8e020f */
[----:B------:R-:W-:-:S04]  /*2cb0*/  IMAD.HI.U32 R117, R13, R117, R12 ;  /* 0x000000750d757227 */ /* 0x000fc800078e000c */
[----:B------:R-:W-:Y:S02]  /*2cc0*/  IMAD R11, R14, 0xa0, R3 ;  /* 0x000000a00e0b7824 */ /* 0x000fe400078e0203 */
[----:B-1----:R-:W-:Y:S02]  /*2cd0*/  VIADD R125, R125, UR4 ;  /* 0x000000047d7d7c36 */ /* 0x002fe40008000000 */
[----:B------:R-:W-:-:S07]  /*2ce0*/  IMAD.WIDE R228, R11, 0x4, R228 ;  /* 0x000000040be47825 */ /* 0x000fce00078e02e4 */
.L_x_3583:
[----:B------:R-:W2:Y:S01]  /*2cf0*/  @P0 LDG.E.U8 R14, desc[UR36][R120.64] ;  /* 0x00000024780e0981 */ /* 0x000ea2000c1e1100 */
[----:B------:R-:W-:Y:S01]  /*2d00*/  VIADD R128, R123, 0xffffffff ;  /* 0xffffffff7b807836 */ /* 0x000fe20000000000 */
[----:B------:R-:W-:Y:S01]  /*2d10*/  UISETP.NE.AND UP0, UPT, UR13, URZ, UPT ;  /* 0x000000ff0d00728c */ /* 0x000fe2000bf05270 */
[----:B------:R-:W-:Y:S01]  /*2d20*/  IMAD.U32 R3, RZ, RZ, UR17 ;  /* 0x00000011ff037e24 */ /* 0x000fe2000f8e00ff */
[----:B------:R-:W-:Y:S02]  /*2d30*/  BSSY.RECONVERGENT B0, `(.L_x_3322) ;  /* 0x0001051000007945 */ /* 0x000fe40003800200 */
        /* <DEDUP_REMOVED lines=8> */
[----:B------:R-:W-:-:S05]  /*2dc0*/  @!P1 IMAD.IADD R12, R12, 0x1, -R13 ;  /* 0x000000010c0c9824 */ /* 0x000fca00078e0a0d */
[----:B------:R-:W-:-:S13]  /*2dd0*/  ISETP.GT.U32.AND P1, PT, R115, R12, PT ;  /* 0x0000000c7300720c */ /* 0x000fda0003f24070 */
[----:B------:R-:W-:-:S04]  /*2de0*/  @!P1 IMAD.IADD R12, R12, 0x1, -R13 ;  /* 0x000000010c0c9824 */ /* 0x000fc800078e0a0d */
[----:B------:R-:W-:Y:S01]  /*2df0*/  @!P2 IMAD.MOV R12, RZ, RZ, -R12 ;  /* 0x000000ffff0ca224 */ /* 0x000fe200078e0a0c */
[----:B------:R-:W-:Y:S02]  /*2e00*/  @!P3 LOP3.LUT R12, RZ, R3, RZ, 0x33, !PT ;  /* 0x00000003ff0cb212 */ /* 0x000fe400078e33ff */
[----:B--2---:R-:W-:Y:S01]  /*2e10*/  ISETP.NE.AND P4, PT, R14, RZ, P0 ;  /* 0x000000ff0e00720c */ /* 0x004fe20000785270 */
[----:B------:R-:W-:-:S12]  /*2e20*/  BRA.U UP0, `(.L_x_3323) ;  /* 0x000000c900107547 */ /* 0x000fd8000b800000 */
[----:B------:R-:W-:-:S13]  /*2e30*/  ISETP.NE.AND P5, PT, R19, RZ, PT ;  /* 0x000000ff1300720c */ /* 0x000fda0003fa5270 */
[----:B------:R-:W-:Y:S05]  /*2e40*/  @!P5 BRA `(.L_x_3324) ;  /* 0x000000680000d947 */ /* 0x000fea0003800000 */
[--C-:B------:R-:W-:Y:S01]  /*2e50*/  IMAD.IADD R224, R12, 0x1, R3.reuse ;  /* 0x000000010ce07824 */ /* 0x100fe200078e0203 */
[----:B------:R-:W-:Y:S01]  /*2e60*/  BSSY.RECONVERGENT B2, `(.L_x_3325) ;  /* 0x0000028000027945 */ /* 0x000fe20003800200 */
[----:B------:R-:W-:Y:S02]  /*2e70*/  VIADD R127, R16, 0xffffffff ;  /* 0xffffffff107f7836 */ /* 0x000fe40000000000 */
[C---:B------:R-:W-:Y:S02]  /*2e80*/  IMAD R234, R3.reuse, 0x4, R224 ;  /* 0x0000000403ea7824 */ /* 0x040fe400078e02e0 */
[----:B------:R-:W-:Y:S01]  /*2e90*/  IMAD.SHL.U32 R12, R12, 0x4, RZ ;  /* 0x000000040c0c7824 */ /* 0x000fe200078e00ff */
[----:B------:R-:W-:Y:S01]  /*2ea0*/  ISETP.GE.AND P1, PT, R128, R127, PT ;  /* 0x0000007f8000720c */ /* 0x000fe20003f26270 */
[----:B------:R-:W-:Y:S02]  /*2eb0*/  IMAD.IADD R232, R234, 0x1, R3 ;  /* 0x00000001eae87824 */ /* 0x000fe400078e0203 */
[----:B------:R-:W-:-:S02]  /*2ec0*/  IMAD R11, R3, 0xa0, RZ ;  /* 0x000000a0030b7824 */ /* 0x000fc400078e02ff */
[----:B------:R-:W-:-:S04]  /*2ed0*/  IMAD.IADD R230, R232, 0x1, R3 ;  /* 0x00000001e8e67824 */ /* 0x000fc800078e0203 */
        /* <DEDUP_REMOVED lines=8> */
[----:B------:R-:W-:-:S04]  /*2f60*/  IMAD.IADD R222, R226, 0x1, R3 ;  /* 0x00000001e2de7824 */ /* 0x000fc800078e0203 */
[----:B------:R-:W-:-:S04]  /*2f70*/  IMAD.IADD R132, R222, 0x1, R3 ;  /* 0x00000001de847824 */ /* 0x000fc800078e0203 */
[----:B------:R-:W-:Y:S01]  /*2f80*/  IMAD.IADD R130, R132, 0x1, R3 ;  /* 0x0000000184827824 */ /* 0x000fe200078e0203 */
[----:B------:R-:W-:Y:S06]  /*2f90*/  @P1 BRA `(.L_x_3326) ;  /* 0x0000000000501947 */ /* 0x000fec0003800000 */
[----:B------:R-:W-:Y:S01]  /*2fa0*/  ISETP.GE.AND P2, PT, R12, R11, PT ;  /* 0x0000000b0c00720c */ /* 0x000fe20003f46270 */
[----:B------:R-:W2:-:S12]  /*2fb0*/  LDG.E R227, desc[UR36][R228.64] ;  /* 0x00000024e4e37981 */ /* 0x000e98000c1e1900 */
[----:B------:R-:W0:Y:S01]  /*2fc0*/  @!P2 S2R R13, SR_TID.X ;  /* 0x00000000000da919 */ /* 0x000e220000002100 */
[----:B------:R-:W1:Y:S01]  /*2fd0*/  @!P2 LDC.64 R14, c[0x0][0x3b8] ;  /* 0x0000ee00ff0eab82 */ /* 0x000e620000000a00 */
[----:B0-----:R-:W-:-:S05]  /*2fe0*/  @!P2 LOP3.LUT R13, R13, 0x3, RZ, 0xc0, !PT ;  /* 0x000000030d0da812 */ /* 0x001fca00078ec0ff */
[----:B------:R-:W-:-:S05]  /*2ff0*/  @!P2 IMAD R13, R116, R3, R13 ;  /* 0x00000003740da224 */ /* 0x000fca00078e020d */
[----:B------:R-:W-:-:S04]  /*3000*/  @!P2 IADD3 R131, P3, PT, R12, R13, RZ ;  /* 0x0000000d0c83a210 */ /* 0x000fc80007f7e0ff */
[----:B------:R-:W-:Y:S02]  /*3010*/  @!P2 LEA.HI.X.SX32 R252, R13, RZ, 0x1, P3 ;  /* 0x000000ff0dfca211 */ /* 0x000fe400018f0eff */
[----:B-1----:R-:W-:-:S04]  /*3020*/  @!P2 LEA R250, P3, R131, R14, 0x2 ;  /* 0x0000000e83faa211 */ /* 0x002fc800078610ff */
[----:B------:R-:W-:Y:S01]  /*3030*/  @!P2 LEA.HI.X R251, R131, R15, R252, 0x2, P3 ;  /* 0x0000000f83fba211 */ /* 0x000fe200018f14fc */
[----:B------:R-:W-:Y:S01]  /*3040*/  IMAD.MOV.U32 R252, RZ, RZ, RZ ;  /* 0x000000fffffc7224 */ /* 0x000fe200078e00ff */
[----:B------:R-:W0:Y:S05]  /*3050*/  @!P2 LDC.64 R14, c[0x0][0x3b8] ;  /* 0x0000ee00ff0eab82 */ /* 0x000e2a0000000a00 */
        /* <DEDUP_REMOVED lines=8> */
.L_x_3326:
[----:B------:R-:W-:Y:S05]  /*30e0*/  BSYNC.RECONVERGENT B2 ;  /* 0x0000000000027941 */ /* 0x000fea0003800200 */
.L_x_3325:
[----:B------:R-:W-:Y:S04]  /*30f0*/  BSSY.RECONVERGENT B2, `(.L_x_3327) ;  /* 0x0000018000027945 */ /* 0x000fe80003800200 */
[----:B------:R-:W-:Y:S05]  /*3100*/  @P1 BRA `(.L_x_3328) ;  /* 0x0000000000581947 */ /* 0x000fea0003800000 */
[----:B------:R-:W-:-:S05]  /*3110*/  IMAD.SHL.U32 R13, R224, 0x4, RZ ;  /* 0x00000004e00d7824 */ /* 0x000fca00078e00ff */
[----:B------:R-:W-:-:S13]  /*3120*/  ISETP.GE.AND P2, PT, R13, R11, PT ;  /* 0x0000000b0d00720c */ /* 0x000fda0003f46270 */
[----:B------:R-:W1:Y:S01]  /*3130*/  @!P2 S2R R131, SR_TID.X ;  /* 0x000000000083a919 */ /* 0x000e620000002100 */
[----:B0-----:R-:W0:Y:S01]  /*3140*/  @!P2 LDC.64 R14, c[0x0][0x3b8] ;  /* 0x0000ee00ff0eab82 */ /* 0x001e220000000a00 */
[----:B-1----:R-:W-:-:S05]  /*3150*/  @!P2 LOP3.LUT R131, R131, 0x3, RZ, 0xc0, !PT ;  /* 0x000000038383a812 */ /* 0x002fca00078ec0ff */
[----:B------:R-:W-:Y:S01]  /*3160*/  @!P2 IMAD R220, R116, R3, R131 ;  /* 0x0000000374dca224 */ /* 0x000fe200078e0283 */
[----:B------:R-:W-:-:S04]  /*3170*/  @!P2 SHF.R.S32.HI R131, RZ, 0x1f, R13 ;  /* 0x0000001fff83a819 */ /* 0x000fc8000001140d */
        /* <DEDUP_REMOVED lines=15> */
.L_x_3328:
[----:B------:R-:W-:Y:S05]  /*3270*/  BSYNC.RECONVERGENT B2 ;  /* 0x0000000000027941 */ /* 0x000fea0003800200 */
.L_x_3327:
[----:B------:R-:W-:Y:S04]  /*3280*/  BSSY.RECONVERGENT B2, `(.L_x_3329) ;  /* 0x0000019000027945 */ /* 0x000fe80003800200 */
[----:B------:R-:W-:Y:S05]  /*3290*/  @P1 BRA `(.L_x_3330) ;  /* 0x00000000005c1947 */ /* 0x000fea0003800000 */
[----:B------:R-:W-:Y:S01]  /*32a0*/  IMAD R133, R3, 0x8, R12 ;  /* 0x0000000803857824 */ /* 0x000fe200078e020c */
[----:B------:R-:W2:Y:S04]  /*32b0*/  LDG.E R225, desc[UR36][R228.64+0x20] ;  /* 0x00002024e4e17981 */ /* 0x000ea8000c1e1900 */
[----:B------:R-:W-:-:S13]  /*32c0*/  ISETP.GE.AND P2, PT, R133, R11, PT ;  /* 0x0000000b8500720c */ /* 0x000fda0003f46270 */
[----:B------:R-:W3:Y:S01]  /*32d0*/  @!P2 S2R R13, SR_TID.X ;  /* 0x00000000000da919 */ /* 0x000ee20000002100 */
[----:B01----:R-:W0:Y:S01]  /*32e0*/  @!P2 LDC.64 R14, c[0x0][0x3b8] ;  /* 0x0000ee00ff0eab82 */ /* 0x003e220000000a00 */
[----:B---3--:R-:W-:-:S05]  /*32f0*/  @!P2 LOP3.LUT R13, R13, 0x3, RZ, 0xc0, !PT ;  /* 0x000000030d0da812 */ /* 0x008fca00078ec0ff */
[----:B------:R-:W-:Y:S01]  /*3300*/  @!P2 IMAD R252, R116, R3, R13 ;  /* 0x0000000374fca224 */ /* 0x000fe200078e020d */
[----:B------:R-:W-:-:S04]  /*3310*/  @!P2 SHF.R.S32.HI R13, RZ, 0x1f, R133 ;  /* 0x0000001fff0da819 */ /* 0x000fc80000011485 */
[----:B------:R-:W-:-:S04]  /*3320*/  @!P2 IADD3 R131, P3, PT, R252, R133, RZ ;  /* 0x00000085fc83a210 */ /* 0x000fc80007f7e0ff */
[----:B------:R-:W-:Y:S02]  /*3330*/  @!P2 LEA.HI.X.SX32 R252, R252, R13, 0x1, P3 ;  /* 0x0000000dfcfca211 */ /* 0x000fe400018f0eff */
[----:B0-----:R-:W-:-:S04]  /*3340*/  @!P2 LEA R250, P3, R131, R14, 0x2 ;  /* 0x0000000e83faa211 */ /* 0x001fc800078610ff */
[----:B------:R-:W-:Y:S01]  /*3350*/  @!P2 LEA.HI.X R251, R131, R15, R252, 0x2, P3 ;  /* 0x0000000f83fba211 */ /* 0x000fe200018f14fc */
[----:B------:R-:W-:-:S06]  /*3360*/  IMAD.MOV.U32 R252, RZ, RZ, RZ ;  /* 0x000000fffffc7224 */ /* 0x000fcc00078e00ff */
[----:B------:R-:W3:Y:S01]  /*3370*/  @!P2 LDG.E R252, desc[UR36][R250.64] ;  /* 0x00000024fafca981 */ /* 0x000ee2000c1e1900 */
[----:B------:R-:W-:-:S13]  /*3380*/  ISETP.GE.AND P2, PT, R133, R11, PT ;  /* 0x0000000b8500720c */ /* 0x000fda0003f46270 */
[----:B------:R-:W0:Y:S01]  /*3390*/  @!P2 LDC.64 R14, c[0x0][0x3b8] ;  /* 0x0000ee00ff0eab82 */ /* 0x000e220000000a00 */
[----:B------:R-:W-:-:S04]  /*33a0*/  @!P2 IADD3 R13, P3, PT, R118, R133, RZ ;  /* 0x00000085760da210 */ /* 0x000fc80007f7e0ff */
[----:B------:R-:W-:Y:S02]  /*33b0*/  @!P2 LEA.HI.X.SX32 R131, R133, R126, 0x1, P3 ;  /* 0x0000007e8583a211 */ /* 0x000fe400018f0eff */
[----:B0-----:R-:W-:-:S04]  /*33c0*/  @!P2 LEA R14, P3, R13, R14, 0x2 ;  /* 0x0000000e0d0ea211 */ /* 0x001fc800078610ff */
[----:B------:R-:W-:Y:S01]  /*33d0*/  @!P2 LEA.HI.X R15, R13, R15, R131, 0x2, P3 ;  /* 0x0000000f0d0fa211 */ /* 0x000fe200018f1483 */
[----:B---3--:R-:W-:-:S04]  /*33e0*/  FADD.FTZ R252, R53, R252 ;  /* 0x000000fc35fc7221 */ /* 0x008fc80000010000 */
[----:B--2---:R-:W-:-:S05]  /*33f0*/  FMUL.FTZ R225, R252, R225 ;  /* 0x000000e1fce17220 */ /* 0x004fca0000410000 */
[----:B------:R2:W-:Y:S02]  /*3400*/  @!P2 STG.E desc[UR36][R14.64], R225 ;  /* 0x000000e10e00a986 */ /* 0x0005e4000c101924 */
.L_x_3330:
[----:B------:R-:W-:Y:S05]  /*3410*/  BSYNC.RECONVERGENT B2 ;  /* 0x0000000000027941 */ /* 0x000fea0003800200 */
.L_x_3329:
[----:B------:R-:W-:Y:S04]  /*3420*/  BSSY.RECONVERGENT B2, `(.L_x_3331) ;  /* 0x000001a000027945 */ /* 0x000fe80003800200 */
[----:B------:R-:W-:Y:S05]  /*3430*/  @P1 BRA `(.L_x_3332) ;  /* 0x0000000000601947 */ /* 0x000fea0003800000 */
[----:B------:R-:W-:-:S04]  /*3440*/  IMAD R224, R3, 0x2, R224 ;  /* 0x0000000203e07824 */ /* 0x000fc800078e02e0 */
[----:B------:R-:W-:-:S05]  /*3450*/  IMAD.SHL.U32 R224, R224, 0x4, RZ ;  /* 0x00000004e0e07824 */ /* 0x000fca00078e00ff */
[----:B------:R-:W-:-:S13]  /*3460*/  ISETP.GE.AND P2, PT, R224, R11, PT ;  /* 0x0000000be000720c */ /* 0x000fda0003f46270 */
[----:B------:R-:W3:Y:S01]  /*3470*/  @!P2 S2R R13, SR_TID.X ;  /* 0x00000000000da919 */ /* 0x000ee20000002100 */
[----:B012---:R-:W0:Y:S01]  /*3480*/  @!P2 LDC.64 R14, c[0x0][0x3b8] ;  /* 0x0000ee00ff0eab82 */ /* 0x007e220000000a00 */
[----:B---3--:R-:W-:-:S05]  /*3490*/  @!P2 LOP3.LUT R13, R13, 0x3, RZ, 0xc0, !PT ;  /* 0x000000030d0da812 */ /* 0x008fca00078ec0ff */
[----:B------:R-:W-:Y:S01]  /*34a0*/  @!P2 IMAD R218, R116, R3, R13 ;  /* 0x0000000374daa224 */ /* 0x000fe200078e020d */
[----:B------:R-:W-:-:S04]  /*34b0*/  @!P2 SHF.R.S32.HI R13, RZ, 0x1f, R224 ;  /* 0x0000001fff0da819 */ /* 0x000fc800000114e0 */
[----:B------:R-:W-:-:S04]  /*34c0*/  @!P2 IADD3 R131, P3, PT, R218, R224, RZ ;  /* 0x000000e0da83a210 */ /* 0x000fc80007f7e0ff */
[----:B------:R-:W-:Y:S01]  /*34d0*/  @!P2 LEA.HI.X.SX32 R218, R218, R13, 0x1, P3 ;  /* 0x0000000ddadaa211 */ /* 0x000fe200018f0eff */
[----:B------:R-:W-:Y:S01]  /*34e0*/  IMAD.MOV.U32 R13, RZ, RZ, RZ ;  /* 0x000000ffff0d7224 */ /* 0x000fe200078e00ff */
[----:B0-----:R-:W-:-:S04]  /*34f0*/  @!P2 LEA R250, P3, R131, R14, 0x2 ;  /* 0x0000000e83faa211 */ /* 0x001fc800078610ff */
[----:B------:R-:W-:Y:S02]  /*3500*/  @!P2 LEA.HI.X R251, R131, R15, R218, 0x2, P3 ;  /* 0x0000000f83fba211 */ /* 0x000fe400018f14da */
[----:B------:R-:W2:Y:S04]  /*3510*/  LDG.E R218, desc[UR36][R228.64+0x30] ;  /* 0x00003024e4da7981 */ /* 0x000ea8000c1e1900 */
        /* <DEDUP_REMOVED lines=10> */
.L_x_3332:
[----:B------:R-:W-:Y:S05]  /*35c0*/  BSYNC.RECONVERGENT B2 ;  /* 0x0000000000027941 */ /* 0x000fea0003800200 */
.L_x_3331:
[----:B------:R-:W-:Y:S01]  /*35d0*/  BSSY.RECONVERGENT B2, `(.L_x_3333) ;  /* 0x000001a000027945 */ /* 0x000fe20003800200 */
[----:B------:R-:W-:-:S03]  /*35e0*/  IMAD.IADD R224, R130, 0x1, R3 ;  /* 0x0000000182e07824 */ /* 0x000fc600078e0203 */
[----:B------:R-:W-:Y:S05]  /*35f0*/  @P1 BRA `(.L_x_3334) ;  /* 0x00000000005c1947 */ /* 0x000fea0003800000 */
[----:B------:R-:W-:Y:S01]  /*3600*/  IMAD R133, R3, 0x10, R12 ;  /* 0x0000001003857824 */ /* 0x000fe200078e020c */
[----:B------:R-:W4:Y:S04]  /*3610*/  LDG.E R223, desc[UR36][R228.64+0x40] ;  /* 0x00004024e4df7981 */ /* 0x000f28000c1e1900 */
[----:B------:R-:W-:-:S13]  /*3620*/  ISETP.GE.AND P2, PT, R133, R11, PT ;  /* 0x0000000b8500720c */ /* 0x000fda0003f46270 */
[----:B------:R-:W0:Y:S02]  /*3630*/  @!P2 S2R R13, SR_TID.X ;  /* 0x00000000000da919 */ /* 0x000e240000002100 */
[----:B0123--:R-:W0:Y:S01]  /*3640*/  @!P2 LDC.64 R14, c[0x0][0x3b8] ;  /* 0x0000ee00ff0eab82 */ /* 0x00fe220000000a00 */
[----:B------:R-:W-:-:S05]  /*3650*/  @!P2 LOP3.LUT R13, R13, 0x3, RZ, 0xc0, !PT ;  /* 0x000000030d0da812 */ /* 0x000fca00078ec0ff */
[----:B------:R-:W-:Y:S01]  /*3660*/  @!P2 IMAD R252, R116, R3, R13 ;  /* 0x0000000374fca224 */ /* 0x000fe200078e020d */
[----:B------:R-:W-:-:S04]  /*3670*/  @!P2 SHF.R.S32.HI R13, RZ, 0x1f, R133 ;  /* 0x0000001fff0da819 */ /* 0x000fc80000011485 */
[----:B------:R-:W-:-:S04]  /*3680*/  @!P2 IADD3 R131, P3, PT, R252, R133, RZ ;  /* 0x00000085fc83a210 */ /* 0x000fc80007f7e0ff */
[----:B------:R-:W-:Y:S02]  /*3690*/  @!P2 LEA.HI.X.SX32 R252, R252, R13, 0x1, P3 ;  /* 0x0000000dfcfca211 */ /* 0x000fe400018f0eff */
[----:B0-----:R-:W-:-:S04]  /*36a0*/  @!P2 LEA R250, P3, R131, R14, 0x2 ;  /* 0x0000000e83faa211 */ /* 0x001fc800078610ff */
[----:B------:R-:W-:Y:S01]  /*36b0*/  @!P2 LEA.HI.X R251, R131, R15, R252, 0x2, P3 ;  /* 0x0000000f83fba211 */ /* 0x000fe200018f14fc */
[----:B------:R-:W-:-:S06]  /*36c0*/  IMAD.MOV.U32 R252, RZ, RZ, RZ ;  /* 0x000000fffffc7224 */ /* 0x000fcc00078e00ff */
[----:B------:R-:W2:Y:S01]  /*36d0*/  @!P2 LDG.E R252, desc[UR36][R250.64] ;  /* 0x00000024fafca981 */ /* 0x000ea2000c1e1900 */
[----:B------:R-:W-:-:S13]  /*36e0*/  ISETP.GE.AND P2, PT, R133, R11, PT ;  /* 0x0000000b8500720c */ /* 0x000fda0003f46270 */
[----:B------:R-:W0:Y:S01]  /*36f0*/  @!P2 LDC.64 R14, c[0x0][0x3b8] ;  /* 0x0000ee00ff0eab82 */ /* 0x000e220000000a00 */
[----:B------:R-:W-:-:S04]  /*3700*/  @!P2 IADD3 R13, P3, PT, R118, R133, RZ ;  /* 0x00000085760da210 */ /* 0x000fc80007f7e0ff */
[----:B------:R-:W-:Y:S02]  /*3710*/  @!P2 LEA.HI.X.SX32 R131, R133, R126, 0x1, P3 ;  /* 0x0000007e8583a211 */ /* 0x000fe400018f0eff */
[----:B0-----:R-:W-:-:S04]  /*3720*/  @!P2 LEA R14, P3, R13, R14, 0x2 ;  /* 0x0000000e0d0ea211 */ /* 0x001fc800078610ff */
[----:B------:R-:W-:Y:S01]  /*3730*/  @!P2 LEA.HI.X R15, R13, R15, R131, 0x2, P3 ;  /* 0x0000000f0d0fa211 */ /* 0x000fe200018f1483 */
[----:B--2---:R-:W-:-:S04]  /*3740*/  FADD.FTZ R252, R55, R252 ;  /* 0x000000fc37fc7221 */ /* 0x004fc80000010000 */
[----:B----4-:R-:W-:-:S05]  /*3750*/  FMUL.FTZ R223, R252, R223 ;  /* 0x000000dffcdf7220 */ /* 0x010fca0000410000 */
[----:B------:R4:W-:Y:S02]  /*3760*/  @!P2 STG.E desc[UR36][R14.64], R223 ;  /* 0x000000df0e00a986 */ /* 0x0009e4000c101924 */
.L_x_3334:
[----:B------:R-:W-:Y:S05]  /*3770*/  BSYNC.RECONVERGENT B2 ;  /* 0x0000000000027941 */ /* 0x000fea0003800200 */
.L_x_3333:
[----:B------:R-:W-:Y:S04]  /*3780*/  BSSY.RECONVERGENT B2, `(.L_x_3335) ;  /* 0x0000018000027945 */ /* 0x000fe80003800200 */
[----:B------:R-:W-:Y:S05]  /*3790*/  @P1 BRA `(.L_x_3336) ;  /* 0x0000000000581947 */ /* 0x000fea0003800000 */
[----:B------:R-:W-:-:S05]  /*37a0*/  IMAD.SHL.U32 R13, R234, 0x4, RZ ;  /* 0x00000004ea0d7824 */ /* 0x000fca00078e00ff */
[----:B------:R-:W-:-:S13]  /*37b0*/  ISETP.GE.AND P2, PT, R13, R11, PT ;  /* 0x0000000b0d00720c */ /* 0x000fda0003f46270 */
[----:B------:R-:W0:Y:S02]  /*37c0*/  @!P2 S2R R131, SR_TID.X ;  /* 0x000000000083a919 */ /* 0x000e240000002100 */
[----:B01234-:R-:W0:Y:S01]  /*37d0*/  @!P2 LDC.64 R14, c[0x0][0x3b8] ;  /* 0x0000ee00ff0eab82 */ /* 0x01fe220000000a00 */
[----:B------:R-:W-:-:S05]  /*37e0*/  @!P2 LOP3.LUT R131, R131, 0x3, RZ, 0xc0, !PT ;  /* 0x000000038383a812 */ /* 0x000fca00078ec0ff */
        /* <DEDUP_REMOVED lines=17> */
.L_x_3336:
[----:B------:R-:W-:Y:S05]  /*3900*/  BSYNC.RECONVERGENT B2 ;  /* 0x0000000000027941 */ /* 0x000fea0003800200 */
.L_x_3335:
[----:B------:R-:W-:Y:S01]  /*3910*/  BSSY.RECONVERGENT B2, `(.L_x_3337) ;  /* 0x0000019000027945 */ /* 0x000fe20003800200 */
[----:B------:R-:W-:-:S03]  /*3920*/  IMAD.IADD R234, R224, 0x1, R3 ;  /* 0x00000001e0ea7824 */ /* 0x000fc600078e0203 */
[----:B------:R-:W-:Y:S05]  /*3930*/  @P1 BRA `(.L_x_3338) ;  /* 0x0000000000581947 */ /* 0x000fea0003800000 */
[----:B------:R-:W-:Y:S01]  /*3940*/  IMAD.SHL.U32 R13, R232, 0x4, RZ ;  /* 0x00000004e80d7824 */ /* 0x000fe200078e00ff */
[----:B------:R-:W2:Y:S04]  /*3950*/  LDG.E R221, desc[UR36][R228.64+0x60] ;  /* 0x00006024e4dd7981 */ /* 0x000ea8000c1e1900 */
[----:B------:R-:W-:-:S13]  /*3960*/  ISETP.GE.AND P2, PT, R13, R11, PT ;  /* 0x0000000b0d00720c */ /* 0x000fda0003f46270 */
[----:B------:R-:W0:Y:S02]  /*3970*/  @!P2 S2R R131, SR_TID.X ;  /* 0x000000000083a919 */ /* 0x000e240000002100 */
[----:B01234-:R-:W0:Y:S01]  /*3980*/  @!P2 LDC.64 R14, c[0x0][0x3b8] ;  /* 0x0000ee00ff0eab82 */ /* 0x01fe220000000a00 */
[----:B------:R-:W-:-:S05]  /*3990*/  @!P2 LOP3.LUT R131, R131, 0x3, RZ, 0xc0, !PT ;  /* 0x000000038383a812 */ /* 0x000fca00078ec0ff */
[----:B------:R-:W-:Y:S01]  /*39a0*/  @!P2 IMAD R250, R116, R3, R131 ;  /* 0x0000000374faa224 */ /* 0x000fe200078e0283 */
[----:B------:R-:W-:-:S04]  /*39b0*/  @!P2 SHF.R.S32.HI R131, RZ, 0x1f, R13 ;  /* 0x0000001fff83a819 */ /* 0x000fc8000001140d */
        /* <DEDUP_REMOVED lines=11> */
[----:B--2---:R-:W-:-:S04]  /*3a70*/  FADD.FTZ R250, R57, R250 ;  /* 0x000000fa39fa7221 */ /* 0x004fc80000010000 */
[----:B------:R-:W-:-:S05]  /*3a80*/  FMUL.FTZ R221, R250, R221 ;  /* 0x000000ddfadd7220 */ /* 0x000fca0000410000 */
[----:B------:R0:W-:Y:S02]  /*3a90*/  @!P2 STG.E desc[UR36][R14.64], R221 ;  /* 0x000000dd0e00a986 */ /* 0x0001e4000c101924 */
.L_x_3338:
[----:B------:R-:W-:Y:S05]  /*3aa0*/  BSYNC.RECONVERGENT B2 ;  /* 0x0000000000027941 */ /* 0x000fea0003800200 */
.L_x_3337:
[----:B------:R-:W-:Y:S01]  /*3ab0*/  BSSY.RECONVERGENT B2, `(.L_x_3339) ;  /* 0x0000019000027945 */ /* 0x000fe20003800200 */
[----:B------:R-:W-:-:S03]  /*3ac0*/  IMAD.IADD R232, R234, 0x1, R3 ;  /* 0x00000001eae87824 */ /* 0x000fc600078e0203 */
        /* <DEDUP_REMOVED lines=23> */
.L_x_3340:
[----:B------:R-:W-:Y:S05]  /*3c40*/  BSYNC.RECONVERGENT B2 ;  /* 0x0000000000027941 */ /* 0x000fea0003800200 */
.L_x_3339:
[----:B------:R-:W-:Y:S01]  /*3c50*/  BSSY.RECONVERGENT B2, `(.L_x_3341) ;  /* 0x000001a000027945 */ /* 0x000fe20003800200 */
[----:B------:R-:W-:-:S03]  /*3c60*/  IMAD.IADD R230, R232, 0x1, R3 ;  /* 0x00000001e8e67824 */ /* 0x000fc600078e0203 */
[----:B------:R-:W-:Y:S05]  /*3c70*/  @P1 BRA `(.L_x_3342) ;  /* 0x00000000005c1947 */ /* 0x000fea0003800000 */
[----:B------:R-:W-:Y:S01]  /*3c80*/  IMAD R133, R3, 0x20, R12 ;  /* 0x0000002003857824 */ /* 0x000fe200078e020c */
        /* <DEDUP_REMOVED lines=20> */
[----:B------:R-:W-:-:S05]  /*3dd0*/  FMUL.FTZ R219, R252, R219 ;  /* 0x000000dbfcdb7220 */ /* 0x000fca0000410000 */
[----:B------:R0:W-:Y:S02]  /*3de0*/  @!P2 STG.E desc[UR36][R14.64], R219 ;  /* 0x000000db0e00a986 */ /* 0x0001e4000c101924 */
.L_x_3342:
[----:B------:R-:W-:Y:S05]  /*3df0*/  BSYNC.RECONVERGENT B2 ;  /* 0x0000000000027941 */ /* 0x000fea0003800200 */
.L_x_3341:
        /* <DEDUP_REMOVED lines=24> */
.L_x_3344:
[----:B------:R-:W-:Y:S05]  /*3f80*/  BSYNC.RECONVERGENT B2 ;  /* 0x0000000000027941 */ /* 0x000fea0003800200 */
.L_x_3343:
        /* <DEDUP_REMOVED lines=25> */
.L_x_3346:
[----:B------:R-:W-:Y:S05]  /*4120*/  BSYNC.RECONVERGENT B2 ;  /* 0x0000000000027941 */ /* 0x000fea0003800200 */
.L_x_3345:
        /* <DEDUP_REMOVED lines=25> */
.L_x_3348:
[----:B------:R-:W-:Y:S05]  /*42c0*/  BSYNC.RECONVERGENT B2 ;  /* 0x0000000000027941 */ /* 0x000fea0003800200 */
.L_x_3347:
        /* <DEDUP_REMOVED lines=25> */
.L_x_3350:
[----:B------:R-:W-:Y:S05]  /*4460*/  BSYNC.RECONVERGENT B2 ;  /* 0x0000000000027941 */ /* 0x000fea0003800200 */
.L_x_3349:
        /* <DEDUP_REMOVED lines=25> */
.L_x_3352:
[----:B------:R-:W-:Y:S05]  /*4600*/  BSYNC.RECONVERGENT B2 ;  /* 0x0000000000027941 */ /* 0x000fea0003800200 */
.L_x_3351:
        /* <DEDUP_REMOVED lines=25> */
.L_x_3354:
[----:B------:R-:W-:Y:S05]  /*47a0*/  BSYNC.RECONVERGENT B2 ;  /* 0x0000000000027941 */ /* 0x000fea0003800200 */
.L_x_3353:
        /* <DEDUP_REMOVED lines=25> */
.L_x_3356:
[----:B------:R-:W-:Y:S05]  /*4940*/  BSYNC.RECONVERGENT B2 ;  /* 0x0000000000027941 */ /* 0x000fea0003800200 */
.L_x_3355:
        /* <DEDUP_REMOVED lines=26> */
.L_x_3358:
[----:B------:R-:W-:Y:S05]  /*4af0*/  BSYNC.RECONVERGENT B2 ;  /* 0x0000000000027941 */ /* 0x000fea0003800200 */
.L_x_3357:
        /* <DEDUP_REMOVED lines=24> */
.L_x_3360:
[----:B------:R-:W-:Y:S05]  /*4c80*/  BSYNC.RECONVERGENT B2 ;  /* 0x0000000000027941 */ /* 0x000fea0003800200 */
.L_x_3359:
[----:B------:R-:W-:Y:S01]  /*4c90*/  BSSY.RECONVERGENT B2, `(.L_x_3361) ;  /* 0x0000019000027945 */ /* 0x000fe20003800200 */
[----:B------:R-:W-:-:S03]  /*4ca0*/  IMAD R226, R3, 0x2, R236 ;  /* 0x0000000203e27824 */ /* 0x000fc600078e02ec */
        /* <DEDUP_REMOVED lines=23> */
.L_x_3362:
[----:B------:R-:W-:Y:S05]  /*4e20*/  BSYNC.RECONVERGENT B2 ;  /* 0x0000000000027941 */ /* 0x000fea0003800200 */
.L_x_3361:
        /* <DEDUP_REMOVED lines=25> */
.L_x_3364:
[----:B------:R-:W-:Y:S05]  /*4fc0*/  BSYNC.RECONVERGENT B2 ;  /* 0x0000000000027941 */ /* 0x000fea0003800200 */
.L_x_3363:
        /* <DEDUP_REMOVED lines=25> */
.L_x_3366:
[----:B------:R-:W-:Y:S05]  /*5160*/  BSYNC.RECONVERGENT B2 ;  /* 0x0000000000027941 */ /* 0x000fea0003800200 */
.L_x_3365:
        /* <DEDUP_REMOVED lines=25> */
.L_x_3368:
[----:B------:R-:W-:Y:S05]  /*5300*/  BSYNC.RECONVERGENT B2 ;  /* 0x0000000000027941 */ /* 0x000fea0003800200 */
.L_x_3367:
        /* <DEDUP_REMOVED lines=25> */
.L_x_3370:
[----:B------:R-:W-:Y:S05]  /*54a0*/  BSYNC.RECONVERGENT B2 ;  /* 0x0000000000027941 */ /* 0x000fea0003800200 */
.L_x_3369:
        /* <DEDUP_REMOVED lines=25> */
.L_x_3372:
[----:B------:R-:W-:Y:S05]  /*5640*/  BSYNC.RECONVERGENT B2 ;  /* 0x0000000000027941 */ /* 0x000fea0003800200 */
.L_x_3371:
        /* <DEDUP_REMOVED lines=25> */
.L_x_3374:
[----:B------:R-:W-:Y:S05]  /*57e0*/  BSYNC.RECONVERGENT B2 ;  /* 0x0000000000027941 */ /* 0x000fea0003800200 */
.L_x_3373:
        /* <DEDUP_REMOVED lines=25> */
.L_x_3376:
[----:B------:R-:W-:Y:S05]  /*5980*/  BSYNC.RECONVERGENT B2 ;  /* 0x0000000000027941 */ /* 0x000fea0003800200 */
.L_x_3375:
        /* <DEDUP_REMOVED lines=25> */
.L_x_3378:
[----:B------:R-:W-:Y:S05]  /*5b20*/  BSYNC.RECONVERGENT B2 ;  /* 0x0000000000027941 */ /* 0x000fea0003800200 */
.L_x_3377:
        /* <DEDUP_REMOVED lines=25> */
.L_x_3380:
[----:B------:R-:W-:Y:S05]  /*5cc0*/  BSYNC.RECONVERGENT B2 ;  /* 0x0000000000027941 */ /* 0x000fea0003800200 */
.L_x_3379:
        /* <DEDUP_REMOVED lines=25> */
.L_x_3382:
[----:B------:R-:W-:Y:S05]  /*5e60*/  BSYNC.RECONVERGENT B2 ;  /* 0x0000000000027941 */ /* 0x000fea0003800200 */
.L_x_3381:
        /* <DEDUP_REMOVED lines=25> */
.L_x_3384:
[----:B------:R-:W-:Y:S05]  /*6000*/  BSYNC.RECONVERGENT B2 ;  /* 0x0000000000027941 */ /* 0x000fea0003800200 */
.L_x_3383:
        /* <DEDUP_REMOVED lines=25> */
.L_x_3386:
[----:B------:R-:W-:Y:S05]  /*61a0*/  BSYNC.RECONVERGENT B2 ;  /* 0x0000000000027941 */ /* 0x000fea0003800200 */
.L_x_3385:
        /* <DEDUP_REMOVED lines=25> */
.L_x_3388:
[----:B------:R-:W-:Y:S05]  /*6340*/  BSYNC.RECONVERGENT B2 ;  /* 0x0000000000027941 */ /* 0x000fea0003800200 */
.L_x_3387:
[----:B------:R-:W-:Y:S01]  /*6350*/  BSSY.RECONVERGENT B2, `(.L_x_3389) ;  /* 0x0000019000027945 */ /* 0x000fe20003800200 */
[----:B------:R-:W-:Y:S02]  /*6360*/  IMAD.IADD R236, R238, 0x1, R3 ;  /* 0x00000001eeec7824 */ /* 0x000fe400078e0203 */
[----:B------:R-:W-:Y:S01]  /*6370*/  IMAD R133, R3, 0x80, R12 ;  /* 0x0000008003857824 */ /* 0x000fe200078e020c */
[----:B------:R-:W-:Y:S06]  /*6380*/  @P1 BRA `(.L_x_3390) ;  /* 0x0000000000541947 */ /* 0x000fec0003800000 */
[----:B------:R-:W-:Y:S01]  /*6390*/  ISETP.GE.AND P2, PT, R133, R11, PT ;  /* 0x0000000b8500720c */ /* 0x000fe20003f46270 */
[----:B------:R-:W2:-:S12]  /*63a0*/  LDG.E R193, desc[UR36][R228.64+0x200] ;  /* 0x00020024e4c17981 */ /* 0x000e98000c1e1900 */
        /* <DEDUP_REMOVED lines=19> */
.L_x_3390:
[----:B------:R-:W-:Y:S05]  /*64e0*/  BSYNC.RECONVERGENT B2 ;  /* 0x0000000000027941 */ /* 0x000fea0003800200 */
.L_x_3389:
        /* <DEDUP_REMOVED lines=25> */
.L_x_3392:
[----:B------:R-:W-:Y:S05]  /*6680*/  BSYNC.RECONVERGENT B2 ;  /* 0x0000000000027941 */ /* 0x000fea0003800200 */
.L_x_3391:
        /* <DEDUP_REMOVED lines=25> */
.L_x_3394:
[----:B------:R-:W-:Y:S05]  /*6820*/  BSYNC.RECONVERGENT B2 ;  /* 0x0000000000027941 */ /* 0x000fea0003800200 */
.L_x_3393:
        /* <DEDUP_REMOVED lines=25> */
.L_x_3396:
[----:B------:R-:W-:Y:S05]  /*69c0*/  BSYNC.RECONVERGENT B2 ;  /* 0x0000000000027941 */ /* 0x000fea0003800200 */
.L_x_3395:
        /* <DEDUP_REMOVED lines=25> */
.L_x_3398:
[----:B------:R-:W-:Y:S05]  /*6b60*/  BSYNC.RECONVERGENT B2 ;  /* 0x0000000000027941 */ /* 0x000fea0003800200 */
.L_x_3397:
        /* <DEDUP_REMOVED lines=25> */
.L_x_3400:
[----:B------:R-:W-:Y:S05]  /*6d00*/  BSYNC.RECONVERGENT B2 ;  /* 0x0000000000027941 */ /* 0x000fea0003800200 */
.L_x_3399:
        /* <DEDUP_REMOVED lines=25> */
.L_x_3402:
[----:B------:R-:W-:Y:S05]  /*6ea0*/  BSYNC.RECONVERGENT B2 ;  /* 0x0000000000027941 */ /* 0x000fea0003800200 */
.L_x_3401:
        /* <DEDUP_REMOVED lines=25> */
.L_x_3404:
[----:B------:R-:W-:Y:S05]  /*7040*/  BSYNC.RECONVERGENT B2 ;  /* 0x0000000000027941 */ /* 0x000fea0003800200 */
.L_x_3403:
        /* <DEDUP_REMOVED lines=25> */
.L_x_3406:
[----:B------:R-:W-:Y:S05]  /*71e0*/  BSYNC.RECONVERGENT B2 ;  /* 0x0000000000027941 */ /* 0x000fea0003800200 */
.L_x_3405:
        /* <DEDUP_REMOVED lines=25> */
.L_x_3408:
[----:B------:R-:W-:Y:S05]  /*7380*/  BSYNC.RECONVERGENT B2 ;  /* 0x0000000000027941 */ /* 0x000fea0003800200 */
.L_x_3407:
        /* <DEDUP_REMOVED lines=25> */
.L_x_3410:
[----:B------:R-:W-:Y:S05]  /*7520*/  BSYNC.RECONVERGENT B2 ;  /* 0x0000000000027941 */ /* 0x000fea0003800200 */
.L_x_3409:
        /* <DEDUP_REMOVED lines=25> */
.L_x_3412:
[----:B------:R-:W-:Y:S05]  /*76c0*/  BSYNC.RECONVERGENT B2 ;  /* 0x0000000000027941 */ /* 0x000fea0003800200 */
.L_x_3411:
        /* <DEDUP_REMOVED lines=25> */
.L_x_3414:
[----:B------:R-:W-:Y:S05]  /*7860*/  BSYNC.RECONVERGENT B2 ;  /* 0x0000000000027941 */ /* 0x000fea0003800200 */
.L_x_3413:
        /* <DEDUP_REMOVED lines=25> */
.L_x_3416:
[----:B------:R-:W-:Y:S05]  /*7a00*/  BSYNC.RECONVERGENT B2 ;  /* 0x0000000000027941 */ /* 0x000fea0003800200 */
.L_x_3415:
        /* <DEDUP_REMOVED lines=25> */
.L_x_3418:
[----:B------:R-:W-:Y:S05]  /*7ba0*/  BSYNC.RECONVERGENT B2 ;  /* 0x0000000000027941 */ /* 0x000fea0003800200 */
.L_x_3417:
        /* <DEDUP_REMOVED lines=25> */
.L_x_3420:
[----:B------:R-:W-:Y:S05]  /*7d40*/  BSYNC.RECONVERGENT B2 ;  /* 0x0000000000027941 */ /* 0x000fea0003800200 */
.L_x_3419:
[----:B------:R-:W-:Y:S04]  /*7d50*/  BSSY.RECONVERGENT B2, `(.L_x_3421) ;  /* 0x0000018000027945 */ /* 0x000fe80003800200 */
        /* <DEDUP_REMOVED lines=23> */
.L_x_3422:
[----:B------:R-:W-:Y:S05]  /*7ed0*/  BSYNC.RECONVERGENT B2 ;  /* 0x0000000000027941 */ /* 0x000fea0003800200 */
.L_x_3421:
[----:B------:R-:W-:Y:S04]  /*7ee0*/  BSSY.RECONVERGENT B2, `(.L_x_3423) ;  /* 0x0000018000027945 */ /* 0x000fe80003800200 */
[----:B------:R-:W-:Y:S05]  /*7ef0*/  @P1 BRA `(.L_x_3424) ;  /* 0x0000000000581947 */ /* 0x000fea0003800000 */
[----:B------:R-:W-:Y:S02]  /*7f00*/  IMAD.SHL.U32 R131, R226, 0x4, RZ ;  /* 0x00000004e2837824 */ /* 0x000fe400078e00ff */
[----:B------:R-:W-:-:S03]  /*7f10*/  IMAD.MOV.U32 R133, RZ, RZ, RZ ;  /* 0x000000ffff857224 */ /* 0x000fc600078e00ff */
        /* <DEDUP_REMOVED lines=20> */
.L_x_3424:
[----:B------:R-:W-:Y:S05]  /*8060*/  BSYNC.RECONVERGENT B2 ;  /* 0x0000000000027941 */ /* 0x000fea0003800200 */
.L_x_3423:
        /* <DEDUP_REMOVED lines=24> */
.L_x_3426:
[----:B------:R-:W-:Y:S05]  /*81f0*/  BSYNC.RECONVERGENT B2 ;  /* 0x0000000000027941 */ /* 0x000fea0003800200 */
.L_x_3425:
        /* <DEDUP_REMOVED lines=24> */
.L_x_3428:
[----:B------:R-:W-:Y:S05]  /*8380*/  BSYNC.RECONVERGENT B2 ;  /* 0x0000000000027941 */ /* 0x000fea0003800200 */
.L_x_3427:
        /* <DEDUP_REMOVED lines=24> */
.L_x_3430:
[----:B------:R-:W-:Y:S05]  /*8510*/  BSYNC.RECONVERGENT B2 ;  /* 0x0000000000027941 */ /* 0x000fea0003800200 */
.L_x_3429:
        /* <DEDUP_REMOVED lines=24> */
.L_x_3432:
[----:B------:R-:W-:Y:S05]  /*86a0*/  BSYNC.RECONVERGENT B2 ;  /* 0x0000000000027941 */ /* 0x000fea0003800200 */
.L_x_3431:
        /* <DEDUP_REMOVED lines=24> */
.L_x_3434:
[----:B------:R-:W-:Y:S05]  /*8830*/  BSYNC.RECONVERGENT B2 ;  /* 0x0000000000027941 */ /* 0x000fea0003800200 */
.L_x_3433:
        /* <DEDUP_REMOVED lines=24> */
.L_x_3436:
[----:B------:R-:W-:Y:S05]  /*89c0*/  BSYNC.RECONVERGENT B2 ;  /* 0x0000000000027941 */ /* 0x000fea0003800200 */
.L_x_3435:
        /* <DEDUP_REMOVED lines=24> */
.L_x_3438:
[----:B------:R-:W-:Y:S05]  /*8b50*/  BSYNC.RECONVERGENT B2 ;  /* 0x0000000000027941 */ /* 0x000fea0003800200 */
.L_x_3437:
        /* <DEDUP_REMOVED lines=24> */
.L_x_3440:
[----:B------:R-:W-:Y:S05]  /*8ce0*/  BSYNC.RECONVERGENT B2 ;  /* 0x0000000000027941 */ /* 0x000fea0003800200 */
.L_x_3439:
        /* <DEDUP_REMOVED lines=24> */
.L_x_3442:
[----:B------:R-:W-:Y:S05]  /*8e70*/  BSYNC.RECONVERGENT B2 ;  /* 0x0000000000027941 */ /* 0x000fea0003800200 */
.L_x_3441:
        /* <DEDUP_REMOVED lines=24> */
.L_x_3444:
[----:B------:R-:W-:Y:S05]  /*9000*/  BSYNC.RECONVERGENT B2 ;  /* 0x0000000000027941 */ /* 0x000fea0003800200 */
.L_x_3443:
        /* <DEDUP_REMOVED lines=24> */
.L_x_3446:
[----:B------:R-:W-:Y:S05]  /*9190*/  BSYNC.RECONVERGENT B2 ;  /* 0x0000000000027941 */ /* 0x000fea0003800200 */
.L_x_3445:
        /* <DEDUP_REMOVED lines=24> */
.L_x_3448:
[----:B------:R-:W-:Y:S05]  /*9320*/  BSYNC.RECONVERGENT B2 ;  /* 0x0000000000027941 */ /* 0x000fea0003800200 */
.L_x_3447:
        /* <DEDUP_REMOVED lines=24> */
.L_x_3450:
[----:B------:R-:W-:Y:S05]  /*94b0*/  BSYNC.RECONVERGENT B2 ;  /* 0x0000000000027941 */ /* 0x000fea0003800200 */
.L_x_3449:
[----:B------:R-:W-:Y:S05]  /*94c0*/  @P1 BRA `(.L_x_3451) ;  /* 0x0000009c005c1947 */ /* 0x000fea0003800000 */
[----:B------:R-:W-:-:S04]  /*94d0*/  IMAD.IADD R238, R238, 0x1, R3 ;  /* 0x00000001eeee7824 */ /* 0x000fc800078e0203 */
        /* <DEDUP_REMOVED lines=23> */
.L_x_3324:
        /* <DEDUP_REMOVED lines=21> */
[----:B------:R-:W-:-:S13]  /*97a0*/  ISETP.GE.AND P2, PT, R12, R11, PT ;  /* 0x0000000b0c00720c */ /* 0x000fda0003f46270 */
        /* <DEDUP_REMOVED lines=17> */
.L_x_3453:
[----:B------:R-:W-:Y:S05]  /*98c0*/  BSYNC.RECONVERGENT B2 ;  /* 0x0000000000027941 */ /* 0x000fea0003800200 */
.L_x_3452:
        /* <DEDUP_REMOVED lines=14> */
[----:B------:R-:W0:Y:S03]  /*99b0*/  @!P2 LDC.64 R14, c[0x0][0x3b8] ;  /* 0x0000ee00ff0eab82 */ /* 0x000e260000000a00 */
[----:B------:R-:W2:Y:S01]  /*99c0*/  @!P2 LDG.E R131, desc[UR36][R250.64] ;  /* 0x00000024fa83a981 */ /* 0x000ea2000c1e1900 */
[----:B------:R-:W-:-:S04]  /*99d0*/  @!P2 IADD3 R133, P3, PT, R118, R13, RZ ;  /* 0x0000000d7685a210 */ /* 0x000fc80007f7e0ff */
[----:B------:R-:W-:Y:S02]  /*99e0*/  @!P2 LEA.HI.X.SX32 R220, R13, R126, 0x1, P3 ;  /* 0x0000007e0ddca211 */ /* 0x000fe400018f0eff */
[----:B0-----:R-:W-:-:S04]  /*99f0*/  @!P2 LEA R14, P3, R133, R14, 0x2 ;  /* 0x0000000e850ea211 */ /* 0x001fc800078610ff */
[----:B------:R-:W-:Y:S01]  /*9a00*/  @!P2 LEA.HI.X R15, R133, R15, R220, 0x2, P3 ;  /* 0x0000000f850fa211 */ /* 0x000fe200018f14dc */
[----:B--2---:R-:W-:-:S05]  /*9a10*/  FADD.FTZ R220, R52, R131 ;  /* 0x0000008334dc7221 */ /* 0x004fca0000010000 */
[----:B------:R1:W-:Y:S03]  /*9a20*/  @!P2 STG.E desc[UR36][R14.64], R220 ;  /* 0x000000dc0e00a986 */ /* 0x0003e6000c101924 */
.L_x_3455:
[----:B------:R-:W-:Y:S05]  /*9a30*/  BSYNC.RECONVERGENT B2 ;  /* 0x0000000000027941 */ /* 0x000fea0003800200 */
.L_x_3454:
[----:B------:R-:W-:Y:S04]  /*9a40*/  BSSY.RECONVERGENT B2, `(.L_x_3456) ;  /* 0x0000017000027945 */ /* 0x000fe80003800200 */
[----:B------:R-:W-:Y:S05]  /*9a50*/  @P1 BRA `(.L_x_3457) ;  /* 0x0000000000541947 */ /* 0x000fea0003800000 */
[----:B------:R-:W-:-:S05]  /*9a60*/  IMAD R133, R3, 0x8, R12 ;  /* 0x0000000803857824 */ /* 0x000fca00078e020c */
[----:B------:R-:W-:-:S13]  /*9a70*/  ISETP.GE.AND P2, PT, R133, R11, PT ;  /* 0x0000000b8500720c */ /* 0x000fda0003f46270 */
[----:B------:R-:W2:Y:S01]  /*9a80*/  @!P2 S2R R13, SR_TID.X ;  /* 0x00000000000da919 */ /* 0x000ea20000002100 */
[----:B01----:R-:W0:Y:S01]  /*9a90*/  @!P2 LDC.64 R14, c[0x0][0x3b8] ;  /* 0x0000ee00ff0eab82 */ /* 0x003e220000000a00 */
[----:B--2---:R-:W-:-:S05]  /*9aa0*/  @!P2 LOP3.LUT R13, R13, 0x3, RZ, 0xc0, !PT ;  /* 0x000000030d0da812 */ /* 0x004fca00078ec0ff */
        /* <DEDUP_REMOVED lines=14> */
[----:B--2---:R-:W-:-:S05]  /*9b90*/  FADD.FTZ R225, R53, R252 ;  /* 0x000000fc35e17221 */ /* 0x004fca0000010000 */
[----:B------:R2:W-:Y:S03]  /*9ba0*/  @!P2 STG.E desc[UR36][R14.64], R225 ;  /* 0x000000e10e00a986 */ /* 0x0005e6000c101924 */
.L_x_3457:
[----:B------:R-:W-:Y:S05]  /*9bb0*/  BSYNC.RECONVERGENT B2 ;  /* 0x0000000000027941 */ /* 0x000fea0003800200 */
.L_x_3456:
        /* <DEDUP_REMOVED lines=14> */
[----:B------:R-:W-:-:S05]  /*9ca0*/  @!P2 LEA.HI.X R251, R131, R15, R218, 0x2, P3 ;  /* 0x0000000f83fba211 */ /* 0x000fca00018f14da */
        /* <DEDUP_REMOVED lines=9> */
.L_x_3459:
[----:B------:R-:W-:Y:S05]  /*9d40*/  BSYNC.RECONVERGENT B2 ;  /* 0x0000000000027941 */ /* 0x000fea0003800200 */
.L_x_3458:
[----:B------:R-:W-:Y:S01]  /*9d50*/  BSSY.RECONVERGENT B2, `(.L_x_3460) ;  /* 0x0000018000027945 */ /* 0x000fe20003800200 */
[----:B------:R-:W-:-:S03]  /*9d60*/  IMAD.IADD R224, R130, 0x1, R3 ;  /* 0x0000000182e07824 */ /* 0x000fc600078e0203 */
[----:B------:R-:W-:Y:S05]  /*9d70*/  @P1 BRA `(.L_x_3461) ;  /* 0x0000000000541947 */ /* 0x000fea0003800000 */
[----:B------:R-:W-:-:S05]  /*9d80*/  IMAD R133, R3, 0x10, R12 ;  /* 0x0000001003857824 */ /* 0x000fca00078e020c */
[----:B------:R-:W-:-:S13]  /*9d90*/  ISETP.GE.AND P2, PT, R133, R11, PT ;  /* 0x0000000b8500720c */ /* 0x000fda0003f46270 */
[----:B------:R-:W4:Y:S01]  /*9da0*/  @!P2 S2R R13, SR_TID.X ;  /* 0x00000000000da919 */ /* 0x000f220000002100 */
[----:B0123--:R-:W0:Y:S01]  /*9db0*/  @!P2 LDC.64 R14, c[0x0][0x3b8] ;  /* 0x0000ee00ff0eab82 */ /* 0x00fe220000000a00 */
[----:B----4-:R-:W-:-:S05]  /*9dc0*/  @!P2 LOP3.LUT R13, R13, 0x3, RZ, 0xc0, !PT ;  /* 0x000000030d0da812 */ /* 0x010fca00078ec0ff */
        /* <DEDUP_REMOVED lines=16> */
.L_x_3461:
[----:B------:R-:W-:Y:S05]  /*9ed0*/  BSYNC.RECONVERGENT B2 ;  /* 0x0000000000027941 */ /* 0x000fea0003800200 */
.L_x_3460:
        /* <DEDUP_REMOVED lines=22> */
.L_x_3463:
[----:B------:R-:W-:Y:S05]  /*a040*/  BSYNC.RECONVERGENT B2 ;  /* 0x0000000000027941 */ /* 0x000fea0003800200 */
.L_x_3462:
        /* <DEDUP_REMOVED lines=23> */
.L_x_3465:
[----:B------:R-:W-:Y:S05]  /*a1c0*/  BSYNC.RECONVERGENT B2 ;  /* 0x0000000000027941 */ /* 0x000fea0003800200 */
.L_x_3464:
        /* <DEDUP_REMOVED lines=23> */
.L_x_3467:
[----:B------:R-:W-:Y:S05]  /*a340*/  BSYNC.RECONVERGENT B2 ;  /* 0x0000000000027941 */ /* 0x000fea0003800200 */
.L_x_3466:
[----:B------:R-:W-:Y:S01]  /*a350*/  BSSY.RECONVERGENT B2, `(.L_x_3468) ;  /* 0x0000018000027945 */ /* 0x000fe20003800200 */
[----:B------:R-:W-:-:S03]  /*a360*/  IMAD.IADD R230, R232, 0x1, R3 ;  /* 0x00000001e8e67824 */ /* 0x000fc600078e0203 */
[----:B------:R-:W-:Y:S05]  /*a370*/  @P1 BRA `(.L_x_3469) ;  /* 0x0000000000541947 */ /* 0x000fea0003800000 */
[----:B------:R-:W-:-:S05]  /*a380*/  IMAD R133, R3, 0x20, R12 ;  /* 0x0000002003857824 */ /* 0x000fca00078e020c */
        /* <DEDUP_REMOVED lines=20> */
.L_x_3469:
[----:B------:R-:W-:Y:S05]  /*a4d0*/  BSYNC.RECONVERGENT B2 ;  /* 0x0000000000027941 */ /* 0x000fea0003800200 */
.L_x_3468:
        /* <DEDUP_REMOVED lines=22> */
.L_x_3471:
[----:B------:R-:W-:Y:S05]  /*a640*/  BSYNC.RECONVERGENT B2 ;  /* 0x0000000000027941 */ /* 0x000fea0003800200 */
.L_x_3470:
        /* <DEDUP_REMOVED lines=23> */
.L_x_3473:
[----:B------:R-:W-:Y:S05]  /*a7c0*/  BSYNC.RECONVERGENT B2 ;  /* 0x0000000000027941 */ /* 0x000fea0003800200 */
.L_x_3472:
        /* <DEDUP_REMOVED lines=23> */
.L_x_3475:
[----:B------:R-:W-:Y:S05]  /*a940*/  BSYNC.RECONVERGENT B2 ;  /* 0x0000000000027941 */ /* 0x000fea0003800200 */
.L_x_3474:
        /* <DEDUP_REMOVED lines=23> */
.L_x_3477:
[----:B------:R-:W-:Y:S05]  /*aac0*/  BSYNC.RECONVERGENT B2 ;  /* 0x0000000000027941 */ /* 0x000fea0003800200 */
.L_x_3476:
        /* <DEDUP_REMOVED lines=23> */
.L_x_3479:
[----:B------:R-:W-:Y:S05]  /*ac40*/  BSYNC.RECONVERGENT B2 ;  /* 0x0000000000027941 */ /* 0x000fea0003800200 */
.L_x_3478:
        /* <DEDUP_REMOVED lines=23> */
.L_x_3481:
[----:B------:R-:W-:Y:S05]  /*adc0*/  BSYNC.RECONVERGENT B2 ;  /* 0x0000000000027941 */ /* 0x000fea0003800200 */
.L_x_3480:
        /* <DEDUP_REMOVED lines=23> */
.L_x_3483:
[----:B------:R-:W-:Y:S05]  /*af40*/  BSYNC.RECONVERGENT B2 ;  /* 0x0000000000027941 */ /* 0x000fea0003800200 */
.L_x_3482:
        /* <DEDUP_REMOVED lines=24> */
.L_x_3485:
[----:B------:R-:W-:Y:S05]  /*b0d0*/  BSYNC.RECONVERGENT B2 ;  /* 0x0000000000027941 */ /* 0x000fea0003800200 */
.L_x_3484:
        /* <DEDUP_REMOVED lines=22> */
.L_x_3487:
[----:B------:R-:W-:Y:S05]  /*b240*/  BSYNC.RECONVERGENT B2 ;  /* 0x0000000000027941 */ /* 0x000fea0003800200 */
.L_x_3486:
[----:B------:R-:W-:Y:S01]  /*b250*/  BSSY.RECONVERGENT B2, `(.L_x_3488) ;  /* 0x0000017000027945 */ /* 0x000fe20003800200 */
[----:B------:R-:W-:-:S03]  /*b260*/  IMAD R226, R3, 0x2, R236 ;  /* 0x0000000203e27824 */ /* 0x000fc600078e02ec */
        /* <DEDUP_REMOVED lines=21> */
.L_x_3489:
[----:B------:R-:W-:Y:S05]  /*b3c0*/  BSYNC.RECONVERGENT B2 ;  /* 0x0000000000027941 */ /* 0x000fea0003800200 */
.L_x_3488:
        /* <DEDUP_REMOVED lines=23> */
.L_x_3491:
[----:B------:R-:W-:Y:S05]  /*b540*/  BSYNC.RECONVERGENT B2 ;  /* 0x0000000000027941 */ /* 0x000fea0003800200 */
.L_x_3490:
        /* <DEDUP_REMOVED lines=23> */
.L_x_3493:
[----:B------:R-:W-:Y:S05]  /*b6c0*/  BSYNC.RECONVERGENT B2 ;  /* 0x0000000000027941 */ /* 0x000fea0003800200 */
.L_x_3492:
        /* <DEDUP_REMOVED lines=23> */
.L_x_3495:
[----:B------:R-:W-:Y:S05]  /*b840*/  BSYNC.RECONVERGENT B2 ;  /* 0x0000000000027941 */ /* 0x000fea0003800200 */
.L_x_3494:
        /* <DEDUP_REMOVED lines=23> */
.L_x_3497:
[----:B------:R-:W-:Y:S05]  /*b9c0*/  BSYNC.RECONVERGENT B2 ;  /* 0x0000000000027941 */ /* 0x000fea0003800200 */
.L_x_3496:
        /* <DEDUP_REMOVED lines=23> */
.L_x_3499:
[----:B------:R-:W-:Y:S05]  /*bb40*/  BSYNC.RECONVERGENT B2 ;  /* 0x0000000000027941 */ /* 0x000fea0003800200 */
.L_x_3498:
        /* <DEDUP_REMOVED lines=23> */
.L_x_3501:
[----:B------:R-:W-:Y:S05]  /*bcc0*/  BSYNC.RECONVERGENT B2 ;  /* 0x0000000000027941 */ /* 0x000fea0003800200 */
.L_x_3500:
        /* <DEDUP_REMOVED lines=23> */
.L_x_3503:
[----:B------:R-:W-:Y:S05]  /*be40*/  BSYNC.RECONVERGENT B2 ;  /* 0x0000000000027941 */ /* 0x000fea0003800200 */
.L_x_3502:
        /* <DEDUP_REMOVED lines=23> */
.L_x_3505:
[----:B------:R-:W-:Y:S05]  /*bfc0*/  BSYNC.RECONVERGENT B2 ;  /* 0x0000000000027941 */ /* 0x000fea0003800200 */
.L_x_3504:
[----:B------:R-:W-:Y:S01]  /*bfd0*/  BSSY.RECONVERGENT B2, `(.L_x_3506) ;  /* 0x0000017000027945 */ /* 0x000fe20003800200 */
[----:B------:R-:W-:-:S03]  /*bfe0*/  IMAD.IADD R246, R248, 0x1, R3 ;  /* 0x00000001f8f67824 */ /* 0x000fc600078e0203 */
        /* <DEDUP_REMOVED lines=21> */
.L_x_3507:
[----:B------:R-:W-:Y:S05]  /*c140*/  BSYNC.RECONVERGENT B2 ;  /* 0x0000000000027941 */ /* 0x000fea0003800200 */
.L_x_3506:
        /* <DEDUP_REMOVED lines=23> */
.L_x_3509:
[----:B------:R-:W-:Y:S05]  /*c2c0*/  BSYNC.RECONVERGENT B2 ;  /* 0x0000000000027941 */ /* 0x000fea0003800200 */
.L_x_3508:
        /* <DEDUP_REMOVED lines=23> */
.L_x_3511:
[----:B------:R-:W-:Y:S05]  /*c440*/  BSYNC.RECONVERGENT B2 ;  /* 0x0000000000027941 */ /* 0x000fea0003800200 */
.L_x_3510:
        /* <DEDUP_REMOVED lines=23> */
.L_x_3513:
[----:B------:R-:W-:Y:S05]  /*c5c0*/  BSYNC.RECONVERGENT B2 ;  /* 0x0000000000027941 */ /* 0x000fea0003800200 */
.L_x_3512:
        /* <DEDUP_REMOVED lines=23> */
.L_x_3515:
[----:B------:R-:W-:Y:S05]  /*c740*/  BSYNC.RECONVERGENT B2 ;  /* 0x0000000000027941 */ /* 0x000fea0003800200 */
.L_x_3514:
[----:B------:R-:W-:Y:S01]  /*c750*/  BSSY.RECONVERGENT B2, `(.L_x_3516) ;  /* 0x0000017000027945 */ /* 0x000fe20003800200 */
[----:B------:R-:W-:Y:S02]  /*c760*/  IMAD.IADD R236, R238, 0x1, R3 ;  /* 0x00000001eeec7824 */ /* 0x000fe400078e0203 */
[----:B------:R-:W-:Y:S01]  /*c770*/  IMAD R133, R3, 0x80, R12 ;  /* 0x0000008003857824 */ /* 0x000fe200078e020c */
[----:B------:R-:W-:Y:S06]  /*c780*/  @P1 BRA `(.L_x_3517) ;  /* 0x00000000004c1947 */ /* 0x000fec0003800000 */
        /* <DEDUP_REMOVED lines=19> */
.L_x_3517:
[----:B------:R-:W-:Y:S05]  /*c8c0*/  BSYNC.RECONVERGENT B2 ;  /* 0x0000000000027941 */ /* 0x000fea0003800200 */
.L_x_3516:
        /* <DEDUP_REMOVED lines=23> */
.L_x_3519:
[----:B------:R-:W-:Y:S05]  /*ca40*/  BSYNC.RECONVERGENT B2 ;  /* 0x0000000000027941 */ /* 0x000fea0003800200 */
.L_x_3518:
        /* <DEDUP_REMOVED lines=23> */
.L_x_3521:
[----:B------:R-:W-:Y:S05]  /*cbc0*/  BSYNC.RECONVERGENT B2 ;  /* 0x0000000000027941 */ /* 0x000fea0003800200 */
.L_x_3520:
        /* <DEDUP_REMOVED lines=23> */
.L_x_3523:
[----:B------:R-:W-:Y:S05]  /*cd40*/  BSYNC.RECONVERGENT B2 ;  /* 0x0000000000027941 */ /* 0x000fea0003800200 */
.L_x_3522:
        /* <DEDUP_REMOVED lines=23> */
.L_x_3525:
[----:B------:R-:W-:Y:S05]  /*cec0*/  BSYNC.RECONVERGENT B2 ;  /* 0x0000000000027941 */ /* 0x000fea0003800200 */
.L_x_3524:
        /* <DEDUP_REMOVED lines=23> */
.L_x_3527:
[----:B------:R-:W-:Y:S05]  /*d040*/  BSYNC.RECONVERGENT B2 ;  /* 0x0000000000027941 */ /* 0x000fea0003800200 */
.L_x_3526:
        /* <DEDUP_REMOVED lines=23> */
.L_x_3529:
[----:B------:R-:W-:Y:S05]  /*d1c0*/  BSYNC.RECONVERGENT B2 ;  /* 0x0000000000027941 */ /* 0x000fea0003800200 */
.L_x_3528:
        /* <DEDUP_REMOVED lines=23> */
.L_x_3531:
[----:B------:R-:W-:Y:S05]  /*d340*/  BSYNC.RECONVERGENT B2 ;  /* 0x0000000000027941 */ /* 0x000fea0003800200 */
.L_x_3530:
        /* <DEDUP_REMOVED lines=23> */
.L_x_3533:
[----:B------:R-:W-:Y:S05]  /*d4c0*/  BSYNC.RECONVERGENT B2 ;  /* 0x0000000000027941 */ /* 0x000fea0003800200 */
.L_x_3532:
        /* <DEDUP_REMOVED lines=23> */
.L_x_3535:
[----:B------:R-:W-:Y:S05]  /*d640*/  BSYNC.RECONVERGENT B2 ;  /* 0x0000000000027941 */ /* 0x000fea0003800200 */
.L_x_3534:
        /* <DEDUP_REMOVED lines=23> */
.L_x_3537:
[----:B------:R-:W-:Y:S05]  /*d7c0*/  BSYNC.RECONVERGENT B2 ;  /* 0x0000000000027941 */ /* 0x000fea0003800200 */
.L_x_3536:
        /* <DEDUP_REMOVED lines=23> */
.L_x_3539:
[----:B------:R-:W-:Y:S05]  /*d940*/  BSYNC.RECONVERGENT B2 ;  /* 0x0000000000027941 */ /* 0x000fea0003800200 */
.L_x_3538:
        /* <DEDUP_REMOVED lines=23> */
.L_x_3541:
[----:B------:R-:W-:Y:S05]  /*dac0*/  BSYNC.RECONVERGENT B2 ;  /* 0x0000000000027941 */ /* 0x000fea0003800200 */
.L_x_3540:
        /* <DEDUP_REMOVED lines=23> */
.L_x_3543:
[----:B------:R-:W-:Y:S05]  /*dc40*/  BSYNC.RECONVERGENT B2 ;  /* 0x0000000000027941 */ /* 0x000fea0003800200 */
.L_x_3542:
        /* <DEDUP_REMOVED lines=23> */
.L_x_3545:
[----:B------:R-:W-:Y:S05]  /*ddc0*/  BSYNC.RECONVERGENT B2 ;  /* 0x0000000000027941 */ /* 0x000fea0003800200 */
.L_x_3544:
        /* <DEDUP_REMOVED lines=23> */
.L_x_3547:
[----:B------:R-:W-:Y:S05]  /*df40*/  BSYNC.RECONVERGENT B2 ;  /* 0x0000000000027941 */ /* 0x000fea0003800200 */
.L_x_3546:
        /* <DEDUP_REMOVED lines=22> */
.L_x_3549:
[----:B------:R-:W-:Y:S05]  /*e0b0*/  BSYNC.RECONVERGENT B2 ;  /* 0x0000000000027941 */ /* 0x000fea0003800200 */
.L_x_3548:
        /* <DEDUP_REMOVED lines=22> */
.L_x_3551:
[----:B------:R-:W-:Y:S05]  /*e220*/  BSYNC.RECONVERGENT B2 ;  /* 0x0000000000027941 */ /* 0x000fea0003800200 */
.L_x_3550:
        /* <DEDUP_REMOVED lines=22> */
.L_x_3553:
[----:B------:R-:W-:Y:S05]  /*e390*/  BSYNC.RECONVERGENT B2 ;  /* 0x0000000000027941 */ /* 0x000fea0003800200 */
.L_x_3552:
        /* <DEDUP_REMOVED lines=22> */
.L_x_3555:
[----:B------:R-:W-:Y:S05]  /*e500*/  BSYNC.RECONVERGENT B2 ;  /* 0x0000000000027941 */ /* 0x000fea0003800200 */
.L_x_3554:
        /* <DEDUP_REMOVED lines=22> */
.L_x_3557:
[----:B------:R-:W-:Y:S05]  /*e670*/  BSYNC.RECONVERGENT B2 ;  /* 0x0000000000027941 */ /* 0x000fea0003800200 */
.L_x_3556:
        /* <DEDUP_REMOVED lines=22> */
.L_x_3559:
[----:B------:R-:W-:Y:S05]  /*e7e0*/  BSYNC.RECONVERGENT B2 ;  /* 0x0000000000027941 */ /* 0x000fea0003800200 */
.L_x_3558:
        /* <DEDUP_REMOVED lines=22> */
.L_x_3561:
[----:B------:R-:W-:Y:S05]  /*e950*/  BSYNC.RECONVERGENT B2 ;  /* 0x0000000000027941 */ /* 0x000fea0003800200 */
.L_x_3560:
        /* <DEDUP_REMOVED lines=22> */
.L_x_3563:
[----:B------:R-:W-:Y:S05]  /*eac0*/  BSYNC.RECONVERGENT B2 ;  /* 0x0000000000027941 */ /* 0x000fea0003800200 */
.L_x_3562:
        /* <DEDUP_REMOVED lines=22> */
.L_x_3565:
[----:B------:R-:W-:Y:S05]  /*ec30*/  BSYNC.RECONVERGENT B2 ;  /* 0x0000000000027941 */ /* 0x000fea0003800200 */
.L_x_3564:
        /* <DEDUP_REMOVED lines=22> */
.L_x_3567:
[----:B------:R-:W-:Y:S05]  /*eda0*/  BSYNC.RECONVERGENT B2 ;  /* 0x0000000000027941 */ /* 0x000fea0003800200 */
.L_x_3566:
        /* <DEDUP_REMOVED lines=22> */
.L_x_3569:
[----:B------:R-:W-:Y:S05]  /*ef10*/  BSYNC.RECONVERGENT B2 ;  /* 0x0000000000027941 */ /* 0x000fea0003800200 */
.L_x_3568:
        /* <DEDUP_REMOVED lines=22> */
.L_x_3571:
[----:B------:R-:W-:Y:S05]  /*f080*/  BSYNC.RECONVERGENT B2 ;  /* 0x0000000000027941 */ /* 0x000fea0003800200 */
.L_x_3570:
        /* <DEDUP_REMOVED lines=22> */
.L_x_3573:
[----:B------:R-:W-:Y:S05]  /*f1f0*/  BSYNC.RECONVERGENT B2 ;  /* 0x0000000000027941 */ /* 0x000fea0003800200 */
.L_x_3572:
        /* <DEDUP_REMOVED lines=22> */
.L_x_3575:
[----:B------:R-:W-:Y:S05]  /*f360*/  BSYNC.RECONVERGENT B2 ;  /* 0x0000000000027941 */ /* 0x000fea0003800200 */
.L_x_3574:
        /* <DEDUP_REMOVED lines=22> */
.L_x_3577:
[----:B------:R-:W-:Y:S05]  /*f4d0*/  BSYNC.RECONVERGENT B2 ;  /* 0x0000000000027941 */ /* 0x000fea0003800200 */
.L_x_3576:
[----:B------:R-:W-:Y:S05]  /*f4e0*/  @P1 BRA `(.L_x_3451) ;  /* 0x0000003c00541947 */ /* 0x000fea0003800000 */
[----:B------:R-:W-:Y:S01]  /*f4f0*/  IMAD.IADD R238, R238, 0x1, R3 ;  /* 0x00000001eeee7824 */ /* 0x000fe200078e0203 */
[----:B------:R-:W-:Y:S01]  /*f500*/  BSSY.RECONVERGENT B2, `(.L_x_3578) ;  /* 0x000000e000027945 */ /* 0x000fe20003800200 */
[----:B------:R-:W-:Y:S02]  /*f510*/  IMAD.MOV.U32 R13, RZ, RZ, RZ ;  /* 0x000000ffff0d7224 */ /* 0x000fe400078e00ff */
[----:B01234-:R-:W-:-:S05]  /*f520*/  IMAD.SHL.U32 R15, R238, 0x4, RZ ;  /* 0x00000004ee0f7824 */ /* 0x01ffca00078e00ff */
[----:B------:R-:W-:-:S13]  /*f530*/  ISETP.GE.AND P1, PT, R15, R11, PT ;  /* 0x0000000b0f00720c */ /* 0x000fda0003f26270 */
[----:B------:R-:W-:Y:S05]  /*f540*/  @P1 BRA `(.L_x_3579) ;  /* 0x0000000000241947 */ /* 0x000fea0003800000 */
[----:B------:R-:W0:Y:S02]  /*f550*/  S2R R11, SR_TID.X ;  /* 0x00000000000b7919 */ /* 0x000e240000002100 */
[----:B0-----:R-:W-:-:S05]  /*f560*/  LOP3.LUT R11, R11, 0x3, RZ, 0xc0, !PT ;  /* 0x000000030b0b7812 */ /* 0x001fca00078ec0ff */
[----:B------:R-:W-:Y:S01]  /*f570*/  IMAD R14, R116, R3, R11 ;  /* 0x00000003740e7224 */ /* 0x000fe200078e020b */
[----:B------:R-:W-:-:S04]  /*f580*/  SHF.R.S32.HI R11, RZ, 0x1f, R15 ;  /* 0x0000001fff0b7819 */ /* 0x000fc8000001140f */
[----:B------:R-:W-:-:S04]  /*f590*/  IADD3 R13, P2, PT, R14, R15, RZ ;  /* 0x0000000f0e0d7210 */ /* 0x000fc80007f5e0ff */
[----:B------:R-:W-:Y:S02]  /*f5a0*/  LEA.HI.X.SX32 R14, R14, R11, 0x1, P2 ;  /* 0x0000000b0e0e7211 */ /* 0x000fe400010f0eff */
[----:B------:R-:W-:-:S04]  /*f5b0*/  LEA R12, P2, R13, UR14, 0x2 ;  /* 0x0000000e0d0c7c11 */ /* 0x000fc8000f8410ff */
[----:B------:R-:W-:-:S06]  /*f5c0*/  LEA.HI.X R13, R13, UR15, R14, 0x2, P2 ;  /* 0x0000000f0d0d7c11 */ /* 0x000fcc00090f140e */
[----:B------:R0:W5:Y:S03]  /*f5d0*/  LDG.E R13, desc[UR36][R12.64] ;  /* 0x000000240c0d7981 */ /* 0x000166000c1e1900 */
.L_x_3579:
[----:B------:R-:W-:Y:S05]  /*f5e0*/  BSYNC.RECONVERGENT B2 ;  /* 0x0000000000027941 */ /* 0x000fea0003800200 */
.L_x_3578:
[----:B-----5:R-:W-:Y:S01]  /*f5f0*/  FADD.FTZ R161, R114, R13 ;  /* 0x0000000d72a17221 */ /* 0x020fe20000010000 */
[----:B------:R-:W-:Y:S06]  /*f600*/  @P1 BRA `(.L_x_3451) ;  /* 0x0000003c000c1947 */ /* 0x000fec0003800000 */
[----:B------:R-:W-:-:S04]  /*f610*/  IADD3 R11, P1, PT, R118, R15, RZ ;  /* 0x0000000f760b7210 */ /* 0x000fc80007f3e0ff */
[----:B------:R-:W-:Y:S02]  /*f620*/  LEA.HI.X.SX32 R14, R15, R126, 0x1, P1 ;  /* 0x0000007e0f0e7211 */ /* 0x000fe400008f0eff */
[----:B0-----:R-:W-:-:S04]  /*f630*/  LEA R12, P1, R11, UR14, 0x2 ;  /* 0x0000000e0b0c7c11 */ /* 0x001fc8000f8210ff */
[----:B------:R-:W-:-:S05]  /*f640*/  LEA.HI.X R13, R11, UR15, R14, 0x2, P1 ;  /* 0x0000000f0b0d7c11 */ /* 0x000fca00088f140e */
[----:B------:R0:W-:Y:S01]  /*f650*/  STG.E desc[UR36][R12.64], R161 ;  /* 0x000000a10c007986 */ /* 0x0001e2000c101924 */
[----:B------:R-:W-:Y:S05]  /*f660*/  BRA `(.L_x_3451) ;  /* 0x0000003800f47947 */ /* 0x000fea0003800000 */
.L_x_3323:
[----:B------:R-:W-:Y:S02]  /*f670*/  IMAD.SHL.U32 R222, R12, 0x4, RZ ;  /* 0x000000040cde7824 */ /* 0x000fe400078e00ff */
[C---:B------:R-:W-:Y:S02]  /*f680*/  IMAD R11, R3.reuse, 0xa0, RZ ;  /* 0x000000a0030b7824 */ /* 0x040fe400078e02ff */
[C-C-:B------:R-:W-:Y:S02]  /*f690*/  IMAD R14, R3.reuse, 0x8, R222.reuse ;  /* 0x00000008030e7824 */ /* 0x140fe400078e02de */
[----:B------:R-:W-:Y:S02]  /*f6a0*/  VIADD R127, R16, 0xffffffff ;  /* 0xffffffff107f7836 */ /* 0x000fe40000000000 */
[C-C-:B------:R-:W-:Y:S01]  /*f6b0*/  IMAD R226, R3.reuse, 0x10, R222.reuse ;  /* 0x0000001003e27824 */ /* 0x140fe200078e02de */
[----:B------:R-:W-:Y:S01]  /*f6c0*/  ISETP.GE.AND P2, PT, R14, R11, PT ;  /* 0x0000000b0e00720c */ /* 0x000fe20003f46270 */
[----:B------:R-:W-:-:S03]  /*f6d0*/  IMAD R232, R3, 0x20, R222 ;  /* 0x0000002003e87824 */ /* 0x000fc600078e02de */
[----:B------:R-:W-:Y:S02]  /*f6e0*/  ISETP.GE.OR P2, PT, R128, R127, P2 ;  /* 0x0000007f8000720c */ /* 0x000fe40001746670 */
[-C--:B------:R-:W-:Y:S02]  /*f6f0*/  ISETP.GE.AND P1, PT, R226, R11.reuse, PT ;  /* 0x0000000be200720c */ /* 0x080fe40003f26270 */
[----:B------:R-:W-:Y:S02]  /*f700*/  ISETP.GE.AND P3, PT, R232, R11, PT ;  /* 0x0000000be800720c */ /* 0x000fe40003f66270 */
[CC--:B------:R-:W-:Y:S02]  /*f710*/  ISETP.GE.OR P1, PT, R128.reuse, R127.reuse, P1 ;  /* 0x0000007f8000720c */ /* 0x0c0fe40000f26670 */
[----:B------:R-:W-:-:S05]  /*f720*/  ISETP.GE.OR P3, PT, R128, R127, P3 ;  /* 0x0000007f8000720c */ /* 0x000fca0001f66670 */
[----:B------:R-:W0:Y:S01]  /*f730*/  @!P2 S2R R13, SR_TID.X ;  /* 0x00000000000da919 */ /* 0x000e220000002100 */
[----:B------:R-:W1:Y:S05]  /*f740*/  @!P2 LDC.64 R130, c[0x0][0x3b8] ;  /* 0x0000ee00ff82ab82 */ /* 0x000e6a0000000a00 */
[----:B------:R-:W2:Y:S02]  /*f750*/  @!P1 S2R R230, SR_TID.X ;  /* 0x0000000000e69919 */ /* 0x000ea40000002100 */
[----:B------:R-:W3:Y:S01]  /*f760*/  @!P3 S2R R233, SR_TID.X ;  /* 0x0000000000e9b919 */ /* 0x000ee20000002100 */
[----:B0-----:R-:W-:-:S05]  /*f770*/  @!P2 LOP3.LUT R13, R13, 0x3, RZ, 0xc0, !PT ;  /* 0x000000030d0da812 */ /* 0x001fca00078ec0ff */
[-C--:B------:R-:W-:Y:S01]  /*f780*/  @!P2 IMAD R224, R116, R3.reuse, R13 ;  /* 0x0000000374e0a224 */ /* 0x080fe200078e020d */
[----:B------:R-:W-:Y:S02]  /*f790*/  @!P2 SHF.R.S32.HI R13, RZ, 0x1f, R14 ;  /* 0x0000001fff0da819 */ /* 0x000fe4000001140e */
[----:B--2---:R-:W-:Y:S02]  /*f7a0*/  @!P1 LOP3.LUT R230, R230, 0x3, RZ, 0xc0, !PT ;  /* 0x00000003e6e69812 */ /* 0x004fe400078ec0ff */
[----:B------:R-:W-:Y:S02]  /*f7b0*/  @!P2 IADD3 R133, P5, PT, R224, R14, RZ ;  /* 0x0000000ee085a210 */ /* 0x000fe40007fbe0ff */
[----:B------:R-:W0:Y:S01]  /*f7c0*/  @!P1 LDC.64 R14, c[0x0][0x3b8] ;  /* 0x0000ee00ff0e9b82 */ /* 0x000e220000000a00 */
[----:B------:R-:W-:Y:S01]  /*f7d0*/  @!P1 IMAD R230, R116, R3, R230 ;  /* 0x0000000374e69224 */ /* 0x000fe200078e02e6 */
[----:B------:R-:W-:Y:S02]  /*f7e0*/  @!P2 LEA.HI.X.SX32 R224, R224, R13, 0x1, P5 ;  /* 0x0000000de0e0a211 */ /* 0x000fe400028f0eff */
[----:B-1----:R-:W-:-:S04]  /*f7f0*/  @!P2 LEA R132, P5, R133, R130, 0x2 ;  /* 0x000000828584a211 */ /* 0x002fc800078a10ff */
[----:B------:R-:W-:Y:S02]  /*f800*/  @!P2 LEA.HI.X R133, R133, R131, R224, 0x2, P5 ;  /* 0x000000838585a211 */ /* 0x000fe400028f14e0 */
[----:B------:R-:W-:Y:S01]  /*f810*/  ISETP.GE.AND P5, PT, R128, R127, PT ;  /* 0x0000007f8000720c */ /* 0x000fe20003fa6270 */
[----:B------:R-:W1:Y:S03]  /*f820*/  @!P3 LDC.64 R130, c[0x0][0x3b8] ;  /* 0x0000ee00ff82bb82 */ /* 0x000e660000000a00 */
[----:B------:R-:W-:Y:S02]  /*f830*/  FSEL R225, R225, RZ, P5 ;  /* 0x000000ffe1e17208 */ /* 0x000fe40002800000 */
[----:B------:R-:W-:-:S04]  /*f840*/  @!P1 SHF.R.S32.HI R13, RZ, 0x1f, R226 ;  /* 0x0000001fff0d9819 */ /* 0x000fc800000114e2 */
[----:B------:R1:W5:Y:S01]  /*f850*/  @!P2 LDG.E R225, desc[UR36][R132.64] ;  /* 0x0000002484e1a981 */ /* 0x000362000c1e1900 */
[C---:B------:R-:W-:Y:S01]  /*f860*/  @!P1 IADD3 R224, P2, PT, R230.reuse, R226, RZ ;  /* 0x000000e2e6e09210 */ /* 0x040fe20007f5e0ff */
[----:B------:R-:W-:Y:S01]  /*f870*/  IMAD R226, R3, 0x40, R222 ;  /* 0x0000004003e27824 */ /* 0x000fe200078e02de */
[----:B---3--:R-:W-:Y:S02]  /*f880*/  @!P3 LOP3.LUT R233, R233, 0x3, RZ, 0xc0, !PT ;  /* 0x00000003e9e9b812 */ /* 0x008fe400078ec0ff */
[----:B------:R-:W-:Y:S02]  /*f890*/  @!P1 LEA.HI.X.SX32 R13, R230, R13, 0x1, P2 ;  /* 0x0000000de60d9211 */ /* 0x000fe400010f0eff */
[----:B0-----:R-:W-:Y:S01]  /*f8a0*/  @!P1 LEA R230, P2, R224, R14, 0x2 ;  /* 0x0000000ee0e69211 */ /* 0x001fe200078410ff */
[----:B------:R-:W-:Y:S01]  /*f8b0*/  @!P3 IMAD R233, R116, R3, R233 ;  /* 0x0000000374e9b224 */ /* 0x000fe200078e02e9 */
[----:B------:R-:W-:Y:S02]  /*f8c0*/  FSEL R223, R223, RZ, P5 ;  /* 0x000000ffdfdf7208 */ /* 0x000fe40002800000 */
[----:B------:R-:W-:-:S02]  /*f8d0*/  @!P1 LEA.HI.X R231, R224, R15, R13, 0x2, P2 ;  /* 0x0000000fe0e79211 */ /* 0x000fc400010f140d */
[----:B------:R-:W-:Y:S02]  /*f8e0*/  ISETP.GE.AND P2, PT, R226, R11, PT ;  /* 0x0000000be200720c */ /* 0x000fe40003f46270 */
[----:B------:R-:W-:Y:S01]  /*f8f0*/  @!P3 SHF.R.S32.HI R13, RZ, 0x1f, R232 ;  /* 0x0000001fff0db819 */ /* 0x000fe200000114e8 */
[----:B------:R0:W5:Y:S01]  /*f900*/  @!P1 LDG.E R223, desc[UR36][R230.64] ;  /* 0x00000024e6df9981 */ /* 0x000162000c1e1900 */
[----:B------:R-:W-:Y:S02]  /*f910*/  ISETP.GE.OR P2, PT, R128, R127, P2 ;  /* 0x0000007f8000720c */ /* 0x000fe40001746670 */
[----:B------:R-:W-:-:S04]  /*f920*/  @!P3 IADD3 R14, P1, PT, R233, R232, RZ ;  /* 0x000000e8e90eb210 */ /* 0x000fc80007f3e0ff */
[----:B------:R-:W-:Y:S02]  /*f930*/  @!P3 LEA.HI.X.SX32 R13, R233, R13, 0x1, P1 ;  /* 0x0000000de90db211 */ /* 0x000fe400008f0eff */
[----:B-1----:R-:W-:-:S04]  /*f940*/  @!P3 LEA R132, P1, R14, R130, 0x2 ;  /* 0x000000820e84b211 */ /* 0x002fc800078210ff */
[----:B------:R-:W-:Y:S02]  /*f950*/  @!P3 LEA.HI.X R133, R14, R131, R13, 0x2, P1 ;  /* 0x000000830e85b211 */ /* 0x000fe400008f140d */
[----:B------:R-:W-:Y:S01]  /*f960*/  ISETP.GE.AND P1, PT, R222, R11, PT ;  /* 0x0000000bde00720c */ /* 0x000fe20003f26270 */
[----:B------:R-:W1:Y:S01]  /*f970*/  @!P2 S2R R130, SR_TID.X ;  /* 0x000000000082a919 */ /* 0x000e620000002100 */
[----:B------:R-:W2:Y:S02]  /*f980*/  @!P2 LDC.64 R14, c[0x0][0x3b8] ;  /* 0x0000ee00ff0eab82 */ /* 0x000ea40000000a00 */
[----:B------:R-:W-:-:S13]  /*f990*/  ISETP.GE.OR P1, PT, R128, R127, P1 ;  /* 0x0000007f8000720c */ /* 0x000fda0000f26670 */
[----:B------:R-:W3:Y:S01]  /*f9a0*/  @!P1 S2R R232, SR_TID.X ;  /* 0x0000000000e89919 */ /* 0x000ee20000002100 */
[----:B------:R-:W-:Y:S02]  /*f9b0*/  FSEL R219, R219, RZ, P5 ;  /* 0x000000ffdbdb7208 */ /* 0x000fe40002800000 */
[----:B------:R-:W-:-:S04]  /*f9c0*/  @!P2 SHF.R.S32.HI R13, RZ, 0x1f, R226 ;  /* 0x0000001fff0da819 */ /* 0x000fc800000114e2 */
[----:B------:R4:W5:Y:S01]  /*f9d0*/  @!P3 LDG.E R219, desc[UR36][R132.64] ;  /* 0x0000002484dbb981 */ /* 0x000962000c1e1900 */
[----:B-1----:R-:W-:-:S05]  /*f9e0*/  @!P2 LOP3.LUT R130, R130, 0x3, RZ, 0xc0, !PT ;  /* 0x000000038282a812 */ /* 0x002fca00078ec0ff */
[----:B0-----:R-:W-:Y:S02]  /*f9f0*/  @!P2 IMAD R230, R116, R3, R130 ;  /* 0x0000000374e6a224 */ /* 0x001fe400078e0282 */
[----:B------:R-:W0:Y:S03]  /*fa00*/  @!P1 LDC.64 R130, c[0x0][0x3b8] ;  /* 0x0000ee00ff829b82 */ /* 0x000e260000000a00 */
[----:B------:R-:W-:Y:S01]  /*fa10*/  @!P2 IADD3 R224, P3, PT, R230, R226, RZ ;  /* 0x000000e2e6e0a210 */ /* 0x000fe20007f7e0ff */
[----:B------:R-:W-:-:S03]  /*fa20*/  IMAD R226, R3, 0x80, R222 ;  /* 0x0000008003e27824 */ /* 0x000fc600078e02de */
[----:B------:R-:W-:Y:S02]  /*fa30*/  @!P2 LEA.HI.X.SX32 R13, R230, R13, 0x1, P3 ;  /* 0x0000000de60da211 */ /* 0x000fe400018f0eff */
[----:B--2---:R-:W-:Y:S02]  /*fa40*/  @!P2 LEA R14, P3, R224, R14, 0x2 ;  /* 0x0000000ee00ea211 */ /* 0x004fe400078610ff */
[----:B---3--:R-:W-:Y:S02]  /*fa50*/  @!P1 LOP3.LUT R232, R232, 0x3, RZ, 0xc0, !PT ;  /* 0x00000003e8e89812 */ /* 0x008fe400078ec0ff */
[----:B------:R-:W-:Y:S02]  /*fa60*/  FSEL R211, R211, RZ, P5 ;  /* 0x000000ffd3d37208 */ /* 0x000fe40002800000 */
[----:B------:R-:W-:Y:S01]  /*fa70*/  @!P2 LEA.HI.X R15, R224, R15, R13, 0x2, P3 ;  /* 0x0000000fe00fa211 */ /* 0x000fe200018f140d */
[----:B------:R-:W-:Y:S01]  /*fa80*/  @!P1 IMAD R13, R116, R3, R232 ;  /* 0x00000003740d9224 */ /* 0x000fe200078e02e8 */
[----:B------:R-:W-:Y:S01]  /*fa90*/  ISETP.GE.AND P3, PT, R226, R11, PT ;  /* 0x0000000be200720c */ /* 0x000fe20003f66270 */
[----:B------:R-:W-:-:S02]  /*faa0*/  IMAD.IADD R230, R12, 0x1, R3 ;  /* 0x000000010ce67824 */ /* 0x000fc400078e0203 */
[----:B------:R1:W5:Y:S01]  /*fab0*/  @!P2 LDG.E R211, desc[UR36][R14.64] ;  /* 0x000000240ed3a981 */ /* 0x000362000c1e1900 */
[----:B------:R-:W-:Y:S02]  /*fac0*/  ISETP.GE.OR P3, PT, R128, R127, P3 ;  /* 0x0000007f8000720c */ /* 0x000fe40001f66670 */
[----:B------:R-:W-:Y:S01]  /*fad0*/  @!P1 IADD3 R222, P2, PT, R13, R222, RZ ;  /* 0x000000de0dde9210 */ /* 0x000fe20007f5e0ff */
[----:B----4-:R-:W-:-:S03]  /*fae0*/  IMAD.SHL.U32 R132, R230, 0x4, RZ ;  /* 0x00000004e6847824 */ /* 0x010fc600078e00ff */
[----:B------:R-:W-:Y:S02]  /*faf0*/  @!P1 LEA.HI.X.SX32 R13, R13, RZ, 0x1, P2 ;  /* 0x000000ff0d0d9211 */ /* 0x000fe400010f0eff */
[----:B0-----:R-:W-:-:S04]  /*fb00*/  @!P1 LEA R12, P2, R222, R130, 0x2 ;  /* 0x00000082de0c9211 */ /* 0x001fc800078410ff */
[----:B------:R-:W-:Y:S01]  /*fb10*/  @!P1 LEA.HI.X R13, R222, R131, R13, 0x2, P2 ;  /* 0x00000083de0d9211 */ /* 0x000fe200010f140d */
[----:B-1----:R-:W0:Y:S01]  /*fb20*/  @!P3 LDC.64 R14, c[0x0][0x3b8] ;  /* 0x0000ee00ff0ebb82 */ /* 0x002e220000000a00 */
[----:B------:R-:W-:Y:S01]  /*fb30*/  ISETP.GE.AND P2, PT, R132, R11, PT ;  /* 0x0000000b8400720c */ /* 0x000fe20003f46270 */
[----:B------:R-:W1:Y:S03]  /*fb40*/  @!P3 S2R R130, SR_TID.X ;  /* 0x000000000082b919 */ /* 0x000e660000002100 */
[----:B------:R-:W-:-:S13]  /*fb50*/  ISETP.GE.OR P2, PT, R128, R127, P2 ;  /* 0x0000007f8000720c */ /* 0x000fda0001746670 */
[----:B------:R-:W2:Y:S01]  /*fb60*/  @!P2 S2R R231, SR_TID.X ;  /* 0x0000000000e7a919 */ /* 0x000ea20000002100 */
[----:B------:R-:W-:Y:S01]  /*fb70*/  FSEL R227, R227, RZ, P5 ;  /* 0x000000ffe3e37208 */ /* 0x000fe20002800000 */
[----:B------:R-:W-:Y:S01]  /*fb80*/  IMAD R133, R3, 0x2, R230 ;  /* 0x0000000203857824 */ /* 0x000fe200078e02e6 */
[----:B------:R-:W-:-:S04]  /*fb90*/  @!P3 SHF.R.S32.HI R222, RZ, 0x1f, R226 ;  /* 0x0000001fffdeb819 */ /* 0x000fc800000114e2 */
[----:B------:R3:W5:Y:S01]  /*fba0*/  @!P1 LDG.E R227, desc[UR36][R12.64] ;  /* 0x000000240ce39981 */ /* 0x000762000c1e1900 */
[----:B-1----:R-:W-:-:S05]  /*fbb0*/  @!P3 LOP3.LUT R130, R130, 0x3, RZ, 0xc0, !PT ;  /* 0x000000038282b812 */ /* 0x002fca00078ec0ff */
[----:B------:R-:W-:Y:S02]  /*fbc0*/  @!P3 IMAD R233, R116, R3, R130 ;  /* 0x0000000374e9b224 */ /* 0x000fe400078e0282 */
[----:B------:R-:W1:Y:S03]  /*fbd0*/  @!P2 LDC.64 R130, c[0x0][0x3b8] ;  /* 0x0000ee00ff82ab82 */ /* 0x000e660000000a00 */
[----:B------:R-:W-:Y:S01]  /*fbe0*/  @!P3 IADD3 R224, P1, PT, R233, R226, RZ ;  /* 0x000000e2e9e0b210 */ /* 0x000fe20007f3e0ff */
[----:B------:R-:W-:-:S03]  /*fbf0*/  IMAD.SHL.U32 R226, R133, 0x4, RZ ;  /* 0x0000000485e27824 */ /* 0x000fc600078e00ff */
[----:B------:R-:W-:Y:S02]  /*fc00*/  @!P3 LEA.HI.X.SX32 R222, R233, R222, 0x1, P1 ;  /* 0x000000dee9deb211 */ /* 0x000fe400008f0eff */
[C---:B0-----:R-:W-:Y:S02]  /*fc10*/  @!P3 LEA R14, P1, R224.reuse, R14, 0x2 ;  /* 0x0000000ee00eb211 */ /* 0x041fe400078210ff */
[----:B--2---:R-:W-:Y:S02]  /*fc20*/  @!P2 LOP3.LUT R231, R231, 0x3, RZ, 0xc0, !PT ;  /* 0x00000003e7e7a812 */ /* 0x004fe400078ec0ff */
[----:B------:R-:W-:Y:S02]  /*fc30*/  FSEL R193, R193, RZ, P5 ;  /* 0x000000ffc1c17208 */ /* 0x000fe40002800000 */
[----:B------:R-:W-:Y:S01]  /*fc40*/  @!P3 LEA.HI.X R15, R224, R15, R222, 0x2, P1 ;  /* 0x0000000fe00fb211 */ /* 0x000fe200008f14de */
[----:B------:R-:W-:Y:S01]  /*fc50*/  @!P2 IMAD R231, R116, R3, R231 ;  /* 0x0000000374e7a224 */ /* 0x000fe200078e02e7 */
[----:B------:R-:W-:Y:S01]  /*fc60*/  ISETP.GE.AND P1, PT, R226, R11, PT ;  /* 0x0000000be200720c */ /* 0x000fe20003f26270 */
[----:B------:R-:W-:Y:S01]  /*fc70*/  IMAD R230, R3, 0x4, R230 ;  /* 0x0000000403e67824 */ /* 0x000fe200078e02e6 */
[----:B---3--:R-:W-:Y:S01]  /*fc80*/  @!P2 SHF.R.S32.HI R12, RZ, 0x1f, R132 ;  /* 0x0000001fff0ca819 */ /* 0x008fe20000011484 */
[----:B------:R0:W5:Y:S01]  /*fc90*/  @!P3 LDG.E R193, desc[UR36][R14.64] ;  /* 0x000000240ec1b981 */ /* 0x000162000c1e1900 */
[----:B------:R-:W-:-:S02]  /*fca0*/  ISETP.GE.OR P1, PT, R128, R127, P1 ;  /* 0x0000007f8000720c */ /* 0x000fc40000f26670 */
[----:B------:R-:W-:Y:S01]  /*fcb0*/  @!P2 IADD3 R13, P3, PT, R231, R132, RZ ;  /* 0x00000084e70da210 */ /* 0x000fe20007f7e0ff */
[----:B------:R-:W-:-:S03]  /*fcc0*/  IMAD.SHL.U32 R132, R230, 0x4, RZ ;  /* 0x00000004e6847824 */ /* 0x000fc600078e00ff */
[----:B------:R-:W-:Y:S02]  /*fcd0*/  @!P2 LEA.HI.X.SX32 R222, R231, R12, 0x1, P3 ;  /* 0x0000000ce7dea211 */ /* 0x000fe400018f0eff */
[----:B-1----:R-:W-:-:S04]  /*fce0*/  @!P2 LEA R12, P3, R13, R130, 0x2 ;  /* 0x000000820d0ca211 */ /* 0x002fc800078610ff */
[----:B------:R-:W-:Y:S01]  /*fcf0*/  @!P2 LEA.HI.X R13, R13, R131, R222, 0x2, P3 ;  /* 0x000000830d0da211 */ /* 0x000fe200018f14de */
[----:B0-----:R-:W0:Y:S01]  /*fd00*/  @!P1 LDC.64 R14, c[0x0][0x3b8] ;  /* 0x0000ee00ff0e9b82 */ /* 0x001e220000000a00 */
[----:B------:R-:W-:Y:S01]  /*fd10*/  ISETP.GE.AND P3, PT, R132, R11, PT ;  /* 0x0000000b8400720c */ /* 0x000fe20003f66270 */
[----:B------:R-:W1:Y:S03]  /*fd20*/  @!P1 S2R R130, SR_TID.X ;  /* 0x0000000000829919 */ /* 0x000e660000002100 */
[----:B------:R-:W-:-:S13]  /*fd30*/  ISETP.GE.OR P3, PT, R128, R127, P3 ;  /* 0x0000007f8000720c */ /* 0x000fda0001f66670 */
[----:B------:R-:W2:Y:S01]  /*fd40*/  @!P3 S2R R231, SR_TID.X ;  /* 0x0000000000e7b919 */ /* 0x000ea20000002100 */
[----:B------:R-:W-:Y:S01]  /*fd50*/  FSEL R220, R220, RZ, P5 ;  /* 0x000000ffdcdc7208 */ /* 0x000fe20002800000 */
[----:B------:R-:W-:Y:S01]  /*fd60*/  IMAD.IADD R230, R230, 0x1, R3 ;  /* 0x00000001e6e67824 */ /* 0x000fe200078e0203 */
[----:B------:R-:W-:-:S04]  /*fd70*/  @!P1 SHF.R.S32.HI R133, RZ, 0x1f, R226 ;  /* 0x0000001fff859819 */ /* 0x000fc800000114e2 */
[----:B------:R3:W5:Y:S01]  /*fd80*/  @!P2 LDG.E R220, desc[UR36][R12.64] ;  /* 0x000000240cdca981 */ /* 0x000762000c1e1900 */
[----:B-1----:R-:W-:-:S05]  /*fd90*/  @!P1 LOP3.LUT R130, R130, 0x3, RZ, 0xc0, !PT ;  /* 0x0000000382829812 */ /* 0x002fca00078ec0ff */
[----:B------:R-:W-:Y:S02]  /*fda0*/  @!P1 IMAD R222, R116, R3, R130 ;  /* 0x0000000374de9224 */ /* 0x000fe400078e0282 */
[----:B------:R-:W1:Y:S03]  /*fdb0*/  @!P3 LDC.64 R130, c[0x0][0x3b8] ;  /* 0x0000ee00ff82bb82 */ /* 0x000e660000000a00 */
[----:B------:R-:W-:-:S04]  /*fdc0*/  @!P1 IADD3 R224, P2, PT, R222, R226, RZ ;  /* 0x000000e2dee09210 */ /* 0x000fc80007f5e0ff */
[----:B------:R-:W-:Y:S01]  /*fdd0*/  @!P1 LEA.HI.X.SX32 R133, R222, R133, 0x1, P2 ;  /* 0x00000085de859211 */ /* 0x000fe200010f0eff */
[----:B------:R-:W-:Y:S01]  /*fde0*/  IMAD.SHL.U32 R222, R230, 0x4, RZ ;  /* 0x00000004e6de7824 */ /* 0x000fe200078e00ff */
[----:B0-----:R-:W-:Y:S02]  /*fdf0*/  @!P1 LEA R14, P2, R224, R14, 0x2 ;  /* 0x0000000ee00e9211 */ /* 0x001fe400078410ff */
[----:B--2---:R-:W-:Y:S02]  /*fe00*/  @!P3 LOP3.LUT R231, R231, 0x3, RZ, 0xc0, !PT ;  /* 0x00000003e7e7b812 */ /* 0x004fe400078ec0ff */
[----:B------:R-:W-:Y:S02]  /*fe10*/  FSEL R218, R218, RZ, P5 ;  /* 0x000000ffdada7208 */ /* 0x000fe40002800000 */
[----:B------:R-:W-:Y:S01]  /*fe20*/  @!P1 LEA.HI.X R15, R224, R15, R133, 0x2, P2 ;  /* 0x0000000fe00f9211 */ /* 0x000fe200010f1485 */
[----:B------:R-:W-:Y:S01]  /*fe30*/  @!P3 IMAD R231, R116, R3, R231 ;  /* 0x0000000374e7b224 */ /* 0x000fe200078e02e7 */
[----:B------:R-:W-:Y:S01]  /*fe40*/  ISETP.GE.AND P2, PT, R222, R11, PT ;  /* 0x0000000bde00720c */ /* 0x000fe20003f46270 */
[----:B------:R-:W-:Y:S01]  /*fe50*/  IMAD.IADD R230, R230, 0x1, R3 ;  /* 0x00000001e6e67824 */ /* 0x000fe200078e0203 */
        /* <DEDUP_REMOVED lines=703> */
[----:B------:R-:W-:Y:S01]  /*12a50*/  IMAD.IADD R230, R230, 0x1, R3 ;  /* 0x00000001e6e67824 */ /* 0x000fe200078e0203 */
[----:B------:R-:W-:-:S03]  /*12a60*/  FSEL R170, R170, RZ, P5 ;  /* 0x000000ffaaaa7208 */ /* 0x000fc60002800000 */
[----:B------:R-:W-:-:S03]  /*12a70*/  IMAD.SHL.U32 R12, R230, 0x4, RZ ;  /* 0x00000004e60c7824 */ /* 0x000fc600078e00ff */
[----:B------:R3:W5:Y:S01]  /*12a80*/  @!P2 LDG.E R170, desc[UR36][R130.64] ;  /* 0x0000002482aaa981 */ /* 0x000762000c1e1900 */
[----:B-1----:R-:W-:Y:S01]  /*12a90*/  @!P1 LOP3.LUT R133, R133, 0x3, RZ, 0xc0, !PT ;  /* 0x0000000385859812 */ /* 0x002fe200078ec0ff */
[----:B---3--:R-:W1:Y:S01]  /*12aa0*/  @!P3 LDC.64 R130, c[0x0][0x3b8] ;  /* 0x0000ee00ff82bb82 */ /* 0x008e620000000a00 */
[----:B------:R-:W-:-:S03]  /*12ab0*/  ISETP.GE.AND P2, PT, R12, R11, PT ;  /* 0x0000000b0c00720c */ /* 0x000fc60003f46270 */
[----:B------:R-:W-:Y:S01]  /*12ac0*/  @!P1 IMAD R224, R116, R3, R133 ;  /* 0x0000000374e09224 */ /* 0x000fe200078e0285 */
        /* <DEDUP_REMOVED lines=8> */
[----:B------:R-:W-:Y:S02]  /*12b50*/  @!P1 SHF.R.S32.HI R13, RZ, 0x1f, R222 ;  /* 0x0000001fff0d9819 */ /* 0x000fe400000114de */
[----:B------:R-:W-:Y:S01]  /*12b60*/  @!P1 IADD3 R133, P5, PT, R224, R222, RZ ;  /* 0x000000dee0859210 */ /* 0x000fe20007fbe0ff */
[----:B------:R-:W-:Y:S01]  /*12b70*/  IMAD.IADD R230, R230, 0x1, R3 ;  /* 0x00000001e6e67824 */ /* 0x000fe200078e0203 */
[----:B------:R-:W-:Y:S02]  /*12b80*/  ISETP.GE.OR P2, PT, R128, R127, P2 ;  /* 0x0000007f8000720c */ /* 0x000fe40001746670 */
[----:B------:R-:W-:Y:S01]  /*12b90*/  @!P1 LEA.HI.X.SX32 R224, R224, R13, 0x1, P5 ;  /* 0x0000000de0e09211 */ /* 0x000fe200028f0eff */
[----:B------:R-:W-:Y:S01]  /*12ba0*/  IMAD.SHL.U32 R222, R230, 0x4, RZ ;  /* 0x00000004e6de7824 */ /* 0x000fe200078e00ff */
[----:B0-----:R-:W-:-:S02]  /*12bb0*/  @!P1 LEA R14, P5, R133, R14, 0x2 ;  /* 0x0000000e850e9211 */ /* 0x001fc400078a10ff */
[----:B--2---:R-:W-:Y:S02]  /*12bc0*/  @!P3 LOP3.LUT R226, R226, 0x3, RZ, 0xc0, !PT ;  /* 0x00000003e2e2b812 */ /* 0x004fe400078ec0ff */
[----:B------:R-:W-:Y:S02]  /*12bd0*/  @!P1 LEA.HI.X R15, R133, R15, R224, 0x2, P5 ;  /* 0x0000000f850f9211 */ /* 0x000fe400028f14e0 */
[----:B------:R-:W-:Y:S01]  /*12be0*/  ISETP.GE.AND P5, PT, R222, R11, PT ;  /* 0x0000000bde00720c */ /* 0x000fe20003fa6270 */
[----:B------:R-:W-:Y:S01]  /*12bf0*/  @!P3 IMAD R226, R116, R3, R226 ;  /* 0x0000000374e2b224 */ /* 0x000fe200078e02e2 */
[----:B------:R-:W-:Y:S01]  /*12c00*/  @!P3 SHF.R.S32.HI R13, RZ, 0x1f, R132 ;  /* 0x0000001fff0db819 */ /* 0x000fe20000011484 */
[----:B------:R0:W5:Y:S01]  /*12c10*/  @!P1 LDG.E R169, desc[UR36][R14.64] ;  /* 0x000000240ea99981 */ /* 0x000162000c1e1900 */
[----:B------:R-:W-:Y:S01]  /*12c20*/  ISETP.GE.OR P5, PT, R128, R127, P5 ;  /* 0x0000007f8000720c */ /* 0x000fe20002fa6670 */
[----:B------:R-:W-:Y:S01]  /*12c30*/  IMAD.IADD R230, R230, 0x1, R3 ;  /* 0x00000001e6e67824 */ /* 0x000fe200078e0203 */
[----:B------:R-:W-:Y:S01]  /*12c40*/  @!P3 IADD3 R133, P1, PT, R226, R132, RZ ;  /* 0x00000084e285b210 */ /* 0x000fe20007f3e0ff */
[----:B------:R-:W2:Y:S02]  /*12c50*/  @!P2 S2R R231, SR_TID.X ;  /* 0x0000000000e7a919 */ /* 0x000ea40000002100 */
[----:B------:R-:W-:Y:S01]  /*12c60*/  IMAD.SHL.U32 R224, R230, 0x4, RZ ;  /* 0x00000004e6e07824 */ /* 0x000fe200078e00ff */
[----:B------:R-:W-:-:S02]  /*12c70*/  @!P3 LEA.HI.X.SX32 R226, R226, R13, 0x1, P1 ;  /* 0x0000000de2e2b211 */ /* 0x000fc400008f0eff */
[----:B-1----:R-:W-:-:S04]  /*12c80*/  @!P3 LEA R132, P1, R133, R130, 0x2 ;  /* 0x000000828584b211 */ /* 0x002fc800078210ff */
[----:B------:R-:W-:Y:S01]  /*12c90*/  @!P3 LEA.HI.X R133, R133, R131, R226, 0x2, P1 ;  /* 0x000000838585b211 */ /* 0x000fe200008f14e2 */
[----:B0-----:R-:W0:Y:S01]  /*12ca0*/  @!P5 LDC.64 R14, c[0x0][0x3b8] ;  /* 0x0000ee00ff0edb82 */ /* 0x001e220000000a00 */
[----:B------:R-:W-:Y:S01]  /*12cb0*/  ISETP.GE.AND P1, PT, R224, R11, PT ;  /* 0x0000000be000720c */ /* 0x000fe20003f26270 */
[----:B------:R-:W1:Y:S03]  /*12cc0*/  @!P5 S2R R232, SR_TID.X ;  /* 0x0000000000e8d919 */ /* 0x000e660000002100 */
[----:B------:R-:W-:Y:S01]  /*12cd0*/  ISETP.GE.OR P1, PT, R128, R127, P1 ;  /* 0x0000007f8000720c */ /* 0x000fe20000f26670 */
[----:B------:R3:W5:Y:S02]  /*12ce0*/  @!P3 LDG.E R168, desc[UR36][R132.64] ;  /* 0x0000002484a8b981 */ /* 0x000764000c1e1900 */
[----:B------:R-:W4:Y:S10]  /*12cf0*/  @!P2 LDC.64 R130, c[0x0][0x3b8] ;  /* 0x0000ee00ff82ab82 */ /* 0x000f340000000a00 */
[----:B------:R-:W3:Y:S01]  /*12d00*/  @!P1 S2R R234, SR_TID.X ;  /* 0x0000000000ea9919 */ /* 0x000ee20000002100 */
[----:B--2---:R-:W-:-:S05]  /*12d10*/  @!P2 LOP3.LUT R231, R231, 0x3, RZ, 0xc0, !PT ;  /* 0x00000003e7e7a812 */ /* 0x004fca00078ec0ff */
[----:B------:R-:W-:Y:S01]  /*12d20*/  @!P2 IMAD R231, R116, R3, R231 ;  /* 0x0000000374e7a224 */ /* 0x000fe200078e02e7 */
[----:B------:R-:W-:-:S04]  /*12d30*/  @!P2 SHF.R.S32.HI R13, RZ, 0x1f, R12 ;  /* 0x0000001fff0da819 */ /* 0x000fc8000001140c */
[C---:B------:R-:W-:Y:S02]  /*12d40*/  @!P2 IADD3 R226, P3, PT, R231.reuse, R12, RZ ;  /* 0x0000000ce7e2a210 */ /* 0x040fe40007f7e0ff */
[----:B-1----:R-:W-:Y:S02]  /*12d50*/  @!P5 LOP3.LUT R233, R232, 0x3, RZ, 0xc0, !PT ;  /* 0x00000003e8e9d812 */ /* 0x002fe400078ec0ff */
[----:B------:R-:W-:Y:S02]  /*12d60*/  @!P2 LEA.HI.X.SX32 R13, R231, R13, 0x1, P3 ;  /* 0x0000000de70da211 */ /* 0x000fe400018f0eff */
[----:B----4-:R-:W-:Y:S01]  /*12d70*/  @!P2 LEA R12, P3, R226, R130, 0x2 ;  /* 0x00000082e20ca211 */ /* 0x010fe200078610ff */
[----:B------:R-:W-:Y:S02]  /*12d80*/  IMAD.IADD R232, R230, 0x1, R3 ;  /* 0x00000001e6e87824 */ /* 0x000fe400078e0203 */
[----:B------:R-:W-:Y:S01]  /*12d90*/  @!P5 IMAD R233, R116, R3, R233 ;  /* 0x0000000374e9d224 */ /* 0x000fe200078e02e9 */
[----:B------:R-:W-:-:S02]  /*12da0*/  @!P2 LEA.HI.X R13, R226, R131, R13, 0x2, P3 ;  /* 0x00000083e20da211 */ /* 0x000fc400018f140d */
[----:B------:R-:W1:Y:S01]  /*12db0*/  @!P1 LDC.64 R130, c[0x0][0x3b8] ;  /* 0x0000ee00ff829b82 */ /* 0x000e620000000a00 */
[----:B------:R-:W-:Y:S01]  /*12dc0*/  IMAD.SHL.U32 R226, R232, 0x4, RZ ;  /* 0x00000004e8e27824 */ /* 0x000fe200078e00ff */
[----:B------:R-:W-:Y:S01]  /*12dd0*/  @!P5 SHF.R.S32.HI R230, RZ, 0x1f, R222 ;  /* 0x0000001fffe6d819 */ /* 0x000fe200000114de */
[----:B------:R2:W5:Y:S01]  /*12de0*/  @!P2 LDG.E R167, desc[UR36][R12.64] ;  /* 0x000000240ca7a981 */ /* 0x000562000c1e1900 */
[C---:B------:R-:W-:Y:S02]  /*12df0*/  @!P5 IADD3 R222, P3, PT, R233.reuse, R222, RZ ;  /* 0x000000dee9ded210 */ /* 0x040fe40007f7e0ff */
[----:B------:R-:W-:Y:S02]  /*12e00*/  ISETP.GE.AND P2, PT, R226, R11, PT ;  /* 0x0000000be200720c */ /* 0x000fe40003f46270 */
[----:B---3--:R-:W-:Y:S02]  /*12e10*/  @!P1 LOP3.LUT R234, R234, 0x3, RZ, 0xc0, !PT ;  /* 0x00000003eaea9812 */ /* 0x008fe400078ec0ff */
[----:B------:R-:W-:Y:S01]  /*12e20*/  @!P5 LEA.HI.X.SX32 R230, R233, R230, 0x1, P3 ;  /* 0x000000e6e9e6d211 */ /* 0x000fe200018f0eff */
[----:B------:R-:W-:Y:S01]  /*12e30*/  IMAD.IADD R232, R232, 0x1, R3 ;  /* 0x00000001e8e87824 */ /* 0x000fe200078e0203 */
[----:B0-----:R-:W-:Y:S01]  /*12e40*/  @!P5 LEA R14, P3, R222, R14, 0x2 ;  /* 0x0000000ede0ed211 */ /* 0x001fe200078610ff */
[----:B------:R-:W-:Y:S01]  /*12e50*/  @!P1 IMAD R133, R116, R3, R234 ;  /* 0x0000000374859224 */ /* 0x000fe200078e02ea */
[----:B------:R-:W-:-:S02]  /*12e60*/  ISETP.GE.OR P2, PT, R128, R127, P2 ;  /* 0x0000007f8000720c */ /* 0x000fc40001746670 */
[----:B------:R-:W-:Y:S01]  /*12e70*/  @!P5 LEA.HI.X R15, R222, R15, R230, 0x2, P3 ;  /* 0x0000000fde0fd211 */ /* 0x000fe200018f14e6 */
[----:B------:R-:W-:Y:S01]  /*12e80*/  IMAD.SHL.U32 R230, R232, 0x4, RZ ;  /* 0x00000004e8e67824 */ /* 0x000fe200078e00ff */
[----:B------:R-:W-:Y:S02]  /*12e90*/  @!P1 SHF.R.S32.HI R132, RZ, 0x1f, R224 ;  /* 0x0000001fff849819 */ /* 0x000fe400000114e0 */
[C---:B--2---:R-:W-:Y:S01]  /*12ea0*/  @!P1 IADD3 R13, P3, PT, R133.reuse, R224, RZ ;  /* 0x000000e0850d9210 */ /* 0x044fe20007f7e0ff */
[----:B------:R0:W5:Y:S01]  /*12eb0*/  @!P5 LDG.E R166, desc[UR36][R14.64] ;  /* 0x000000240ea6d981 */ /* 0x000162000c1e1900 */
[----:B------:R-:W-:Y:S01]  /*12ec0*/  ISETP.GE.AND P5, PT, R230, R11, PT ;  /* 0x0000000be600720c */ /* 0x000fe20003fa6270 */
[----:B------:R-:W-:Y:S01]  /*12ed0*/  IMAD.IADD R222, R232, 0x1, R3 ;  /* 0x00000001e8de7824 */ /* 0x000fe200078e0203 */
[----:B------:R-:W-:Y:S02]  /*12ee0*/  @!P1 LEA.HI.X.SX32 R132, R133, R132, 0x1, P3 ;  /* 0x0000008485849211 */ /* 0x000fe400018f0eff */
[----:B------:R-:W-:Y:S01]  /*12ef0*/  ISETP.GE.OR P3, PT, R128, R127, P5 ;  /* 0x0000007f8000720c */ /* 0x000fe20002f66670 */
[----:B------:R-:W-:Y:S01]  /*12f00*/  IMAD.SHL.U32 R224, R222, 0x4, RZ ;  /* 0x00000004dee07824 */ /* 0x000fe200078e00ff */
[C---:B-1----:R-:W-:Y:S01]  /*12f10*/  @!P1 LEA R12, P5, R13.reuse, R130, 0x2 ;  /* 0x000000820d0c9211 */ /* 0x042fe200078a10ff */
[----:B------:R-:W1:Y:S01]  /*12f20*/  @!P2 S2R R133, SR_TID.X ;  /* 0x000000000085a919 */ /* 0x000e620000002100 */
[----:B0-----:R-:W0:Y:S02]  /*12f30*/  @!P2 LDC.64 R14, c[0x0][0x3b8] ;  /* 0x0000ee00ff0eab82 */ /* 0x001e240000000a00 */
[----:B------:R-:W-:-:S02]  /*12f40*/  @!P1 LEA.HI.X R13, R13, R131, R132, 0x2, P5 ;  /* 0x000000830d0d9211 */ /* 0x000fc400028f1484 */
[----:B------:R-:W-:Y:S02]  /*12f50*/  ISETP.GE.AND P5, PT, R224, R11, PT ;  /* 0x0000000be000720c */ /* 0x000fe40003fa6270 */
[----:B------:R-:W-:Y:S01]  /*12f60*/  @!P2 SHF.R.S32.HI R231, RZ, 0x1f, R226 ;  /* 0x0000001fffe7a819 */ /* 0x000fe200000114e2 */
[----:B------:R2:W5:Y:S01]  /*12f70*/  @!P1 LDG.E R165, desc[UR36][R12.64] ;  /* 0x000000240ca59981 */ /* 0x000562000c1e1900 */
[----:B------:R-:W-:Y:S01]  /*12f80*/  ISETP.GE.OR P5, PT, R128, R127, P5 ;  /* 0x0000007f8000720c */ /* 0x000fe20002fa6670 */
[----:B------:R-:W3:Y:S01]  /*12f90*/  @!P3 LDC.64 R130, c[0x0][0x3b8] ;  /* 0x0000ee00ff82bb82 */ /* 0x000ee20000000a00 */
[----:B------:R-:W4:Y:S11]  /*12fa0*/  @!P3 S2R R132, SR_TID.X ;  /* 0x000000000084b919 */ /* 0x000f360000002100 */
[----:B------:R-:W2:Y:S01]  /*12fb0*/  @!P5 S2R R234, SR_TID.X ;  /* 0x0000000000ead919 */ /* 0x000ea20000002100 */
[----:B-1----:R-:W-:-:S05]  /*12fc0*/  @!P2 LOP3.LUT R133, R133, 0x3, RZ, 0xc0, !PT ;  /* 0x000000038585a812 */ /* 0x002fca00078ec0ff */
[----:B------:R-:W-:-:S05]  /*12fd0*/  @!P2 IMAD R232, R116, R3, R133 ;  /* 0x0000000374e8a224 */ /* 0x000fca00078e0285 */
[----:B------:R-:W-:Y:S02]  /*12fe0*/  @!P2 IADD3 R226, P1, PT, R232, R226, RZ ;  /* 0x000000e2e8e2a210 */ /* 0x000fe40007f3e0ff */
[----:B----4-:R-:W-:Y:S02]  /*12ff0*/  @!P3 LOP3.LUT R233, R132, 0x3, RZ, 0xc0, !PT ;  /* 0x0000000384e9b812 */ /* 0x010fe400078ec0ff */
[----:B------:R-:W1:Y:S01]  /*13000*/  @!P5 LDC.64 R132, c[0x0][0x3b8] ;  /* 0x0000ee00ff84db82 */ /* 0x000e620000000a00 */
[----:B------:R-:W-:Y:S02]  /*13010*/  @!P2 LEA.HI.X.SX32 R231, R232, R231, 0x1, P1 ;  /* 0x000000e7e8e7a211 */ /* 0x000fe400008f0eff */
[----:B0-----:R-:W-:Y:S01]  /*13020*/  @!P2 LEA R14, P1, R226, R14, 0x2 ;  /* 0x0000000ee20ea211 */ /* 0x001fe200078210ff */
[----:B------:R-:W-:-:S03]  /*13030*/  @!P3 IMAD R233, R116, R3, R233 ;  /* 0x0000000374e9b224 */ /* 0x000fc600078e02e9 */
[----:B------:R-:W-:Y:S02]  /*13040*/  @!P2 LEA.HI.X R15, R226, R15, R231, 0x2, P1 ;  /* 0x0000000fe20fa211 */ /* 0x000fe400008f14e7 */
[----:B------:R-:W-:Y:S02]  /*13050*/  @!P3 SHF.R.S32.HI R226, RZ, 0x1f, R230 ;  /* 0x0000001fffe2b819 */ /* 0x000fe400000114e6 */
[C---:B------:R-:W-:Y:S01]  /*13060*/  @!P3 IADD3 R230, P1, PT, R233.reuse, R230, RZ ;  /* 0x000000e6e9e6b210 */ /* 0x040fe20007f3e0ff */
[----:B------:R0:W5:Y:S01]  /*13070*/  @!P2 LDG.E R164, desc[UR36][R14.64] ;  /* 0x000000240ea4a981 */ /* 0x000162000c1e1900 */
[----:B--2---:R-:W-:Y:S02]  /*13080*/  @!P5 LOP3.LUT R234, R234, 0x3, RZ, 0xc0, !PT ;  /* 0x00000003eaead812 */ /* 0x004fe400078ec0ff */
[----:B------:R-:W-:Y:S02]  /*13090*/  @!P3 LEA.HI.X.SX32 R226, R233, R226, 0x1, P1 ;  /* 0x000000e2e9e2b211 */ /* 0x000fe400008f0eff */
[----:B---3--:R-:W-:Y:S01]  /*130a0*/  @!P3 LEA R130, P1, R230, R130, 0x2 ;  /* 0x00000082e682b211 */ /* 0x008fe200078210ff */
[----:B------:R-:W-:Y:S01]  /*130b0*/  @!P5 IMAD R13, R116, R3, R234 ;  /* 0x00000003740dd224 */ /* 0x000fe200078e02ea */
[----:B------:R-:W-:-:S02]  /*130c0*/  @!P5 SHF.R.S32.HI R12, RZ, 0x1f, R224 ;  /* 0x0000001fff0cd819 */ /* 0x000fc400000114e0 */
[----:B------:R-:W-:Y:S02]  /*130d0*/  @!P3 LEA.HI.X R131, R230, R131, R226, 0x2, P1 ;  /* 0x00000083e683b211 */ /* 0x000fe400008f14e2 */
[----:B------:R-:W-:-:S03]  /*130e0*/  @!P5 IADD3 R224, P1, PT, R13, R224, RZ ;  /* 0x000000e00de0d210 */ /* 0x000fc60007f3e0ff */
[----:B------:R0:W5:Y:S01]  /*130f0*/  @!P3 LDG.E R163, desc[UR36][R130.64] ;  /* 0x0000002482a3b981 */ /* 0x000162000c1e1900 */
[----:B------:R-:W-:Y:S02]  /*13100*/  @!P5 LEA.HI.X.SX32 R12, R13, R12, 0x1, P1 ;  /* 0x0000000c0d0cd211 */ /* 0x000fe400008f0eff */
[----:B-1----:R-:W-:-:S04]  /*13110*/  @!P5 LEA R132, P1, R224, R132, 0x2 ;  /* 0x00000084e084d211 */ /* 0x002fc800078210ff */
[----:B------:R-:W-:-:S05]  /*13120*/  @!P5 LEA.HI.X R133, R224, R133, R12, 0x2, P1 ;  /* 0x00000085e085d211 */ /* 0x000fca00008f140c */
[----:B------:R0:W5:Y:S01]  /*13130*/  @!P5 LDG.E R162, desc[UR36][R132.64] ;  /* 0x0000002484a2d981 */ /* 0x000162000c1e1900 */
[----:B------:R-:W-:-:S13]  /*13140*/  ISETP.GE.AND P1, PT, R128, R127, PT ;  /* 0x0000007f8000720c */ /* 0x000fda0003f26270 */
[----:B0-----:R-:W-:Y:S05]  /*13150*/  @P1 BRA `(.L_x_3451) ;  /* 0x0000000000381947 */ /* 0x001fea0003800000 */
[----:B------:R-:W-:Y:S02]  /*13160*/  IMAD.IADD R222, R222, 0x1, R3 ;  /* 0x00000001dede7824 */ /* 0x000fe400078e0203 */
[----:B------:R-:W-:Y:S02]  /*13170*/  IMAD.MOV.U32 R161, RZ, RZ, RZ ;  /* 0x000000ffffa17224 */ /* 0x000fe400078e00ff */
[----:B------:R-:W-:-:S05]  /*13180*/  IMAD.SHL.U32 R222, R222, 0x4, RZ ;  /* 0x00000004dede7824 */ /* 0x000fca00078e00ff */
        /* <DEDUP_REMOVED lines=9> */
[----:B------:R-:W-:-:S05]  /*13220*/  LEA.HI.X R13, R13, UR15, R14, 0x2, P1 ;  /* 0x0000000f0d0d7c11 */ /* 0x000fca00088f140e */
[----:B------:R0:W5:Y:S04]  /*13230*/  LDG.E R161, desc[UR36][R12.64] ;  /* 0x000000240ca17981 */ /* 0x000168000c1e1900 */
.L_x_3451:
[----:B------:R-:W-:Y:S05]  /*13240*/  BSYNC.RECONVERGENT B0 ;  /* 0x0000000000007941 */ /* 0x000fea0003800200 */
.L_x_3322:
[----:B-----5:R-:W-:Y:S01]  /*13250*/  FMUL.FTZ R11, R157, R220 ;  /* 0x000000dc9d0b7220 */ /* 0x020fe20000410000 */
[----:B------:R-:W1:Y:S01]  /*13260*/  S2R R130, SR_TID.X ;  /* 0x0000000000827919 */ /* 0x000e620000002100 */
[----:B------:R-:W-:Y:S02]  /*13270*/  UMOV UR4, 0xffffffff ;  /* 0xffffffff00047882 */ /* 0x000fe40000000000 */
[----:B------:R-:W-:-:S04]  /*13280*/  FFMA.FTZ R11, R158, R227, R11 ;  /* 0x000000e39e0b7223 */ /* 0x000fc8000001000b */
[----:B0-----:R-:W-:-:S04]  /*13290*/  FFMA.FTZ R12, R156, R225, R11 ;  /* 0x000000e19c0c7223 */ /* 0x001fc8000001000b */
[----:B------:R-:W-:-:S04]  /*132a0*/  FFMA.FTZ R11, R155, R218, R12 ;  /* 0x000000da9b0b7223 */ /* 0x000fc8000001000c */
[----:B------:R-:W-:-:S04]  /*132b0*/  FFMA.FTZ R12, R154, R223, R11 ;  /* 0x000000df9a0c7223 */ /* 0x000fc8000001000b */
[----:B------:R-:W-:-:S04]  /*132c0*/  FFMA.FTZ R11, R153, R216, R12 ;  /* 0x000000d8990b7223 */ /* 0x000fc8000001000c */
[----:B------:R-:W-:-:S04]  /*132d0*/  FFMA.FTZ R12, R152, R221, R11 ;  /* 0x000000dd980c7223 */ /* 0x000fc8000001000b */
[----:B------:R-:W-:-:S04]  /*132e0*/  FFMA.FTZ R11, R151, R214, R12 ;  /* 0x000000d6970b7223 */ /* 0x000fc8000001000c */
[----:B------:R-:W-:Y:S01]  /*132f0*/  FFMA.FTZ R12, R150, R219, R11 ;  /* 0x000000db960c7223 */ /* 0x000fe2000001000b */
[----:B-1----:R-:W-:-:S03]  /*13300*/  LOP3.LUT P1, RZ, R130, 0x3, RZ, 0xc0, !PT ;  /* 0x0000000382ff7812 */ /* 0x002fc6000782c0ff */
        /* <DEDUP_REMOVED lines=56> */
[----:B--234-:R-:W0:Y:S02]  /*13690*/  SHFL.BFLY PT, R14, R13, 0x2, 0x1f ;  /* 0x0c401f000d0e7f89 */ /* 0x01ce2400000e0000 */
[----:B0-----:R-:W-:-:S05]  /*136a0*/  FADD.FTZ R13, R13, R14 ;  /* 0x0000000e0d0d7221 */ /* 0x001fca0000010000 */
[----:B------:R0:W1:Y:S02]  /*136b0*/  SHFL.BFLY PT, R14, R13, 0x1, 0x1f ;  /* 0x0c201f000d0e7f89 */ /* 0x00006400000e0000 */
.L_x_3660:
        /* <DEDUP_REMOVED lines=11> */
[----:B0-----:R-:W0:Y:S01]  /*13770*/  @P2 LDC.64 R12, c[0x0][0x438] ;  /* 0x00010e00ff0c2b82 */ /* 0x001e220000000a00 */
[----:B-1----:R-:W-:-:S04]  /*13780*/  @P1 IMAD.WIDE.U32 R14, R127, 0x4, R14 ;  /* 0x000000047f0e1825 */ /* 0x002fc800078e000e */
[----:B0-----:R-:W-:Y:S02]  /*13790*/  @P2 IMAD.WIDE R12, R119, 0x4, R12 ;  /* 0x00000004770c2825 */ /* 0x001fe400078e020c */
[----:B------:R-:W2:Y:S04]  /*137a0*/  @P1 LDG.E R14, desc[UR36][R14.64] ;  /* 0x000000240e0e1981 */ /* 0x000ea8000c1e1900 */
[----:B------:R-:W3:Y:S01]  /*137b0*/  @P2 LDG.E R12, desc[UR36][R12.64] ;  /* 0x000000240c0c2981 */ /* 0x000ee2000c1e1900 */
[----:B------:R-:W-:-:S04]  /*137c0*/  @P1 ISETP.GE.AND P3, PT, R128, R125, PT ;  /* 0x0000007d8000120c */ /* 0x000fc80003f66270 */
[----:B------:R-:W-:-:S04]  /*137d0*/  @P1 SEL R127, R17, RZ, !P3 ;  /* 0x000000ff117f1207 */ /* 0x000fc80005800000 */
[----:B------:R-:W-:-:S04]  /*137e0*/  @P1 IADD3 R127, PT, PT, R123, R127, -R16 ;  /* 0x0000007f7b7f1210 */ /* 0x000fc80007ffe810 */
[----:B------:R-:W-:Y:S01]  /*137f0*/  @P1 I2FP.F32.S32 R128, R127 ;  /* 0x0000007f00801245 */ /* 0x000fe20000201400 */
[----:B---3--:R-:W-:-:S04]  /*13800*/  @P2 FADD.FTZ R11, R11, R12 ;  /* 0x0000000c0b0b2221 */ /* 0x008fc80000010000 */
[----:B--2---:R-:W-:-:S05]  /*13810*/  @P1 FFMA.FTZ R11, R128, R14, R11 ;  /* 0x0000000e800b1223 */ /* 0x004fca000001000b */
[----:B------:R1:W-:Y:S01]  /*13820*/  STS [R124], R11 ;  /* 0x0000000b7c007388 */ /* 0x0003e20000000800 */
[----:B------:R-:W-:-:S07]  /*13830*/  @!P4 FMNMX.FTZ R159, R159, R11, !PT ;  /* 0x0000000b9f9fc209 */ /* 0x000fce0007810000 */
.L_x_3582:
[----:B------:R-:W-:Y:S05]  /*13840*/  BSYNC.RECONVERGENT B0 ;  /* 0x0000000000007941 */ /* 0x000fea0003800200 */
.L_x_3581:
[C---:B-1----:R-:W-:Y:S01]  /*13850*/  VIADD R11, R123.reuse, 0xf ;  /* 0x0000000f7b0b7836 */ /* 0x042fe20000000000 */
[----:B------:R-:W-:Y:S01]  /*13860*/  IADD3 R120, P2, PT, R120, 0x10, RZ ;  /* 0x0000001078787810 */ /* 0x000fe20007f5e0ff */
[----:B------:R-:W-:Y:S02]  /*13870*/  VIADD R123, R123, 0x10 ;  /* 0x000000107b7b7836 */ /* 0x000fe40000000000 */
[----:B------:R-:W-:Y:S01]  /*13880*/  VIADD R124, R124, 0x40 ;  /* 0x000000407c7c7836 */ /* 0x000fe20000000000 */
[----:B------:R-:W-:Y:S01]  /*13890*/  ISETP.GE.AND P1, PT, R11, R122, PT ;  /* 0x0000007a0b00720c */ /* 0x000fe20003f26270 */
[----:B------:R-:W-:Y:S02]  /*138a0*/  VIADD R119, R119, 0x10 ;  /* 0x0000001077777836 */ /* 0x000fe40000000000 */
[----:B------:R-:W-:-:S10]  /*138b0*/  IMAD.X R121, RZ, RZ, R121, P2 ;  /* 0x000000ffff797224 */ /* 0x000fd400010e0679 */
[----:B------:R-:W-:Y:S05]  /*138c0*/  @!P1 BRA `(.L_x_3583) ;  /* 0xfffffef400089947 */ /* 0x000fea000383ffff */
.L_x_3321:
[----:B------:R-:W-:Y:S05]  /*138d0*/  BSYNC B1 ;  /* 0x0000000000017941 */ /* 0x000fea0003800000 */
.L_x_3320:
[----:B------:R-:W-:Y:S01]  /*138e0*/  UMOV UR4, 0xffffffff ;  /* 0xffffffff00047882 */ /* 0x000fe20000000000 */
[----:B0-----:R-:W-:Y:S02]  /*138f0*/  LOP3.LUT P0, R38, R130, 0x1f, RZ, 0xc0, !PT ;  /* 0x0000001f82267812 */ /* 0x001fe4000780c0ff */
[----:B------:R-:W-:Y:S11]  /*13900*/  BRA.DIV UR4, `(.L_x_3584) ;  /* 0x0000005604dc7947 */ /* 0x000ff6000b800000 */
[----:B------:R-:W0:Y:S02]  /*13910*/  SHFL.BFLY PT, R14, R159, 0x10, 0x1f ;  /* 0x0e001f009f0e7f89 */ /* 0x000e2400000e0000 */
[----:B0-----:R-:W-:-:S05]  /*13920*/  FMNMX.FTZ R13, R14, R159, !PT ;  /* 0x0000009f0e0d7209 */ /* 0x001fca0007810000 */
[----:B------:R-:W0:Y:S02]  /*13930*/  SHFL.BFLY PT, R14, R13, 0x8, 0x1f ;  /* 0x0d001f000d0e7f89 */ /* 0x000e2400000e0000 */
[----:B0-----:R-:W-:-:S05]  /*13940*/  FMNMX.FTZ R0, R13, R14, !PT ;  /* 0x0000000e0d007209 */ /* 0x001fca0007810000 */
[----:B------:R0:W2:Y:S02]  /*13950*/  SHFL.BFLY PT, R14, R0, 0x4, 0x1f ;  /* 0x0c801f00000e7f89 */ /* 0x0000a400000e0000 */
.L_x_3665:
[----:B------:R-:W3:Y:S01]  /*13960*/  S2R R20, SR_CgaCtaId ;  /* 0x0000000000147919 */ /* 0x000ee20000008800 */
[----:B------:R-:W-:Y:S01]  /*13970*/  MOV R13, 0x400 ;  /* 0x00000400000d7802 */ /* 0x000fe20000000f00 */
[----:B------:R-:W-:Y:S05]  /*13980*/  WARPSYNC.ALL ;  /* 0x0000000000007948 */ /* 0x000fea0003800000 */
[----:B--2---:R-:W-:Y:S01]  /*13990*/  FMNMX.FTZ R7, R0, R14, !PT ;  /* 0x0000000e00077209 */ /* 0x004fe20007810000 */
[----:B0-----:R-:W-:-:S05]  /*139a0*/  IMAD.SHL.U32 R0, R130, 0x4, RZ ;  /* 0x0000000482007824 */ /* 0x001fca00078e00ff */
[----:B------:R-:W-:Y:S02]  /*139b0*/  LOP3.LUT R4, R0, 0x7c, RZ, 0xc0, !PT ;  /* 0x0000007c00047812 */ /* 0x000fe400078ec0ff */
[----:B---3--:R-:W-:-:S04]  /*139c0*/  LEA R9, R20, R13, 0x18 ;  /* 0x0000000d14097211 */ /* 0x008fc800078ec0ff */
[----:B------:R-:W-:Y:S01]  /*139d0*/  @!P0 LEA.HI R6, R130, R9, RZ, 0x1d ;  /* 0x0000000982068211 */ /* 0x000fe200078fe8ff */
[----:B------:R-:W-:-:S04]  /*139e0*/  IMAD.IADD R4, R9, 0x1, R4 ;  /* 0x0000000109047824 */ /* 0x000fc800078e0204 */
        /* <DEDUP_REMOVED lines=10> */
[----:B------:R0:W2:Y:S01]  /*13a90*/  SHFL.IDX PT, R45, R8, RZ, 0x1f ;  /* 0x00001fff082d7589 */ /* 0x0000a200000e0000 */
[----:B------:R-:W-:-:S13]  /*13aa0*/  ISETP.GE.AND P0, PT, R7, R16, PT ;  /* 0x000000100700720c */ /* 0x000fda0003f06270 */
[----:B0-----:R-:W-:Y:S05]  /*13ab0*/  @P0 BRA `(.L_x_3586) ;  /* 0x0000001400180947 */ /* 0x001fea0003800000 */
[----:B-1----:R-:W0:Y:S02]  /*13ac0*/  LDC.64 R10, c[0x0][0x420] ;  /* 0x00010800ff0a7b82 */ /* 0x002e240000000a00 */
        /* <DEDUP_REMOVED lines=21> */
.L_x_3590:
[----:B------:R-:W2:Y:S01]  /*13c20*/  LDS R10, [R8] ;  /* 0x00000000080a7984 */ /* 0x000ea20000000800 */
[----:B------:R-:W-:Y:S02]  /*13c30*/  VIADD R6, R6, 0x1 ;  /* 0x0000000106067836 */ /* 0x000fe40000000000 */
[----:B------:R-:W-:-:S03]  /*13c40*/  VIADD R3, R3, 0x40 ;  /* 0x0000004003037836 */ /* 0x000fc60000000000 */
[----:B------:R-:W-:Y:S01]  /*13c50*/  ISETP.NE.AND P0, PT, R6, RZ, PT ;  /* 0x000000ff0600720c */ /* 0x000fe20003f05270 */
[----:B--2---:R-:W-:-:S04]  /*13c60*/  FADD.FTZ R10, -R45, R10 ;  /* 0x0000000a2d0a7221 */ /* 0x004fc80000010100 */
[----:B------:R-:W-:-:S04]  /*13c70*/  FMUL.FTZ R10, R10, 1.4426950216293334961 ;  /* 0x3fb8aa3b0a0a7820 */ /* 0x000fc80000410000 */
[----:B------:R-:W0:Y:S02]  /*13c80*/  MUFU.EX2 R11, R10 ;  /* 0x0000000a000b7308 */ /* 0x000e240000000800 */
[----:B0-----:R0:W-:Y:S01]  /*13c90*/  STS [R8], R11 ;  /* 0x0000000b08007388 */ /* 0x0011e20000000800 */
[----:B------:R-:W-:Y:S01]  /*13ca0*/  FADD.FTZ R12, R11, R12 ;  /* 0x0000000c0b0c7221 */ /* 0x000fe20000010000 */
[----:B0-----:R-:W-:Y:S01]  /*13cb0*/  VIADD R8, R8, 0x100 ;  /* 0x0000010008087836 */ /* 0x001fe20000000000 */
[----:B------:R-:W-:Y:S06]  /*13cc0*/  @P0 BRA `(.L_x_3590) ;  /* 0xfffffffc00d40947 */ /* 0x000fec000383ffff */
.L_x_3589:
[----:B------:R-:W-:Y:S05]  /*13cd0*/  BSYNC.RECONVERGENT B1 ;  /* 0x0000000000017941 */ /* 0x000fea0003800200 */
.L_x_3588:
[----:B------:R-:W-:Y:S05]  /*13ce0*/  @!P1 BRA `(.L_x_3586) ;  /* 0x00000010008c9947 */ /* 0x000fea0003800000 */
[----:B------:R-:W-:Y:S01]  /*13cf0*/  IMAD.IADD R8, R16, 0x1, -R3 ;  /* 0x0000000110087824 */ /* 0x000fe200078e0a03 */
[----:B------:R-:W-:Y:S01]  /*13d00*/  BSSY.RECONVERGENT B1, `(.L_x_3591) ;  /* 0x000006f000017945 */ /* 0x000fe20003800200 */
[----:B------:R-:W-:Y:S01]  /*13d10*/  VIADD R13, R13, 0x810 ;  /* 0x000008100d0d7836 */ /* 0x000fe20000000000 */
[----:B------:R-:W-:Y:S01]  /*13d20*/  PLOP3.LUT P0, PT, PT, PT, PT, 0x80, 0x8 ;  /* 0x000000000008781c */ /* 0x000fe20003f0f070 */
[----:B------:R-:W-:Y:S01]  /*13d30*/  IMAD.SHL.U32 R6, R5, 0x4, RZ ;  /* 0x0000000405067824 */ /* 0x000fe200078e00ff */
[----:B------:R-:W-:Y:S02]  /*13d40*/  ISETP.GT.AND P1, PT, R8, 0x300, PT ;  /* 0x000003000800780c */ /* 0x000fe40003f24270 */
[----:B------:R-:W-:Y:S01]  /*13d50*/  LEA R13, R20, R13, 0x18 ;  /* 0x0000000d140d7211 */ /* 0x000fe200078ec0ff */
[----:B------:R-:W-:-:S05]  /*13d60*/  IMAD R6, R3, 0x4, -R6 ;  /* 0x0000000403067824 */ /* 0x000fca00078e0a06 */
[----:B------:R-:W-:-:S05]  /*13d70*/  IADD3 R6, PT, PT, R6, 0x200, R13 ;  /* 0x0000020006067810 */ /* 0x000fca0007ffe00d */
[----:B------:R-:W-:Y:S05]  /*13d80*/  @!P1 BRA `(.L_x_3592) ;  /* 0x0000000400989947 */ /* 0x000fea0003800000 */
[----:B------:R-:W-:Y:S01]  /*13d90*/  PLOP3.LUT P0, PT, PT, PT, PT, 0x8, 0x80 ;  /* 0x000000000080781c */ /* 0x000fe20003f0e170 */
[----:B------:R-:W-:-:S12]  /*13da0*/  VIADD R36, R16, 0xfffffd00 ;  /* 0xfffffd0010247836 */ /* 0x000fd80000000000 */
.L_x_3593:
[----:B------:R-:W2:Y:S01]  /*13db0*/  LDS R10, [R6+-0x100] ;  /* 0xffff0000060a7984 */ /* 0x000ea20000000800 */
[----:B------:R-:W-:-:S03]  /*13dc0*/  VIADD R3, R3, 0x400 ;  /* 0x0000040003037836 */ /* 0x000fc60000000000 */
[----:B------:R-:W0:Y:S02]  /*13dd0*/  LDS R8, [R6+-0x200] ;  /* 0xfffe000006087984 */ /* 0x000e240000000800 */
[----:B------:R-:W-:Y:S02]  /*13de0*/  ISETP.GE.AND P1, PT, R3, R36, PT ;  /* 0x000000240300720c */ /* 0x000fe40003f26270 */
[----:B------:R-:W1:Y:S04]  /*13df0*/  LDS R13, [R6] ;  /* 0x00000000060d7984 */ /* 0x000e680000000800 */
[----:B------:R-:W3:Y:S04]  /*13e00*/  LDS R20, [R6+0x200] ;  /* 0x0002000006147984 */ /* 0x000ee80000000800 */
[----:B------:R-:W4:Y:S04]  /*13e10*/  LDS R15, [R6+0x100] ;  /* 0x00010000060f7984 */ /* 0x000f280000000800 */
[----:B------:R-:W-:Y:S04]  /*13e20*/  LDS R21, [R6+0x300] ;  /* 0x0003000006157984 */ /* 0x000fe80000000800 */
[----:B------:R-:W4:Y:S04]  /*13e30*/  LDS R22, [R6+0x400] ;  /* 0x0004000006167984 */ /* 0x000f280000000800 */
[----:B------:R-:W4:Y:S04]  /*13e40*/  LDS R24, [R6+0x500] ;  /* 0x0005000006187984 */ /* 0x000f280000000800 */
[----:B------:R-:W4:Y:S04]  /*13e50*/  LDS R26, [R6+0x600] ;  /* 0x00060000061a7984 */ /* 0x000f280000000800 */
[----:B------:R-:W4:Y:S01]  /*13e60*/  LDS R28, [R6+0x700] ;  /* 0x00070000061c7984 */ /* 0x000f220000000800 */
[----:B--2---:R-:W-:-:S03]  /*13e70*/  FADD.FTZ R10, -R45, R10 ;  /* 0x0000000a2d0a7221 */ /* 0x004fc60000010100 */
[----:B------:R-:W2:Y:S01]  /*13e80*/  LDS R30, [R6+0x800] ;  /* 0x00080000061e7984 */ /* 0x000ea20000000800 */
[C---:B0-----:R-:W-:Y:S01]  /*13e90*/  FADD.FTZ R8, -R45.reuse, R8 ;  /* 0x000000082d087221 */ /* 0x041fe20000010100 */
[----:B------:R-:W-:Y:S02]  /*13ea0*/  FMUL.FTZ R10, R10, 1.4426950216293334961 ;  /* 0x3fb8aa3b0a0a7820 */ /* 0x000fe40000410000 */
[----:B------:R-:W0:Y:S01]  /*13eb0*/  LDS R32, [R6+0x900] ;  /* 0x0009000006207984 */ /* 0x000e220000000800 */
[C---:B-1----:R-:W-:Y:S01]  /*13ec0*/  FADD.FTZ R14, -R45.reuse, R13 ;  /* 0x0000000d2d0e7221 */ /* 0x042fe20000010100 */
[----:B------:R-:W-:Y:S01]  /*13ed0*/  FMUL.FTZ R8, R8, 1.4426950216293334961 ;  /* 0x3fb8aa3b08087820 */ /* 0x000fe20000410000 */
[----:B------:R1:W1:Y:S01]  /*13ee0*/  MUFU.EX2 R13, R10 ;  /* 0x0000000a000d7308 */ /* 0x0002620000000800 */
[----:B------:R-:W0:Y:S01]  /*13ef0*/  LDS R34, [R6+0xc00] ;  /* 0x000c000006227984 */ /* 0x000e220000000800 */
[----:B------:R-:W-:Y:S01]  /*13f00*/  FMUL.FTZ R14, R14, 1.4426950216293334961 ;  /* 0x3fb8aa3b0e0e7820 */ /* 0x000fe20000410000 */
[C---:B---3--:R-:W-:Y:S01]  /*13f10*/  FADD.FTZ R20, -R45.reuse, R20 ;  /* 0x000000142d147221 */ /* 0x048fe20000010100 */
[----:B----45:R-:W-:-:S03]  /*13f20*/  FADD.FTZ R17, -R45, R15 ;  /* 0x0000000f2d117221 */ /* 0x030fc60000010100 */
[----:B------:R-:W-:Y:S01]  /*13f30*/  FMUL.FTZ R20, R20, 1.4426950216293334961 ;  /* 0x3fb8aa3b14147820 */ /* 0x000fe20000410000 */
[----:B------:R3:W4:Y:S01]  /*13f40*/  MUFU.EX2 R11, R8 ;  /* 0x00000008000b7308 */ /* 0x0007220000000800 */
[----:B-1----:R-:W1:Y:S01]  /*13f50*/  LDS R10, [R6+0xa00] ;  /* 0x000a0000060a7984 */ /* 0x002e620000000800 */
[----:B------:R-:W-:Y:S01]  /*13f60*/  FMUL.FTZ R17, R17, 1.4426950216293334961 ;  /* 0x3fb8aa3b11117820 */ /* 0x000fe20000410000 */
[----:B------:R-:W-:-:S05]  /*13f70*/  FADD.FTZ R22, -R45, R22 ;  /* 0x000000162d167221 */ /* 0x000fca0000010100 */
[----:B------:R4:W2:Y:S01]  /*13f80*/  MUFU.EX2 R15, R14 ;  /* 0x0000000e000f7308 */ /* 0x0008a20000000800 */
[C---:B---3--:R-:W-:Y:S01]  /*13f90*/  FADD.FTZ R8, -R45.reuse, R21 ;  /* 0x000000152d087221 */ /* 0x048fe20000010100 */
[----:B------:R-:W-:Y:S01]  /*13fa0*/  FMUL.FTZ R22, R22, 1.4426950216293334961 ;  /* 0x3fb8aa3b16167820 */ /* 0x000fe20000410000 */
[C---:B------:R-:W-:Y:S01]  /*13fb0*/  FADD.FTZ R24, -R45.reuse, R24 ;  /* 0x000000182d187221 */ /* 0x040fe20000010100 */
[----:B------:R-:W-:Y:S01]  /*13fc0*/  STS [R6+-0x100], R13 ;  /* 0xffff000d06007388 */ /* 0x000fe20000000800 */
[----:B------:R-:W-:Y:S01]  /*13fd0*/  FMUL.FTZ R8, R8, 1.4426950216293334961 ;  /* 0x3fb8aa3b08087820 */ /* 0x000fe20000410000 */
[----:B------:R-:W-:Y:S01]  /*13fe0*/  FADD.FTZ R26, -R45, R26 ;  /* 0x0000001a2d1a7221 */ /* 0x000fe20000010100 */
[----:B------:R-:W-:Y:S01]  /*13ff0*/  FMUL.FTZ R24, R24, 1.4426950216293334961 ;  /* 0x3fb8aa3b18187820 */ /* 0x000fe20000410000 */
[----:B------:R3:W1:Y:S01]  /*14000*/  MUFU.EX2 R21, R20 ;  /* 0x0000001400157308 */ /* 0x0006620000000800 */
[----:B----4-:R-:W4:Y:S01]  /*14010*/  LDS R14, [R6+0xb00] ;  /* 0x000b0000060e7984 */ /* 0x010f220000000800 */
[----:B------:R-:W-:Y:S01]  /*14020*/  FADD.FTZ R12, R11, R12 ;  /* 0x0000000c0b0c7221 */ /* 0x000fe20000010000 */
[----:B------:R-:W-:Y:S01]  /*14030*/  FMUL.FTZ R26, R26, 1.4426950216293334961 ;  /* 0x3fb8aa3b1a1a7820 */ /* 0x000fe20000410000 */
[C---:B------:R-:W-:Y:S01]  /*14040*/  FADD.FTZ R28, -R45.reuse, R28 ;  /* 0x0000001c2d1c7221 */ /* 0x040fe20000010100 */
[----:B------:R-:W-:Y:S01]  /*14050*/  STS [R6+-0x200], R11 ;  /* 0xfffe000b06007388 */ /* 0x000fe20000000800 */
[----:B------:R-:W-:Y:S01]  /*14060*/  FADD.FTZ R12, R12, R13 ;  /* 0x0000000d0c0c7221 */ /* 0x000fe20000010000 */
[C---:B--2---:R-:W-:Y:S01]  /*14070*/  FADD.FTZ R30, -R45.reuse, R30 ;  /* 0x0000001e2d1e7221 */ /* 0x044fe20000010100 */
[----:B------:R-:W2:Y:S01]  /*14080*/  MUFU.EX2 R17, R17 ;  /* 0x0000001100117308 */ /* 0x000ea20000000800 */
[----:B---3--:R-:W3:Y:S01]  /*14090*/  LDS R20, [R6+0xd00] ;  /* 0x000d000006147984 */ /* 0x008ee20000000800 */
[----:B------:R-:W-:Y:S01]  /*140a0*/  FADD.FTZ R12, R12, R15 ;  /* 0x0000000f0c0c7221 */ /* 0x000fe20000010000 */
[----:B------:R-:W-:Y:S01]  /*140b0*/  FMUL.FTZ R28, R28, 1.4426950216293334961 ;  /* 0x3fb8aa3b1c1c7820 */ /* 0x000fe20000410000 */
[----:B------:R-:W-:Y:S01]  /*140c0*/  FMUL.FTZ R30, R30, 1.4426950216293334961 ;  /* 0x3fb8aa3b1e1e7820 */ /* 0x000fe20000410000 */
[C---:B0-----:R-:W-:Y:S01]  /*140d0*/  FADD.FTZ R32, -R45.reuse, R32 ;  /* 0x000000202d207221 */ /* 0x041fe20000010100 */
[----:B------:R-:W-:Y:S02]  /*140e0*/  STS [R6], R15 ;  /* 0x0000000f06007388 */ /* 0x000fe40000000800 */
[----:B------:R-:W0:Y:S01]  /*140f0*/  MUFU.EX2 R23, R8 ;  /* 0x0000000800177308 */ /* 0x000e220000000800 */
[----:B------:R-:W-:Y:S01]  /*14100*/  FMUL.FTZ R32, R32, 1.4426950216293334961 ;  /* 0x3fb8aa3b20207820 */ /* 0x000fe20000410000 */
[----:B------:R-:W-:Y:S01]  /*14110*/  FADD.FTZ R34, -R45, R34 ;  /* 0x000000222d227221 */ /* 0x000fe20000010100 */
[----:B-1----:R-:W-:Y:S03]  /*14120*/  STS [R6+0x200], R21 ;  /* 0x0002001506007388 */ /* 0x002fe60000000800 */
[----:B------:R-:W-:-:S02]  /*14130*/  FMUL.FTZ R34, R34, 1.4426950216293334961 ;  /* 0x3fb8aa3b22227820 */ /* 0x000fc40000410000 */
[----:B------:R-:W1:Y:S01]  /*14140*/  MUFU.EX2 R25, R22 ;  /* 0x0000001600197308 */ /* 0x000e620000000800 */
[----:B--2---:R-:W-:Y:S01]  /*14150*/  FADD.FTZ R12, R12, R17 ;  /* 0x000000110c0c7221 */ /* 0x004fe20000010000 */
[C---:B------:R-:W-:Y:S01]  /*14160*/  FADD.FTZ R10, -R45.reuse, R10 ;  /* 0x0000000a2d0a7221 */ /* 0x040fe20000010100 */
[----:B------:R-:W-:Y:S02]  /*14170*/  STS [R6+0x100], R17 ;  /* 0x0001001106007388 */ /* 0x000fe40000000800 */
[----:B------:R-:W-:Y:S01]  /*14180*/  FADD.FTZ R12, R12, R21 ;  /* 0x000000150c0c7221 */ /* 0x000fe20000010000 */
[----:B------:R-:W-:Y:S02]  /*14190*/  FMUL.FTZ R10, R10, 1.4426950216293334961 ;  /* 0x3fb8aa3b0a0a7820 */ /* 0x000fe40000410000 */
[----:B------:R-:W2:Y:S01]  /*141a0*/  MUFU.EX2 R27, R24 ;  /* 0x00000018001b7308 */ /* 0x000ea20000000800 */
[----:B0-----:R-:W-:Y:S01]  /*141b0*/  FADD.FTZ R12, R12, R23 ;  /* 0x000000170c0c7221 */ /* 0x001fe20000010000 */
[----:B------:R-:W-:Y:S06]  /*141c0*/  STS [R6+0x300], R23 ;  /* 0x0003001706007388 */ /* 0x000fec0000000800 */
[----:B------:R-:W0:Y:S01]  /*141d0*/  MUFU.EX2 R29, R26 ;  /* 0x0000001a001d7308 */ /* 0x000e220000000800 */
[----:B-1----:R-:W-:Y:S01]  /*141e0*/  FADD.FTZ R12, R12, R25 ;  /* 0x000000190c0c7221 */ /* 0x002fe20000010000 */
[----:B----4-:R-:W-:Y:S01]  /*141f0*/  FADD.FTZ R14, -R45, R14 ;  /* 0x0000000e2d0e7221 */ /* 0x010fe20000010100 */
[----:B------:R-:W-:Y:S03]  /*14200*/  STS [R6+0x400], R25 ;  /* 0x0004001906007388 */ /* 0x000fe60000000800 */
[----:B------:R-:W-:-:S02]  /*14210*/  FMUL.FTZ R14, R14, 1.4426950216293334961 ;  /* 0x3fb8aa3b0e0e7820 */ /* 0x000fc40000410000 */
[----:B------:R-:W1:Y:S01]  /*14220*/  MUFU.EX2 R31, R28 ;  /* 0x0000001c001f7308 */ /* 0x000e620000000800 */
[----:B--2---:R-:W-:Y:S01]  /*14230*/  FADD.FTZ R12, R12, R27 ;  /* 0x0000001b0c0c7221 */ /* 0x004fe20000010000 */
[----:B---3--:R-:W-:Y:S01]  /*14240*/  FADD.FTZ R20, -R45, R20 ;  /* 0x000000142d147221 */ /* 0x008fe20000010100 */
[----:B------:R-:W-:Y:S03]  /*14250*/  STS [R6+0x500], R27 ;  /* 0x0005001b06007388 */ /* 0x000fe60000000800 */
[----:B------:R-:W-:Y:S02]  /*14260*/  FMUL.FTZ R20, R20, 1.4426950216293334961 ;  /* 0x3fb8aa3b14147820 */ /* 0x000fe40000410000 */
        /* <DEDUP_REMOVED lines=24> */
.L_x_3592:
[----:B------:R-:W-:Y:S05]  /*143f0*/  BSYNC.RECONVERGENT B1 ;  /* 0x0000000000017941 */ /* 0x000fea0003800200 */
.L_x_3591:
        /* <DEDUP_REMOVED lines=8> */
[----:B------:R-:W1:Y:S04]  /*14480*/  LDS R13, [R6] ;  /* 0x00000000060d7984 */ /* 0x000e680000000800 */
[----:B------:R-:W3:Y:S04]  /*14490*/  LDS R15, [R6+0x100] ;  /* 0x00010000060f7984 */ /* 0x000ee80000000800 */
[----:B------:R-:W4:Y:S04]  /*144a0*/  LDS R20, [R6+0x200] ;  /* 0x0002000006147984 */ /* 0x000f280000000800 */
[----:B------:R-:W4:Y:S04]  /*144b0*/  LDS R21, [R6+0x300] ;  /* 0x0003000006157984 */ /* 0x000f280000000800 */
[----:B------:R-:W4:Y:S04]  /*144c0*/  LDS R22, [R6+0x400] ;  /* 0x0004000006167984 */ /* 0x000f280000000800 */
[----:B------:R-:W4:Y:S01]  /*144d0*/  LDS R24, [R6+0x500] ;  /* 0x0005000006187984 */ /* 0x000f220000000800 */
[----:B--2---:R-:W-:-:S04]  /*144e0*/  FADD.FTZ R8, -R45, R8 ;  /* 0x000000082d087221 */ /* 0x004fc80000010100 */
[----:B------:R-:W-:Y:S01]  /*144f0*/  FMUL.FTZ R8, R8, 1.4426950216293334961 ;  /* 0x3fb8aa3b08087820 */ /* 0x000fe20000410000 */
[----:B0-----:R-:W-:-:S03]  /*14500*/  FADD.FTZ R10, -R45, R10 ;  /* 0x0000000a2d0a7221 */ /* 0x001fc60000010100 */
[----:B------:R0:W2:Y:S01]  /*14510*/  MUFU.EX2 R11, R8 ;  /* 0x00000008000b7308 */ /* 0x0000a20000000800 */
[----:B------:R-:W-:Y:S01]  /*14520*/  FMUL.FTZ R10, R10, 1.4426950216293334961 ;  /* 0x3fb8aa3b0a0a7820 */ /* 0x000fe20000410000 */
[C---:B-1----:R-:W-:Y:S01]  /*14530*/  FADD.FTZ R14, -R45.reuse, R13 ;  /* 0x0000000d2d0e7221 */ /* 0x042fe20000010100 */
[----:B---3-5:R-:W-:-:S03]  /*14540*/  FADD.FTZ R17, -R45, R15 ;  /* 0x0000000f2d117221 */ /* 0x028fc60000010100 */
[----:B------:R-:W-:Y:S02]  /*14550*/  FMUL.FTZ R14, R14, 1.4426950216293334961 ;  /* 0x3fb8aa3b0e0e7820 */ /* 0x000fe40000410000 */
[----:B------:R-:W1:Y:S01]  /*14560*/  MUFU.EX2 R13, R10 ;  /* 0x0000000a000d7308 */ /* 0x000e620000000800 */
[----:B------:R-:W-:Y:S01]  /*14570*/  FMUL.FTZ R17, R17, 1.4426950216293334961 ;  /* 0x3fb8aa3b11117820 */ /* 0x000fe20000410000 */
[C---:B----4-:R-:W-:Y:S01]  /*14580*/  FADD.FTZ R20, -R45.reuse, R20 ;  /* 0x000000142d147221 */ /* 0x050fe20000010100 */
[----:B0-----:R-:W-:-:S03]  /*14590*/  FADD.FTZ R8, -R45, R21 ;  /* 0x000000152d087221 */ /* 0x001fc60000010100 */
[----:B------:R-:W-:Y:S02]  /*145a0*/  FMUL.FTZ R20, R20, 1.4426950216293334961 ;  /* 0x3fb8aa3b14147820 */ /* 0x000fe40000410000 */
[----:B------:R-:W0:Y:S01]  /*145b0*/  MUFU.EX2 R15, R14 ;  /* 0x0000000e000f7308 */ /* 0x000e220000000800 */
[----:B------:R-:W-:Y:S01]  /*145c0*/  FMUL.FTZ R8, R8, 1.4426950216293334961 ;  /* 0x3fb8aa3b08087820 */ /* 0x000fe20000410000 */
[C---:B------:R-:W-:Y:S01]  /*145d0*/  FADD.FTZ R22, -R45.reuse, R22 ;  /* 0x000000162d167221 */ /* 0x040fe20000010100 */
[----:B--2---:R-:W-:Y:S01]  /*145e0*/  FADD.FTZ R12, R12, R11 ;  /* 0x0000000b0c0c7221 */ /* 0x004fe20000010000 */
[----:B------:R-:W-:Y:S01]  /*145f0*/  FADD.FTZ R24, -R45, R24 ;  /* 0x000000182d187221 */ /* 0x000fe20000010100 */
[----:B------:R-:W-:Y:S01]  /*14600*/  STS [R6+-0x200], R11 ;  /* 0xfffe000b06007388 */ /* 0x000fe20000000800 */
[----:B------:R-:W-:Y:S02]  /*14610*/  FMUL.FTZ R22, R22, 1.4426950216293334961 ;  /* 0x3fb8aa3b16167820 */ /* 0x000fe40000410000 */
[----:B------:R-:W2:Y:S01]  /*14620*/  MUFU.EX2 R17, R17 ;  /* 0x0000001100117308 */ /* 0x000ea20000000800 */
[----:B-1----:R-:W-:Y:S01]  /*14630*/  FADD.FTZ R12, R12, R13 ;  /* 0x0000000d0c0c7221 */ /* 0x002fe20000010000 */
[----:B------:R-:W-:Y:S01]  /*14640*/  FMUL.FTZ R24, R24, 1.4426950216293334961 ;  /* 0x3fb8aa3b18187820 */ /* 0x000fe20000410000 */
[----:B------:R-:W-:Y:S05]  /*14650*/  STS [R6+-0x100], R13 ;  /* 0xffff000d06007388 */ /* 0x000fea0000000800 */
[----:B------:R-:W1:Y:S01]  /*14660*/  MUFU.EX2 R21, R20 ;  /* 0x0000001400157308 */ /* 0x000e620000000800 */
[----:B0-----:R-:W-:Y:S01]  /*14670*/  FADD.FTZ R12, R12, R15 ;  /* 0x0000000f0c0c7221 */ /* 0x001fe20000010000 */
[----:B------:R-:W-:Y:S06]  /*14680*/  STS [R6], R15 ;  /* 0x0000000f06007388 */ /* 0x000fec0000000800 */
        /* <DEDUP_REMOVED lines=8> */
[----:B------:R-:W-:Y:S03]  /*14710*/  STS [R6+0x300], R23 ;  /* 0x0003001706007388 */ /* 0x000fe60000000800 */
[----:B--2---:R-:W-:Y:S01]  /*14720*/  FADD.FTZ R12, R12, R25 ;  /* 0x000000190c0c7221 */ /* 0x004fe20000010000 */
[----:B------:R-:W-:Y:S04]  /*14730*/  STS [R6+0x400], R25 ;  /* 0x0004001906007388 */ /* 0x000fe80000000800 */
[----:B-1----:R0:W-:Y:S01]  /*14740*/  STS [R6+0x500], R27 ;  /* 0x0005001b06007388 */ /* 0x0021e20000000800 */
[----:B------:R-:W-:Y:S01]  /*14750*/  FADD.FTZ R12, R12, R27 ;  /* 0x0000001b0c0c7221 */ /* 0x000fe20000010000 */
[----:B0-----:R-:W-:-:S07]  /*14760*/  VIADD R6, R6, 0x800 ;  /* 0x0000080006067836 */ /* 0x001fce0000000000 */
.L_x_3595:
[----:B------:R-:W-:Y:S05]  /*14770*/  BSYNC.RECONVERGENT B1 ;  /* 0x0000000000017941 */ /* 0x000fea0003800200 */
.L_x_3594:
[----:B------:R-:W-:-:S13]  /*14780*/  ISETP.LT.OR P0, PT, R3, R16, P0 ;  /* 0x000000100300720c */ /* 0x000fda0000701670 */
[----:B------:R-:W-:Y:S05]  /*14790*/  @!P0 BRA `(.L_x_3586) ;  /* 0x0000000400e08947 */ /* 0x000fea0003800000 */
[----:B------:R-:W2:Y:S04]  /*147a0*/  LDS R3, [R6+-0x200] ;  /* 0xfffe000006037984 */ /* 0x000ea80000000800 */
[----:B------:R-:W0:Y:S04]  /*147b0*/  LDS R8, [R6+-0x100] ;  /* 0xffff000006087984 */ /* 0x000e280000000800 */
[----:B------:R-:W1:Y:S04]  /*147c0*/  LDS R10, [R6] ;  /* 0x00000000060a7984 */ /* 0x000e680000000800 */
[----:B------:R-:W3:Y:S01]  /*147d0*/  LDS R13, [R6+0x100] ;  /* 0x00010000060d7984 */ /* 0x000ee20000000800 */
[C---:B--2---:R-:W-:Y:S01]  /*147e0*/  FADD.FTZ R3, -R45.reuse, R3 ;  /* 0x000000032d037221 */ /* 0x044fe20000010100 */
[----:B0-----:R-:W-:-:S03]  /*147f0*/  FADD.FTZ R8, -R45, R8 ;  /* 0x000000082d087221 */ /* 0x001fc60000010100 */
[----:B------:R-:W-:Y:S01]  /*14800*/  FMUL.FTZ R3, R3, 1.4426950216293334961 ;  /* 0x3fb8aa3b03037820 */ /* 0x000fe20000410000 */
[----:B-1----:R-:W-:Y:S01]  /*14810*/  FADD.FTZ R10, -R45, R10 ;  /* 0x0000000a2d0a7221 */ /* 0x002fe20000010100 */
        /* <DEDUP_REMOVED lines=17> */
.L_x_3587:
[----:B------:R-:W0:Y:S01]  /*14930*/  S2UR UR4, SR_CTAID.Y ;  /* 0x00000000000479c3 */ /* 0x000e220000002600 */
        /* <DEDUP_REMOVED lines=8> */
[----:B0-----:R-:W-:Y:S02]  /*149c0*/  IMAD R22, R3, UR4, RZ ;  /* 0x0000000403167c24 */ /* 0x001fe4000f8e02ff */
[----:B------:R-:W-:-:S03]  /*149d0*/  IMAD.MOV.U32 R3, RZ, RZ, R7 ;  /* 0x000000ffff037224 */ /* 0x000fc600078e0007 */
[----:B------:R-:W-:-:S07]  /*149e0*/  SHF.R.S32.HI R24, RZ, 0x1f, R22 ;  /* 0x0000001fff187819 */ /* 0x000fce0000011416 */
        /* <DEDUP_REMOVED lines=11> */
.L_x_3598:
[----:B------:R0:W3:Y:S01]  /*14aa0*/  LDG.E.U8 R13, desc[UR36][R10.64] ;  /* 0x000000240a0d7981 */ /* 0x0000e2000c1e1100 */
[----:B------:R-:W-:Y:S02]  /*14ab0*/  VIADD R6, R6, 0x1 ;  /* 0x0000000106067836 */ /* 0x000fe40000000000 */
[----:B------:R-:W-:Y:S01]  /*14ac0*/  VIADD R3, R3, 0x40 ;  /* 0x0000004003037836 */ /* 0x000fe20000000000 */
[----:B0-----:R-:W-:-:S05]  /*14ad0*/  IADD3 R10, P2, PT, R10, 0x40, RZ ;  /* 0x000000400a0a7810 */ /* 0x001fca0007f5e0ff */
[----:B------:R-:W-:Y:S01]  /*14ae0*/  IMAD.X R11, RZ, RZ, R11, P2 ;  /* 0x000000ffff0b7224 */ /* 0x000fe200010e060b */
[----:B---3--:R-:W-:-:S13]  /*14af0*/  ISETP.NE.AND P1, PT, R13, RZ, PT ;  /* 0x000000ff0d00720c */ /* 0x008fda0003f25270 */
[----:B------:R-:W2:Y:S02]  /*14b00*/  @!P1 LDS R13, [R8] ;  /* 0x00000000080d9984 */ /* 0x000ea40000000800 */
[----:B--2---:R-:W-:Y:S01]  /*14b10*/  @!P1 FADD.FTZ R14, -R45, R13 ;  /* 0x0000000d2d0e9221 */ /* 0x004fe20000010100 */
        /* <DEDUP_REMOVED lines=8> */
.L_x_3597:
[----:B------:R-:W-:Y:S05]  /*14ba0*/  BSYNC.RECONVERGENT B1 ;  /* 0x0000000000017941 */ /* 0x000fea0003800200 */
.L_x_3596:
[----:B------:R-:W-:Y:S05]  /*14bb0*/  @!P0 BRA `(.L_x_3586) ;  /* 0x0000000000d88947 */ /* 0x000fea0003800000 */
[----:B------:R-:W0:Y:S01]  /*14bc0*/  S2R R11, SR_CgaCtaId ;  /* 0x00000000000b7919 */ /* 0x000e220000008800 */
[----:B------:R-:W1:Y:S01]  /*14bd0*/  LDCU.64 UR4, c[0x0][0x420] ;  /* 0x00008400ff0477ac */ /* 0x000e620008000a00 */
[----:B------:R-:W-:Y:S01]  /*14be0*/  MOV R8, 0x400 ;  /* 0x0000040000087802 */ /* 0x000fe20000000f00 */
[----:B------:R-:W-:-:S04]  /*14bf0*/  IMAD.SHL.U32 R6, R5, 0x4, RZ ;  /* 0x0000000405067824 */ /* 0x000fc800078e00ff */
[----:B------:R-:W-:Y:S02]  /*14c00*/  VIADD R8, R8, 0x810 ;  /* 0x0000081008087836 */ /* 0x000fe40000000000 */
[----:B------:R-:W-:Y:S01]  /*14c10*/  IMAD R6, R3, 0x4, -R6 ;  /* 0x0000000403067824 */ /* 0x000fe200078e0a06 */
[----:B-1----:R-:W-:-:S04]  /*14c20*/  IADD3 R10, P0, P1, R22, UR4, R3 ;  /* 0x00000004160a7c10 */ /* 0x002fc8000f91e003 */
[----:B------:R-:W-:Y:S02]  /*14c30*/  IADD3 R10, P2, PT, R10, 0x80, RZ ;  /* 0x000000800a0a7810 */ /* 0x000fe40007f5e0ff */
[----:B0-----:R-:W-:Y:S02]  /*14c40*/  LEA R13, R11, R8, 0x18 ;  /* 0x000000080b0d7211 */ /* 0x001fe400078ec0ff */
[----:B------:R-:W-:Y:S02]  /*14c50*/  IADD3.X R11, PT, PT, R24, UR5, RZ, P0, P1 ;  /* 0x00000005180b7c10 */ /* 0x000fe400087e24ff */
[----:B------:R-:W-:-:S03]  /*14c60*/  IADD3 R6, PT, PT, R6, 0x200, R13 ;  /* 0x0000020006067810 */ /* 0x000fc60007ffe00d */
[----:B------:R-:W-:-:S07]  /*14c70*/  IMAD.X R11, RZ, RZ, R11, P2 ;  /* 0x000000ffff0b7224 */ /* 0x000fce00010e060b */
.L_x_3599:
[----:B------:R-:W3:Y:S04]  /*14c80*/  LDG.E.U8 R14, desc[UR36][R10.64+-0x80] ;  /* 0xffff80240a0e7981 */ /* 0x000ee8000c1e1100 */
[----:B------:R-:W4:Y:S04]  /*14c90*/  LDG.E.U8 R8, desc[UR36][R10.64+-0x40] ;  /* 0xffffc0240a087981 */ /* 0x000f28000c1e1100 */
[----:B------:R-:W2:Y:S04]  /*14ca0*/  LDG.E.U8 R13, desc[UR36][R10.64] ;  /* 0x000000240a0d7981 */ /* 0x000ea8000c1e1100 */
[----:B------:R-:W2:Y:S01]  /*14cb0*/  LDG.E.U8 R15, desc[UR36][R10.64+0x40] ;  /* 0x000040240a0f7981 */ /* 0x000ea2000c1e1100 */
[----:B------:R-:W-:Y:S01]  /*14cc0*/  VIADD R3, R3, 0x100 ;  /* 0x0000010003037836 */ /* 0x000fe20000000000 */
[----:B---3--:R-:W-:-:S02]  /*14cd0*/  ISETP.NE.AND P0, PT, R14, RZ, PT ;  /* 0x000000ff0e00720c */ /* 0x008fc40003f05270 */
[----:B----4-:R-:W-:Y:S02]  /*14ce0*/  ISETP.NE.AND P1, PT, R8, RZ, PT ;  /* 0x000000ff0800720c */ /* 0x010fe40003f25270 */
[----:B--2---:R-:W-:Y:S01]  /*14cf0*/  ISETP.NE.AND P2, PT, R13, RZ, PT ;  /* 0x000000ff0d00720c */ /* 0x004fe20003f45270 */
[----:B------:R-:W-:Y:S01]  /*14d00*/  IMAD.MOV.U32 R13, RZ, RZ, RZ ;  /* 0x000000ffff0d7224 */ /* 0x000fe200078e00ff */
[----:B------:R-:W-:-:S07]  /*14d10*/  ISETP.NE.AND P3, PT, R15, RZ, PT ;  /* 0x000000ff0f00720c */ /* 0x000fce0003f65270 */
[----:B------:R-:W0:Y:S01]  /*14d20*/  @!P0 LDS R8, [R6+-0x200] ;  /* 0xfffe000006088984 */ /* 0x000e220000000800 */
[----:B------:R-:W-:-:S03]  /*14d30*/  IMAD.MOV.U32 R15, RZ, RZ, RZ ;  /* 0x000000ffff0f7224 */ /* 0x000fc600078e00ff */
[----:B------:R-:W1:Y:S04]  /*14d40*/  @!P1 LDS R14, [R6+-0x100] ;  /* 0xffff0000060e9984 */ /* 0x000e680000000800 */
[----:B-----5:R-:W2:Y:S04]  /*14d50*/  @!P2 LDS R17, [R6] ;  /* 0x000000000611a984 */ /* 0x020ea80000000800 */
[----:B------:R-:W3:Y:S01]  /*14d60*/  @!P3 LDS R21, [R6+0x100] ;  /* 0x000100000615b984 */ /* 0x000ee20000000800 */
[----:B0-----:R-:W-:-:S04]  /*14d70*/  @!P0 FADD.FTZ R8, -R45, R8 ;  /* 0x000000082d088221 */ /* 0x001fc80000010100 */
[----:B------:R-:W-:Y:S01]  /*14d80*/  @!P0 FMUL.FTZ R8, R8, 1.4426950216293334961 ;  /* 0x3fb8aa3b08088820 */ /* 0x000fe20000410000 */
[----:B-1----:R-:W-:-:S03]  /*14d90*/  @!P1 FADD.FTZ R14, -R45, R14 ;  /* 0x0000000e2d0e9221 */ /* 0x002fc60000010100 */
[----:B------:R-:W0:Y:S01]  /*14da0*/  @!P0 MUFU.EX2 R13, R8 ;  /* 0x00000008000d8308 */ /* 0x000e220000000800 */
[----:B------:R-:W-:Y:S01]  /*14db0*/  @!P1 FMUL.FTZ R14, R14, 1.4426950216293334961 ;  /* 0x3fb8aa3b0e0e9820 */ /* 0x000fe20000410000 */
[C---:B--2---:R-:W-:Y:S01]  /*14dc0*/  @!P2 FADD.FTZ R20, -R45.reuse, R17 ;  /* 0x000000112d14a221 */ /* 0x044fe20000010100 */
[----:B------:R-:W-:Y:S02]  /*14dd0*/  IMAD.MOV.U32 R17, RZ, RZ, RZ ;  /* 0x000000ffff117224 */ /* 0x000fe400078e00ff */
[----:B---3--:R-:W-:Y:S01]  /*14de0*/  @!P3 FADD.FTZ R22, -R45, R21 ;  /* 0x000000152d16b221 */ /* 0x008fe20000010100 */
[----:B------:R-:W-:Y:S02]  /*14df0*/  IMAD.MOV.U32 R21, RZ, RZ, RZ ;  /* 0x000000ffff157224 */ /* 0x000fe400078e00ff */
        /* <DEDUP_REMOVED lines=18> */
.L_x_3586:
[----:B------:R-:W-:Y:S05]  /*14f20*/  BSYNC.RECONVERGENT B0 ;  /* 0x0000000000007941 */ /* 0x000fea0003800200 */
.L_x_3585:
[----:B0-----:R-:W0:Y:S01]  /*14f30*/  SHFL.BFLY PT, R3, R12, 0x10, 0x1f ;  /* 0x0e001f000c037f89 */ /* 0x001e2200000e0000 */
[C---:B------:R-:W-:Y:S01]  /*14f40*/  ISETP.NE.AND P0, PT, R38.reuse, RZ, PT ;  /* 0x000000ff2600720c */ /* 0x040fe20003f05270 */
[----:B------:R-:W3:Y:S01]  /*14f50*/  LDCU.U8 UR6, c[0x0][0x48c] ;  /* 0x00009180ff0677ac */ /* 0x000ee20008000000 */
[----:B------:R-:W-:-:S11]  /*14f60*/  ISETP.GT.U32.AND P1, PT, R38, 0x1, PT ;  /* 0x000000012600780c */ /* 0x000fd60003f24070 */
[----:B------:R-:W-:-:S04]  /*14f70*/  @!P0 SHF.R.U32.HI R10, RZ, 0x3, R130 ;  /* 0x00000003ff0a8819 */ /* 0x000fc80000011682 */
[----:B------:R-:W-:Y:S01]  /*14f80*/  @!P0 LOP3.LUT R10, R10, 0x7c, RZ, 0xc0, !PT ;  /* 0x0000007c0a0a8812 */ /* 0x000fe200078ec0ff */
[----:B---3--:R-:W-:Y:S01]  /*14f90*/  UISETP.NE.AND UP0, UPT, UR6, URZ, UPT ;  /* 0x000000ff0600728c */ /* 0x008fe2000bf05270 */
[----:B0-----:R-:W-:-:S03]  /*14fa0*/  FADD.FTZ R3, R3, R12 ;  /* 0x0000000c03037221 */ /* 0x001fc60000010000 */
[----:B------:R-:W-:Y:S02]  /*14fb0*/  @!P0 IMAD.IADD R12, R10, 0x1, R9 ;  /* 0x000000010a0c8824 */ /* 0x000fe400078e0209 */
[----:B------:R-:W0:Y:S02]  /*14fc0*/  SHFL.BFLY PT, R6, R3, 0x8, 0x1f ;  /* 0x0d001f0003067f89 */ /* 0x000e2400000e0000 */
[----:B0-----:R-:W-:Y:S02]  /*14fd0*/  FADD.FTZ R6, R3, R6 ;  /* 0x0000000603067221 */ /* 0x001fe40000010000 */
[----:B------:R-:W0:Y:S03]  /*14fe0*/  S2R R3, SR_CTAID.X ;  /* 0x0000000000037919 */ /* 0x000e260000002500 */
[----:B-1----:R-:W1:Y:S02]  /*14ff0*/  SHFL.BFLY PT, R11, R6, 0x4, 0x1f ;  /* 0x0c801f00060b7f89 */ /* 0x002e6400000e0000 */
[----:B-1----:R-:W-:-:S05]  /*15000*/  FADD.FTZ R11, R6, R11 ;  /* 0x0000000b060b7221 */ /* 0x002fca0000010000 */
[----:B------:R-:W1:Y:S02]  /*15010*/  SHFL.BFLY PT, R8, R11, 0x2, 0x1f ;  /* 0x0c401f000b087f89 */ /* 0x000e6400000e0000 */
[----:B-1----:R-:W-:-:S05]  /*15020*/  FADD.FTZ R8, R11, R8 ;  /* 0x000000080b087221 */ /* 0x002fca0000010000 */
[----:B------:R-:W1:Y:S02]  /*15030*/  SHFL.BFLY PT, R13, R8, 0x1, 0x1f ;  /* 0x0c201f00080d7f89 */ /* 0x000e6400000e0000 */
[----:B-1----:R-:W-:Y:S01]  /*15040*/  FADD.FTZ R13, R8, R13 ;  /* 0x0000000d080d7221 */ /* 0x002fe20000010000 */
[----:B------:R-:W-:-:S04]  /*15050*/  CS2R R8, SRZ ;  /* 0x0000000000087805 */ /* 0x000fc8000001ff00 */
[----:B------:R-:W-:Y:S01]  /*15060*/  @!P0 STS [R12+0x8], R13 ;  /* 0x0000080d0c008388 */ /* 0x000fe20000000800 */
[----:B------:R-:W-:Y:S01]  /*15070*/  BAR.SYNC.DEFER_BLOCKING 0x0 ;  /* 0x0000000000007b1d */ /* 0x000fe20000010000 */
[----:B------:R-:W-:-:S05]  /*15080*/  ISETP.GE.AND P0, PT, R7, R16, PT ;  /* 0x000000100700720c */ /* 0x000fca0003f06270 */
[----:B------:R-:W1:Y:S04]  /*15090*/  @!P1 LDS R13, [R4+0x8] ;  /* 0x00000800040d9984 */ /* 0x000e680000000800 */
[----:B-1----:R-:W1:Y:S02]  /*150a0*/  SHFL.BFLY PT, R6, R13, 0x1, 0x1f ;  /* 0x0c201f000d067f89 */ /* 0x002e6400000e0000 */
[----:B-1----:R-:W-:-:S06]  /*150b0*/  FADD.FTZ R6, R6, R13 ;  /* 0x0000000d06067221 */ /* 0x002fcc0000010000 */
[----:B------:R-:W1:Y:S02]  /*150c0*/  SHFL.IDX PT, R6, R6, RZ, 0x1f ;  /* 0x00001fff06067589 */ /* 0x000e6400000e0000 */
[----:B-1----:R-:W-:-:S04]  /*150d0*/  FADD.FTZ R10, R6, 9.9999999747524270788e-07 ;  /* 0x358637bd060a7421 */ /* 0x002fc80000010000 */
[----:B------:R1:W3:Y:S01]  /*150e0*/  MUFU.RCP R35, R10 ;  /* 0x0000000a00237308 */ /* 0x0002e20000001000 */
[----:B0-----:R-:W-:Y:S05]  /*150f0*/  BRA.U !UP0, `(.L_x_3600) ;  /* 0x0000000108247547 */ /* 0x001fea000b800000 */
[----:B------:R-:W0:Y:S01]  /*15100*/  S2R R6, SR_CTAID.Y ;  /* 0x0000000000067919 */ /* 0x000e220000002600 */
[----:B------:R-:W0:Y:S08]  /*15110*/  LDC R8, c[0x0][0x3f8] ;  /* 0x0000fe00ff087b82 */ /* 0x000e300000000800 */
[----:B------:R-:W4:Y:S08]  /*15120*/  LDC R4, c[0x0][0x488] ;  /* 0x00012200ff047b82 */ /* 0x000f300000000800 */
[----:B-1----:R-:W4:Y:S08]  /*15130*/  LDC R10, c[0x0][0x40c] ;  /* 0x00010300ff0a7b82 */ /* 0x002f300000000800 */
[----:B------:R-:W1:Y:S01]  /*15140*/  LDC R11, c[0x0][0x3f4] ;  /* 0x0000fd00ff0b7b82 */ /* 0x000e620000000800 */
[----:B0-----:R-:W-:-:S04]  /*15150*/  IMAD R9, R6, R8, R3 ;  /* 0x0000000806097224 */ /* 0x001fc800078e0203 */
[----:B----4-:R-:W-:-:S04]  /*15160*/  IMAD R4, R9, R4, R10 ;  /* 0x0000000409047224 */ /* 0x010fc800078e020a */
[----:B-1----:R-:W-:-:S05]  /*15170*/  IMAD R8, R4, R11, RZ ;  /* 0x0000000b04087224 */ /* 0x002fca00078e02ff */
[----:B------:R-:W-:-:S07]  /*15180*/  SHF.R.S32.HI R9, RZ, 0x1f, R8 ;  /* 0x0000001fff097819 */ /* 0x000fce0000011408 */
.L_x_3600:
        /* <DEDUP_REMOVED lines=21> */
[----:B0-----:R-:W-:-:S06]  /*152e0*/  ULEA UR4, UR5, UR4, 0x18 ;  /* 0x0000000405047291 */ /* 0x001fcc000f8ec0ff */
[----:B------:R-:W-:-:S07]  /*152f0*/  VIADD R4, R0, UR4 ;  /* 0x0000000400047c36 */ /* 0x000fce0008000000 */
.L_x_3606:
[----:B------:R-:W3:Y:S01]  /*15300*/  LDS R6, [R4] ;  /* 0x0000000004067984 */ /* 0x000ee20000000800 */
[----:B------:R-:W-:-:S05]  /*15310*/  VIADD R8, R8, 0x1 ;  /* 0x0000000108087836 */ /* 0x000fca0000000000 */
[----:B------:R-:W-:Y:S01]  /*15320*/  ISETP.NE.AND P0, PT, R8, RZ, PT ;  /* 0x000000ff0800720c */ /* 0x000fe20003f05270 */
[----:B---3--:R-:W-:-:S05]  /*15330*/  FMUL.FTZ R9, R6, R35 ;  /* 0x0000002306097220 */ /* 0x008fca0000410000 */
[----:B------:R0:W-:Y:S02]  /*15340*/  STS [R4], R9 ;  /* 0x0000000904007388 */ /* 0x0001e40000000800 */
[----:B0-----:R-:W-:-:S05]  /*15350*/  VIADD R4, R4, 0x100 ;  /* 0x0000010004047836 */ /* 0x001fca0000000000 */
[----:B------:R-:W-:Y:S05]  /*15360*/  @P0 BRA `(.L_x_3606) ;  /* 0xfffffffc00e40947 */ /* 0x000fea000383ffff */
.L_x_3605:
[----:B------:R-:W-:Y:S05]  /*15370*/  BSYNC.RECONVERGENT B1 ;  /* 0x0000000000017941 */ /* 0x000fea0003800200 */
.L_x_3604:
        /* <DEDUP_REMOVED lines=15> */
.L_x_3609:
[----:B------:R-:W3:Y:S01]  /*15470*/  LDS R6, [R4+-0x200] ;  /* 0xfffe000004067984 */ /* 0x000ee20000000800 */
[----:B------:R-:W-:-:S03]  /*15480*/  VIADD R7, R7, 0x400 ;  /* 0x0000040007077836 */ /* 0x000fc60000000000 */
[----:B------:R-:W0:Y:S02]  /*15490*/  LDS R8, [R4+-0x100] ;  /* 0xffff000004087984 */ /* 0x000e240000000800 */
[----:B------:R-:W-:Y:S02]  /*154a0*/  ISETP.GE.AND P1, PT, R7, R36, PT ;  /* 0x000000240700720c */ /* 0x000fe40003f26270 */
[----:B-1----:R-:W1:Y:S04]  /*154b0*/  LDS R10, [R4] ;  /* 0x00000000040a7984 */ /* 0x002e680000000800 */
[----:B------:R-:W4:Y:S04]  /*154c0*/  LDS R12, [R4+0x100] ;  /* 0x00010000040c7984 */ /* 0x000f280000000800 */
[----:B------:R-:W2:Y:S04]  /*154d0*/  LDS R14, [R4+0x200] ;  /* 0x00020000040e7984 */ /* 0x000ea80000000800 */
[----:B------:R-:W2:Y:S04]  /*154e0*/  LDS R20, [R4+0x300] ;  /* 0x0003000004147984 */ /* 0x000ea80000000800 */
[----:B------:R-:W-:Y:S04]  /*154f0*/  LDS R22, [R4+0x400] ;  /* 0x0004000004167984 */ /* 0x000fe80000000800 */
[----:B------:R-:W2:Y:S04]  /*15500*/  LDS R23, [R4+0x500] ;  /* 0x0005000004177984 */ /* 0x000ea80000000800 */
[----:B------:R-:W2:Y:S04]  /*15510*/  LDS R24, [R4+0x600] ;  /* 0x0006000004187984 */ /* 0x000ea80000000800 */
[----:B------:R-:W2:Y:S04]  /*15520*/  LDS R26, [R4+0x700] ;  /* 0x00070000041a7984 */ /* 0x000ea80000000800 */
[----:B------:R-:W2:Y:S01]  /*15530*/  LDS R28, [R4+0x800] ;  /* 0x00080000041c7984 */ /* 0x000ea20000000800 */
[----:B---3--:R-:W-:-:S03]  /*15540*/  FMUL.FTZ R9, R35, R6 ;  /* 0x0000000623097220 */ /* 0x008fc60000410000 */
[----:B------:R-:W3:Y:S01]  /*15550*/  LDS R30, [R4+0x900] ;  /* 0x00090000041e7984 */ /* 0x000ee20000000800 */
[----:B0-----:R-:W-:-:S03]  /*15560*/  FMUL.FTZ R11, R35, R8 ;  /* 0x00000008230b7220 */ /* 0x001fc60000410000 */
[----:B------:R-:W0:Y:S01]  /*15570*/  LDS R31, [R4+0xa00] ;  /* 0x000a0000041f7984 */ /* 0x000e220000000800 */
[----:B-1----:R-:W-:-:S03]  /*15580*/  FMUL.FTZ R13, R35, R10 ;  /* 0x0000000a230d7220 */ /* 0x002fc60000410000 */
[----:B------:R-:W1:Y:S01]  /*15590*/  LDS R32, [R4+0xb00] ;  /* 0x000b000004207984 */ /* 0x000e620000000800 */
[----:B----4-:R-:W-:-:S03]  /*155a0*/  FMUL.FTZ R15, R35, R12 ;  /* 0x0000000c230f7220 */ /* 0x010fc60000410000 */
[----:B------:R-:W4:Y:S01]  /*155b0*/  LDS R33, [R4+0xc00] ;  /* 0x000c000004217984 */ /* 0x000f220000000800 */
[----:B--2--5:R-:W-:-:S03]  /*155c0*/  FMUL.FTZ R17, R35, R14 ;  /* 0x0000000e23117220 */ /* 0x024fc60000410000 */
[----:B------:R-:W2:Y:S01]  /*155d0*/  LDS R34, [R4+0xd00] ;  /* 0x000d000004227984 */ /* 0x000ea20000000800 */
        /* <DEDUP_REMOVED lines=11> */
[----:B0-----:R-:W-:-:S03]  /*15690*/  FMUL.FTZ R11, R35, R30 ;  /* 0x0000001e230b7220 */ /* 0x001fc60000410000 */
[----:B------:R-:W-:Y:S01]  /*156a0*/  STS [R4+0x300], R21 ;  /* 0x0003001504007388 */ /* 0x000fe20000000800 */
[----:B------:R-:W-:-:S03]  /*156b0*/  FMUL.FTZ R31, R35, R31 ;  /* 0x0000001f231f7220 */ /* 0x000fc60000410000 */
[----:B------:R-:W-:Y:S01]  /*156c0*/  STS [R4+0x400], R9 ;  /* 0x0004000904007388 */ /* 0x000fe20000000800 */
[----:B-1----:R-:W-:-:S03]  /*156d0*/  FMUL.FTZ R13, R35, R32 ;  /* 0x00000020230d7220 */ /* 0x002fc60000410000 */
[----:B------:R-:W-:Y:S01]  /*156e0*/  STS [R4+0x500], R23 ;  /* 0x0005001704007388 */ /* 0x000fe20000000800 */
[----:B----4-:R-:W-:-:S03]  /*156f0*/  FMUL.FTZ R33, R35, R33 ;  /* 0x0000002123217220 */ /* 0x010fc60000410000 */
[----:B------:R-:W-:Y:S01]  /*15700*/  STS [R4+0x600], R25 ;  /* 0x0006001904007388 */ /* 0x000fe20000000800 */
[----:B--2---:R-:W-:-:S03]  /*15710*/  FMUL.FTZ R15, R35, R34 ;  /* 0x00000022230f7220 */ /* 0x004fc60000410000 */
        /* <DEDUP_REMOVED lines=9> */
.L_x_3608:
[----:B------:R-:W-:Y:S05]  /*157b0*/  BSYNC.RECONVERGENT B1 ;  /* 0x0000000000017941 */ /* 0x000fea0003800200 */
.L_x_3607:
[----:B------:R-:W-:Y:S01]  /*157c0*/  IMAD.IADD R6, R16, 0x1, -R7 ;  /* 0x0000000110067824 */ /* 0x000fe200078e0a07 */
[----:B------:R-:W-:Y:S04]  /*157d0*/  BSSY.RECONVERGENT B1, `(.L_x_3610) ;  /* 0x000001e000017945 */ /* 0x000fe80003800200 */
[----:B------:R-:W-:-:S13]  /*157e0*/  ISETP.GT.AND P1, PT, R6, 0x100, PT ;  /* 0x000001000600780c */ /* 0x000fda0003f24270 */
[----:B------:R-:W-:Y:S05]  /*157f0*/  @!P1 BRA `(.L_x_3611) ;  /* 0x00000000006c9947 */ /* 0x000fea0003800000 */
[----:B------:R-:W3:Y:S01]  /*15800*/  LDS R6, [R4+-0x200] ;  /* 0xfffe000004067984 */ /* 0x000ee20000000800 */
[----:B------:R-:W-:Y:S01]  /*15810*/  PLOP3.LUT P0, PT, PT, PT, PT, 0x8, 0x80 ;  /* 0x000000000080781c */ /* 0x000fe20003f0e170 */
[----:B------:R-:W-:Y:S02]  /*15820*/  VIADD R7, R7, 0x200 ;  /* 0x0000020007077836 */ /* 0x000fe40000000000 */
[----:B------:R-:W0:Y:S04]  /*15830*/  LDS R8, [R4+-0x100] ;  /* 0xffff000004087984 */ /* 0x000e280000000800 */
[----:B-1----:R-:W1:Y:S04]  /*15840*/  LDS R10, [R4] ;  /* 0x00000000040a7984 */ /* 0x002e680000000800 */
[----:B------:R-:W4:Y:S04]  /*15850*/  LDS R12, [R4+0x100] ;  /* 0x00010000040c7984 */ /* 0x000f280000000800 */
[----:B------:R-:W2:Y:S04]  /*15860*/  LDS R14, [R4+0x200] ;  /* 0x00020000040e7984 */ /* 0x000ea80000000800 */
[----:B------:R-:W2:Y:S04]  /*15870*/  LDS R20, [R4+0x300] ;  /* 0x0003000004147984 */ /* 0x000ea80000000800 */
[----:B------:R-:W2:Y:S04]  /*15880*/  LDS R22, [R4+0x400] ;  /* 0x0004000004167984 */ /* 0x000ea80000000800 */
[----:B------:R-:W2:Y:S01]  /*15890*/  LDS R24, [R4+0x500] ;  /* 0x0005000004187984 */ /* 0x000ea20000000800 */
[C---:B---3--:R-:W-:Y:S01]  /*158a0*/  FMUL.FTZ R9, R35.reuse, R6 ;  /* 0x0000000623097220 */ /* 0x048fe20000410000 */
[----:B0-----:R-:W-:-:S04]  /*158b0*/  FMUL.FTZ R11, R35, R8 ;  /* 0x00000008230b7220 */ /* 0x001fc80000410000 */
[----:B------:R-:W-:Y:S01]  /*158c0*/  STS [R4+-0x200], R9 ;  /* 0xfffe000904007388 */ /* 0x000fe20000000800 */
[----:B-1----:R-:W-:-:S03]  /*158d0*/  FMUL.FTZ R13, R35, R10 ;  /* 0x0000000a230d7220 */ /* 0x002fc60000410000 */
[----:B------:R-:W-:Y:S01]  /*158e0*/  STS [R4+-0x100], R11 ;  /* 0xffff000b04007388 */ /* 0x000fe20000000800 */
[----:B----4-:R-:W-:-:S03]  /*158f0*/  FMUL.FTZ R15, R35, R12 ;  /* 0x0000000c230f7220 */ /* 0x010fc60000410000 */
[----:B------:R-:W-:Y:S01]  /*15900*/  STS [R4], R13 ;  /* 0x0000000d04007388 */ /* 0x000fe20000000800 */
[----:B--2--5:R-:W-:-:S03]  /*15910*/  FMUL.FTZ R17, R35, R14 ;  /* 0x0000000e23117220 */ /* 0x024fc60000410000 */
        /* <DEDUP_REMOVED lines=9> */
.L_x_3611:
[----:B------:R-:W-:Y:S05]  /*159b0*/  BSYNC.RECONVERGENT B1 ;  /* 0x0000000000017941 */ /* 0x000fea0003800200 */
.L_x_3610:
[----:B------:R-:W-:-:S13]  /*159c0*/  ISETP.LT.OR P0, PT, R7, R16, P0 ;  /* 0x000000100700720c */ /* 0x000fda0000701670 */
[----:B------:R-:W-:Y:S05]  /*159d0*/  @!P0 BRA `(.L_x_3602) ;  /* 0x0000000c003c8947 */ /* 0x000fea0003800000 */
[----:B------:R-:W3:Y:S04]  /*159e0*/  LDS R6, [R4+-0x200] ;  /* 0xfffe000004067984 */ /* 0x000ee80000000800 */
[----:B------:R-:W0:Y:S04]  /*159f0*/  LDS R8, [R4+-0x100] ;  /* 0xffff000004087984 */ /* 0x000e280000000800 */
[----:B-1----:R-:W1:Y:S04]  /*15a00*/  LDS R10, [R4] ;  /* 0x00000000040a7984 */ /* 0x002e680000000800 */
[----:B------:R-:W4:Y:S01]  /*15a10*/  LDS R12, [R4+0x100] ;  /* 0x00010000040c7984 */ /* 0x000f220000000800 */
[-C--:B---3--:R-:W-:Y:S01]  /*15a20*/  FMUL.FTZ R7, R6, R35.reuse ;  /* 0x0000002306077220 */ /* 0x088fe20000410000 */
[----:B0-----:R-:W-:-:S04]  /*15a30*/  FMUL.FTZ R9, R8, R35 ;  /* 0x0000002308097220 */ /* 0x001fc80000410000 */
[----:B------:R0:W-:Y:S01]  /*15a40*/  STS [R4+-0x200], R7 ;  /* 0xfffe000704007388 */ /* 0x0001e20000000800 */
[----:B-1----:R-:W-:-:S03]  /*15a50*/  FMUL.FTZ R11, R10, R35 ;  /* 0x000000230a0b7220 */ /* 0x002fc60000410000 */
[----:B------:R0:W-:Y:S01]  /*15a60*/  STS [R4+-0x100], R9 ;  /* 0xffff000904007388 */ /* 0x0001e20000000800 */
[----:B----4-:R-:W-:-:S03]  /*15a70*/  FMUL.FTZ R13, R12, R35 ;  /* 0x000000230c0d7220 */ /* 0x010fc60000410000 */
[----:B------:R0:W-:Y:S04]  /*15a80*/  STS [R4], R11 ;  /* 0x0000000b04007388 */ /* 0x0001e80000000800 */
[----:B------:R0:W-:Y:S01]  /*15a90*/  STS [R4+0x100], R13 ;  /* 0x0001000d04007388 */ /* 0x0001e20000000800 */
[----:B------:R-:W-:Y:S05]  /*15aa0*/  BRA `(.L_x_3602) ;  /* 0x0000000c00087947 */ /* 0x000fea0003800000 */
.L_x_3603:
        /* <DEDUP_REMOVED lines=9> */
[----:B------:R-:W4:Y:S01]  /*15b40*/  LDCU.64 UR8, c[0x0][0x480] ;  /* 0x00009000ff0877ac */ /* 0x000f220008000a00 */
[----:B------:R-:W-:Y:S02]  /*15b50*/  LEA.HI R4, R4, 0x1, RZ, 0x1a ;  /* 0x0000000104047811 */ /* 0x000fe400078fd0ff */
[----:B------:R-:W-:Y:S01]  /*15b60*/  IADD3 R15, P0, PT, R7, R8, RZ ;  /* 0x00000008070f7210 */ /* 0x000fe20007f1e0ff */
[----:B------:R-:W-:Y:S02]  /*15b70*/  UMOV UR4, 0x400 ;  /* 0x0000040000047882 */ /* 0x000fe40000000000 */
[C---:B------:R-:W-:Y:S01]  /*15b80*/  IMAD.SHL.U32 R6, R4.reuse, 0x40, RZ ;  /* 0x0000004004067824 */ /* 0x040fe200078e00ff */
[----:B------:R-:W-:Y:S01]  /*15b90*/  UIADD3 UR4, UPT, UPT, UR4, 0x810, URZ ;  /* 0x0000081004047890 */ /* 0x000fe2000fffe0ff */
[----:B------:R-:W-:Y:S01]  /*15ba0*/  LOP3.LUT R4, R4, 0x3, RZ, 0xc0, !PT ;  /* 0x0000000304047812 */ /* 0x000fe200078ec0ff */
[----:B-1----:R-:W-:-:S02]  /*15bb0*/  IMAD.X R10, RZ, RZ, R9, P0 ;  /* 0x000000ffff0a7224 */ /* 0x002fc400000e0609 */
[----:B------:R-:W-:-:S05]  /*15bc0*/  LOP3.LUT R6, R6, 0xc0, RZ, 0xc0, !PT ;  /* 0x000000c006067812 */ /* 0x000fca00078ec0ff */
[----:B------:R-:W-:Y:S01]  /*15bd0*/  IMAD.IADD R7, R7, 0x1, R6 ;  /* 0x0000000107077824 */ /* 0x000fe200078e0206 */
[----:B----4-:R-:W-:Y:S01]  /*15be0*/  LEA R12, P0, R15, UR8, 0x2 ;  /* 0x000000080f0c7c11 */ /* 0x010fe2000f8010ff */
[----:B------:R-:W-:-:S03]  /*15bf0*/  IMAD.MOV R6, RZ, RZ, -R4 ;  /* 0x000000ffff067224 */ /* 0x000fc600078e0a04 */
[----:B------:R-:W-:Y:S01]  /*15c00*/  LEA.HI.X R15, R15, UR9, R10, 0x2, P0 ;  /* 0x000000090f0f7c11 */ /* 0x000fe200080f140a */
[----:B0-----:R-:W-:-:S06]  /*15c10*/  ULEA UR4, UR5, UR4, 0x18 ;  /* 0x0000000405047291 */ /* 0x001fcc000f8ec0ff */
[----:B------:R-:W-:-:S07]  /*15c20*/  VIADD R4, R0, UR4 ;  /* 0x0000000400047c36 */ /* 0x000fce0008000000 */
.L_x_3614:
[----:B----4-:R-:W3:Y:S01]  /*15c30*/  LDS R10, [R4] ;  /* 0x00000000040a7984 */ /* 0x010ee20000000800 */
[----:B------:R-:W-:Y:S02]  /*15c40*/  IMAD.MOV.U32 R11, RZ, RZ, R15 ;  /* 0x000000ffff0b7224 */ /* 0x000fe400078e000f */
[----:B------:R-:W-:-:S05]  /*15c50*/  VIADD R6, R6, 0x1 ;  /* 0x0000000106067836 */ /* 0x000fca0000000000 */
[----:B------:R-:W-:Y:S01]  /*15c60*/  ISETP.NE.AND P0, PT, R6, RZ, PT ;  /* 0x000000ff0600720c */ /* 0x000fe20003f05270 */
[----:B---3--:R-:W-:Y:S01]  /*15c70*/  FMUL.FTZ R13, R10, R35 ;  /* 0x000000230a0d7220 */ /* 0x008fe20000410000 */
[----:B------:R-:W-:Y:S01]  /*15c80*/  IMAD.MOV.U32 R10, RZ, RZ, R12 ;  /* 0x000000ffff0a7224 */ /* 0x000fe200078e000c */
[----:B------:R-:W-:-:S03]  /*15c90*/  IADD3 R12, P2, PT, R12, 0x100, RZ ;  /* 0x000001000c0c7810 */ /* 0x000fc60007f5e0ff */
[----:B------:R0:W-:Y:S02]  /*15ca0*/  STS [R4], R13 ;  /* 0x0000000d04007388 */ /* 0x0001e40000000800 */
[----:B------:R-:W-:Y:S02]  /*15cb0*/  IMAD.X R15, RZ, RZ, R15, P2 ;  /* 0x000000ffff0f7224 */ /* 0x000fe400010e060f */
[----:B------:R4:W-:Y:S01]  /*15cc0*/  STG.E desc[UR36][R10.64], R13 ;  /* 0x0000000d0a007986 */ /* 0x0009e2000c101924 */
[----:B0-----:R-:W-:Y:S02]  /*15cd0*/  VIADD R4, R4, 0x100 ;  /* 0x0000010004047836 */ /* 0x001fe40000000000 */
[----:B------:R-:W-:Y:S05]  /*15ce0*/  @P0 BRA `(.L_x_3614) ;  /* 0xfffffffc00d00947 */ /* 0x000fea000383ffff */
.L_x_3613:
[----:B------:R-:W-:Y:S05]  /*15cf0*/  BSYNC.RECONVERGENT B1 ;  /* 0x0000000000017941 */ /* 0x000fea0003800200 */
.L_x_3612:
[----:B------:R-:W-:Y:S05]  /*15d00*/  @!P1 BRA `(.L_x_3602) ;  /* 0x0000000800709947 */ /* 0x000fea0003800000 */
[----:B----4-:R-:W0:Y:S01]  /*15d10*/  S2R R11, SR_CgaCtaId ;  /* 0x00000000000b7919 */ /* 0x010e220000008800 */
[----:B------:R-:W4:Y:S01]  /*15d20*/  LDCU.64 UR4, c[0x0][0x480] ;  /* 0x00009000ff0477ac */ /* 0x000f220008000a00 */
[----:B------:R-:W-:Y:S01]  /*15d30*/  IADD3 R6, P0, PT, R7, R8, RZ ;  /* 0x0000000807067210 */ /* 0x000fe20007f1e0ff */
[----:B-1----:R-:W-:Y:S01]  /*15d40*/  IMAD.IADD R10, R16, 0x1, -R7 ;  /* 0x00000001100a7824 */ /* 0x002fe200078e0a07 */
[----:B------:R-:W-:Y:S01]  /*15d50*/  MOV R4, 0x400 ;  /* 0x0000040000047802 */ /* 0x000fe20000000f00 */
[----:B------:R-:W-:Y:S02]  /*15d60*/  BSSY.RECONVERGENT B1, `(.L_x_3615) ;  /* 0x0000058000017945 */ /* 0x000fe40003800200 */
[----:B------:R-:W-:Y:S01]  /*15d70*/  IMAD.X R9, RZ, RZ, R9, P0 ;  /* 0x000000ffff097224 */ /* 0x000fe200000e0609 */
[----:B------:R-:W-:Y:S02]  /*15d80*/  ISETP.GT.AND P1, PT, R10, 0x300, PT ;  /* 0x000003000a00780c */ /* 0x000fe40003f24270 */
[----:B----4-:R-:W-:-:S04]  /*15d90*/  LEA R8, P0, R6, UR4, 0x2 ;  /* 0x0000000406087c11 */ /* 0x010fc8000f8010ff */
[----:B------:R-:W-:Y:S01]  /*15da0*/  LEA.HI.X R9, R6, UR5, R9, 0x2, P0 ;  /* 0x0000000506097c11 */ /* 0x000fe200080f1409 */
[----:B------:R-:W-:Y:S01]  /*15db0*/  VIADD R6, R4, 0x810 ;  /* 0x0000081004067836 */ /* 0x000fe20000000000 */
[----:B------:R-:W-:Y:S01]  /*15dc0*/  IADD3 R8, P0, PT, R8, 0x200, RZ ;  /* 0x0000020008087810 */ /* 0x000fe20007f1e0ff */
[----:B------:R-:W-:-:S04]  /*15dd0*/  IMAD.SHL.U32 R4, R5, 0x4, RZ ;  /* 0x0000000405047824 */ /* 0x000fc800078e00ff */
[----:B------:R-:W-:Y:S01]  /*15de0*/  IMAD R4, R7, 0x4, -R4 ;  /* 0x0000000407047824 */ /* 0x000fe200078e0a04 */
[----:B0-----:R-:W-:Y:S01]  /*15df0*/  LEA R11, R11, R6, 0x18 ;  /* 0x000000060b0b7211 */ /* 0x001fe200078ec0ff */
[----:B------:R-:W-:Y:S01]  /*15e00*/  IMAD.X R9, RZ, RZ, R9, P0 ;  /* 0x000000ffff097224 */ /* 0x000fe200000e0609 */
[----:B------:R-:W-:Y:S02]  /*15e10*/  PLOP3.LUT P0, PT, PT, PT, PT, 0x80, 0x8 ;  /* 0x000000000008781c */ /* 0x000fe40003f0f070 */
[----:B------:R-:W-:Y:S01]  /*15e20*/  IADD3 R4, PT, PT, R4, 0x200, R11 ;  /* 0x0000020004047810 */ /* 0x000fe20007ffe00b */
[----:B------:R-:W-:Y:S10]  /*15e30*/  @!P1 BRA `(.L_x_3616) ;  /* 0x0000000400289947 */ /* 0x000ff40003800000 */
[----:B------:R-:W-:Y:S01]  /*15e40*/  PLOP3.LUT P0, PT, PT, PT, PT, 0x8, 0x80 ;  /* 0x000000000080781c */ /* 0x000fe20003f0e170 */
[----:B------:R-:W-:-:S12]  /*15e50*/  VIADD R34, R16, 0xfffffd00 ;  /* 0xfffffd0010227836 */ /* 0x000fd80000000000 */
.L_x_3617:
[----:B------:R-:W3:Y:S01]  /*15e60*/  LDS R6, [R4+-0x200] ;  /* 0xfffe000004067984 */ /* 0x000ee20000000800 */
[----:B------:R-:W-:-:S03]  /*15e70*/  VIADD R7, R7, 0x400 ;  /* 0x0000040007077836 */ /* 0x000fc60000000000 */
[----:B------:R-:W0:Y:S02]  /*15e80*/  LDS R10, [R4+-0x100] ;  /* 0xffff0000040a7984 */ /* 0x000e240000000800 */
[----:B------:R-:W-:Y:S02]  /*15e90*/  ISETP.GE.AND P2, PT, R7, R34, PT ;  /* 0x000000220700720c */ /* 0x000fe40003f46270 */
[----:B------:R-:W1:Y:S04]  /*15ea0*/  LDS R14, [R4+0x100] ;  /* 0x00010000040e7984 */ /* 0x000e680000000800 */
[----:B------:R-:W4:Y:S04]  /*15eb0*/  LDS R12, [R4] ;  /* 0x00000000040c7984 */ /* 0x000f280000000800 */
[----:B------:R-:W-:Y:S04]  /*15ec0*/  LDS R26, [R4+0x500] ;  /* 0x00050000041a7984 */ /* 0x000fe80000000800 */
        /* <DEDUP_REMOVED lines=8> */
[----:B------:R-:W-:Y:S01]  /*15f50*/  LDS R6, [R4+0xd00] ;  /* 0x000d000004067984 */ /* 0x000fe20000000800 */
[----:B-1---5:R-:W-:-:S03]  /*15f60*/  FMUL.FTZ R17, R35, R14 ;  /* 0x0000000e23117220 */ /* 0x022fc60000410000 */
[----:B------:R-:W-:Y:S01]  /*15f70*/  LDS R30, [R4+0x900] ;  /* 0x00090000041e7984 */ /* 0x000fe20000000800 */
[----:B----4-:R-:W-:-:S03]  /*15f80*/  FMUL.FTZ R15, R35, R12 ;  /* 0x0000000c230f7220 */ /* 0x010fc60000410000 */
[----:B------:R-:W0:Y:S04]  /*15f90*/  LDS R31, [R4+0xa00] ;  /* 0x000a0000041f7984 */ /* 0x000e280000000800 */
[----:B------:R-:W-:Y:S04]  /*15fa0*/  LDS R32, [R4+0xb00] ;  /* 0x000b000004207984 */ /* 0x000fe80000000800 */
[----:B------:R-:W1:Y:S01]  /*15fb0*/  LDS R33, [R4+0xc00] ;  /* 0x000c000004217984 */ /* 0x000e620000000800 */
[----:B--2---:R-:W-:-:S03]  /*15fc0*/  FMUL.FTZ R21, R35, R20 ;  /* 0x0000001423157220 */ /* 0x004fc60000410000 */
        /* <DEDUP_REMOVED lines=49> */
.L_x_3616:
[----:B------:R-:W-:Y:S05]  /*162e0*/  BSYNC.RECONVERGENT B1 ;  /* 0x0000000000017941 */ /* 0x000fea0003800200 */
.L_x_3615:
        /* <DEDUP_REMOVED lines=8> */
[----:B------:R-:W1:Y:S04]  /*16370*/  LDS R12, [R4] ;  /* 0x00000000040c7984 */ /* 0x000e680000000800 */
[----:B------:R-:W4:Y:S04]  /*16380*/  LDS R14, [R4+0x100] ;  /* 0x00010000040e7984 */ /* 0x000f280000000800 */
[----:B------:R-:W2:Y:S04]  /*16390*/  LDS R20, [R4+0x200] ;  /* 0x0002000004147984 */ /* 0x000ea80000000800 */
[----:B------:R-:W2:Y:S04]  /*163a0*/  LDS R22, [R4+0x300] ;  /* 0x0003000004167984 */ /* 0x000ea80000000800 */
[----:B------:R-:W2:Y:S04]  /*163b0*/  LDS R24, [R4+0x400] ;  /* 0x0004000004187984 */ /* 0x000ea80000000800 */
[----:B------:R-:W2:Y:S01]  /*163c0*/  LDS R26, [R4+0x500] ;  /* 0x00050000041a7984 */ /* 0x000ea20000000800 */
[C---:B---3--:R-:W-:Y:S01]  /*163d0*/  FMUL.FTZ R11, R35.reuse, R6 ;  /* 0x00000006230b7220 */ /* 0x048fe20000410000 */
[----:B------:R-:W-:Y:S01]  /*163e0*/  IADD3 R6, P1, PT, R8, 0x800, RZ ;  /* 0x0000080008067810 */ /* 0x000fe20007f3e0ff */
[----:B0-----:R-:W-:-:S03]  /*163f0*/  FMUL.FTZ R13, R35, R10 ;  /* 0x0000000a230d7220 */ /* 0x001fc60000410000 */
[----:B------:R-:W-:Y:S01]  /*16400*/  STG.E desc[UR36][R8.64+-0x200], R11 ;  /* 0xfffe000b08007986 */ /* 0x000fe2000c101924 */
[----:B-1----:R-:W-:-:S03]  /*16410*/  FMUL.FTZ R15, R35, R12 ;  /* 0x0000000c230f7220 */ /* 0x002fc60000410000 */
[----:B------:R-:W-:Y:S01]  /*16420*/  STS [R4+-0x200], R11 ;  /* 0xfffe000b04007388 */ /* 0x000fe20000000800 */
[----:B----45:R-:W-:-:S03]  /*16430*/  FMUL.FTZ R17, R35, R14 ;  /* 0x0000000e23117220 */ /* 0x030fc60000410000 */
[----:B------:R-:W-:Y:S01]  /*16440*/  STG.E desc[UR36][R8.64+-0x100], R13 ;  /* 0xffff000d08007986 */ /* 0x000fe2000c101924 */
[----:B--2---:R-:W-:-:S03]  /*16450*/  FMUL.FTZ R21, R35, R20 ;  /* 0x0000001423157220 */ /* 0x004fc60000410000 */
[----:B------:R0:W-:Y:S01]  /*16460*/  STS [R4+-0x100], R13 ;  /* 0xffff000d04007388 */ /* 0x0001e20000000800 */
[----:B------:R-:W-:-:S03]  /*16470*/  FMUL.FTZ R23, R35, R22 ;  /* 0x0000001623177220 */ /* 0x000fc60000410000 */
        /* <DEDUP_REMOVED lines=18> */
.L_x_3619:
[----:B------:R-:W-:Y:S05]  /*165a0*/  BSYNC.RECONVERGENT B1 ;  /* 0x0000000000017941 */ /* 0x000fea0003800200 */
.L_x_3618:
[----:B------:R-:W-:-:S13]  /*165b0*/  ISETP.LT.OR P0, PT, R7, R16, P0 ;  /* 0x000000100700720c */ /* 0x000fda0000701670 */
[----:B------:R-:W-:Y:S05]  /*165c0*/  @!P0 BRA `(.L_x_3602) ;  /* 0x0000000000408947 */ /* 0x000fea0003800000 */
[----:B------:R-:W3:Y:S04]  /*165d0*/  LDS R6, [R4+-0x200] ;  /* 0xfffe000004067984 */ /* 0x000ee80000000800 */
[----:B------:R-:W0:Y:S04]  /*165e0*/  LDS R10, [R4+-0x100] ;  /* 0xffff0000040a7984 */ /* 0x000e280000000800 */
[----:B------:R-:W1:Y:S04]  /*165f0*/  LDS R12, [R4] ;  /* 0x00000000040c7984 */ /* 0x000e680000000800 */
[----:B------:R-:W4:Y:S01]  /*16600*/  LDS R14, [R4+0x100] ;  /* 0x00010000040e7984 */ /* 0x000f220000000800 */
[-C--:B---3--:R-:W-:Y:S01]  /*16610*/  FMUL.FTZ R7, R6, R35.reuse ;  /* 0x0000002306077220 */ /* 0x088fe20000410000 */
        /* <DEDUP_REMOVED lines=11> */
.L_x_3602:
[----:B------:R-:W-:Y:S05]  /*166d0*/  BSYNC.RECONVERGENT B0 ;  /* 0x0000000000007941 */ /* 0x000fea0003800200 */
.L_x_3601:
[----:B------:R-:W1:Y:S01]  /*166e0*/  S2R R25, SR_CgaCtaId ;  /* 0x0000000000197919 */ /* 0x000e620000008800 */
[----:B------:R-:W2:Y:S01]  /*166f0*/  LDCU UR7, c[0x0][0x40c] ;  /* 0x00008180ff0777ac */ /* 0x000ea20008000800 */
[----:B------:R-:W3:Y:S01]  /*16700*/  S2UR UR4, SR_CTAID.Y ;  /* 0x00000000000479c3 */ /* 0x000ee20000002600 */
[C---:B------:R-:W-:Y:S01]  /*16710*/  ISETP.GT.U32.AND P0, PT, R130.reuse, 0x3f, PT ;  /* 0x0000003f8200780c */ /* 0x040fe20003f04070 */
[----:B0-----:R-:W-:Y:S01]  /*16720*/  IMAD.SHL.U32 R4, R130, 0x10, RZ ;  /* 0x0000001082047824 */ /* 0x001fe200078e00ff */
[----:B------:R-:W-:Y:S01]  /*16730*/  LOP3.LUT R0, R0, 0xfc, RZ, 0xc0, !PT ;  /* 0x000000fc00007812 */ /* 0x000fe200078ec0ff */
[----:B------:R-:W0:Y:S01]  /*16740*/  LDCU UR6, c[0x0][0x3f4] ;  /* 0x00007e80ff0677ac */ /* 0x000e220008000800 */
[----:B------:R-:W-:Y:S01]  /*16750*/  MOV R71, 0x400 ;  /* 0x0000040000477802 */ /* 0x000fe20000000f00 */
[----:B------:R-:W-:Y:S01]  /*16760*/  BSSY.RECONVERGENT B0, `(.L_x_3620) ;  /* 0x000001a000007945 */ /* 0x000fe20003800200 */
[----:B------:R-:W-:Y:S01]  /*16770*/  ISETP.GT.U32.OR P0, PT, R0, 0x9f, P0 ;  /* 0x0000009f0000780c */ /* 0x000fe20000704470 */
[----:B------:R-:W3:Y:S01]  /*16780*/  LDC R26, c[0x0][0x3f8] ;  /* 0x0000fe00ff1a7b82 */ /* 0x000ee20000000800 */
[----:B------:R-:W-:Y:S01]  /*16790*/  LOP3.LUT R4, R4, 0x3f0, RZ, 0xc0, !PT ;  /* 0x000003f004047812 */ /* 0x000fe200078ec0ff */
[----:B------:R-:W-:Y:S01]  /*167a0*/  VIADD R6, R71, 0x410 ;  /* 0x0000041047067836 */ /* 0x000fe20000000000 */
[----:B------:R-:W-:-:S02]  /*167b0*/  SHF.R.U32.HI R24, RZ, 0x6, R130 ;  /* 0x00000006ff187819 */ /* 0x000fc40000011682 */
[----:B------:R-:W-:Y:S02]  /*167c0*/  CS2R R14, SRZ ;  /* 0x00000000000e7805 */ /* 0x000fe4000001ff00 */
[----:B----4-:R-:W-:Y:S02]  /*167d0*/  CS2R R12, SRZ ;  /* 0x00000000000c7805 */ /* 0x010fe4000001ff00 */
[----:B--2---:R-:W-:Y:S01]  /*167e0*/  ISETP.NE.OR P0, PT, RZ, UR7, P0 ;  /* 0x00000007ff007c0c */ /* 0x004fe20008705670 */
[----:B0-----:R-:W-:Y:S01]  /*167f0*/  IMAD R31, R116, UR6, R0 ;  /* 0x00000006741f7c24 */ /* 0x001fe2000f8e0200 */
[----:B-1----:R-:W-:Y:S01]  /*16800*/  LEA R7, R25, R6, 0x18 ;  /* 0x0000000619077211 */ /* 0x002fe200078ec0ff */
[----:B---3-5:R-:W-:-:S04]  /*16810*/  IMAD R17, R26, UR4, R3 ;  /* 0x000000041a117c24 */ /* 0x028fc8000f8e0203 */
[----:B------:R-:W-:Y:S02]  /*16820*/  IMAD.IADD R4, R7, 0x1, R4 ;  /* 0x0000000107047824 */ /* 0x000fe400078e0204 */
[----:B------:R-:W-:-:S04]  /*16830*/  IMAD R17, R17, 0xa0, RZ ;  /* 0x000000a011117824 */ /* 0x000fc800078e02ff */
[----:B------:R-:W-:Y:S01]  /*16840*/  IMAD R29, R17, UR6, R0 ;  /* 0x00000006111d7c24 */ /* 0x000fe2000f8e0200 */
[----:B------:R-:W-:Y:S06]  /*16850*/  @P0 BRA `(.L_x_3621) ;  /* 0x0000000000280947 */ /* 0x000fec0003800000 */
        /* <DEDUP_REMOVED lines=9> */
.L_x_3622:
[----:B-----5:R0:W-:Y:S02]  /*168f0*/  STS.128 [R4], R12 ;  /* 0x0000000c04007388 */ /* 0x0201e40000000c00 */
.L_x_3621:
[----:B------:R-:W-:Y:S05]  /*16900*/  BSYNC.RECONVERGENT B0 ;  /* 0x0000000000007941 */ /* 0x000fea0003800200 */
.L_x_3620:
[----:B------:R-:W-:Y:S01]  /*16910*/  BAR.SYNC.DEFER_BLOCKING 0x0 ;  /* 0x0000000000007b1d */ /* 0x000fe20000010000 */
[----:B------:R-:W-:Y:S02]  /*16920*/  ISETP.GT.U32.AND P1, PT, R0, 0x9f, PT ;  /* 0x0000009f0000780c */ /* 0x000fe40003f24070 */
[----:B------:R-:W-:Y:S02]  /*16930*/  CS2R R10, SRZ ;  /* 0x00000000000a7805 */ /* 0x000fe4000001ff00 */
[----:B------:R-:W-:Y:S02]  /*16940*/  PLOP3.LUT P0, PT, PT, PT, PT, 0x8, 0x80 ;  /* 0x000000000080781c */ /* 0x000fe40003f0e170 */
[----:B------:R-:W-:Y:S01]  /*16950*/  CS2R R8, SRZ ;  /* 0x0000000000087805 */ /* 0x000fe2000001ff00 */
[----:B------:R-:W-:Y:S06]  /*16960*/  BSSY.RECONVERGENT B0, `(.L_x_3623) ;  /* 0x0000238000007945 */ /* 0x000fec0003800200 */
[----:B------:R-:W-:Y:S05]  /*16970*/  @P1 BRA `(.L_x_3624) ;  /* 0x0000002000d81947 */ /* 0x000fea0003800000 */
[----:B------:R-:W1:Y:S01]  /*16980*/  LDC.64 R20, c[0x0][0x3c0] ;  /* 0x0000f000ff147b82 */ /* 0x000e620000000a00 */
[----:B------:R-:W-:Y:S01]  /*16990*/  VIADD R22, R16, 0xffffffff ;  /* 0xffffffff10167836 */ /* 0x000fe20000000000 */
[----:B------:R-:W-:Y:S01]  /*169a0*/  BSSY.RECONVERGENT B1, `(.L_x_3625) ;  /* 0x000014d000017945 */ /* 0x000fe20003800200 */
[----:B------:R-:W-:Y:S02]  /*169b0*/  IMAD.IADD R23, R24, 0x1, R5 ;  /* 0x0000000118177824 */ /* 0x000fe400078e0205 */
[----:B------:R-:W-:Y:S01]  /*169c0*/  IMAD.MOV.U32 R11, RZ, RZ, RZ ;  /* 0x000000ffff0b7224 */ /* 0x000fe200078e00ff */
[----:B------:R-:W-:-:S04]  /*169d0*/  VIMNMX R36, PT, PT, R22, UR6, PT ;  /* 0x0000000616247c48 */ /* 0x000fc8000bfe0100 */
[----:B------:R-:W-:Y:S01]  /*169e0*/  ISETP.GT.AND P1, PT, R36, R23, PT ;  /* 0x000000172400720c */ /* 0x000fe20003f24270 */
[----:B-1----:R-:W-:-:S04]  /*169f0*/  IMAD.WIDE R6, R29, 0x4, R20 ;  /* 0x000000041d067825 */ /* 0x002fc800078e0214 */
[----:B------:R-:W-:-:S08]  /*16a00*/  IMAD.WIDE R20, R31, 0x4, R20 ;  /* 0x000000041f147825 */ /* 0x000fd000078e0214 */
[----:B------:R-:W-:Y:S05]  /*16a10*/  @!P1 BRA `(.L_x_3626) ;  /* 0x0000001400149947 */ /* 0x000fea0003800000 */
[----:B------:R-:W-:-:S09]  /*16a20*/  UISETP.NE.AND UP0, UPT, UR7, URZ, UPT ;  /* 0x000000ff0700728c */ /* 0x000fd2000bf05270 */
[----:B------:R-:W-:Y:S05]  /*16a30*/  BRA.U UP0, `(.L_x_3627) ;  /* 0x00000009005c7547 */ /* 0x000fea000b800000 */
[----:B------:R-:W1:Y:S01]  /*16a40*/  LDC.64 R8, c[0x0][0x458] ;  /* 0x00011600ff087b82 */ /* 0x000e620000000a00 */
[----:B------:R-:W-:Y:S01]  /*16a50*/  IMAD.IADD R10, R36, 0x1, -R23 ;  /* 0x00000001240a7824 */ /* 0x000fe200078e0a17 */
[----:B------:R-:W-:Y:S01]  /*16a60*/  IADD3 R11, PT, PT, R24, R5, -R36 ;  /* 0x00000005180b7210 */ /* 0x000fe20007ffe824 */
[----:B------:R-:W-:Y:S01]  /*16a70*/  IMAD R35, R2, R26, R3 ;  /* 0x0000001a02237224 */ /* 0x000fe200078e0203 */
[----:B------:R-:W-:Y:S01]  /*16a80*/  BSSY.RECONVERGENT B2, `(.L_x_3628) ;  /* 0x0000037000027945 */ /* 0x000fe20003800200 */
[----:B------:R-:W-:Y:S01]  /*16a90*/  IMAD.MOV.U32 R37, RZ, RZ, R23 ;  /* 0x000000ffff257224 */ /* 0x000fe200078e0017 */
[----:B------:R-:W-:Y:S01]  /*16aa0*/  LOP3.LUT P2, R30, R10, 0x3, RZ, 0xc0, !PT ;  /* 0x000000030a1e7812 */ /* 0x000fe2000784c0ff */
[----:B------:R-:W-:Y:S01]  /*16ab0*/  IMAD R35, R35, 0xa0, R0 ;  /* 0x000000a023237824 */ /* 0x000fe200078e0200 */
[----:B------:R-:W-:Y:S02]  /*16ac0*/  ISETP.GT.U32.AND P1, PT, R11, -0x4, PT ;  /* 0xfffffffc0b00780c */ /* 0x000fe40003f24070 */
[----:B------:R-:W-:Y:S01]  /*16ad0*/  CS2R R10, SRZ ;  /* 0x00000000000a7805 */ /* 0x000fe2000001ff00 */
[----:B-1----:R-:W-:Y:S01]  /*16ae0*/  IMAD.WIDE R34, R35, 0x4, R8 ;  /* 0x0000000423227825 */ /* 0x002fe200078e0208 */
[----:B------:R-:W-:-:S07]  /*16af0*/  CS2R R8, SRZ ;  /* 0x0000000000087805 */ /* 0x000fce000001ff00 */
[----:B------:R-:W-:Y:S05]  /*16b00*/  @!P2 BRA `(.L_x_3629) ;  /* 0x0000000000b8a947 */ /* 0x000fea0003800000 */
[----:B------:R1:W2:Y:S01]  /*16b10*/  LDS.128 R40, [R4] ;  /* 0x0000000004287984 */ /* 0x0002a20000000c00 */
[----:B------:R-:W3:Y:S01]  /*16b20*/  LDCU.64 UR4, c[0x0][0x3c0] ;  /* 0x00007800ff0477ac */ /* 0x000ee20008000a00 */
[----:B------:R-:W-:Y:S02]  /*16b30*/  IMAD R26, R23, 0xa0, RZ ;  /* 0x000000a0171a7824 */ /* 0x000fe400078e02ff */
[----:B------:R-:W-:Y:S02]  /*16b40*/  VIADD R8, R71, 0x810 ;  /* 0x0000081047087836 */ /* 0x000fe40000000000 */
[----:B------:R-:W-:-:S03]  /*16b50*/  IMAD.WIDE.U32 R26, R26, 0x4, RZ ;  /* 0x000000041a1a7825 */ /* 0x000fc600078e00ff */
[----:B------:R-:W-:Y:S01]  /*16b60*/  LEA R25, R25, R8, 0x18 ;  /* 0x0000000819197211 */ /* 0x000fe200078ec0ff */
[----:B------:R-:W-:Y:S02]  /*16b70*/  IMAD.MOV R30, RZ, RZ, -R30 ;  /* 0x000000ffff1e7224 */ /* 0x000fe400078e0a1e */
[----:B------:R-:W-:-:S04]  /*16b80*/  IMAD.WIDE R28, R29, 0x4, R26 ;  /* 0x000000041d1c7825 */ /* 0x000fc800078e021a */
[----:B------:R-:W-:Y:S01]  /*16b90*/  IMAD.WIDE R26, R31, 0x4, R26 ;  /* 0x000000041f1a7825 */ /* 0x000fe200078e021a */
[----:B---3--:R-:W-:-:S03]  /*16ba0*/  IADD3 R32, P2, PT, R28, UR4, RZ ;  /* 0x000000041c207c10 */ /* 0x008fc6000ff5e0ff */
[----:B------:R-:W-:Y:S01]  /*16bb0*/  IMAD.MOV.U32 R37, RZ, RZ, R23 ;  /* 0x000000ffff257224 */ /* 0x000fe200078e0017 */
[----:B------:R-:W-:Y:S01]  /*16bc0*/  IADD3 R28, P3, PT, R26, UR4, RZ ;  /* 0x000000041a1c7c10 */ /* 0x000fe2000ff7e0ff */
[----:B------:R-:W-:Y:S01]  /*16bd0*/  IMAD.MOV.U32 R8, RZ, RZ, RZ ;  /* 0x000000ffff087224 */ /* 0x000fe200078e00ff */
[----:B------:R-:W-:Y:S01]  /*16be0*/  IADD3.X R33, PT, PT, R29, UR5, RZ, P2, !PT ;  /* 0x000000051d217c10 */ /* 0x000fe200097fe4ff */
[----:B------:R-:W-:Y:S01]  /*16bf0*/  IMAD R25, R24, 0x4, R25 ;  /* 0x0000000418197824 */ /* 0x000fe200078e0219 */
[----:B-1----:R-:W-:-:S09]  /*16c00*/  IADD3.X R31, PT, PT, R27, UR5, RZ, P3, !PT ;  /* 0x000000051b1f7c10 */ /* 0x002fd20009ffe4ff */
.L_x_3630:
[----:B------:R-:W-:Y:S01]  /*16c10*/  ISETP.NE.AND P2, PT, R19, RZ, PT ;  /* 0x000000ff1300720c */ /* 0x000fe20003f45270 */
[----:B-1----:R-:W-:Y:S01]  /*16c20*/  IMAD.MOV.U32 R26, RZ, RZ, R28 ;  /* 0x000000ffff1a7224 */ /* 0x002fe200078e001c */
[----:B------:R1:W3:Y:S01]  /*16c30*/  LDS R29, [R25] ;  /* 0x00000000191d7984 */ /* 0x0002e20000000800 */
[----:B------:R-:W-:-:S05]  /*16c40*/  IMAD.MOV.U32 R27, RZ, RZ, R31 ;  /* 0x000000ffff1b7224 */ /* 0x000fca00078e001f */
[----:B------:R4:W2:Y:S05]  /*16c50*/  LDG.E.128 R44, desc[UR36][R26.64] ;  /* 0x000000241a2c7981 */ /* 0x0008aa000c1e1d00 */
[----:B------:R-:W5:Y:S01]  /*16c60*/  @P2 LDG.E.128 R48, desc[UR36][R34.64] ;  /* 0x0000002422302981 */ /* 0x000f62000c1e1d00 */
[----:B------:R-:W-:Y:S01]  /*16c70*/  VIADD R30, R30, 0x1 ;  /* 0x000000011e1e7836 */ /* 0x000fe20000000000 */
[----:B------:R-:W-:Y:S01]  /*16c80*/  IADD3 R28, P4, PT, R28, 0x280, RZ ;  /* 0x000002801c1c7810 */ /* 0x000fe20007f9e0ff */
[----:B------:R-:W-:Y:S02]  /*16c90*/  VIADD R37, R37, 0x1 ;  /* 0x0000000125257836 */ /* 0x000fe40000000000 */
[----:B----4-:R-:W-:Y:S01]  /*16ca0*/  IMAD.MOV.U32 R26, RZ, RZ, R32 ;  /* 0x000000ffff1a7224 */ /* 0x010fe200078e0020 */
[----:B------:R-:W-:Y:S01]  /*16cb0*/  IADD3 R32, P3, PT, R32, 0x280, RZ ;  /* 0x0000028020207810 */ /* 0x000fe20007f7e0ff */
[----:B------:R-:W-:-:S02]  /*16cc0*/  IMAD.MOV.U32 R27, RZ, RZ, R33 ;  /* 0x000000ffff1b7224 */ /* 0x000fc400078e0021 */
[----:B-1----:R-:W-:Y:S02]  /*16cd0*/  VIADD R25, R25, 0x4 ;  /* 0x0000000419197836 */ /* 0x002fe40000000000 */
[----:B------:R-:W-:Y:S02]  /*16ce0*/  IMAD.X R33, RZ, RZ, R33, P3 ;  /* 0x000000ffff217224 */ /* 0x000fe400018e0621 */
[----:B------:R-:W-:Y:S02]  /*16cf0*/  IMAD.X R31, RZ, RZ, R31, P4 ;  /* 0x000000ffff1f7224 */ /* 0x000fe400020e061f */
[----:B--2---:R-:W-:Y:S01]  /*16d00*/  FADD.FTZ R44, R40, R44 ;  /* 0x0000002c282c7221 */ /* 0x004fe20000010000 */
[----:B------:R-:W-:Y:S01]  /*16d10*/  FADD.FTZ R45, R41, R45 ;  /* 0x0000002d292d7221 */ /* 0x000fe20000010000 */
[----:B------:R-:W-:Y:S01]  /*16d20*/  FADD.FTZ R46, R42, R46 ;  /* 0x0000002e2a2e7221 */ /* 0x000fe20000010000 */
[----:B------:R-:W-:Y:S01]  /*16d30*/  FADD.FTZ R47, R43, R47 ;  /* 0x0000002f2b2f7221 */ /* 0x000fe20000010000 */
[----:B-----5:R-:W-:Y:S01]  /*16d40*/  @P2 FMUL.FTZ R44, R44, R48 ;  /* 0x000000302c2c2220 */ /* 0x020fe20000410000 */
[----:B------:R-:W-:Y:S01]  /*16d50*/  @P2 FMUL.FTZ R45, R45, R49 ;  /* 0x000000312d2d2220 */ /* 0x000fe20000410000 */
[----:B------:R-:W-:Y:S01]  /*16d60*/  @P2 FMUL.FTZ R46, R46, R50 ;  /* 0x000000322e2e2220 */ /* 0x000fe20000410000 */
[----:B------:R-:W-:Y:S01]  /*16d70*/  @P2 FMUL.FTZ R47, R47, R51 ;  /* 0x000000332f2f2220 */ /* 0x000fe20000410000 */
[----:B------:R-:W-:Y:S01]  /*16d80*/  ISETP.NE.AND P2, PT, R30, RZ, PT ;  /* 0x000000ff1e00720c */ /* 0x000fe20003f45270 */
[C---:B---3--:R-:W-:Y:S01]  /*16d90*/  FFMA.FTZ R8, R29.reuse, R44, R8 ;  /* 0x0000002c1d087223 */ /* 0x048fe20000010008 */
[C---:B------:R-:W-:Y:S01]  /*16da0*/  FFMA.FTZ R9, R29.reuse, R45, R9 ;  /* 0x0000002d1d097223 */ /* 0x040fe20000010009 */
[C---:B------:R-:W-:Y:S01]  /*16db0*/  FFMA.FTZ R10, R29.reuse, R46, R10 ;  /* 0x0000002e1d0a7223 */ /* 0x040fe2000001000a */
[----:B------:R1:W-:Y:S01]  /*16dc0*/  STG.E.128 desc[UR36][R26.64], R44 ;  /* 0x0000002c1a007986 */ /* 0x0003e2000c101d24 */
[----:B------:R-:W-:-:S08]  /*16dd0*/  FFMA.FTZ R11, R29, R47, R11 ;  /* 0x0000002f1d0b7223 */ /* 0x000fd0000001000b */
[----:B------:R-:W-:Y:S05]  /*16de0*/  @P2 BRA `(.L_x_3630) ;  /* 0xfffffffc00882947 */ /* 0x000fea000383ffff */
.L_x_3629:
[----:B------:R-:W-:Y:S05]  /*16df0*/  BSYNC.RECONVERGENT B2 ;  /* 0x0000000000027941 */ /* 0x000fea0003800200 */
.L_x_3628:
[----:B------:R-:W-:Y:S04]  /*16e00*/  BSSY.RECONVERGENT B2, `(.L_x_3631) ;  /* 0x0000059000027945 */ /* 0x000fe80003800200 */
[----:B------:R-:W-:Y:S05]  /*16e10*/  @P1 BRA `(.L_x_3632) ;  /* 0x00000004005c1947 */ /* 0x000fea0003800000 */
[----:B------:R2:W3:Y:S02]  /*16e20*/  LDS.128 R28, [R4] ;  /* 0x00000000041c7984 */ /* 0x0004e40000000c00 */
.L_x_3633:
[----:B------:R-:W-:Y:S01]  /*16e30*/  ISETP.NE.AND P1, PT, R19, RZ, PT ;  /* 0x000000ff1300720c */ /* 0x000fe20003f25270 */
[----:B------:R-:W-:-:S04]  /*16e40*/  IMAD R25, R37, 0xa0, RZ ;  /* 0x000000a025197824 */ /* 0x000fc800078e02ff */
[----:B-1----:R-:W-:-:S05]  /*16e50*/  IMAD.WIDE.U32 R26, R25, 0x4, R20 ;  /* 0x00000004191a7825 */ /* 0x002fca00078e0014 */
[----:B------:R1:W3:Y:S04]  /*16e60*/  LDG.E.128 R40, desc[UR36][R26.64] ;  /* 0x000000241a287981 */ /* 0x0002e8000c1e1d00 */
[----:B------:R-:W4:Y:S01]  /*16e70*/  @P1 LDG.E.128 R44, desc[UR36][R34.64] ;  /* 0x00000024222c1981 */ /* 0x000f22000c1e1d00 */
[----:B------:R-:W-:-:S04]  /*16e80*/  VIADD R39, R25, 0xa0 ;  /* 0x000000a019277836 */ /* 0x000fc80000000000 */
[----:B------:R-:W-:-:S04]  /*16e90*/  IMAD.WIDE.U32 R32, R39, 0x4, R20 ;  /* 0x0000000427207825 */ /* 0x000fc800078e0014 */
[----:B-1----:R-:W-:-:S04]  /*16ea0*/  IMAD.WIDE.U32 R26, R25, 0x4, R6 ;  /* 0x00000004191a7825 */ /* 0x002fc800078e0006 */
[----:B---3--:R-:W-:Y:S01]  /*16eb0*/  FADD.FTZ R40, R28, R40 ;  /* 0x000000281c287221 */ /* 0x008fe20000010000 */
[----:B------:R-:W-:Y:S01]  /*16ec0*/  FADD.FTZ R41, R29, R41 ;  /* 0x000000291d297221 */ /* 0x000fe20000010000 */
[----:B------:R-:W-:Y:S01]  /*16ed0*/  FADD.FTZ R42, R30, R42 ;  /* 0x0000002a1e2a7221 */ /* 0x000fe20000010000 */
[----:B------:R-:W-:Y:S01]  /*16ee0*/  FADD.FTZ R43, R31, R43 ;  /* 0x0000002b1f2b7221 */ /* 0x000fe20000010000 */
[----:B----4-:R-:W-:Y:S01]  /*16ef0*/  @P1 FMUL.FTZ R40, R40, R44 ;  /* 0x0000002c28281220 */ /* 0x010fe20000410000 */
[----:B------:R-:W-:Y:S01]  /*16f00*/  @P1 FMUL.FTZ R41, R41, R45 ;  /* 0x0000002d29291220 */ /* 0x000fe20000410000 */
[----:B------:R-:W-:Y:S01]  /*16f10*/  @P1 FMUL.FTZ R42, R42, R46 ;  /* 0x0000002e2a2a1220 */ /* 0x000fe20000410000 */
[----:B------:R-:W-:-:S05]  /*16f20*/  @P1 FMUL.FTZ R43, R43, R47 ;  /* 0x0000002f2b2b1220 */ /* 0x000fca0000410000 */
[----:B------:R1:W-:Y:S04]  /*16f30*/  STG.E.128 desc[UR36][R26.64], R40 ;  /* 0x000000281a007986 */ /* 0x0003e8000c101d24 */
[----:B------:R3:W4:Y:S04]  /*16f40*/  LDG.E.128 R44, desc[UR36][R32.64] ;  /* 0x00000024202c7981 */ /* 0x000728000c1e1d00 */
[----:B------:R-:W5:Y:S01]  /*16f50*/  @P1 LDG.E.128 R48, desc[UR36][R34.64] ;  /* 0x0000002422301981 */ /* 0x000f62000c1e1d00 */
[----:B------:R-:W-:-:S04]  /*16f60*/  VIADD R57, R25, 0x140 ;  /* 0x0000014019397836 */ /* 0x000fc80000000000 */
[----:B---3--:R-:W-:-:S04]  /*16f70*/  IMAD.WIDE.U32 R32, R57, 0x4, R20 ;  /* 0x0000000439207825 */ /* 0x008fc800078e0014 */
[----:B-1----:R-:W-:-:S04]  /*16f80*/  IMAD.WIDE.U32 R26, R39, 0x4, R6 ;  /* 0x00000004271a7825 */ /* 0x002fc800078e0006 */
[----:B----4-:R-:W-:Y:S01]  /*16f90*/  FADD.FTZ R44, R28, R44 ;  /* 0x0000002c1c2c7221 */ /* 0x010fe20000010000 */
[----:B------:R-:W-:Y:S01]  /*16fa0*/  FADD.FTZ R45, R29, R45 ;  /* 0x0000002d1d2d7221 */ /* 0x000fe20000010000 */
[----:B------:R-:W-:Y:S01]  /*16fb0*/  FADD.FTZ R46, R30, R46 ;  /* 0x0000002e1e2e7221 */ /* 0x000fe20000010000 */
[----:B------:R-:W-:Y:S01]  /*16fc0*/  FADD.FTZ R47, R31, R47 ;  /* 0x0000002f1f2f7221 */ /* 0x000fe20000010000 */
[----:B-----5:R-:W-:Y:S01]  /*16fd0*/  @P1 FMUL.FTZ R44, R44, R48 ;  /* 0x000000302c2c1220 */ /* 0x020fe20000410000 */
        /* <DEDUP_REMOVED lines=8> */
[----:B-1----:R-:W-:Y:S01]  /*17060*/  IMAD.WIDE.U32 R26, R57, 0x4, R6 ;  /* 0x00000004391a7825 */ /* 0x002fe200078e0006 */
[----:B------:R-:W1:Y:S01]  /*17070*/  S2UR UR5, SR_CgaCtaId ;  /* 0x00000000000579c3 */ /* 0x000e620000008800 */
[----:B------:R-:W-:Y:S02]  /*17080*/  UMOV UR4, 0x400 ;  /* 0x0000040000047882 */ /* 0x000fe40000000000 */
[----:B------:R-:W-:Y:S01]  /*17090*/  UIADD3 UR4, UPT, UPT, UR4, 0x810, URZ ;  /* 0x0000081004047890 */ /* 0x000fe2000fffe0ff */
[----:B------:R-:W-:Y:S02]  /*170a0*/  IMAD.IADD R25, R37, 0x1, -R5 ;  /* 0x0000000125197824 */ /* 0x000fe400078e0a05 */
        /* <DEDUP_REMOVED lines=9> */
[----:B------:R4:W5:Y:S04]  /*17140*/  LDG.E.128 R52, desc[UR36][R32.64] ;  /* 0x0000002420347981 */ /* 0x000968000c1e1d00 */
[----:B------:R-:W2:Y:S01]  /*17150*/  @P1 LDG.E.128 R56, desc[UR36][R34.64] ;  /* 0x0000002422381981 */ /* 0x000ea2000c1e1d00 */
[----:B-1----:R-:W-:Y:S01]  /*17160*/  ULEA UR4, UR5, UR4, 0x18 ;  /* 0x0000000405047291 */ /* 0x002fe2000f8ec0ff */
[----:B------:R-:W-:-:S05]  /*17170*/  VIADD R37, R37, 0x4 ;  /* 0x0000000425257836 */ /* 0x000fca0000000000 */
[----:B------:R-:W-:Y:S01]  /*17180*/  LEA R60, R25, UR4, 0x2 ;  /* 0x00000004193c7c11 */ /* 0x000fe2000f8e10ff */
[----:B---3--:R-:W-:-:S04]  /*17190*/  IMAD.WIDE.U32 R26, R61, 0x4, R6 ;  /* 0x000000043d1a7825 */ /* 0x008fc800078e0006 */
[----:B------:R-:W1:Y:S04]  /*171a0*/  LDS R25, [R60] ;  /* 0x000000003c197984 */ /* 0x000e680000000800 */
[----:B------:R-:W3:Y:S04]  /*171b0*/  LDS R38, [R60+0x4] ;  /* 0x000004003c267984 */ /* 0x000ee80000000800 */
[----:B------:R-:W0:Y:S04]  /*171c0*/  LDS R39, [R60+0x8] ;  /* 0x000008003c277984 */ /* 0x000e280000000800 */
[----:B----4-:R-:W4:Y:S01]  /*171d0*/  LDS R32, [R60+0xc] ;  /* 0x00000c003c207984 */ /* 0x010f220000000800 */
[C---:B-1----:R-:W-:Y:S01]  /*171e0*/  FFMA.FTZ R33, R25.reuse, R40, R8 ;  /* 0x0000002819217223 */ /* 0x042fe20000010008 */
[C---:B------:R-:W-:Y:S01]  /*171f0*/  FFMA.FTZ R8, R25.reuse, R41, R9 ;  /* 0x0000002919087223 */ /* 0x040fe20000010009 */
[C---:B------:R-:W-:Y:S01]  /*17200*/  FFMA.FTZ R9, R25.reuse, R42, R10 ;  /* 0x0000002a19097223 */ /* 0x040fe2000001000a */
[----:B------:R-:W-:Y:S01]  /*17210*/  FFMA.FTZ R10, R25, R43, R11 ;  /* 0x0000002b190a7223 */ /* 0x000fe2000001000b */
[C---:B---3--:R-:W-:Y:S01]  /*17220*/  FFMA.FTZ R44, R38.reuse, R44, R33 ;  /* 0x0000002c262c7223 */ /* 0x048fe20000010021 */
[C---:B------:R-:W-:Y:S01]  /*17230*/  FFMA.FTZ R8, R38.reuse, R45, R8 ;  /* 0x0000002d26087223 */ /* 0x040fe20000010008 */
[C---:B------:R-:W-:Y:S01]  /*17240*/  FFMA.FTZ R9, R38.reuse, R46, R9 ;  /* 0x0000002e26097223 */ /* 0x040fe20000010009 */
[----:B------:R-:W-:Y:S01]  /*17250*/  FFMA.FTZ R10, R38, R47, R10 ;  /* 0x0000002f260a7223 */ /* 0x000fe2000001000a */
[C---:B0-----:R-:W-:Y:S01]  /*17260*/  FFMA.FTZ R11, R39.reuse, R48, R44 ;  /* 0x00000030270b7223 */ /* 0x041fe2000001002c */
[C---:B------:R-:W-:Y:S01]  /*17270*/  FFMA.FTZ R38, R39.reuse, R49, R8 ;  /* 0x0000003127267223 */ /* 0x040fe20000010008 */
[----:B------:R-:W-:Y:S01]  /*17280*/  FFMA.FTZ R25, R39, R50, R9 ;  /* 0x0000003227197223 */ /* 0x000fe20000010009 */
[----:B-----5:R-:W-:Y:S01]  /*17290*/  FADD.FTZ R52, R28, R52 ;  /* 0x000000341c347221 */ /* 0x020fe20000010000 */
[----:B------:R-:W-:Y:S01]  /*172a0*/  FADD.FTZ R53, R29, R53 ;  /* 0x000000351d357221 */ /* 0x000fe20000010000 */
[----:B------:R-:W-:Y:S01]  /*172b0*/  FADD.FTZ R54, R30, R54 ;  /* 0x000000361e367221 */ /* 0x000fe20000010000 */
[----:B------:R-:W-:Y:S01]  /*172c0*/  FADD.FTZ R55, R31, R55 ;  /* 0x000000371f377221 */ /* 0x000fe20000010000 */
[----:B--2---:R-:W-:Y:S01]  /*172d0*/  @P1 FMUL.FTZ R52, R52, R56 ;  /* 0x0000003834341220 */ /* 0x004fe20000410000 */
[----:B------:R-:W-:Y:S01]  /*172e0*/  @P1 FMUL.FTZ R53, R53, R57 ;  /* 0x0000003935351220 */ /* 0x000fe20000410000 */
[----:B------:R-:W-:Y:S01]  /*172f0*/  @P1 FMUL.FTZ R54, R54, R58 ;  /* 0x0000003a36361220 */ /* 0x000fe20000410000 */
[----:B------:R-:W-:Y:S01]  /*17300*/  @P1 FMUL.FTZ R55, R55, R59 ;  /* 0x0000003b37371220 */ /* 0x000fe20000410000 */
[----:B------:R-:W-:Y:S01]  /*17310*/  ISETP.GE.AND P1, PT, R37, R36, PT ;  /* 0x000000242500720c */ /* 0x000fe20003f26270 */
[C---:B----4-:R-:W-:Y:S01]  /*17320*/  FFMA.FTZ R8, R32.reuse, R52, R11 ;  /* 0x0000003420087223 */ /* 0x050fe2000001000b */
[----:B------:R-:W-:-:S02]  /*17330*/  FFMA.FTZ R9, R32, R53, R38 ;  /* 0x0000003520097223 */ /* 0x000fc40000010026 */
[----:B------:R0:W-:Y:S02]  /*17340*/  STG.E.128 desc[UR36][R26.64], R52 ;  /* 0x000000341a007986 */ /* 0x0001e4000c101d24 */
[----:B0-----:R-:W-:Y:S01]  /*17350*/  FFMA.FTZ R26, R39, R51, R10 ;  /* 0x00000033271a7223 */ /* 0x001fe2000001000a */
[----:B------:R-:W-:-:S03]  /*17360*/  FFMA.FTZ R10, R32, R54, R25 ;  /* 0x00000036200a7223 */ /* 0x000fc60000010019 */
[----:B------:R-:W-:-:S03]  /*17370*/  FFMA.FTZ R11, R32, R55, R26 ;  /* 0x00000037200b7223 */ /* 0x000fc6000001001a */
[----:B------:R-:W-:Y:S05]  /*17380*/  @!P1 BRA `(.L_x_3633) ;  /* 0xfffffff800a89947 */ /* 0x000fea000383ffff */
.L_x_3632:
[----:B------:R-:W-:Y:S05]  /*17390*/  BSYNC.RECONVERGENT B2 ;  /* 0x0000000000027941 */ /* 0x000fea0003800200 */
.L_x_3631:
[----:B------:R-:W-:Y:S05]  /*173a0*/  BRA `(.L_x_3626) ;  /* 0x0000000800b07947 */ /* 0x000fea0003800000 */
.L_x_3627:
[--C-:B------:R-:W-:Y:S01]  /*173b0*/  IMAD.IADD R72, R36, 0x1, -R23.reuse ;  /* 0x0000000124487824 */ /* 0x100fe200078e0a17 */
[----:B------:R-:W-:Y:S01]  /*173c0*/  IADD3 R36, PT, PT, R24, R5, -R36 ;  /* 0x0000000518247210 */ /* 0x000fe20007ffe824 */
[----:B------:R-:W-:Y:S01]  /*173d0*/  BSSY.RECONVERGENT B2, `(.L_x_3634) ;  /* 0x0000054000027945 */ /* 0x000fe20003800200 */
[----:B------:R-:W-:Y:S01]  /*173e0*/  IMAD.MOV.U32 R56, RZ, RZ, R23 ;  /* 0x000000ffff387224 */ /* 0x000fe200078e0017 */
[----:B------:R-:W-:Y:S02]  /*173f0*/  CS2R R8, SRZ ;  /* 0x0000000000087805 */ /* 0x000fe4000001ff00 */
[----:B------:R-:W-:Y:S02]  /*17400*/  ISETP.GT.U32.AND P1, PT, R36, -0x8, PT ;  /* 0xfffffff82400780c */ /* 0x000fe40003f24070 */
[----:B------:R-:W-:Y:S02]  /*17410*/  CS2R R10, SRZ ;  /* 0x00000000000a7805 */ /* 0x000fe4000001ff00 */
[----:B------:R-:W-:-:S04]  /*17420*/  LOP3.LUT R74, R72, 0x7, RZ, 0xc0, !PT ;  /* 0x00000007484a7812 */ /* 0x000fc800078ec0ff */
[----:B------:R-:W-:-:S05]  /*17430*/  ISETP.NE.AND P2, PT, R74, RZ, PT ;  /* 0x000000ff4a00720c */ /* 0x000fca0003f45270 */
[----:B------:R-:W-:Y:S08]  /*17440*/  @P1 BRA `(.L_x_3635) ;  /* 0x0000000400301947 */ /* 0x000ff00003800000 */
[----:B------:R-:W-:Y:S01]  /*17450*/  VIADD R26, R71, 0x810 ;  /* 0x00000810471a7836 */ /* 0x000fe20000000000 */
[----:B------:R-:W-:Y:S01]  /*17460*/  LOP3.LUT R57, R72, 0xfffffff8, RZ, 0xc0, !PT ;  /* 0xfffffff848397812 */ /* 0x000fe200078ec0ff */
[----:B------:R-:W-:Y:S02]  /*17470*/  IMAD.MOV.U32 R58, RZ, RZ, RZ ;  /* 0x000000ffff3a7224 */ /* 0x000fe400078e00ff */
[----:B------:R-:W-:Y:S01]  /*17480*/  IMAD.MOV.U32 R56, RZ, RZ, R23 ;  /* 0x000000ffff387224 */ /* 0x000fe200078e0017 */
[----:B------:R-:W-:Y:S01]  /*17490*/  LEA R73, R25, R26, 0x18 ;  /* 0x0000001a19497211 */ /* 0x000fe200078ec0ff */
[----:B------:R-:W-:-:S07]  /*174a0*/  IMAD.MOV.U32 R8, RZ, RZ, RZ ;  /* 0x000000ffff087224 */ /* 0x000fce00078e00ff */
.L_x_3636:
[----:B------:R-:W-:-:S04]  /*174b0*/  IMAD R31, R56, 0xa0, RZ ;  /* 0x000000a0381f7824 */ /* 0x000fc800078e02ff */
[----:B------:R-:W-:-:S04]  /*174c0*/  IMAD.WIDE.U32 R26, R31, 0x4, R20 ;  /* 0x000000041f1a7825 */ /* 0x000fc800078e0014 */
[C---:B------:R-:W-:Y:S01]  /*174d0*/  VIADD R53, R31.reuse, 0xa0 ;  /* 0x000000a01f357836 */ /* 0x040fe20000000000 */
[----:B------:R1:W2:Y:S01]  /*174e0*/  LDG.E.128 R60, desc[UR36][R26.64] ;  /* 0x000000241a3c7981 */ /* 0x0002a2000c1e1d00 */
[----:B------:R-:W-:Y:S02]  /*174f0*/  VIADD R49, R31, 0x140 ;  /* 0x000001401f317836 */ /* 0x000fe40000000000 */
[----:B------:R-:W-:-:S04]  /*17500*/  IMAD.WIDE.U32 R52, R53, 0x4, R20 ;  /* 0x0000000435347825 */ /* 0x000fc800078e0014 */
[----:B------:R-:W-:Y:S02]  /*17510*/  VIADD R45, R31, 0x1e0 ;  /* 0x000001e01f2d7836 */ /* 0x000fe40000000000 */
[--C-:B------:R-:W-:Y:S01]  /*17520*/  IMAD.WIDE.U32 R48, R49, 0x4, R20.reuse ;  /* 0x0000000431307825 */ /* 0x100fe200078e0014 */
[----:B------:R-:W3:Y:S03]  /*17530*/  LDG.E.128 R52, desc[UR36][R52.64] ;  /* 0x0000002434347981 */ /* 0x000ee6000c1e1d00 */
[----:B------:R-:W-:Y:S02]  /*17540*/  VIADD R41, R31, 0x280 ;  /* 0x000002801f297836 */ /* 0x000fe40000000000 */
[----:B------:R-:W-:Y:S01]  /*17550*/  IMAD.WIDE.U32 R44, R45, 0x4, R20 ;  /* 0x000000042d2c7825 */ /* 0x000fe200078e0014 */
[----:B------:R-:W4:Y:S03]  /*17560*/  LDG.E.128 R48, desc[UR36][R48.64] ;  /* 0x0000002430307981 */ /* 0x000f26000c1e1d00 */
[----:B------:R-:W-:-:S02]  /*17570*/  VIADD R29, R31, 0x320 ;  /* 0x000003201f1d7836 */ /* 0x000fc40000000000 */
[--C-:B------:R-:W-:Y:S01]  /*17580*/  IMAD.WIDE.U32 R40, R41, 0x4, R20.reuse ;  /* 0x0000000429287825 */ /* 0x100fe200078e0014 */
[----:B------:R-:W5:Y:S03]  /*17590*/  LDG.E.128 R44, desc[UR36][R44.64] ;  /* 0x000000242c2c7981 */ /* 0x000f66000c1e1d00 */
[----:B------:R-:W-:Y:S02]  /*175a0*/  VIADD R33, R31, 0x3c0 ;  /* 0x000003c01f217836 */ /* 0x000fe40000000000 */
[----:B------:R-:W-:Y:S01]  /*175b0*/  IMAD.WIDE.U32 R28, R29, 0x4, R20 ;  /* 0x000000041d1c7825 */ /* 0x000fe200078e0014 */
[----:B------:R-:W5:Y:S03]  /*175c0*/  LDG.E.128 R40, desc[UR36][R40.64] ;  /* 0x0000002428287981 */ /* 0x000f66000c1e1d00 */
[----:B------:R-:W-:-:S02]  /*175d0*/  VIADD R37, R31, 0x460 ;  /* 0x000004601f257836 */ /* 0x000fc40000000000 */
[--C-:B------:R-:W-:Y:S01]  /*175e0*/  IMAD.WIDE.U32 R32, R33, 0x4, R20.reuse ;  /* 0x0000000421207825 */ /* 0x100fe200078e0014 */
[----:B------:R-:W5:Y:S03]  /*175f0*/  LDG.E.128 R28, desc[UR36][R28.64] ;  /* 0x000000241c1c7981 */ /* 0x000f66000c1e1d00 */
[----:B------:R-:W-:Y:S02]  /*17600*/  IMAD.WIDE.U32 R36, R37, 0x4, R20 ;  /* 0x0000000425247825 */ /* 0x000fe400078e0014 */
[----:B------:R-:W5:Y:S04]  /*17610*/  LDG.E.128 R32, desc[UR36][R32.64] ;  /* 0x0000002420207981 */ /* 0x000f68000c1e1d00 */
[----:B------:R-:W5:Y:S01]  /*17620*/  LDG.E.128 R36, desc[UR36][R36.64] ;  /* 0x0000002424247981 */ /* 0x000f62000c1e1d00 */
[----:B-1----:R-:W-:-:S04]  /*17630*/  IMAD.IADD R26, R56, 0x1, -R5 ;  /* 0x00000001381a7824 */ /* 0x002fc800078e0a05 */
[----:B------:R-:W-:-:S05]  /*17640*/  IMAD R26, R26, 0x4, R73 ;  /* 0x000000041a1a7824 */ /* 0x000fca00078e0249 */
[----:B------:R-:W2:Y:S04]  /*17650*/  LDS R27, [R26] ;  /* 0x000000001a1b7984 */ /* 0x000ea80000000800 */
[----:B------:R-:W3:Y:S04]  /*17660*/  LDS R64, [R26+0x4] ;  /* 0x000004001a407984 */ /* 0x000ee80000000800 */
[----:B------:R-:W4:Y:S04]  /*17670*/  LDS R65, [R26+0x8] ;  /* 0x000008001a417984 */ /* 0x000f280000000800 */
[----:B------:R-:W5:Y:S04]  /*17680*/  LDS R66, [R26+0xc] ;  /* 0x00000c001a427984 */ /* 0x000f680000000800 */
[----:B------:R-:W1:Y:S04]  /*17690*/  LDS R67, [R26+0x10] ;  /* 0x000010001a437984 */ /* 0x000e680000000800 */
[----:B------:R-:W0:Y:S04]  /*176a0*/  LDS R68, [R26+0x14] ;  /* 0x000014001a447984 */ /* 0x000e280000000800 */
[----:B------:R-:W0:Y:S04]  /*176b0*/  LDS R69, [R26+0x18] ;  /* 0x000018001a457984 */ /* 0x000e280000000800 */
[----:B------:R0:W0:Y:S01]  /*176c0*/  LDS R70, [R26+0x1c] ;  /* 0x00001c001a467984 */ /* 0x0000220000000800 */
[----:B------:R-:W-:-:S05]  /*176d0*/  VIADD R58, R58, 0x8 ;  /* 0x000000083a3a7836 */ /* 0x000fca0000000000 */
[----:B------:R-:W-:Y:S01]  /*176e0*/  ISETP.NE.AND P1, PT, R58, R57, PT ;  /* 0x000000393a00720c */ /* 0x000fe20003f25270 */
[----:B------:R-:W-:Y:S02]  /*176f0*/  VIADD R56, R56, 0x8 ;  /* 0x0000000838387836 */ /* 0x000fe40000000000 */
[-C--:B--2---:R-:W-:Y:S01]  /*17700*/  FFMA.FTZ R59, R60, R27.reuse, R8 ;  /* 0x0000001b3c3b7223 */ /* 0x084fe20000010008 */
[-C--:B------:R-:W-:Y:S01]  /*17710*/  FFMA.FTZ R8, R61, R27.reuse, R9 ;  /* 0x0000001b3d087223 */ /* 0x080fe20000010009 */
[-C--:B------:R-:W-:Y:S01]  /*17720*/  FFMA.FTZ R9, R62, R27.reuse, R10 ;  /* 0x0000001b3e097223 */ /* 0x080fe2000001000a */
[----:B------:R-:W-:-:S03]  /*17730*/  FFMA.FTZ R10, R63, R27, R11 ;  /* 0x0000001b3f0a7223 */ /* 0x000fc6000001000b */
[-C--:B---3--:R-:W-:Y:S01]  /*17740*/  FFMA.FTZ R9, R54, R64.reuse, R9 ;  /* 0x0000004036097223 */ /* 0x088fe20000010009 */
[-C--:B------:R-:W-:Y:S01]  /*17750*/  FFMA.FTZ R59, R52, R64.reuse, R59 ;  /* 0x00000040343b7223 */ /* 0x080fe2000001003b */
[-C--:B------:R-:W-:Y:S01]  /*17760*/  FFMA.FTZ R8, R53, R64.reuse, R8 ;  /* 0x0000004035087223 */ /* 0x080fe20000010008 */
[----:B------:R-:W-:Y:S01]  /*17770*/  FFMA.FTZ R10, R55, R64, R10 ;  /* 0x00000040370a7223 */ /* 0x000fe2000001000a */
[-C--:B----4-:R-:W-:Y:S01]  /*17780*/  FFMA.FTZ R9, R50, R65.reuse, R9 ;  /* 0x0000004132097223 */ /* 0x090fe20000010009 */
[-C--:B------:R-:W-:Y:S01]  /*17790*/  FFMA.FTZ R59, R48, R65.reuse, R59 ;  /* 0x00000041303b7223 */ /* 0x080fe2000001003b */
[-C--:B------:R-:W-:Y:S01]  /*177a0*/  FFMA.FTZ R8, R49, R65.reuse, R8 ;  /* 0x0000004131087223 */ /* 0x080fe20000010008 */
[----:B------:R-:W-:Y:S01]  /*177b0*/  FFMA.FTZ R10, R51, R65, R10 ;  /* 0x00000041330a7223 */ /* 0x000fe2000001000a */
[-C--:B-----5:R-:W-:Y:S01]  /*177c0*/  FFMA.FTZ R9, R46, R66.reuse, R9 ;  /* 0x000000422e097223 */ /* 0x0a0fe20000010009 */
[-C--:B------:R-:W-:Y:S01]  /*177d0*/  FFMA.FTZ R59, R44, R66.reuse, R59 ;  /* 0x000000422c3b7223 */ /* 0x080fe2000001003b */
[-C--:B------:R-:W-:Y:S01]  /*177e0*/  FFMA.FTZ R8, R45, R66.reuse, R8 ;  /* 0x000000422d087223 */ /* 0x080fe20000010008 */
[----:B------:R-:W-:Y:S01]  /*177f0*/  FFMA.FTZ R10, R47, R66, R10 ;  /* 0x000000422f0a7223 */ /* 0x000fe2000001000a */
[-C--:B-1----:R-:W-:Y:S01]  /*17800*/  FFMA.FTZ R9, R42, R67.reuse, R9 ;  /* 0x000000432a097223 */ /* 0x082fe20000010009 */
[-C--:B------:R-:W-:Y:S01]  /*17810*/  FFMA.FTZ R59, R40, R67.reuse, R59 ;  /* 0x00000043283b7223 */ /* 0x080fe2000001003b */
[-C--:B------:R-:W-:Y:S01]  /*17820*/  FFMA.FTZ R8, R41, R67.reuse, R8 ;  /* 0x0000004329087223 */ /* 0x080fe20000010008 */
[----:B------:R-:W-:Y:S01]  /*17830*/  FFMA.FTZ R10, R43, R67, R10 ;  /* 0x000000432b0a7223 */ /* 0x000fe2000001000a */
[-C--:B0-----:R-:W-:Y:S01]  /*17840*/  FFMA.FTZ R9, R30, R68.reuse, R9 ;  /* 0x000000441e097223 */ /* 0x081fe20000010009 */
[-C--:B------:R-:W-:Y:S01]  /*17850*/  FFMA.FTZ R59, R28, R68.reuse, R59 ;  /* 0x000000441c3b7223 */ /* 0x080fe2000001003b */
[-C--:B------:R-:W-:Y:S01]  /*17860*/  FFMA.FTZ R8, R29, R68.reuse, R8 ;  /* 0x000000441d087223 */ /* 0x080fe20000010008 */
[----:B------:R-:W-:Y:S01]  /*17870*/  FFMA.FTZ R10, R31, R68, R10 ;  /* 0x000000441f0a7223 */ /* 0x000fe2000001000a */
[-C--:B------:R-:W-:Y:S01]  /*17880*/  FFMA.FTZ R11, R34, R69.reuse, R9 ;  /* 0x00000045220b7223 */ /* 0x080fe20000010009 */
[-C--:B------:R-:W-:Y:S01]  /*17890*/  FFMA.FTZ R59, R32, R69.reuse, R59 ;  /* 0x00000045203b7223 */ /* 0x080fe2000001003b */
[-C--:B------:R-:W-:Y:S01]  /*178a0*/  FFMA.FTZ R26, R33, R69.reuse, R8 ;  /* 0x00000045211a7223 */ /* 0x080fe20000010008 */
[----:B------:R-:W-:Y:S01]  /*178b0*/  FFMA.FTZ R28, R35, R69, R10 ;  /* 0x00000045231c7223 */ /* 0x000fe2000001000a */
[-C--:B------:R-:W-:Y:S01]  /*178c0*/  FFMA.FTZ R10, R38, R70.reuse, R11 ;  /* 0x00000046260a7223 */ /* 0x080fe2000001000b */
[-C--:B------:R-:W-:Y:S01]  /*178d0*/  FFMA.FTZ R8, R36, R70.reuse, R59 ;  /* 0x0000004624087223 */ /* 0x080fe2000001003b */
[-C--:B------:R-:W-:Y:S01]  /*178e0*/  FFMA.FTZ R9, R37, R70.reuse, R26 ;  /* 0x0000004625097223 */ /* 0x080fe2000001001a */
[----:B------:R-:W-:Y:S01]  /*178f0*/  FFMA.FTZ R11, R39, R70, R28 ;  /* 0x00000046270b7223 */ /* 0x000fe2000001001c */
[----:B------:R-:W-:Y:S06]  /*17900*/  @P1 BRA `(.L_x_3636) ;  /* 0xfffffff800e81947 */ /* 0x000fec000383ffff */
.L_x_3635:
[----:B------:R-:W-:Y:S05]  /*17910*/  BSYNC.RECONVERGENT B2 ;  /* 0x0000000000027941 */ /* 0x000fea0003800200 */
.L_x_3634:
[----:B------:R-:W-:Y:S05]  /*17920*/  @!P2 BRA `(.L_x_3626) ;  /* 0x000000040050a947 */ /* 0x000fea0003800000 */
[----:B------:R-:W-:Y:S01]  /*17930*/  ISETP.GE.U32.AND P1, PT, R74, 0x4, PT ;  /* 0x000000044a00780c */ /* 0x000fe20003f26070 */
[----:B------:R-:W-:Y:S01]  /*17940*/  BSSY.RECONVERGENT B2, `(.L_x_3637) ;  /* 0x0000029000027945 */ /* 0x000fe20003800200 */
[----:B------:R-:W-:-:S04]  /*17950*/  LOP3.LUT R49, R72, 0x3, RZ, 0xc0, !PT ;  /* 0x0000000348317812 */ /* 0x000fc800078ec0ff */
[----:B------:R-:W-:-:S07]  /*17960*/  ISETP.NE.AND P2, PT, R49, RZ, PT ;  /* 0x000000ff3100720c */ /* 0x000fce0003f45270 */
[----:B------:R-:W-:Y:S06]  /*17970*/  @!P1 BRA `(.L_x_3638) ;  /* 0x0000000000949947 */ /* 0x000fec0003800000 */
[----:B------:R-:W-:-:S04]  /*17980*/  IMAD R31, R56, 0xa0, RZ ;  /* 0x000000a0381f7824 */ /* 0x000fc800078e02ff */
[----:B------:R-:W-:-:S04]  /*17990*/  IMAD.WIDE.U32 R26, R31, 0x4, R20 ;  /* 0x000000041f1a7825 */ /* 0x000fc800078e0014 */
[C---:B------:R-:W-:Y:S01]  /*179a0*/  VIADD R29, R31.reuse, 0xa0 ;  /* 0x000000a01f1d7836 */ /* 0x040fe20000000000 */
[----:B------:R1:W2:Y:S01]  /*179b0*/  LDG.E.128 R36, desc[UR36][R26.64] ;  /* 0x000000241a247981 */ /* 0x0002a2000c1e1d00 */
[----:B------:R-:W-:Y:S02]  /*179c0*/  VIADD R33, R31, 0x140 ;  /* 0x000001401f217836 */ /* 0x000fe40000000000 */
[----:B------:R-:W-:-:S04]  /*179d0*/  IMAD.WIDE.U32 R28, R29, 0x4, R20 ;  /* 0x000000041d1c7825 */ /* 0x000fc800078e0014 */
[----:B------:R-:W-:Y:S01]  /*179e0*/  VIADD R35, R31, 0x1e0 ;  /* 0x000001e01f237836 */ /* 0x000fe20000000000 */
[----:B------:R3:W4:Y:S01]  /*179f0*/  LDG.E.128 R40, desc[UR36][R28.64] ;  /* 0x000000241c287981 */ /* 0x000722000c1e1d00 */
[----:B------:R-:W-:-:S04]  /*17a00*/  IMAD.WIDE.U32 R30, R33, 0x4, R20 ;  /* 0x00000004211e7825 */ /* 0x000fc800078e0014 */
[----:B------:R-:W-:Y:S01]  /*17a10*/  IMAD.WIDE.U32 R32, R35, 0x4, R20 ;  /* 0x0000000423207825 */ /* 0x000fe200078e0014 */
[----:B------:R-:W5:Y:S04]  /*17a20*/  LDG.E.128 R44, desc[UR36][R30.64] ;  /* 0x000000241e2c7981 */ /* 0x000f68000c1e1d00 */
[----:B------:R-:W5:Y:S01]  /*17a30*/  LDG.E.128 R52, desc[UR36][R32.64] ;  /* 0x0000002420347981 */ /* 0x000f62000c1e1d00 */
[----:B------:R-:W-:Y:S02]  /*17a40*/  VIADD R48, R71, 0x810 ;  /* 0x0000081047307836 */ /* 0x000fe40000000000 */
[----:B------:R-:W-:-:S03]  /*17a50*/  IMAD.IADD R34, R56, 0x1, -R5 ;  /* 0x0000000138227824 */ /* 0x000fc600078e0a05 */
[----:B------:R-:W-:-:S05]  /*17a60*/  LEA R35, R25, R48, 0x18 ;  /* 0x0000003019237211 */ /* 0x000fca00078ec0ff */
[----:B------:R-:W-:-:S05]  /*17a70*/  IMAD R34, R34, 0x4, R35 ;  /* 0x0000000422227824 */ /* 0x000fca00078e0223 */
[----:B-1----:R-:W2:Y:S04]  /*17a80*/  LDS R26, [R34] ;  /* 0x00000000221a7984 */ /* 0x002ea80000000800 */
[----:B------:R-:W4:Y:S04]  /*17a90*/  LDS R35, [R34+0x4] ;  /* 0x0000040022237984 */ /* 0x000f280000000800 */
[----:B------:R-:W5:Y:S04]  /*17aa0*/  LDS R48, [R34+0x8] ;  /* 0x0000080022307984 */ /* 0x000f680000000800 */
[----:B---3--:R-:W1:Y:S01]  /*17ab0*/  LDS R28, [R34+0xc] ;  /* 0x00000c00221c7984 */ /* 0x008e620000000800 */
[----:B------:R-:W-:-:S02]  /*17ac0*/  VIADD R56, R56, 0x4 ;  /* 0x0000000438387836 */ /* 0x000fc40000000000 */
[-C--:B--2---:R-:W-:Y:S01]  /*17ad0*/  FFMA.FTZ R27, R36, R26.reuse, R8 ;  /* 0x0000001a241b7223 */ /* 0x084fe20000010008 */
[-C--:B------:R-:W-:Y:S01]  /*17ae0*/  FFMA.FTZ R8, R37, R26.reuse, R9 ;  /* 0x0000001a25087223 */ /* 0x080fe20000010009 */
[-C--:B------:R-:W-:Y:S01]  /*17af0*/  FFMA.FTZ R9, R38, R26.reuse, R10 ;  /* 0x0000001a26097223 */ /* 0x080fe2000001000a */
[----:B------:R-:W-:Y:S02]  /*17b00*/  FFMA.FTZ R26, R39, R26, R11 ;  /* 0x0000001a271a7223 */ /* 0x000fe4000001000b */
        /* <DEDUP_REMOVED lines=11> */
[----:B------:R-:W-:-:S07]  /*17bc0*/  FFMA.FTZ R11, R55, R28, R26 ;  /* 0x0000001c370b7223 */ /* 0x000fce000001001a */
.L_x_3638:
[----:B------:R-:W-:Y:S05]  /*17bd0*/  BSYNC.RECONVERGENT B2 ;  /* 0x0000000000027941 */ /* 0x000fea0003800200 */
.L_x_3637:
[----:B------:R-:W-:Y:S05]  /*17be0*/  @!P2 BRA `(.L_x_3626) ;  /* 0x0000000000a0a947 */ /* 0x000fea0003800000 */
[----:B------:R-:W-:Y:S01]  /*17bf0*/  ISETP.NE.AND P1, PT, R49, 0x1, PT ;  /* 0x000000013100780c */ /* 0x000fe20003f25270 */
[----:B------:R-:W-:Y:S01]  /*17c00*/  BSSY.RECONVERGENT B2, `(.L_x_3639) ;  /* 0x0000019000027945 */ /* 0x000fe20003800200 */
[----:B------:R-:W-:-:S04]  /*17c10*/  LOP3.LUT R26, R72, 0x1, RZ, 0xc0, !PT ;  /* 0x00000001481a7812 */ /* 0x000fc800078ec0ff */
[----:B------:R-:W-:-:S07]  /*17c20*/  ISETP.NE.U32.AND P2, PT, R26, 0x1, PT ;  /* 0x000000011a00780c */ /* 0x000fce0003f45070 */
[----:B------:R-:W-:Y:S06]  /*17c30*/  @!P1 BRA `(.L_x_3640) ;  /* 0x0000000000549947 */ /* 0x000fec0003800000 */
[----:B------:R-:W-:-:S04]  /*17c40*/  IMAD R27, R56, 0xa0, RZ ;  /* 0x000000a0381b7824 */ /* 0x000fc800078e02ff */
[C---:B------:R-:W-:Y:S02]  /*17c50*/  VIADD R29, R27.reuse, 0xa0 ;  /* 0x000000a01b1d7836 */ /* 0x040fe40000000000 */
[----:B------:R-:W-:-:S04]  /*17c60*/  IMAD.WIDE.U32 R26, R27, 0x4, R20 ;  /* 0x000000041b1a7825 */ /* 0x000fc800078e0014 */
[----:B------:R-:W-:Y:S01]  /*17c70*/  IMAD.WIDE.U32 R28, R29, 0x4, R20 ;  /* 0x000000041d1c7825 */ /* 0x000fe200078e0014 */
[----:B------:R-:W2:Y:S04]  /*17c80*/  LDG.E.128 R32, desc[UR36][R26.64] ;  /* 0x000000241a207981 */ /* 0x000ea8000c1e1d00 */
[----:B------:R-:W3:Y:S01]  /*17c90*/  LDG.E.128 R40, desc[UR36][R28.64] ;  /* 0x000000241c287981 */ /* 0x000ee2000c1e1d00 */
[----:B------:R-:W-:Y:S02]  /*17ca0*/  VIADD R36, R71, 0x810 ;  /* 0x0000081047247836 */ /* 0x000fe40000000000 */
[C---:B------:R-:W-:Y:S02]  /*17cb0*/  IMAD.IADD R30, R56.reuse, 0x1, -R5 ;  /* 0x00000001381e7824 */ /* 0x040fe400078e0a05 */
[----:B------:R-:W-:Y:S01]  /*17cc0*/  VIADD R56, R56, 0x2 ;  /* 0x0000000238387836 */ /* 0x000fe20000000000 */
[----:B------:R-:W-:-:S05]  /*17cd0*/  LEA R31, R25, R36, 0x18 ;  /* 0x00000024191f7211 */ /* 0x000fca00078ec0ff */
[----:B------:R-:W-:-:S05]  /*17ce0*/  IMAD R30, R30, 0x4, R31 ;  /* 0x000000041e1e7824 */ /* 0x000fca00078e021f */
[----:B------:R-:W2:Y:S04]  /*17cf0*/  LDS R31, [R30] ;  /* 0x000000001e1f7984 */ /* 0x000ea80000000800 */
[----:B------:R-:W3:Y:S01]  /*17d00*/  LDS R36, [R30+0x4] ;  /* 0x000004001e247984 */ /* 0x000ee20000000800 */
[-C--:B--2---:R-:W-:Y:S01]  /*17d10*/  FFMA.FTZ R37, R32, R31.reuse, R8 ;  /* 0x0000001f20257223 */ /* 0x084fe20000010008 */
[-C--:B------:R-:W-:Y:S01]  /*17d20*/  FFMA.FTZ R32, R33, R31.reuse, R9 ;  /* 0x0000001f21207223 */ /* 0x080fe20000010009 */
[-C--:B------:R-:W-:Y:S01]  /*17d30*/  FFMA.FTZ R33, R34, R31.reuse, R10 ;  /* 0x0000001f22217223 */ /* 0x080fe2000001000a */
[----:B------:R-:W-:Y:S01]  /*17d40*/  FFMA.FTZ R26, R35, R31, R11 ;  /* 0x0000001f231a7223 */ /* 0x000fe2000001000b */
[-C--:B---3--:R-:W-:Y:S01]  /*17d50*/  FFMA.FTZ R8, R40, R36.reuse, R37 ;  /* 0x0000002428087223 */ /* 0x088fe20000010025 */
[-C--:B------:R-:W-:Y:S01]  /*17d60*/  FFMA.FTZ R9, R41, R36.reuse, R32 ;  /* 0x0000002429097223 */ /* 0x080fe20000010020 */
[-C--:B------:R-:W-:Y:S01]  /*17d70*/  FFMA.FTZ R10, R42, R36.reuse, R33 ;  /* 0x000000242a0a7223 */ /* 0x080fe20000010021 */
[----:B------:R-:W-:-:S07]  /*17d80*/  FFMA.FTZ R11, R43, R36, R26 ;  /* 0x000000242b0b7223 */ /* 0x000fce000001001a */
.L_x_3640:
[----:B------:R-:W-:Y:S05]  /*17d90*/  BSYNC.RECONVERGENT B2 ;  /* 0x0000000000027941 */ /* 0x000fea0003800200 */
.L_x_3639:
[----:B------:R-:W-:Y:S05]  /*17da0*/  @P2 BRA `(.L_x_3626) ;  /* 0x0000000000302947 */ /* 0x000fea0003800000 */
[----:B------:R-:W-:-:S04]  /*17db0*/  IMAD R27, R56, 0xa0, RZ ;  /* 0x000000a0381b7824 */ /* 0x000fc800078e02ff */
[----:B------:R-:W-:-:S05]  /*17dc0*/  IMAD.WIDE.U32 R26, R27, 0x4, R20 ;  /* 0x000000041b1a7825 */ /* 0x000fca00078e0014 */
[----:B------:R-:W2:Y:S01]  /*17dd0*/  LDG.E.128 R28, desc[UR36][R26.64] ;  /* 0x000000241a1c7981 */ /* 0x000ea2000c1e1d00 */
[----:B------:R-:W-:Y:S02]  /*17de0*/  VIADD R34, R71, 0x810 ;  /* 0x0000081047227836 */ /* 0x000fe40000000000 */
[----:B------:R-:W-:-:S03]  /*17df0*/  IMAD.IADD R32, R56, 0x1, -R5 ;  /* 0x0000000138207824 */ /* 0x000fc600078e0a05 */
[----:B------:R-:W-:-:S05]  /*17e00*/  LEA R25, R25, R34, 0x18 ;  /* 0x0000002219197211 */ /* 0x000fca00078ec0ff */
[----:B------:R-:W-:-:S06]  /*17e10*/  IMAD R32, R32, 0x4, R25 ;  /* 0x0000000420207824 */ /* 0x000fcc00078e0219 */
[----:B------:R-:W2:Y:S02]  /*17e20*/  LDS R32, [R32] ;  /* 0x0000000020207984 */ /* 0x000ea40000000800 */
[-C--:B--2---:R-:W-:Y:S01]  /*17e30*/  FFMA.FTZ R8, R28, R32.reuse, R8 ;  /* 0x000000201c087223 */ /* 0x084fe20000010008 */
[-C--:B------:R-:W-:Y:S01]  /*17e40*/  FFMA.FTZ R9, R29, R32.reuse, R9 ;  /* 0x000000201d097223 */ /* 0x080fe20000010009 */
[-C--:B------:R-:W-:Y:S01]  /*17e50*/  FFMA.FTZ R10, R30, R32.reuse, R10 ;  /* 0x000000201e0a7223 */ /* 0x080fe2000001000a */
[----:B------:R-:W-:-:S07]  /*17e60*/  FFMA.FTZ R11, R31, R32, R11 ;  /* 0x000000201f0b7223 */ /* 0x000fce000001000b */
.L_x_3626:
[----:B------:R-:W-:Y:S05]  /*17e70*/  BSYNC.RECONVERGENT B1 ;  /* 0x0000000000017941 */ /* 0x000fea0003800200 */
.L_x_3625:
[----:B------:R-:W-:Y:S01]  /*17e80*/  ISETP.GE.AND P1, PT, R23, R22, PT ;  /* 0x000000161700720c */ /* 0x000fe20003f26270 */
[----:B------:R-:W-:-:S12]  /*17e90*/  BSSY.RECONVERGENT B1, `(.L_x_3641) ;  /* 0x00000c1000017945 */ /* 0x000fd80003800200 */
[----:B------:R-:W-:Y:S05]  /*17ea0*/  @P1 BRA `(.L_x_3642) ;  /* 0x0000000800fc1947 */ /* 0x000fea0003800000 */
[----:B------:R-:W2:Y:S01]  /*17eb0*/  LDCU UR4, c[0x0][0x3f8] ;  /* 0x00007f00ff0477ac */ /* 0x000ea20008000800 */
[----:B-1----:R-:W1:Y:S01]  /*17ec0*/  LDC.64 R26, c[0x0][0x458] ;  /* 0x00011600ff1a7b82 */ /* 0x002e620000000a00 */
[----:B------:R-:W-:Y:S01]  /*17ed0*/  IADD3 R25, PT, PT, R24, R5, -R16 ;  /* 0x0000000518197210 */ /* 0x000fe20007ffe810 */
[----:B------:R-:W-:Y:S03]  /*17ee0*/  BSSY.RECONVERGENT B2, `(.L_x_3643) ;  /* 0x0000042000027945 */ /* 0x000fe60003800200 */
[----:B------:R-:W-:-:S04]  /*17ef0*/  LOP3.LUT R25, R25, 0x1, RZ, 0xc0, !PT ;  /* 0x0000000119197812 */ /* 0x000fc800078ec0ff */
[----:B------:R-:W-:Y:S01]  /*17f00*/  ISETP.NE.U32.AND P1, PT, R25, 0x1, PT ;  /* 0x000000011900780c */ /* 0x000fe20003f25070 */
[----:B------:R-:W-:Y:S02]  /*17f10*/  IMAD.MOV.U32 R25, RZ, RZ, R23 ;  /* 0x000000ffff197224 */ /* 0x000fe400078e0017 */
[----:B--2---:R-:W-:-:S04]  /*17f20*/  IMAD R29, R2, UR4, R3 ;  /* 0x00000004021d7c24 */ /* 0x004fc8000f8e0203 */
[----:B------:R-:W-:-:S04]  /*17f30*/  IMAD R29, R29, 0xa0, R0 ;  /* 0x000000a01d1d7824 */ /* 0x000fc800078e0200 */
[----:B-1----:R-:W-:Y:S02]  /*17f40*/  IMAD.WIDE R28, R29, 0x4, R26 ;  /* 0x000000041d1c7825 */ /* 0x002fe400078e021a */
[----:B------:R-:W-:Y:S05]  /*17f50*/  @!P1 BRA `(.L_x_3644) ;  /* 0x0000000000e89947 */ /* 0x000fea0003800000 */
[----:B------:R-:W1:Y:S01]  /*17f60*/  LDC R30, c[0x0][0x3f4] ;  /* 0x0000fd00ff1e7b82 */ /* 0x000e620000000800 */
[----:B------:R-:W-:Y:S01]  /*17f70*/  BSSY.RECONVERGENT B3, `(.L_x_3645) ;  /* 0x0000037000037945 */ /* 0x000fe20003800200 */
[----:B-1----:R-:W-:-:S13]  /*17f80*/  ISETP.GE.AND P1, PT, R23, R30, PT ;  /* 0x0000001e1700720c */ /* 0x002fda0003f26270 */
[----:B------:R-:W-:Y:S05]  /*17f90*/  @!P1 BRA `(.L_x_3646) ;  /* 0x0000000000d09947 */ /* 0x000fea0003800000 */
[----:B------:R-:W-:Y:S01]  /*17fa0*/  IABS R32, R30 ;  /* 0x0000001e00207213 */ /* 0x000fe20000000000 */
[----:B------:R-:W-:Y:S01]  /*17fb0*/  IMAD.MOV.U32 R26, RZ, RZ, RZ ;  /* 0x000000ffff1a7224 */ /* 0x000fe200078e00ff */
        /* <DEDUP_REMOVED lines=33> */
[----:B------:R-:W1:-:S12]  /*181d0*/  LDS.128 R24, [R4] ;  /* 0x0000000004187984 */ /* 0x000e580000000c00 */
[----:B------:R-:W2:Y:S01]  /*181e0*/  @P4 LDG.E.128 R36, desc[UR36][R28.64] ;  /* 0x000000241c244981 */ /* 0x000ea2000c1e1d00 */
        /* <DEDUP_REMOVED lines=11> */
.L_x_3647:
[C---:B---3-5:R-:W-:Y:S01]  /*182a0*/  FFMA.FTZ R8, R31.reuse, R32, R8 ;  /* 0x000000201f087223 */ /* 0x068fe20000010008 */
[C---:B------:R-:W-:Y:S01]  /*182b0*/  FFMA.FTZ R9, R31.reuse, R33, R9 ;  /* 0x000000211f097223 */ /* 0x040fe20000010009 */
[C---:B------:R-:W-:Y:S01]  /*182c0*/  FFMA.FTZ R10, R31.reuse, R34, R10 ;  /* 0x000000221f0a7223 */ /* 0x040fe2000001000a */
[----:B------:R-:W-:-:S07]  /*182d0*/  FFMA.FTZ R11, R31, R35, R11 ;  /* 0x000000231f0b7223 */ /* 0x000fce000001000b */
.L_x_3646:
[----:B------:R-:W-:Y:S05]  /*182e0*/  BSYNC.RECONVERGENT B3 ;  /* 0x0000000000037941 */ /* 0x000fea0003800200 */
.L_x_3645:
[----:B-1----:R-:W-:-:S07]  /*182f0*/  VIADD R25, R23, 0x1 ;  /* 0x0000000117197836 */ /* 0x002fce0000000000 */
.L_x_3644:
[----:B------:R-:W-:Y:S05]  /*18300*/  BSYNC.RECONVERGENT B2 ;  /* 0x0000000000027941 */ /* 0x000fea0003800200 */
.L_x_3643:
[----:B------:R-:W-:-:S05]  /*18310*/  VIADD R24, R16, 0xfffffffe ;  /* 0xfffffffe10187836 */ /* 0x000fca0000000000 */
[----:B------:R-:W-:-:S13]  /*18320*/  ISETP.NE.AND P1, PT, R24, R23, PT ;  /* 0x000000171800720c */ /* 0x000fda0003f25270 */
[----:B------:R-:W-:Y:S05]  /*18330*/  @!P1 BRA `(.L_x_3642) ;  /* 0x0000000400d89947 */ /* 0x000fea0003800000 */
[----:B------:R-:W1:Y:S01]  /*18340*/  S2R R26, SR_CgaCtaId ;  /* 0x00000000001a7919 */ /* 0x000e620000008800 */
[----:B------:R-:W-:Y:S01]  /*18350*/  MOV R23, 0x400 ;  /* 0x0000040000177802 */ /* 0x000fe20000000f00 */
[----:B------:R-:W-:Y:S02]  /*18360*/  IMAD.SHL.U32 R24, R5, 0x4, RZ ;  /* 0x0000000405187824 */ /* 0x000fe400078e00ff */
[----:B------:R-:W-:Y:S02]  /*18370*/  IMAD R27, R25, 0xa0, RZ ;  /* 0x000000a0191b7824 */ /* 0x000fe400078e02ff */
[----:B------:R-:W-:Y:S02]  /*18380*/  VIADD R23, R23, 0x810 ;  /* 0x0000081017177836 */ /* 0x000fe40000000000 */
[----:B------:R-:W-:-:S03]  /*18390*/  IMAD R5, R25, 0x4, -R24 ;  /* 0x0000000419057824 */ /* 0x000fc600078e0a18 */
[----:B-1----:R-:W-:Y:S01]  /*183a0*/  LEA R26, R26, R23, 0x18 ;  /* 0x000000171a1a7211 */ /* 0x002fe200078ec0ff */
[----:B------:R-:W-:-:S03]  /*183b0*/  VIADD R23, R25, 0x1 ;  /* 0x0000000119177836 */ /* 0x000fc60000000000 */
[----:B------:R-:W-:-:S07]  /*183c0*/  IADD3 R5, PT, PT, R5, 0x4, R26 ;  /* 0x0000000405057810 */ /* 0x000fce0007ffe01a */
.L_x_3654:
        /* <DEDUP_REMOVED lines=14> */
[----:B--2---:R-:W-:-:S04]  /*184b0*/  IMAD.MOV R24, RZ, RZ, -R25 ;  /* 0x000000ffff187224 */ /* 0x004fc800078e0a19 */
        /* <DEDUP_REMOVED lines=11> */
[----:B------:R2:W3:Y:S02]  /*18570*/  LDS R31, [R5+-0x4] ;  /* 0xfffffc00051f7984 */ /* 0x0004e40000000800 */
[----:B------:R-:W-:Y:S01]  /*18580*/  @!P2 IMAD.MOV R24, RZ, RZ, -R24 ;  /* 0x000000ffff18a224 */ /* 0x000fe200078e0a18 */
[----:B------:R-:W-:-:S05]  /*18590*/  @!P3 LOP3.LUT R24, RZ, R30, RZ, 0x33, !PT ;  /* 0x0000001eff18b212 */ /* 0x000fca00078e33ff */
[----:B------:R-:W-:-:S04]  /*185a0*/  IMAD R25, R24, 0xa0, RZ ;  /* 0x000000a018197824 */ /* 0x000fc800078e02ff */
[----:B------:R-:W-:-:S05]  /*185b0*/  IMAD.WIDE.U32 R24, R25, 0x4, R20 ;  /* 0x0000000419187825 */ /* 0x000fca00078e0014 */
[----:B------:R2:W5:Y:S01]  /*185c0*/  LDG.E.128 R32, desc[UR36][R24.64] ;  /* 0x0000002418207981 */ /* 0x000562000c1e1d00 */
[----:B-1----:R-:W-:-:S09]  /*185d0*/  UISETP.NE.AND UP0, UPT, UR4, URZ, UPT ;  /* 0x000000ff0400728c */ /* 0x002fd2000bf05270 */
[----:B--2---:R-:W-:Y:S05]  /*185e0*/  BRA.U UP0, `(.L_x_3650) ;  /* 0x0000000100347547 */ /* 0x004fea000b800000 */
[----:B------:R-:W-:Y:S01]  /*185f0*/  ISETP.NE.AND P4, PT, R19, RZ, PT ;  /* 0x000000ff1300720c */ /* 0x000fe20003f85270 */
[----:B------:R-:W1:-:S12]  /*18600*/  LDS.128 R36, [R4] ;  /* 0x0000000004247984 */ /* 0x000e580000000c00 */
[----:B------:R-:W2:Y:S01]  /*18610*/  @P4 LDG.E.128 R40, desc[UR36][R28.64] ;  /* 0x000000241c284981 */ /* 0x000ea2000c1e1d00 */
[----:B------:R-:W-:-:S04]  /*18620*/  IMAD.WIDE.U32 R24, R27, 0x4, R6 ;  /* 0x000000041b187825 */ /* 0x000fc800078e0006 */
[----:B-1---5:R-:W-:Y:S01]  /*18630*/  FADD.FTZ R32, R32, R36 ;  /* 0x0000002420207221 */ /* 0x022fe20000010000 */
[----:B------:R-:W-:Y:S01]  /*18640*/  FADD.FTZ R33, R33, R37 ;  /* 0x0000002521217221 */ /* 0x000fe20000010000 */
[----:B------:R-:W-:Y:S01]  /*18650*/  FADD.FTZ R34, R34, R38 ;  /* 0x0000002622227221 */ /* 0x000fe20000010000 */
[----:B------:R-:W-:Y:S01]  /*18660*/  FADD.FTZ R35, R35, R39 ;  /* 0x0000002723237221 */ /* 0x000fe20000010000 */
[----:B--2---:R-:W-:Y:S01]  /*18670*/  @P4 FMUL.FTZ R32, R32, R40 ;  /* 0x0000002820204220 */ /* 0x004fe20000410000 */
[----:B------:R-:W-:Y:S01]  /*18680*/  @P4 FMUL.FTZ R33, R33, R41 ;  /* 0x0000002921214220 */ /* 0x000fe20000410000 */
[----:B------:R-:W-:Y:S01]  /*18690*/  @P4 FMUL.FTZ R34, R34, R42 ;  /* 0x0000002a22224220 */ /* 0x000fe20000410000 */
[----:B------:R-:W-:-:S05]  /*186a0*/  @P4 FMUL.FTZ R35, R35, R43 ;  /* 0x0000002b23234220 */ /* 0x000fca0000410000 */
[----:B------:R1:W-:Y:S02]  /*186b0*/  STG.E.128 desc[UR36][R24.64], R32 ;  /* 0x0000002018007986 */ /* 0x0003e4000c101d24 */
.L_x_3650:
[C---:B---3-5:R-:W-:Y:S01]  /*186c0*/  FFMA.FTZ R8, R31.reuse, R32, R8 ;  /* 0x000000201f087223 */ /* 0x068fe20000010008 */
[C---:B------:R-:W-:Y:S01]  /*186d0*/  FFMA.FTZ R9, R31.reuse, R33, R9 ;  /* 0x000000211f097223 */ /* 0x040fe20000010009 */
[C---:B------:R-:W-:Y:S01]  /*186e0*/  FFMA.FTZ R10, R31.reuse, R34, R10 ;  /* 0x000000221f0a7223 */ /* 0x040fe2000001000a */
[----:B------:R-:W-:-:S07]  /*186f0*/  FFMA.FTZ R11, R31, R35, R11 ;  /* 0x000000231f0b7223 */ /* 0x000fce000001000b */
.L_x_3649:
[----:B------:R-:W-:Y:S05]  /*18700*/  BSYNC.RECONVERGENT B2 ;  /* 0x0000000000027941 */ /* 0x000fea0003800200 */
.L_x_3648:
[----:B------:R-:W-:Y:S01]  /*18710*/  ISETP.GE.AND P1, PT, R23, R30, PT ;  /* 0x0000001e1700720c */ /* 0x000fe20003f26270 */
[----:B------:R-:W-:-:S12]  /*18720*/  BSSY.RECONVERGENT B2, `(.L_x_3651) ;  /* 0x0000031000027945 */ /* 0x000fd80003800200 */
[----:B------:R-:W-:Y:S05]  /*18730*/  @!P1 BRA `(.L_x_3652) ;  /* 0x0000000000bc9947 */ /* 0x000fea0003800000 */
[----:B------:R-:W-:Y:S01]  /*18740*/  IABS R31, R30 ;  /* 0x0000001e001f7213 */ /* 0x000fe20000000000 */
[----:B------:R-:W2:Y:S01]  /*18750*/  LDCU UR4, c[0x0][0x40c] ;  /* 0x00008180ff0477ac */ /* 0x000ea20008000800 */
[----:B-1----:R-:W-:Y:S02]  /*18760*/  IABS R34, R23 ;  /* 0x0000001700227213 */ /* 0x002fe40000000000 */
        /* <DEDUP_REMOVED lines=24> */
[----:B--2---:R-:W-:-:S09]  /*188f0*/  UISETP.NE.AND UP0, UPT, UR4, URZ, UPT ;  /* 0x000000ff0400728c */ /* 0x004fd2000bf05270 */
[----:B-1----:R-:W-:Y:S05]  /*18900*/  BRA.U UP0, `(.L_x_3653) ;  /* 0x0000000100387547 */ /* 0x002fea000b800000 */
[----:B------:R-:W-:Y:S01]  /*18910*/  ISETP.NE.AND P4, PT, R19, RZ, PT ;  /* 0x000000ff1300720c */ /* 0x000fe20003f85270 */
[----:B------:R-:W1:-:S12]  /*18920*/  LDS.128 R40, [R4] ;  /* 0x0000000004287984 */ /* 0x000e580000000c00 */
[----:B------:R-:W2:Y:S01]  /*18930*/  @P4 LDG.E.128 R36, desc[UR36][R28.64] ;  /* 0x000000241c244981 */ /* 0x000ea2000c1e1d00 */
[----:B------:R-:W-:-:S04]  /*18940*/  VIADD R25, R27, 0xa0 ;  /* 0x000000a01b197836 */ /* 0x000fc80000000000 */
        /* <DEDUP_REMOVED lines=10> */
.L_x_3653:
[C---:B---3-5:R-:W-:Y:S01]  /*189f0*/  FFMA.FTZ R8, R31.reuse, R32, R8 ;  /* 0x000000201f087223 */ /* 0x068fe20000010008 */
[C---:B------:R-:W-:Y:S01]  /*18a00*/  FFMA.FTZ R9, R31.reuse, R33, R9 ;  /* 0x000000211f097223 */ /* 0x040fe20000010009 */
[C---:B------:R-:W-:Y:S01]  /*18a10*/  FFMA.FTZ R10, R31.reuse, R34, R10 ;  /* 0x000000221f0a7223 */ /* 0x040fe2000001000a */
[----:B------:R-:W-:-:S07]  /*18a20*/  FFMA.FTZ R11, R31, R35, R11 ;  /* 0x000000231f0b7223 */ /* 0x000fce000001000b */
.L_x_3652:
[----:B------:R-:W-:Y:S05]  /*18a30*/  BSYNC.RECONVERGENT B2 ;  /* 0x0000000000027941 */ /* 0x000fea0003800200 */
.L_x_3651:
[C---:B-1----:R-:W-:Y:S02]  /*18a40*/  VIADD R25, R23.reuse, 0x1 ;  /* 0x0000000117197836 */ /* 0x042fe40000000000 */
[----:B------:R-:W-:Y:S02]  /*18a50*/  VIADD R23, R23, 0x2 ;  /* 0x0000000217177836 */ /* 0x000fe40000000000 */
[----:B------:R-:W-:Y:S01]  /*18a60*/  VIADD R27, R27, 0x140 ;  /* 0x000001401b1b7836 */ /* 0x000fe20000000000 */
[----:B------:R-:W-:Y:S01]  /*18a70*/  ISETP.GE.AND P1, PT, R25, R22, PT ;  /* 0x000000161900720c */ /* 0x000fe20003f26270 */
[----:B------:R-:W-:-:S12]  /*18a80*/  VIADD R5, R5, 0x8 ;  /* 0x0000000805057836 */ /* 0x000fd80000000000 */
[----:B------:R-:W-:Y:S05]  /*18a90*/  @!P1 BRA `(.L_x_3654) ;  /* 0xfffffff8004c9947 */ /* 0x000fea000383ffff */
.L_x_3642:
[----:B------:R-:W-:Y:S05]  /*18aa0*/  BSYNC.RECONVERGENT B1 ;  /* 0x0000000000017941 */ /* 0x000fea0003800200 */
.L_x_3641:
[----:B------:R-:W-:-:S13]  /*18ab0*/  ISETP.GT.U32.AND P1, PT, R130, 0x3f, PT ;  /* 0x0000003f8200780c */ /* 0x000fda0003f24070 */
[----:B------:R-:W-:Y:S05]  /*18ac0*/  @P1 BRA `(.L_x_3624) ;  /* 0x0000000000841947 */ /* 0x000fea0003800000 */
[----:B------:R-:W-:Y:S01]  /*18ad0*/  IMAD.MOV.U32 R5, RZ, RZ, 0xa0 ;  /* 0x000000a0ff057424 */ /* 0x000fe200078e00ff */
[----:B------:R2:W3:Y:S01]  /*18ae0*/  LDS R19, [R160+-0x4] ;  /* 0xfffffc00a0137984 */ /* 0x0004e20000000800 */
[----:B------:R-:W4:Y:S02]  /*18af0*/  LDCU UR4, c[0x0][0x40c] ;  /* 0x00008180ff0477ac */ /* 0x000f240008000800 */
[----:B------:R-:W-:-:S04]  /*18b00*/  IMAD R5, R16, R5, -0xa0 ;  /* 0xffffff6010057424 */ /* 0x000fc800078e0205 */
[----:B0-----:R-:W-:-:S05]  /*18b10*/  IMAD.WIDE R4, R5, 0x4, R6 ;  /* 0x0000000405047825 */ /* 0x001fca00078e0206 */
[----:B------:R2:W5:Y:S01]  /*18b20*/  LDG.E.128 R20, desc[UR36][R4.64] ;  /* 0x0000002404147981 */ /* 0x000562000c1e1d00 */
[----:B------:R-:W-:Y:S01]  /*18b30*/  PLOP3.LUT P0, PT, PT, PT, PT, 0x80, 0x8 ;  /* 0x000000000008781c */ /* 0x000fe20003f0f070 */
[----:B----4-:R-:W-:-:S09]  /*18b40*/  UISETP.NE.AND UP0, UPT, UR4, URZ, UPT ;  /* 0x000000ff0400728c */ /* 0x010fd2000bf05270 */
[----:B--2---:R-:W-:Y:S05]  /*18b50*/  BRA.U UP0, `(.L_x_3655) ;  /* 0x0000000100507547 */ /* 0x004fea000b800000 */
[----:B------:R-:W0:Y:S02]  /*18b60*/  LDCU.64 UR4, c[0x0][0x460] ;  /* 0x00008c00ff0477ac */ /* 0x000e240008000a00 */
[----:B0-----:R-:W-:-:S04]  /*18b70*/  ISETP.NE.U32.AND P1, PT, RZ, UR4, PT ;  /* 0x00000004ff007c0c */ /* 0x001fc8000bf25070 */
[----:B------:R-:W-:-:S13]  /*18b80*/  ISETP.NE.AND.EX P1, PT, RZ, UR5, PT, P1 ;  /* 0x00000005ff007c0c */ /* 0x000fda000bf25310 */
[----:B------:R-:W0:Y:S08]  /*18b90*/  @P1 LDC R16, c[0x0][0x3f8] ;  /* 0x0000fe00ff101b82 */ /* 0x000e300000000800 */
[----:B------:R-:W2:Y:S01]  /*18ba0*/  @P1 LDC.64 R4, c[0x0][0x458] ;  /* 0x00011600ff041b82 */ /* 0x000ea20000000a00 */
[----:B0-----:R-:W-:-:S04]  /*18bb0*/  @P1 IMAD R3, R2, R16, R3 ;  /* 0x0000001002031224 */ /* 0x001fc800078e0203 */
[----:B------:R-:W-:-:S04]  /*18bc0*/  @P1 IMAD R3, R3, 0xa0, R0 ;  /* 0x000000a003031824 */ /* 0x000fc800078e0200 */
[----:B--2---:R-:W-:-:S05]  /*18bd0*/  @P1 IMAD.WIDE R4, R3, 0x4, R4 ;  /* 0x0000000403041825 */ /* 0x004fca00078e0204 */
[----:B-1----:R-:W2:Y:S01]  /*18be0*/  @P1 LDG.E.128 R24, desc[UR36][R4.64] ;  /* 0x0000002404181981 */ /* 0x002ea2000c1e1d00 */
[----:B-----5:R-:W-:Y:S01]  /*18bf0*/  FADD.FTZ R20, R20, R12 ;  /* 0x0000000c14147221 */ /* 0x020fe20000010000 */
[----:B------:R-:W-:Y:S02]  /*18c00*/  IMAD R3, R18, 0xa0, RZ ;  /* 0x000000a012037824 */ /* 0x000fe400078e02ff */
[----:B------:R-:W-:Y:S01]  /*18c10*/  FADD.FTZ R21, R21, R13 ;  /* 0x0000000d15157221 */ /* 0x000fe20000010000 */
[----:B------:R-:W-:Y:S01]  /*18c20*/  FADD.FTZ R22, R22, R14 ;  /* 0x0000000e16167221 */ /* 0x000fe20000010000 */
[----:B------:R-:W-:Y:S01]  /*18c30*/  FADD.FTZ R23, R23, R15 ;  /* 0x0000000f17177221 */ /* 0x000fe20000010000 */
[----:B------:R-:W-:-:S04]  /*18c40*/  IMAD.WIDE R6, R3, 0x4, R6 ;  /* 0x0000000403067825 */ /* 0x000fc800078e0206 */
[----:B--2---:R-:W-:Y:S01]  /*18c50*/  @P1 FMUL.FTZ R20, R20, R24 ;  /* 0x0000001814141220 */ /* 0x004fe20000410000 */
[----:B------:R-:W-:Y:S01]  /*18c60*/  @P1 FMUL.FTZ R21, R21, R25 ;  /* 0x0000001915151220 */ /* 0x000fe20000410000 */
[----:B------:R-:W-:Y:S01]  /*18c70*/  @P1 FMUL.FTZ R22, R22, R26 ;  /* 0x0000001a16161220 */ /* 0x000fe20000410000 */
[----:B------:R-:W-:-:S05]  /*18c80*/  @P1 FMUL.FTZ R23, R23, R27 ;  /* 0x0000001b17171220 */ /* 0x000fca0000410000 */
[----:B------:R0:W-:Y:S02]  /*18c90*/  STG.E.128 desc[UR36][R6.64], R20 ;  /* 0x0000001406007986 */ /* 0x0001e4000c101d24 */
.L_x_3655:
[C---:B---3-5:R-:W-:Y:S01]  /*18ca0*/  FFMA.FTZ R8, R19.reuse, R20, R8 ;  /* 0x0000001413087223 */ /* 0x068fe20000010008 */
[C---:B------:R-:W-:Y:S01]  /*18cb0*/  FFMA.FTZ R9, R19.reuse, R21, R9 ;  /* 0x0000001513097223 */ /* 0x040fe20000010009 */
[C---:B------:R-:W-:Y:S01]  /*18cc0*/  FFMA.FTZ R10, R19.reuse, R22, R10 ;  /* 0x00000016130a7223 */ /* 0x040fe2000001000a */
[----:B------:R-:W-:-:S07]  /*18cd0*/  FFMA.FTZ R11, R19, R23, R11 ;  /* 0x00000017130b7223 */ /* 0x000fce000001000b */
.L_x_3624:
[----:B------:R-:W-:Y:S05]  /*18ce0*/  BSYNC.RECONVERGENT B0 ;  /* 0x0000000000007941 */ /* 0x000fea0003800200 */
.L_x_3623:
[----:B------:R-:W-:Y:S06]  /*18cf0*/  BAR.SYNC.DEFER_BLOCKING 0x0 ;  /* 0x0000000000007b1d */ /* 0x000fec0000010000 */
[----:B------:R-:W-:Y:S05]  /*18d00*/  @!P0 EXIT ;  /* 0x000000000000894d */ /* 0x000fea0003800000 */
[----:B------:R-:W2:Y:S02]  /*18d10*/  LDCU UR4, c[0x0][0x478] ;  /* 0x00008f00ff0477ac */ /* 0x000ea40008000800 */
[----:B--2---:R-:W-:-:S09]  /*18d20*/  UISETP.NE.AND UP0, UPT, UR4, 0x2, UPT ;  /* 0x000000020400788c */ /* 0x004fd2000bf05270 */
[----:B------:R-:W-:Y:S05]  /*18d30*/  BRA.U UP0, `(.L_x_3656) ;  /* 0x00000001007c7547 */ /* 0x000fea000b800000 */
[----:B------:R-:W2:Y:S01]  /*18d40*/  LDC.64 R2, c[0x0][0x470] ;  /* 0x00011c00ff027b82 */ /* 0x000ea20000000a00 */
[----:B------:R-:W3:Y:S01]  /*18d50*/  LDCU.64 UR4, c[0x0][0x380] ;  /* 0x00007000ff0477ac */ /* 0x000ee20008000a00 */
[----:B--2---:R-:W2:Y:S01]  /*18d60*/  LDG.E R2, desc[UR36][R2.64] ;  /* 0x0000002402027981 */ /* 0x004ea2000c1e1900 */
[----:B------:R-:W-:Y:S02]  /*18d70*/  IMAD.IADD R17, R17, 0x1, R0 ;  /* 0x0000000111117824 */ /* 0x000fe400078e0200 */
[C---:B--2---:R-:W-:Y:S01]  /*18d80*/  FMUL.FTZ R10, R2.reuse, R10 ;  /* 0x0000000a020a7220 */ /* 0x044fe20000410000 */
[C---:B------:R-:W-:Y:S01]  /*18d90*/  FMUL.FTZ R11, R2.reuse, R11 ;  /* 0x0000000b020b7220 */ /* 0x040fe20000410000 */
[C---:B------:R-:W-:Y:S01]  /*18da0*/  FMUL.FTZ R9, R2.reuse, R9 ;  /* 0x0000000902097220 */ /* 0x040fe20000410000 */
[----:B------:R-:W-:-:S03]  /*18db0*/  FMUL.FTZ R8, R2, R8 ;  /* 0x0000000802087220 */ /* 0x000fc60000410000 */
[----:B------:R-:W0:Y:S08]  /*18dc0*/  F2I.S8.NTZ R10, R10 ;  /* 0x0000000a000a7305 */ /* 0x000e300000202100 */
[----:B------:R-:W2:Y:S01]  /*18dd0*/  F2I.S8.NTZ R11, R11 ;  /* 0x0000000b000b7305 */ /* 0x000ea20000202100 */
[----:B0-----:R-:W-:-:S07]  /*18de0*/  PRMT R4, R10, 0x8880, RZ ;  /* 0x000088800a047816 */ /* 0x001fce00000000ff */
[----:B------:R-:W0:Y:S01]  /*18df0*/  F2I.S8.NTZ R9, R9 ;  /* 0x0000000900097305 */ /* 0x000e220000202100 */
[----:B------:R-:W-:Y:S02]  /*18e00*/  PRMT R2, R4, 0x7710, RZ ;  /* 0x0000771004027816 */ /* 0x000fe400000000ff */
[----:B--2---:R-:W-:-:S05]  /*18e10*/  PRMT R3, R11, 0x8880, RZ ;  /* 0x000088800b037816 */ /* 0x004fca00000000ff */
[----:B------:R-:W2:Y:S01]  /*18e20*/  F2I.S8.NTZ R8, R8 ;  /* 0x0000000800087305 */ /* 0x000ea20000202100 */
[----:B------:R-:W-:Y:S01]  /*18e30*/  IMAD.U32 R2, R2, 0x10000, RZ ;  /* 0x0001000002027824 */ /* 0x000fe200078e00ff */
[----:B------:R-:W-:-:S04]  /*18e40*/  PRMT R3, R3, 0x7710, RZ ;  /* 0x0000771003037816 */ /* 0x000fc800000000ff */
[----:B------:R-:W-:Y:S02]  /*18e50*/  LOP3.LUT R4, R2, 0xff0000, RZ, 0xc0, !PT ;  /* 0x00ff000002047812 */ /* 0x000fe400078ec0ff */
[----:B0-----:R-:W-:-:S03]  /*18e60*/  PRMT R9, R9, 0x8880, RZ ;  /* 0x0000888009097816 */ /* 0x001fc600000000ff */
[----:B------:R-:W-:Y:S01]  /*18e70*/  IMAD R3, R3, 0x1000000, R4 ;  /* 0x0100000003037824 */ /* 0x000fe200078e0204 */
[----:B------:R-:W-:Y:S02]  /*18e80*/  PRMT R2, R9, 0x7710, RZ ;  /* 0x0000771009027816 */ /* 0x000fe400000000ff */
[----:B--2---:R-:W-:Y:S02]  /*18e90*/  PRMT R5, R8, 0x8880, RZ ;  /* 0x0000888008057816 */ /* 0x004fe400000000ff */
[----:B------:R-:W-:Y:S02]  /*18ea0*/  LOP3.LUT R4, R2, 0xff, RZ, 0xc0, !PT ;  /* 0x000000ff02047812 */ /* 0x000fe400078ec0ff */
[----:B------:R-:W-:Y:S02]  /*18eb0*/  PRMT R0, R5, 0x7710, RZ ;  /* 0x0000771005007816 */ /* 0x000fe400000000ff */
[----:B---3--:R-:W-:Y:S01]  /*18ec0*/  IADD3 R2, P0, PT, R17, UR4, RZ ;  /* 0x0000000411027c10 */ /* 0x008fe2000ff1e0ff */
[----:B------:R-:W-:Y:S01]  /*18ed0*/  IMAD R4, R4, 0x100, R3 ;  /* 0x0000010004047824 */ /* 0x000fe200078e0203 */
[----:B------:R-:W-:-:S02]  /*18ee0*/  LOP3.LUT R5, R0, 0xff, RZ, 0xc0, !PT ;  /* 0x000000ff00057812 */ /* 0x000fc400078ec0ff */
[----:B------:R-:W-:-:S03]  /*18ef0*/  LEA.HI.X.SX32 R3, R17, UR5, 0x1, P0 ;  /* 0x0000000511037c11 */ /* 0x000fc600080f0eff */
[----:B------:R-:W-:-:S05]  /*18f00*/  IMAD.IADD R5, R4, 0x1, R5 ;  /* 0x0000000104057824 */ /* 0x000fca00078e0205 */
[----:B------:R-:W-:Y:S01]  /*18f10*/  STG.E desc[UR36][R2.64], R5 ;  /* 0x0000000502007986 */ /* 0x000fe2000c101924 */
[----:B------:R-:W-:Y:S05]  /*18f20*/  EXIT ;  /* 0x000000000000794d */ /* 0x000fea0003800000 */
.L_x_3656:
[----:B------:R-:W2:Y:S01]  /*18f30*/  LDC.64 R2, c[0x0][0x380] ;  /* 0x0000e000ff027b82 */ /* 0x000ea20000000a00 */
[----:B------:R-:W-:-:S04]  /*18f40*/  IMAD.IADD R17, R17, 0x1, R0 ;  /* 0x0000000111117824 */ /* 0x000fc800078e0200 */
[----:B--2---:R-:W-:-:S05]  /*18f50*/  IMAD.WIDE R2, R17, 0x4, R2 ;  /* 0x0000000411027825 */ /* 0x004fca00078e0202 */
[----:B------:R-:W-:Y:S01]  /*18f60*/  STG.E.128 desc[UR36][R2.64], R8 ;  /* 0x0000000802007986 */ /* 0x000fe2000c101d24 */
[----:B------:R-:W-:Y:S05]  /*18f70*/  EXIT ;  /* 0x000000000000794d */ /* 0x000fea0003800000 */
.L_x_3580:
[----:B------:R-:W-:Y:S01]  /*18f80*/  BSSY B0, `(.L_x_3657) ;  /* 0x0000007000007945 */ /* 0x000fe20003800000 */
[----:B------:R-:W-:Y:S02]  /*18f90*/  IMAD.MOV.U32 R12, RZ, RZ, 0x2 ;  /* 0x00000002ff0c7424 */ /* 0x000fe400078e00ff */
[----:B------:R-:W-:Y:S02]  /*18fa0*/  IMAD.MOV.U32 R11, RZ, RZ, 0x1f ;  /* 0x0000001fff0b7424 */ /* 0x000fe400078e00ff */
[----:B--234-:R-:W-:-:S07]  /*18fb0*/  IMAD.MOV.U32 R15, RZ, RZ, -0x1 ;  /* 0xffffffffff0f7424 */ /* 0x01cfce00078e00ff */
[----:B------:R-:W-:Y:S05]  /*18fc0*/  WARPSYNC.COLLECTIVE R15, `(.L_x_3658) ;  /* 0x000000000f087348 */ /* 0x000fea0003c00000 */
[----:B------:R0:W1:Y:S02]  /*18fd0*/  SHFL.BFLY P6, R14, R13, R12, R11 ;  /* 0x0c00000c0d0e7389 */ /* 0x00006400000c000b */
[----:B01----:R-:W-:Y:S05]  /*18fe0*/  ENDCOLLECTIVE ;  /* 0x000000000000791b */ /* 0x003fea0003800000 */
.L_x_3658:
[----:B------:R-:W-:Y:S05]  /*18ff0*/  BSYNC B0 ;  /* 0x0000000000007941 */ /* 0x000fea0003800000 */
.L_x_3657:
[----:B------:R-:W-:Y:S01]  /*19000*/  FADD.FTZ R13, R13, R14 ;  /* 0x0000000e0d0d7221 */ /* 0x000fe20000010000 */
[----:B------:R-:W-:Y:S02]  /*19010*/  IMAD.MOV.U32 R12, RZ, RZ, 0x1 ;  /* 0x00000001ff0c7424 */ /* 0x000fe400078e00ff */
[----:B------:R-:W-:Y:S02]  /*19020*/  IMAD.MOV.U32 R11, RZ, RZ, 0x1f ;  /* 0x0000001fff0b7424 */ /* 0x000fe400078e00ff */
[----:B------:R-:W-:-:S07]  /*19030*/  IMAD.MOV.U32 R15, RZ, RZ, -0x1 ;  /* 0xffffffffff0f7424 */ /* 0x000fce00078e00ff */
[----:B------:R-:W-:Y:S05]  /*19040*/  WARPSYNC.COLLECTIVE R15, `(.L_x_3659) ;  /* 0x000000000f087348 */ /* 0x000fea0003c00000 */
[----:B------:R0:W1:Y:S02]  /*19050*/  SHFL.BFLY P6, R14, R13, R12, R11 ;  /* 0x0c00000c0d0e7389 */ /* 0x00006400000c000b */
[----:B01----:R-:W-:Y:S05]  /*19060*/  ENDCOLLECTIVE ;  /* 0x000000000000791b */ /* 0x003fea0003800000 */
.L_x_3659:
[----:B------:R-:W-:Y:S05]  /*19070*/  BRA `(.L_x_3660) ;  /* 0xffffffa400907947 */ /* 0x000fea000383ffff */
.L_x_3584:
[----:B------:R-:W-:Y:S01]  /*19080*/  BSSY B0, `(.L_x_3661) ;  /* 0x0000008000007945 */ /* 0x000fe20003800000 */
[----:B------:R-:W-:Y:S02]  /*19090*/  IMAD.MOV.U32 R13, RZ, RZ, R159 ;  /* 0x000000ffff0d7224 */ /* 0x000fe400078e009f */
[----:B------:R-:W-:Y:S02]  /*190a0*/  IMAD.MOV.U32 R12, RZ, RZ, 0x10 ;  /* 0x00000010ff0c7424 */ /* 0x000fe400078e00ff */
[----:B-1----:R-:W-:Y:S02]  /*190b0*/  IMAD.MOV.U32 R11, RZ, RZ, 0x1f ;  /* 0x0000001fff0b7424 */ /* 0x002fe400078e00ff */
[----:B------:R-:W-:-:S07]  /*190c0*/  IMAD.MOV.U32 R15, RZ, RZ, -0x1 ;  /* 0xffffffffff0f7424 */ /* 0x000fce00078e00ff */
[----:B-----5:R-:W-:Y:S05]  /*190d0*/  WARPSYNC.COLLECTIVE R15, `(.L_x_3662) ;  /* 0x000000000f087348 */ /* 0x020fea0003c00000 */
[----:B------:R0:W1:Y:S02]  /*190e0*/  SHFL.BFLY P6, R14, R13, R12, R11 ;  /* 0x0c00000c0d0e7389 */ /* 0x00006400000c000b */
[----:B01---5:R-:W-:Y:S05]  /*190f0*/  ENDCOLLECTIVE ;  /* 0x000000000000791b */ /* 0x023fea0003800000 */
.L_x_3662:
[----:B------:R-:W-:Y:S05]  /*19100*/  BSYNC B0 ;  /* 0x0000000000007941 */ /* 0x000fea0003800000 */
.L_x_3661:
[----:B------:R-:W-:Y:S01]  /*19110*/  FMNMX.FTZ R13, R14, R159, !PT ;  /* 0x0000009f0e0d7209 */ /* 0x000fe20007810000 */
[----:B------:R-:W-:Y:S02]  /*19120*/  IMAD.MOV.U32 R12, RZ, RZ, 0x8 ;  /* 0x00000008ff0c7424 */ /* 0x000fe400078e00ff */
[----:B------:R-:W-:Y:S02]  /*19130*/  IMAD.MOV.U32 R11, RZ, RZ, 0x1f ;  /* 0x0000001fff0b7424 */ /* 0x000fe400078e00ff */
[----:B------:R-:W-:-:S07]  /*19140*/  IMAD.MOV.U32 R15, RZ, RZ, -0x1 ;  /* 0xffffffffff0f7424 */ /* 0x000fce00078e00ff */
[----:B------:R-:W-:Y:S05]  /*19150*/  WARPSYNC.COLLECTIVE R15, `(.L_x_3663) ;  /* 0x000000000f087348 */ /* 0x000fea0003c00000 */
[----:B------:R0:W1:Y:S02]  /*19160*/  SHFL.BFLY P6, R14, R13, R12, R11 ;  /* 0x0c00000c0d0e7389 */ /* 0x00006400000c000b */
[----:B01----:R-:W-:Y:S05]  /*19170*/  ENDCOLLECTIVE ;  /* 0x000000000000791b */ /* 0x003fea0003800000 */
.L_x_3663:
[----:B------:R-:W-:Y:S01]  /*19180*/  IMAD.MOV.U32 R12, RZ, RZ, 0x4 ;  /* 0x00000004ff0c7424 */ /* 0x000fe200078e00ff */
[----:B------:R-:W-:-:S05]  /*19190*/  FMNMX.FTZ R0, R13, R14, !PT ;  /* 0x0000000e0d007209 */ /* 0x000fca0007810000 */
[----:B------:R-:W-:-:S07]  /*191a0*/  IMAD.MOV.U32 R13, RZ, RZ, R0 ;  /* 0x000000ffff0d7224 */ /* 0x000fce00078e0000 */
[----:B------:R-:W-:Y:S05]  /*191b0*/  WARPSYNC.COLLECTIVE R15, `(.L_x_3664) ;  /* 0x000000000f087348 */ /* 0x000fea0003c00000 */
[----:B------:R0:W1:Y:S02]  /*191c0*/  SHFL.BFLY P6, R14, R13, R12, R11 ;  /* 0x0c00000c0d0e7389 */ /* 0x00006400000c000b */
[----:B01----:R-:W-:Y:S05]  /*191d0*/  ENDCOLLECTIVE ;  /* 0x000000000000791b */ /* 0x003fea0003800000 */
.L_x_3664:
[----:B------:R-:W-:Y:S05]  /*191e0*/  BRA `(.L_x_3665) ;  /* 0xffffffa400dc7947 */ /* 0x000fea000383ffff */
.L_x_3666:
        /* <DEDUP_REMOVED lines=9> */
.L_x_5600:


//--------------------- .text._ZN4mmha33masked_multihead_attention_kernelItLi160ELi256ELi1ELi32ELi256ELb0ELb1EEEv26Multihead_attention_paramsIT_XT5_EE --------------------------
	.section	.text._ZN4mmha33masked_multihead_attention_kernelItLi160ELi256ELi1ELi32ELi256ELb0ELb1EEEv26Multihead_attention_paramsIT_XT5_EE,"ax",@progbits
	.align	128
        .global         _ZN4mmha33masked_multihead_attention_kernelItLi160ELi256ELi1ELi32ELi256ELb0ELb1EEEv26Multihead_attention_paramsIT_XT5_EE
        .type           _ZN4mmha33masked_multihead_attention_kernelItLi160ELi256ELi1ELi32ELi256ELb0ELb1EEEv26Multihead_attention_paramsIT_XT5_EE,@function
        .size           _ZN4mmha33masked_multihead_attention_kernelItLi160ELi256ELi1ELi32ELi256ELb0ELb1EEEv26Multihead_attention_paramsIT_XT5_EE,(.L_x_5601 - _ZN4mmha33masked_multihead_attention_kernelItLi160ELi256ELi1ELi32ELi256ELb0ELb1EEEv26Multihead_attention_paramsIT_XT5_EE)
        .other          _ZN4mmha33masked_multihead_attention_kernelItLi160ELi256ELi1ELi32ELi256ELb0ELb1EEEv26Multihead_attention_paramsIT_XT5_EE,@"STO_CUDA_ENTRY STV_DEFAULT"
_ZN4mmha33masked_multihead_attention_kernelItLi160ELi256ELi1ELi32ELi256ELb0ELb1EEEv26Multihead_attention_paramsIT_XT5_EE:
.text._ZN4mmha33masked_multihead_attention_kernelItLi160ELi256ELi1ELi32ELi256ELb0ELb1EEEv26Multihead_attention_paramsIT_XT5_EE:
[----:B------:R-:W0:Y:S01]  /*0000*/  LDC R1, c[0x0][0x37c] ;  /* 0x0000df00ff017b82 */ /* 0x000e220000000800 */
[----:B------:R-:W1:Y:S07]  /*0010*/  LDCU.64 UR4, c[0x0][0x490] ;  /* 0x00009200ff0477ac */ /* 0x000e6e0008000a00 */
[----:B------:R-:W2:Y:S01]  /*0020*/  S2UR UR6, SR_CTAID.Y ;  /* 0x00000000000679c3 */ /* 0x000ea20000002600 */
[----:B0-----:R-:W-:Y:S01]  /*0030*/  IADD3 R1, PT, PT, R1, -0x60, RZ ;  /* 0xffffffa001017810 */ /* 0x001fe20007ffe0ff */
[----:B------:R-:W0:Y:S01]  /*0040*/  LDCU.64 UR36, c[0x0][0x358] ;  /* 0x00006b00ff2477ac */ /* 0x000e220008000a00 */
[----:B-1----:R-:W-:-:S04]  /*0050*/  UISETP.NE.U32.AND UP0, UPT, UR4, URZ, UPT ;  /* 0x000000ff0400728c */ /* 0x002fc8000bf05070 */
[----:B------:R-:W-:-:S09]  /*0060*/  UISETP.NE.AND.EX UP0, UPT, UR5, URZ, UPT, UP0 ;  /* 0x000000ff0500728c */ /* 0x000fd2000bf05300 */
[----:B--2---:R-:W-:Y:S05]  /*0070*/  BRA.U !UP0, `(.L_x_3667) ;  /* 0x00000001081c7547 */ /* 0x004fea000b800000 */
[----:B------:R-:W-:-:S04]  /*0080*/  UIADD3 UR4, UP0, UPT, UR6, UR4, URZ ;  /* 0x0000000406047290 */ /* 0x000fc8000ff1e0ff */
[----:B------:R-:W-:Y:S02]  /*0090*/  UIADD3.X UR5, UPT, UPT, URZ, UR5, URZ, UP0, !UPT ;  /* 0x00000005ff057290 */ /* 0x000fe400087fe4ff */
[----:B------:R-:W-:-:S04]  /*00a0*/  IMAD.U32 R2, RZ, RZ, UR4 ;  /* 0x00000004ff027e24 */ /* 0x000fc8000f8e00ff */
[----:B------:R-:W-:-:S05]  /*00b0*/  MOV R3, UR5 ;  /* 0x0000000500037c02 */ /* 0x000fca0008000f00 */
[----:B0-----:R-:W2:Y:S02]  /*00c0*/  LDG.E.U8 R2, desc[UR36][R2.64] ;  /* 0x0000002402027981 */ /* 0x001ea4000c1e1100 */
[----:B--2---:R-:W-:-:S13]  /*00d0*/  ISETP.NE.AND P0, PT, R2, 0x1, PT ;  /* 0x000000010200780c */ /* 0x004fda0003f05270 */
[----:B------:R-:W-:Y:S05]  /*00e0*/  @!P0 EXIT ;  /* 0x000000000000894d */ /* 0x000fea0003800000 */
.L_x_3667:
[----:B------:R-:W1:Y:S01]  /*00f0*/  LDCU UR13, c[0x0][0x3f0] ;  /* 0x00007e00ff0d77ac */ /* 0x000e620008000800 */
[----:B------:R-:W2:Y:S01]  /*0100*/  S2R R5, SR_CTAID.Y ;  /* 0x0000000000057919 */ /* 0x000ea20000002600 */
[----:B------:R-:W3:Y:S01]  /*0110*/  LDCU.64 UR4, c[0x0][0x4a0] ;  /* 0x00009400ff0477ac */ /* 0x000ee20008000a00 */
[----:B------:R-:W4:Y:S01]  /*0120*/  LDCU.64 UR10, c[0x0][0x460] ;  /* 0x00008c00ff0a77ac */ /* 0x000f220008000a00 */
[----:B-1----:R-:W-:Y:S01]  /*0130*/  IMAD.U32 R0, RZ, RZ, UR13 ;  /* 0x0000000dff007e24 */ /* 0x002fe2000f8e00ff */
[----:B---3--:R-:W-:-:S04]  /*0140*/  UISETP.NE.U32.AND UP0, UPT, UR4, URZ, UPT ;  /* 0x000000ff0400728c */ /* 0x008fc8000bf05070 */
[----:B------:R-:W-:Y:S01]  /*0150*/  IABS R0, R0 ;  /* 0x0000000000007213 */ /* 0x000fe20000000000 */
[----:B------:R-:W-:-:S03]  /*0160*/  UISETP.NE.AND.EX UP0, UPT, UR5, URZ, UPT, UP0 ;  /* 0x000000ff0500728c */ /* 0x000fc6000bf05300 */
[----:B------:R-:W-:-:S03]  /*0170*/  R2UR UR12, R0 ;  /* 0x00000000000c72ca */ /* 0x000fc600000e0000 */
[----:B------:R-:W-:-:S05]  /*0180*/  PLOP3.LUT P0, PT, PT, PT, UP0, 0x80, 0x8 ;  /* 0x000000000008781c */ /* 0x000fca0003f0f008 */
[----:B------:R-:W1:Y:S05]  /*0190*/  @UP0 LDCU.64 UR8, c[0x0][0x4a0] ;  /* 0x00009400ff0807ac */ /* 0x000e6a0008000a00 */
[----:B------:R-:W3:Y:S08]  /*01a0*/  I2F.RP R0, UR12 ;  /* 0x0000000c00007d06 */ /* 0x000ef00008209400 */
[----:B---3--:R-:W3:Y:S01]  /*01b0*/  MUFU.RCP R0, R0 ;  /* 0x0000000000007308 */ /* 0x008ee20000001000 */
[----:B-1----:R-:W-:-:S06]  /*01c0*/  @UP0 UIMAD.WIDE.U32 UR8, UR6, 0x4, UR8 ;  /* 0x00000004060808a5 */ /* 0x002fcc000f8e0008 */
[----:B------:R-:W-:Y:S01]  /*01d0*/  IMAD.U32 R2, RZ, RZ, UR8 ;  /* 0x00000008ff027e24 */ /* 0x000fe2000f8e00ff */
[----:B------:R-:W-:Y:S02]  /*01e0*/  MOV R3, UR9 ;  /* 0x0000000900037c02 */ /* 0x000fe40008000f00 */
[----:B---3--:R-:W-:Y:S02]  /*01f0*/  IADD3 R4, PT, PT, R0, 0xffffffe, RZ ;  /* 0x0ffffffe00047810 */ /* 0x008fe40007ffe0ff */
[----:B--2---:R-:W-:Y:S02]  /*0200*/  IABS R0, R5 ;  /* 0x0000000500007213 */ /* 0x004fe40000000000 */
[----:B0-----:R0:W2:Y:S02]  /*0210*/  @P0 LDG.E R5, desc[UR36][R2.64] ;  /* 0x0000002402050981 */ /* 0x0010a4000c1e1900 */
[----:B------:R-:W1:Y:S01]  /*0220*/  F2I.FTZ.U32.TRUNC.NTZ R4, R4 ;  /* 0x0000000400047305 */ /* 0x000e62000021f000 */
[----:B------:R-:W-:-:S02]  /*0230*/  R2UR UR8, R0 ;  /* 0x00000000000872ca */ /* 0x000fc400000e0000 */
[----:B-1----:R-:W-:Y:S01]  /*0240*/  R2UR UR5, R4 ;  /* 0x00000000040572ca */ /* 0x002fe200000e0000 */
[----:B------:R-:W-:-:S12]  /*0250*/  UMOV UR4, URZ ;  /* 0x000000ff00047c82 */ /* 0x000fd80008000000 */
[----:B------:R-:W-:-:S04]  /*0260*/  UIADD3 UR7, UPT, UPT, URZ, -UR5, URZ ;  /* 0x80000005ff077290 */ /* 0x000fc8000fffe0ff */
[----:B------:R-:W-:-:S04]  /*0270*/  UIMAD UR7, UR7, UR12, URZ ;  /* 0x0000000c070772a4 */ /* 0x000fc8000f8e02ff */
[----:B------:R-:W-:-:S04]  /*0280*/  UIMAD.WIDE.U32 UR4, UR5, UR7, UR4 ;  /* 0x00000007050472a5 */ /* 0x000fc8000f8e0004 */
[----:B------:R-:W-:-:S07]  /*0290*/  UIMAD.WIDE.U32 UR4, UR5, UR8, URZ ;  /* 0x00000008050472a5 */ /* 0x000fce000f8e00ff */
[----:B------:R-:W-:Y:S02]  /*02a0*/  UMOV UR7, UR5 ;  /* 0x0000000500077c82 */ /* 0x000fe40008000000 */
[----:B------:R-:W-:-:S04]  /*02b0*/  UIADD3 UR4, UPT, UPT, -UR7, URZ, URZ ;  /* 0x000000ff07047290 */ /* 0x000fc8000fffe1ff */
[----:B------:R-:W-:Y:S02]  /*02c0*/  UIMAD UR4, UR12, UR4, UR8 ;  /* 0x000000040c0472a4 */ /* 0x000fe4000f8e0208 */
[----:B----4-:R-:W-:Y:S02]  /*02d0*/  UISETP.NE.U32.AND UP1, UPT, UR10, URZ, UPT ;  /* 0x000000ff0a00728c */ /* 0x010fe4000bf25070 */
[----:B------:R-:W-:Y:S02]  /*02e0*/  UISETP.GT.U32.AND UP2, UPT, UR12, UR4, UPT ;  /* 0x000000040c00728c */ /* 0x000fe4000bf44070 */
[----:B------:R-:W-:Y:S01]  /*02f0*/  UISETP.NE.AND.EX UP1, UPT, UR11, URZ, UPT, UP1 ;  /* 0x000000ff0b00728c */ /* 0x000fe2000bf25310 */
[----:B------:R-:W1:Y:S08]  /*0300*/  LDCU UR8, c[0x0][0x3f4] ;  /* 0x00007e80ff0877ac */ /* 0x000e700008000800 */
[----:B------:R-:W-:-:S04]  /*0310*/  @!UP2 UIADD3 UR4, UPT, UPT, UR4, -UR12, URZ ;  /* 0x8000000c0404a290 */ /* 0x000fc8000fffe0ff */
[----:B------:R-:W-:Y:S02]  /*0320*/  UISETP.GE.U32.AND UP4, UPT, UR4, UR12, UPT ;  /* 0x0000000c0400728c */ /* 0x000fe4000bf86070 */
[----:B------:R-:W-:Y:S02]  /*0330*/  ULOP3.LUT UR4, UR6, UR13, URZ, 0x3c, !UPT ;  /* 0x0000000d06047292 */ /* 0x000fe4000f8e3cff */
[----:B------:R-:W-:Y:S02]  /*0340*/  @!UP2 UIADD3 UR7, UPT, UPT, UR7, 0x1, URZ ;  /* 0x000000010707a890 */ /* 0x000fe4000fffe0ff */
[----:B------:R-:W-:Y:S02]  /*0350*/  UISETP.GE.AND UP3, UPT, UR4, URZ, UPT ;  /* 0x000000ff0400728c */ /* 0x000fe4000bf66270 */
[----:B------:R-:W-:-:S05]  /*0360*/  UISETP.NE.AND UP2, UPT, UR13, URZ, UPT ;  /* 0x000000ff0d00728c */ /* 0x000fca000bf45270 */
[----:B------:R-:W3:Y:S01]  /*0370*/  @UP1 LDCU.64 UR4, c[0x0][0x460] ;  /* 0x00008c00ff0417ac */ /* 0x000ee20008000a00 */
[----:B------:R-:W-:Y:S01]  /*0380*/  @UP4 UIADD3 UR7, UPT, UPT, UR7, 0x1, URZ ;  /* 0x0000000107074890 */ /* 0x000fe2000fffe0ff */
[----:B------:R-:W-:-:S06]  /*0390*/  PLOP3.LUT P1, PT, PT, PT, UP1, 0x80, 0x8 ;  /* 0x000000000008781c */ /* 0x000fcc0003f2f018 */
[----:B------:R-:W-:Y:S02]  /*03a0*/  UMOV UR41, UR7 ;  /* 0x0000000700297c82 */ /* 0x000fe40008000000 */
[----:B------:R-:W-:Y:S02]  /*03b0*/  @!UP3 UIADD3 UR41, UPT, UPT, -UR41, URZ, URZ ;  /* 0x000000ff2929b290 */ /* 0x000fe4000fffe1ff */
[----:B------:R-:W-:Y:S01]  /*03c0*/  @!UP2 ULOP3.LUT UR41, URZ, UR13, URZ, 0x33, !UPT ;  /* 0x0000000dff29a292 */ /* 0x000fe2000f8e33ff */
[----:B-1----:R-:W-:Y:S01]  /*03d0*/  IMAD.U32 R0, RZ, RZ, UR8 ;  /* 0x00000008ff007e24 */ /* 0x002fe2000f8e00ff */
[----:B------:R-:W1:Y:S02]  /*03e0*/  @UP0 LDCU UR7, c[0x0][0x430] ;  /* 0x00008600ff0707ac */ /* 0x000e640008000800 */
[----:B---3--:R-:W-:-:S06]  /*03f0*/  @UP1 UIMAD.WIDE UR4, UR41, 0x4, UR4 ;  /* 0x00000004290418a5 */ /* 0x008fcc000f8e0204 */
[----:B0-----:R-:W-:Y:S01]  /*0400*/  IMAD.U32 R2, RZ, RZ, UR4 ;  /* 0x00000004ff027e24 */ /* 0x001fe2000f8e00ff */
[----:B------:R-:W-:-:S05]  /*0410*/  MOV R3, UR5 ;  /* 0x0000000500037c02 */ /* 0x000fca0008000f00 */
[----:B------:R0:W3:Y:S01]  /*0420*/  @P1 LDG.E R2, desc[UR36][R2.64] ;  /* 0x0000002402021981 */ /* 0x0000e2000c1e1900 */
[----:B------:R-:W-:-:S04]  /*0430*/  IABS R0, R0 ;  /* 0x0000000000007213 */ /* 0x000fc80000000000 */
[----:B------:R-:W-:-:S13]  /*0440*/  R2UR UR9, R0 ;  /* 0x00000000000972ca */ /* 0x000fda00000e0000 */
[----:B------:R-:W4:Y:S08]  /*0450*/  I2F.RP R0, UR9 ;  /* 0x0000000900007d06 */ /* 0x000f300008209400 */
[----:B----4-:R-:W4:Y:S01]  /*0460*/  MUFU.RCP R0, R0 ;  /* 0x0000000000007308 */ /* 0x010f220000001000 */
[----:B------:R-:W1:Y:S01]  /*0470*/  @!UP0 LDCU UR42, c[0x0][0x40c] ;  /* 0x00008180ff2a87ac */ /* 0x000e620008000800 */
[----:B----4-:R-:W-:-:S06]  /*0480*/  IADD3 R4, PT, PT, R0, 0xffffffe, RZ ;  /* 0x0ffffffe00047810 */ /* 0x010fcc0007ffe0ff */
[----:B------:R-:W4:Y:S02]  /*0490*/  F2I.FTZ.U32.TRUNC.NTZ R4, R4 ;  /* 0x0000000400047305 */ /* 0x000f24000021f000 */
[----:B----4-:R-:W-:Y:S01]  /*04a0*/  R2UR UR5, R4 ;  /* 0x00000000040572ca */ /* 0x010fe200000e0000 */
[----:B------:R-:W4:Y:S01]  /*04b0*/  S2R R120, SR_TID.X ;  /* 0x0000000000787919 */ /* 0x000f220000002100 */
[----:B------:R-:W5:Y:S01]  /*04c0*/  S2UR UR43, SR_CTAID.X ;  /* 0x00000000002b79c3 */ /* 0x000f620000002500 */
[----:B------:R-:W5:Y:S01]  /*04d0*/  S2R R9, SR_CTAID.X ;  /* 0x0000000000097919 */ /* 0x000f620000002500 */
[----:B------:R-:W-:Y:S01]  /*04e0*/  UIMAD UR44, UR6, UR8, URZ ;  /* 0x00000008062c72a4 */ /* 0x000fe2000f8e02ff */
[----:B------:R-:W-:Y:S01]  /*04f0*/  BSSY.RECONVERGENT B0, `(.L_x_3668) ;  /* 0x0000064000007945 */ /* 0x000fe20003800200 */
[----:B------:R-:W-:Y:S02]  /*0500*/  UMOV UR38, URZ ;  /* 0x000000ff00267c82 */ /* 0x000fe40008000000 */
[----:B------:R-:W-:Y:S01]  /*0510*/  USHF.R.S32.HI UR46, URZ, 0x1f, UR44 ;  /* 0x0000001fff2e7899 */ /* 0x000fe2000801142c */
[----:B------:R-:W-:-:S02]  /*0520*/  CS2R R26, SRZ ;  /* 0x00000000001a7805 */ /* 0x000fc4000001ff00 */
[----:B------:R-:W-:Y:S02]  /*0530*/  CS2R R24, SRZ ;  /* 0x0000000000187805 */ /* 0x000fe4000001ff00 */
[----:B----4-:R-:W-:Y:S02]  /*0540*/  ISETP.GT.U32.AND P3, PT, R120, 0x13, PT ;  /* 0x000000137800780c */ /* 0x010fe40003f64070 */
[----:B--2---:R-:W-:-:S13]  /*0550*/  @P0 R2UR UR4, R5 ;  /* 0x00000000050402ca */ /* 0x004fda00000e0000 */
[----:B-1----:R-:W-:-:S06]  /*0560*/  @UP0 UIADD3 UR42, UPT, UPT, UR4, UR7, URZ ;  /* 0x00000007042a0290 */ /* 0x002fcc000fffe0ff */
[----:B0-----:R-:W-:Y:S01]  /*0570*/  IABS R3, UR42 ;  /* 0x0000002a00037c13 */ /* 0x001fe20008000000 */
[----:B------:R-:W-:-:S03]  /*0580*/  UIADD3 UR7, UPT, UPT, URZ, -UR5, URZ ;  /* 0x80000005ff077290 */ /* 0x000fc6000fffe0ff */
[----:B------:R-:W-:Y:S01]  /*0590*/  R2UR UR40, R3 ;  /* 0x00000000032872ca */ /* 0x000fe200000e0000 */
[----:B------:R-:W-:Y:S01]  /*05a0*/  UIMAD UR7, UR7, UR9, URZ ;  /* 0x00000009070772a4 */ /* 0x000fe2000f8e02ff */
[----:B------:R-:W-:-:S03]  /*05b0*/  UMOV UR4, URZ ;  /* 0x000000ff00047c82 */ /* 0x000fc60008000000 */
[----:B------:R-:W-:-:S07]  /*05c0*/  UIMAD.WIDE.U32 UR4, UR5, UR7, UR4 ;  /* 0x00000007050472a5 */ /* 0x000fce000f8e0004 */
[----:B------:R-:W5:Y:S01]  /*05d0*/  LDCU UR7, c[0x0][0x3f8] ;  /* 0x00007f00ff0777ac */ /* 0x000f620008000800 */
[----:B------:R-:W-:-:S04]  /*05e0*/  UIMAD.WIDE.U32 UR4, UR5, UR40, URZ ;  /* 0x00000028050472a5 */ /* 0x000fc8000f8e00ff */
[----:B------:R-:W-:-:S07]  /*05f0*/  UIADD3 UR5, UPT, UPT, -UR5, URZ, URZ ;  /* 0x000000ff05057290 */ /* 0x000fce000fffe1ff */
[----:B------:R-:W0:Y:S01]  /*0600*/  LDCU UR4, c[0x0][0x3e8] ;  /* 0x00007d00ff0477ac */ /* 0x000e220008000800 */
[----:B------:R-:W-:-:S04]  /*0610*/  UIMAD UR40, UR9, UR5, UR40 ;  /* 0x00000005092872a4 */ /* 0x000fc8000f8e0228 */
[----:B------:R-:W-:Y:S02]  /*0620*/  UISETP.GT.U32.AND UP0, UPT, UR9, UR40, UPT ;  /* 0x000000280900728c */ /* 0x000fe4000bf04070 */
[----:B0-----:R-:W-:-:S09]  /*0630*/  UISETP.NE.AND UP1, UPT, UR4, URZ, UPT ;  /* 0x000000ff0400728c */ /* 0x001fd2000bf25270 */
[----:B------:R-:W-:-:S04]  /*0640*/  @!UP0 UIADD3 UR40, UPT, UPT, UR40, -UR9, URZ ;  /* 0x8000000928288290 */ /* 0x000fc8000fffe0ff */
[----:B------:R-:W-:Y:S02]  /*0650*/  UISETP.GT.U32.AND UP2, UPT, UR9, UR40, UPT ;  /* 0x000000280900728c */ /* 0x000fe4000bf44070 */
[----:B-----5:R-:W-:Y:S02]  /*0660*/  UIMAD UR47, UR6, UR7, UR43 ;  /* 0x00000007062f72a4 */ /* 0x020fe4000f8e022b */
[----:B------:R-:W-:Y:S02]  /*0670*/  UISETP.GE.AND UP3, UPT, UR42, URZ, UPT ;  /* 0x000000ff2a00728c */ /* 0x000fe4000bf66270 */
[----:B------:R-:W-:Y:S02]  /*0680*/  UISETP.NE.AND UP0, UPT, UR8, URZ, UPT ;  /* 0x000000ff0800728c */ /* 0x000fe4000bf05270 */
[----:B------:R-:W-:Y:S02]  /*0690*/  @UP1 UIMAD UR4, UR6, UR4, URZ ;  /* 0x00000004060412a4 */ /* 0x000fe4000f8e02ff */
[----:B------:R-:W-:-:S02]  /*06a0*/  @!UP1 UIMAD UR45, UR47, 0xa0, URZ ;  /* 0x000000a02f2d98a4 */ /* 0x000fc4000f8e02ff */
[----:B------:R-:W-:Y:S02]  /*06b0*/  @UP1 UIMAD UR45, UR43, 0xa0, UR4 ;  /* 0x000000a02b2d18a4 */ /* 0x000fe4000f8e0204 */
[----:B------:R-:W-:Y:S02]  /*06c0*/  UIADD3 UR4, UPT, UPT, UR42, 0x1, -UR8 ;  /* 0x000000012a047890 */ /* 0x000fe4000fffe808 */
[----:B------:R-:W-:Y:S01]  /*06d0*/  @!UP2 UIADD3 UR40, UPT, UPT, UR40, -UR9, URZ ;  /* 0x800000092828a290 */ /* 0x000fe2000fffe0ff */
[----:B------:R-:W-:Y:S01]  /*06e0*/  IMAD.SHL.U32 R0, R120, 0x8, RZ ;  /* 0x0000000878007824 */ /* 0x000fe200078e00ff */
[----:B------:R-:W-:Y:S02]  /*06f0*/  UIMAD UR41, UR41, UR7, URZ ;  /* 0x00000007292972a4 */ /* 0x000fe4000f8e02ff */
[----:B------:R-:W-:Y:S01]  /*0700*/  @!UP3 UIADD3 UR40, UPT, UPT, -UR40, URZ, URZ ;  /* 0x000000ff2828b290 */ /* 0x000fe2000fffe1ff */
[----:B------:R-:W-:Y:S01]  /*0710*/  VIMNMX R121, PT, PT, RZ, UR4, !PT ;  /* 0x00000004ff797c48 */ /* 0x000fe2000ffe0100 */
[----:B------:R-:W-:Y:S01]  /*0720*/  @!UP0 ULOP3.LUT UR40, URZ, UR8, URZ, 0x33, !UPT ;  /* 0x00000008ff288292 */ /* 0x000fe2000f8e33ff */
[----:B------:R-:W-:Y:S01]  /*0730*/  IMAD R9, R9, 0xa0, R0 ;  /* 0x000000a009097824 */ /* 0x000fe200078e0200 */
[----:B------:R-:W-:-:S02]  /*0740*/  IADD3 R21, PT, PT, R0, UR45, RZ ;  /* 0x0000002d00157c10 */ /* 0x000fc4000fffe0ff */
[----:B---3--:R-:W-:Y:S01]  /*0750*/  @P1 R2UR UR38, R2 ;  /* 0x00000000022612ca */ /* 0x008fe200000e0000 */
[----:B------:R-:W-:-:S14]  /*0760*/  @P3 BRA `(.L_x_3669) ;  /* 0x0000000000f03947 */ /* 0x000fdc0003800000 */
[----:B------:R-:W0:Y:S02]  /*0770*/  LDCU UR4, c[0x0][0x478] ;  /* 0x00008f00ff0477ac */ /* 0x000e240008000800 */
        /* <DEDUP_REMOVED lines=56> */
.L_x_3670:
[----:B------:R-:W0:Y:S02]  /*0b00*/  LDC.64 R24, c[0x0][0x388] ;  /* 0x0000e200ff187b82 */ /* 0x000e240000000a00 */
[----:B0-----:R-:W-:-:S06]  /*0b10*/  IMAD.WIDE R24, R21, 0x2, R24 ;  /* 0x0000000215187825 */ /* 0x001fcc00078e0218 */
[----:B------:R-:W5:Y:S02]  /*0b20*/  LDG.E.128 R24, desc[UR36][R24.64] ;  /* 0x0000002418187981 */ /* 0x000f64000c1e1d00 */
.L_x_3669:
[----:B------:R-:W-:Y:S05]  /*0b30*/  BSYNC.RECONVERGENT B0 ;  /* 0x0000000000007941 */ /* 0x000fea0003800200 */
.L_x_3668:
        /* <DEDUP_REMOVED lines=13> */
[----:B------:R-:W-:-:S02]  /*0c10*/  LOP3.LUT R14, R14, 0xff, RZ, 0xc0, !PT ;  /* 0x000000ff0e0e7812 */ /* 0x000fc400078ec0ff */
[----:B------:R-:W-:Y:S02]  /*0c20*/  ISETP.NE.U32.AND P1, PT, R8, RZ, PT ;  /* 0x000000ff0800720c */ /* 0x000fe40003f25070 */
[--C-:B------:R-:W-:Y:S02]  /*0c30*/  SHF.R.U64 R8, R10, 0x10, R11.reuse ;  /* 0x000000100a087819 */ /* 0x100fe4000000120b */
[----:B------:R-:W-:Y:S02]  /*0c40*/  SHF.R.S32.HI R16, RZ, 0x10, R11 ;  /* 0x00000010ff107819 */ /* 0x000fe4000001140b */
[----:B0-----:R-:W-:Y:S02]  /*0c50*/  SHF.R.U64 R5, R14, 0x7, RZ ;  /* 0x000000070e057819 */ /* 0x001fe400000012ff */
[----:B------:R-:W-:Y:S02]  /*0c60*/  PRMT R8, R8, 0x9910, RZ ;  /* 0x0000991008087816 */ /* 0x000fe400000000ff */
[----:B------:R-:W-:-:S02]  /*0c70*/  LOP3.LUT R16, R16, 0xff, RZ, 0xc0, !PT ;  /* 0x000000ff10107812 */ /* 0x000fc400078ec0ff */
[----:B------:R-:W-:Y:S02]  /*0c80*/  ISETP.NE.U32.AND P0, PT, R5, RZ, PT ;  /* 0x000000ff0500720c */ /* 0x000fe40003f05070 */
[----:B------:R-:W-:Y:S02]  /*0c90*/  MOV R5, R8 ;  /* 0x0000000800057202 */ /* 0x000fe40000000f00 */
[----:B------:R-:W-:Y:S01]  /*0ca0*/  SHF.R.U64 R8, R16, 0x7, RZ ;  /* 0x0000000710087819 */ /* 0x000fe200000012ff */
[----:B---3--:R-:W-:Y:S01]  /*0cb0*/  FMUL.FTZ R7, R4, R7 ;  /* 0x0000000704077220 */ /* 0x008fe20000410000 */
[----:B------:R-:W-:Y:S02]  /*0cc0*/  ISETP.NE.U32.AND.EX P1, PT, RZ, RZ, PT, P1 ;  /* 0x000000ffff00720c */ /* 0x000fe40003f25110 */
[----:B------:R-:W-:Y:S02]  /*0cd0*/  ISETP.NE.U32.AND P2, PT, R8, RZ, PT ;  /* 0x000000ff0800720c */ /* 0x000fe40003f45070 */
[----:B------:R-:W-:-:S02]  /*0ce0*/  ISETP.NE.U32.AND.EX P0, PT, RZ, RZ, PT, P0 ;  /* 0x000000ffff00720c */ /* 0x000fc40003f05100 */
[----:B------:R-:W-:Y:S02]  /*0cf0*/  ISETP.NE.U32.AND.EX P2, PT, RZ, RZ, PT, P2 ;  /* 0x000000ffff00720c */ /* 0x000fe40003f45120 */
[----:B------:R-:W-:Y:S02]  /*0d00*/  PRMT R6, R10, 0x9910, RZ ;  /* 0x000099100a067816 */ /* 0x000fe400000000ff */
[----:B------:R-:W-:Y:S02]  /*0d10*/  PRMT R3, R11, 0x9910, RZ ;  /* 0x000099100b037816 */ /* 0x000fe400000000ff */
[----:B------:R-:W-:Y:S02]  /*0d20*/  SHF.R.S32.HI R2, RZ, 0x8, R6 ;  /* 0x00000008ff027819 */ /* 0x000fe40000011406 */
[----:B------:R-:W-:Y:S01]  /*0d30*/  SHF.R.S32.HI R19, RZ, 0x18, R11 ;  /* 0x00000018ff137819 */ /* 0x000fe2000001140b */
[----:B------:R-:W-:Y:S01]  /*0d40*/  IMAD.MOV.U32 R6, RZ, RZ, R3 ;  /* 0x000000ffff067224 */ /* 0x000fe200078e0003 */
[----:B------:R-:W-:Y:S01]  /*0d50*/  SHF.R.S32.HI R5, RZ, 0x8, R5 ;  /* 0x00000008ff057819 */ /* 0x000fe20000011405 */
[----:B------:R-:W0:Y:S01]  /*0d60*/  I2F.S16 R3, R2 ;  /* 0x0000000200037306 */ /* 0x000e220000101400 */
[----:B------:R-:W-:-:S02]  /*0d70*/  @P1 LOP3.LUT R12, R12, 0xffffff00, RZ, 0xfc, !PT ;  /* 0xffffff000c0c1812 */ /* 0x000fc400078efcff */
[----:B------:R-:W-:Y:S02]  /*0d80*/  SHF.R.S32.HI R6, RZ, 0x8, R6 ;  /* 0x00000008ff067819 */ /* 0x000fe40000011406 */
[----:B------:R-:W-:Y:S02]  /*0d90*/  @P0 LOP3.LUT R14, R14, 0xffffff00, RZ, 0xfc, !PT ;  /* 0xffffff000e0e0812 */ /* 0x000fe400078efcff */
[----:B------:R-:W-:Y:S01]  /*0da0*/  @P2 LOP3.LUT R16, R16, 0xffffff00, RZ, 0xfc, !PT ;  /* 0xffffff0010102812 */ /* 0x000fe200078efcff */
[----:B------:R-:W1:Y:S01]  /*0db0*/  I2F.S16 R15, R6 ;  /* 0x00000006000f7306 */ /* 0x000e620000101400 */
[----:B0-----:R-:W-:-:S07]  /*0dc0*/  FMUL.FTZ R2, R4, R3 ;  /* 0x0000000304027220 */ /* 0x001fce0000410000 */
[----:B------:R0:W2:Y:S01]  /*0dd0*/  I2F.S8 R13, R12 ;  /* 0x0000000c000d7306 */ /* 0x0000a20000001400 */
[----:B-1----:R-:W-:-:S07]  /*0de0*/  FMUL.FTZ R8, R4, R15 ;  /* 0x0000000f04087220 */ /* 0x002fce0000410000 */
[----:B------:R-:W1:Y:S01]  /*0df0*/  I2F.S16 R19, R19 ;  /* 0x0000001300137306 */ /* 0x000e620000101400 */
[----:B0-----:R-:W-:Y:S01]  /*0e00*/  F2FP.F16.F32.PACK_AB R12, R2, R7 ;  /* 0x00000007020c723e */ /* 0x001fe200000000ff */
[----:B--2---:R-:W-:-:S06]  /*0e10*/  FMUL.FTZ R13, R4, R13 ;  /* 0x0000000d040d7220 */ /* 0x004fcc0000410000 */
[----:B------:R-:W0:Y:S01]  /*0e20*/  I2F.S16 R5, R5 ;  /* 0x0000000500057306 */ /* 0x000e220000101400 */
[----:B-1----:R-:W-:-:S07]  /*0e30*/  FMUL.FTZ R10, R4, R19 ;  /* 0x00000013040a7220 */ /* 0x002fce0000410000 */
[----:B------:R1:W2:Y:S01]  /*0e40*/  I2F.S8 R11, R14 ;  /* 0x0000000e000b7306 */ /* 0x0002a20000001400 */
[----:B0-----:R-:W-:-:S07]  /*0e50*/  FMUL.FTZ R6, R4, R5 ;  /* 0x0000000504067220 */ /* 0x001fce0000410000 */
[----:B------:R-:W0:Y:S01]  /*0e60*/  I2F.S8 R17, R16 ;  /* 0x0000001000117306 */ /* 0x000e220000001400 */
[----:B-1----:R-:W-:Y:S01]  /*0e70*/  F2FP.F16.F32.PACK_AB R14, R8, R13 ;  /* 0x0000000d080e723e */ /* 0x002fe200000000ff */
[----:B--2---:R-:W-:-:S05]  /*0e80*/  FMUL.FTZ R11, R4, R11 ;  /* 0x0000000b040b7220 */ /* 0x004fca0000410000 */
[----:B------:R-:W-:Y:S01]  /*0e90*/  F2FP.F16.F32.PACK_AB R13, R6, R11 ;  /* 0x0000000b060d723e */ /* 0x000fe200000000ff */
[----:B0-----:R-:W-:-:S05]  /*0ea0*/  FMUL.FTZ R17, R4, R17 ;  /* 0x0000001104117220 */ /* 0x001fca0000410000 */
[----:B------:R-:W-:Y:S01]  /*0eb0*/  F2FP.F16.F32.PACK_AB R15, R10, R17 ;  /* 0x000000110a0f723e */ /* 0x000fe200000000ff */
[----:B------:R-:W-:Y:S06]  /*0ec0*/  BRA `(.L_x_3672) ;  /* 0x0000000000207947 */ /* 0x000fec0003800000 */
.L_x_3671:
[----:B------:R-:W-:Y:S01]  /*0ed0*/  BSSY.RECONVERGENT B0, `(.L_x_3672) ;  /* 0x0000007000007945 */ /* 0x000fe20003800200 */
[----:B------:R-:W-:Y:S02]  /*0ee0*/  CS2R R14, SRZ ;  /* 0x00000000000e7805 */ /* 0x000fe4000001ff00 */
[----:B------:R-:W-:Y:S01]  /*0ef0*/  CS2R R12, SRZ ;  /* 0x00000000000c7805 */ /* 0x000fe2000001ff00 */
[----:B------:R-:W-:Y:S06]  /*0f00*/  @P3 BRA `(.L_x_3673) ;  /* 0x00000000000c3947 */ /* 0x000fec0003800000 */
[----:B------:R-:W0:Y:S02]  /*0f10*/  LDC.64 R2, c[0x0][0x398] ;  /* 0x0000e600ff027b82 */ /* 0x000e240000000a00 */
[----:B0-----:R-:W-:-:S05]  /*0f20*/  IMAD.WIDE R2, R21, 0x2, R2 ;  /* 0x0000000215027825 */ /* 0x001fca00078e0202 */
[----:B------:R0:W5:Y:S02]  /*0f30*/  LDG.E.128 R12, desc[UR36][R2.64] ;  /* 0x00000024020c7981 */ /* 0x000164000c1e1d00 */
.L_x_3673:
[----:B------:R-:W-:Y:S05]  /*0f40*/  BSYNC.RECONVERGENT B0 ;  /* 0x0000000000007941 */ /* 0x000fea0003800200 */
.L_x_3672:
[----:B------:R-:W1:Y:S01]  /*0f50*/  LDCU.64 UR4, c[0x0][0x390] ;  /* 0x00007200ff0477ac */ /* 0x000e620008000a00 */
[----:B------:R-:W-:Y:S02]  /*0f60*/  ISETP.GT.U32.AND P2, PT, R120, 0x1f, PT ;  /* 0x0000001f7800780c */ /* 0x000fe40003f44070 */
[----:B------:R-:W-:Y:S02]  /*0f70*/  CS2R R18, SRZ ;  /* 0x0000000000127805 */ /* 0x000fe4000001ff00 */
[----:B------:R-:W-:Y:S01]  /*0f80*/  ISETP.EQ.U32.AND P3, PT, RZ, UR10, PT ;  /* 0x0000000aff007c0c */ /* 0x000fe2000bf62070 */
[----:B------:R-:W2:Y:S01]  /*0f90*/  LDCU.64 UR8, c[0x0][0x3a0] ;  /* 0x00007400ff0877ac */ /* 0x000ea20008000a00 */
[----:B------:R-:W-:Y:S02]  /*0fa0*/  CS2R R16, SRZ ;  /* 0x0000000000107805 */ /* 0x000fe4000001ff00 */
[----:B------:R-:W-:Y:S01]  /*0fb0*/  ISETP.EQ.OR.EX P2, PT, RZ, UR11, P2, P3 ;  /* 0x0000000bff007c0c */ /* 0x000fe20009742730 */
[----:B------:R-:W3:Y:S01]  /*0fc0*/  LDCU.64 UR12, c[0x0][0x418] ;  /* 0x00008300ff0c77ac */ /* 0x000ee20008000a00 */
[----:B-1----:R-:W-:-:S11]  /*0fd0*/  ISETP.NE.U32.AND P0, PT, RZ, UR4, PT ;  /* 0x00000004ff007c0c */ /* 0x002fd6000bf05070 */
[----:B------:R-:W1:Y:S01]  /*0fe0*/  @!P2 LDC.64 R6, c[0x0][0x450] ;  /* 0x00011400ff06ab82 */ /* 0x000e620000000a00 */
[----:B------:R-:W-:Y:S01]  /*0ff0*/  VOTEU.ALL UP1, P2 ;  /* 0x0000000000ff7886 */ /* 0x000fe20001020000 */
[----:B--2---:R-:W-:Y:S02]  /*1000*/  ISETP.NE.U32.AND P1, PT, RZ, UR8, PT ;  /* 0x00000008ff007c0c */ /* 0x004fe4000bf25070 */
[----:B------:R-:W-:Y:S02]  /*1010*/  ISETP.NE.AND.EX P0, PT, RZ, UR5, PT, P0 ;  /* 0x00000005ff007c0c */ /* 0x000fe4000bf05300 */
[----:B------:R-:W-:Y:S01]  /*1020*/  ISETP.NE.AND.EX P1, PT, RZ, UR9, PT, P1 ;  /* 0x00000009ff007c0c */ /* 0x000fe2000bf25310 */
[----:B---3--:R-:W-:Y:S01]  /*1030*/  UISETP.NE.U32.AND UP0, UPT, UR12, URZ, UPT ;  /* 0x000000ff0c00728c */ /* 0x008fe2000bf05070 */
[C---:B------:R-:W-:Y:S01]  /*1040*/  ISETP.GT.U32.OR P0, PT, R120.reuse, 0x13, !P0 ;  /* 0x000000137800780c */ /* 0x040fe20004704470 */
[----:B------:R-:W-:Y:S01]  /*1050*/  @!UP1 UIMAD UR7, UR38, UR7, URZ ;  /* 0x00000007260792a4 */ /* 0x000fe2000f8e02ff */
[----:B------:R-:W-:Y:S01]  /*1060*/  ISETP.GT.U32.OR P1, PT, R120, 0x13, !P1 ;  /* 0x000000137800780c */ /* 0x000fe20004f24470 */
[----:B------:R-:W-:Y:S01]  /*1070*/  UISETP.NE.AND.EX UP0, UPT, UR13, URZ, UPT, UP0 ;  /* 0x000000ff0d00728c */ /* 0x000fe2000bf05300 */
[----:B------:R-:W-:-:S02]  /*1080*/  CS2R R22, SRZ ;  /* 0x0000000000167805 */ /* 0x000fc4000001ff00 */
[----:B------:R-:W-:Y:S01]  /*1090*/  CS2R R20, SRZ ;  /* 0x0000000000147805 */ /* 0x000fe2000001ff00 */
[----:B------:R-:W-:Y:S02]  /*10a0*/  IMAD.U32 R8, RZ, RZ, UR7 ;  /* 0x00000007ff087e24 */ /* 0x000fe4000f8e00ff */
[----:B------:R-:W-:Y:S02]  /*10b0*/  PLOP3.LUT P3, PT, PT, PT, UP0, 0x80, 0x8 ;  /* 0x000000000008781c */ /* 0x000fe40003f6f008 */
[----:B------:R-:W-:Y:S02]  /*10c0*/  @!P2 IMAD R11, R8, 0xa0, R9 ;  /* 0x000000a0080ba824 */ /* 0x000fe400078e0209 */
[----:B0-----:R-:W0:Y:S01]  /*10d0*/  @!P0 LDC.64 R2, c[0x0][0x390] ;  /* 0x0000e400ff028b82 */ /* 0x001e220000000a00 */
[----:B------:R-:W2:Y:S07]  /*10e0*/  @UP0 LDCU.64 UR4, c[0x0][0x418] ;  /* 0x00008300ff0407ac */ /* 0x000eae0008000a00 */
[----:B------:R-:W3:Y:S01]  /*10f0*/  @!P1 LDC.64 R4, c[0x0][0x3a0] ;  /* 0x0000e800ff049b82 */ /* 0x000ee20000000a00 */
[----:B-1----:R-:W-:-:S05]  /*1100*/  @!P2 IMAD.WIDE R6, R11, 0x2, R6 ;  /* 0x000000020b06a825 */ /* 0x002fca00078e0206 */
[----:B------:R-:W4:Y:S02]  /*1110*/  @!P2 LDG.E.128 R28, desc[UR36][R6.64] ;  /* 0x00000024061ca981 */ /* 0x000f24000c1e1d00 */
[----:B------:R-:W1:Y:S01]  /*1120*/  LDC R11, c[0x0][0x400] ;  /* 0x00010000ff0b7b82 */ /* 0x000e620000000800 */
[----:B--2---:R-:W-:Y:S01]  /*1130*/  @UP0 UIMAD.WIDE.U32 UR6, UR6, 0x4, UR4 ;  /* 0x00000004060608a5 */ /* 0x004fe2000f8e0004 */
[----:B------:R-:W2:Y:S01]  /*1140*/  LDCU.U8 UR4, c[0x0][0x404] ;  /* 0x00008080ff0477ac */ /* 0x000ea20008000000 */
[----:B0-----:R-:W-:-:S04]  /*1150*/  @!P0 IMAD.WIDE.U32 R2, R9, 0x2, R2 ;  /* 0x0000000209028825 */ /* 0x001fc800078e0002 */
[----:B------:R-:W-:Y:S01]  /*1160*/  MOV R8, UR6 ;  /* 0x0000000600087c02 */ /* 0x000fe20008000f00 */
[----:B------:R-:W4:Y:S01]  /*1170*/  @!P0 LDG.E.128 R16, desc[UR36][R2.64] ;  /* 0x0000002402108981 */ /* 0x000f22000c1e1d00 */
[----:B---3--:R-:W-:-:S05]  /*1180*/  @!P1 IMAD.WIDE.U32 R4, R9, 0x2, R4 ;  /* 0x0000000209049825 */ /* 0x008fca00078e0004 */
[----:B------:R-:W3:Y:S01]  /*1190*/  @!P1 LDG.E.128 R20, desc[UR36][R4.64] ;  /* 0x0000002404149981 */ /* 0x000ee2000c1e1d00 */
[----:B------:R-:W-:-:S05]  /*11a0*/  IMAD.U32 R9, RZ, RZ, UR7 ;  /* 0x00000007ff097e24 */ /* 0x000fca000f8e00ff */
[----:B------:R-:W3:Y:S01]  /*11b0*/  @P3 LDG.E R8, desc[UR36][R8.64] ;  /* 0x0000002408083981 */ /* 0x000ee2000c1e1900 */
[----:B--2---:R-:W-:-:S04]  /*11c0*/  ISETP.NE.AND P0, PT, RZ, UR4, PT ;  /* 0x00000004ff007c0c */ /* 0x004fc8000bf05270 */
[----:B-1----:R-:W-:Y:S01]  /*11d0*/  ISETP.LT.OR P0, PT, R11, 0x1, P0 ;  /* 0x000000010b00780c */ /* 0x002fe20000701670 */
[----:B------:R-:W-:Y:S01]  /*11e0*/  UMOV UR39, URZ ;  /* 0x000000ff00277c82 */ /* 0x000fe20008000000 */
[----:B------:R-:W-:Y:S01]  /*11f0*/  BSSY.RECONVERGENT B6, `(.L_x_3674) ;  /* 0x0000164000067945 */ /* 0x000fe20003800200 */
[----:B----45:R-:W-:Y:S02]  /*1200*/  HFMA2 R24, R24, 1, 1, R16 ;  /* 0x3c003c0018187831 */ /* 0x030fe40000000010 */
[----:B------:R-:W-:Y:S02]  /*1210*/  HFMA2 R26, R26, 1, 1, R18 ;  /* 0x3c003c001a1a7831 */ /* 0x000fe40000000012 */
[----:B------:R-:W-:Y:S02]  /*1220*/  HADD2 R25, R25, R17 ;  /* 0x0000001119197230 */ /* 0x000fe40000000000 */
[----:B------:R-:W-:Y:S02]  /*1230*/  HADD2 R27, R27, R19 ;  /* 0x000000131b1b7230 */ /* 0x000fe40000000000 */
[----:B---3--:R-:W-:-:S02]  /*1240*/  HFMA2 R16, R12, 1, 1, R20 ;  /* 0x3c003c000c107831 */ /* 0x008fc40000000014 */
[----:B------:R-:W-:Y:S02]  /*1250*/  HFMA2 R18, R14, 1, 1, R22 ;  /* 0x3c003c000e127831 */ /* 0x000fe40000000016 */
[----:B------:R-:W-:Y:S02]  /*1260*/  HADD2 R17, R13, R21 ;  /* 0x000000150d117230 */ /* 0x000fe40000000000 */
[----:B------:R-:W-:Y:S01]  /*1270*/  HADD2 R19, R15, R23 ;  /* 0x000000170f137230 */ /* 0x000fe20000000000 */
[----:B------:R-:W-:Y:S01]  /*1280*/  @P3 R2UR UR39, R8 ;  /* 0x00000000082732ca */ /* 0x000fe200000e0000 */
[----:B------:R-:W-:Y:S02]  /*1290*/  @!P2 HFMA2 R17, R17, R29, -RZ ;  /* 0x0000001d1111a231 */ /* 0x000fe400001000ff */
[----:B------:R-:W-:Y:S02]  /*12a0*/  @!P2 HFMA2 R19, R19, R31, -RZ ;  /* 0x0000001f1313a231 */ /* 0x000fe400001000ff */
[----:B------:R-:W-:-:S02]  /*12b0*/  @!P2 HMUL2 R16, R16, R28 ;  /* 0x0000001c1010a232 */ /* 0x000fc40000000000 */
[----:B------:R-:W-:Y:S01]  /*12c0*/  @!P2 HMUL2 R18, R18, R30 ;  /* 0x0000001e1212a232 */ /* 0x000fe20000000000 */
[----:B------:R-:W-:Y:S07]  /*12d0*/  @P0 BRA `(.L_x_3675) ;  /* 0x00000004008c0947 */ /* 0x000fee0003800000 */
[----:B------:R-:W-:-:S13]  /*12e0*/  ISETP.GE.AND P0, PT, R0, R11, PT ;  /* 0x0000000b0000720c */ /* 0x000fda0003f06270 */
[----:B------:R-:W-:Y:S05]  /*12f0*/  @P0 BRA `(.L_x_3676) ;  /* 0x00000014004c0947 */ /* 0x000fea0003800000 */
[----:B------:R-:W-:Y:S01]  /*1300*/  I2FP.F32.U32 R3, R11 ;  /* 0x0000000b00037245 */ /* 0x000fe20000201000 */
[C---:B------:R-:W-:Y:S01]  /*1310*/  VIADD R5, R0.reuse, 0x4 ;  /* 0x0000000400057836 */ /* 0x040fe20000000000 */
[----:B------:R-:W-:Y:S01]  /*1320*/  I2FP.F32.U32 R2, R0 ;  /* 0x0000000000027245 */ /* 0x000fe20000201000 */
[----:B------:R-:W0:Y:S01]  /*1330*/  LDCU UR4, c[0x0][0x40c] ;  /* 0x00008180ff0477ac */ /* 0x000e220008000800 */
[C---:B------:R-:W-:Y:S01]  /*1340*/  IADD3 R4, PT, PT, R0.reuse, 0x2, RZ ;  /* 0x0000000200047810 */ /* 0x040fe20007ffe0ff */
[--C-:B------:R-:W-:Y:S01]  /*1350*/  HADD2.F32 R23, -RZ, R18.reuse.H1_H1 ;  /* 0x30000012ff177230 */ /* 0x100fe20000004100 */
[----:B------:R-:W1:Y:S01]  /*1360*/  MUFU.RCP R3, R3 ;  /* 0x0000000300037308 */ /* 0x000e620000001000 */
[----:B------:R-:W-:Y:S01]  /*1370*/  I2FP.F32.U32 R5, R5 ;  /* 0x0000000500057245 */ /* 0x000fe20000201000 */
[----:B------:R-:W-:Y:S01]  /*1380*/  HADD2.F32 R21, -RZ, R18.H0_H0 ;  /* 0x20000012ff157230 */ /* 0x000fe20000004100 */
[----:B------:R-:W-:Y:S01]  /*1390*/  I2FP.F32.U32 R4, R4 ;  /* 0x0000000400047245 */ /* 0x000fe20000201000 */
[----:B------:R-:W-:Y:S01]  /*13a0*/  HADD2.F32 R15, -RZ, R26.H1_H1 ;  /* 0x3000001aff0f7230 */ /* 0x000fe20000004100 */
[----:B------:R-:W-:Y:S01]  /*13b0*/  IADD3 R0, PT, PT, R0, 0x6, RZ ;  /* 0x0000000600007810 */ /* 0x000fe20007ffe0ff */
[----:B------:R-:W-:-:S02]  /*13c0*/  HADD2.F32 R29, -RZ, R27.H1_H1 ;  /* 0x3000001bff1d7230 */ /* 0x000fc40000004100 */
[--C-:B------:R-:W-:Y:S01]  /*13d0*/  HADD2.F32 R31, -RZ, R19.reuse.H1_H1 ;  /* 0x30000013ff1f7230 */ /* 0x100fe20000004100 */
[----:B------:R-:W-:Y:S01]  /*13e0*/  I2FP.F32.U32 R0, R0 ;  /* 0x0000000000007245 */ /* 0x000fe20000201000 */
[----:B------:R-:W-:Y:S02]  /*13f0*/  HADD2.F32 R19, -RZ, R19.H0_H0 ;  /* 0x20000013ff137230 */ /* 0x000fe40000004100 */
[----:B------:R-:W-:Y:S02]  /*1400*/  HADD2.F32 R13, -RZ, R26.H0_H0 ;  /* 0x2000001aff0d7230 */ /* 0x000fe40000004100 */
[----:B------:R-:W-:Y:S01]  /*1410*/  HADD2.F32 R27, -RZ, R27.H0_H0 ;  /* 0x2000001bff1b7230 */ /* 0x000fe20000004100 */
[----:B0-----:R-:W-:Y:S01]  /*1420*/  UIADD3 UR4, UPT, UPT, -UR39, UR4, URZ ;  /* 0x0000000427047290 */ /* 0x001fe2000fffe1ff */
        /* <DEDUP_REMOVED lines=8> */
[----:B------:R-:W0:Y:S01]  /*14b0*/  MUFU.EX2 R9, -R2 ;  /* 0x8000000200097308 */ /* 0x000e220000000800 */
[----:B------:R-:W-:-:S07]  /*14c0*/  I2FP.F32.S32 R0, UR4 ;  /* 0x0000000400007c45 */ /* 0x000fce0008201400 */
[----:B------:R-:W1:Y:S08]  /*14d0*/  MUFU.EX2 R11, -R4 ;  /* 0x80000004000b7308 */ /* 0x000e700000000800 */
[----:B------:R-:W2:Y:S01]  /*14e0*/  MUFU.EX2 R5, -R5 ;  /* 0x8000000500057308 */ /* 0x000ea20000000800 */
[----:B0-----:R-:W-:Y:S01]  /*14f0*/  FMUL.FTZ R2, R0, R9 ;  /* 0x0000000900027220 */ /* 0x001fe20000410000 */
[----:B------:R-:W-:-:S02]  /*1500*/  HADD2.F32 R9, -RZ, R25.H1_H1 ;  /* 0x30000019ff097230 */ /* 0x000fc40000004100 */
[----:B------:R-:W-:Y:S02]  /*1510*/  HADD2.F32 R25, -RZ, R25.H0_H0 ;  /* 0x20000019ff197230 */ /* 0x000fe40000004100 */
[----:B------:R-:W-:Y:S02]  /*1520*/  FMUL.RZ R12, R2, 0.15915493667125701904 ;  /* 0x3e22f983020c7820 */ /* 0x000fe4000040c000 */
        /* <DEDUP_REMOVED lines=8> */
[----:B------:R-:W2:Y:S01]  /*15b0*/  MUFU.COS R2, R12 ;  /* 0x0000000c00027308 */ /* 0x000ea20000000000 */
[----:B0-----:R-:W-:Y:S01]  /*15c0*/  FMUL.FTZ R5, R0, R7 ;  /* 0x0000000700057220 */ /* 0x001fe20000410000 */
[--C-:B------:R-:W-:Y:S02]  /*15d0*/  HADD2.F32 R0, -RZ, R16.reuse.H1_H1 ;  /* 0x30000010ff007230 */ /* 0x100fe40000004100 */
[----:B------:R-:W-:Y:S02]  /*15e0*/  HADD2.F32 R16, -RZ, R16.H0_H0 ;  /* 0x20000010ff107230 */ /* 0x000fe40000004100 */
[----:B------:R-:W-:Y:S02]  /*15f0*/  FMUL.RZ R22, R5, 0.15915493667125701904 ;  /* 0x3e22f98305167820 */ /* 0x000fe4000040c000 */
[----:B------:R-:W0:Y:S01]  /*1600*/  MUFU.SIN R8, R11 ;  /* 0x0000000b00087308 */ /* 0x000e220000000400 */
[C---:B-1----:R-:W-:Y:S01]  /*1610*/  FMUL.FTZ R5, R3.reuse, R4 ;  /* 0x0000000403057220 */ /* 0x042fe20000410000 */
[----:B------:R-:W-:-:S06]  /*1620*/  FMUL.FTZ R7, R3, R0 ;  /* 0x0000000003077220 */ /* 0x000fcc0000410000 */
[----:B------:R1:W3:Y:S01]  /*1630*/  MUFU.COS R6, R11 ;  /* 0x0000000b00067308 */ /* 0x0002e20000000000 */
[C---:B--2---:R-:W-:Y:S01]  /*1640*/  FMUL.FTZ R4, R2.reuse, R4 ;  /* 0x0000000402047220 */ /* 0x044fe20000410000 */
[C---:B------:R-:W-:Y:S01]  /*1650*/  FMUL.FTZ R0, R2.reuse, R0 ;  /* 0x0000000002007220 */ /* 0x040fe20000410000 */
[C---:B------:R-:W-:Y:S01]  /*1660*/  FFMA.FTZ R5, R2.reuse, R24, -R5 ;  /* 0x0000001802057223 */ /* 0x040fe20000010805 */
[----:B------:R-:W-:Y:S01]  /*1670*/  FFMA.FTZ R7, R2, R16, -R7 ;  /* 0x0000001002077223 */ /* 0x000fe20000010807 */
[C---:B------:R-:W-:Y:S01]  /*1680*/  FFMA.FTZ R24, R3.reuse, R24, R4 ;  /* 0x0000001803187223 */ /* 0x040fe20000010004 */
[----:B------:R-:W-:Y:S02]  /*1690*/  FFMA.FTZ R16, R3, R16, R0 ;  /* 0x0000001003107223 */ /* 0x000fe40000010000 */
[----:B------:R-:W2:Y:S01]  /*16a0*/  MUFU.SIN R12, R20 ;  /* 0x00000014000c7308 */ /* 0x000ea20000000400 */
[--C-:B-1----:R-:W-:Y:S02]  /*16b0*/  HADD2.F32 R11, -RZ, R17.reuse.H1_H1 ;  /* 0x30000011ff0b7230 */ /* 0x102fe40000004100 */
[----:B0-----:R-:W-:Y:S01]  /*16c0*/  FMUL.FTZ R3, R8, R9 ;  /* 0x0000000908037220 */ /* 0x001fe20000410000 */
[----:B------:R-:W-:Y:S01]  /*16d0*/  HADD2.F32 R17, -RZ, R17.H0_H0 ;  /* 0x20000011ff117230 */ /* 0x000fe20000004100 */
[----:B------:R-:W-:Y:S01]  /*16e0*/  F2FP.F16.F32.PACK_AB R24, R24, R5 ;  /* 0x000000051818723e */ /* 0x000fe200000000ff */
[----:B------:R-:W-:Y:S01]  /*16f0*/  FMUL.FTZ R2, R8, R11 ;  /* 0x0000000b08027220 */ /* 0x000fe20000410000 */
[----:B------:R-:W-:Y:S01]  /*1700*/  F2FP.F16.F32.PACK_AB R16, R16, R7 ;  /* 0x000000071010723e */ /* 0x000fe200000000ff */
[----:B------:R-:W0:Y:S01]  /*1710*/  MUFU.SIN R18, R22 ;  /* 0x0000001600127308 */ /* 0x000e220000000400 */
[C---:B---3--:R-:W-:Y:S01]  /*1720*/  FMUL.FTZ R9, R6.reuse, R9 ;  /* 0x0000000906097220 */ /* 0x048fe20000410000 */
[C---:B------:R-:W-:Y:S01]  /*1730*/  FMUL.FTZ R11, R6.reuse, R11 ;  /* 0x0000000b060b7220 */ /* 0x040fe20000410000 */
[C---:B------:R-:W-:Y:S01]  /*1740*/  FFMA.FTZ R2, R6.reuse, R17, -R2 ;  /* 0x0000001106027223 */ /* 0x040fe20000010802 */
[-C--:B------:R-:W-:Y:S01]  /*1750*/  FFMA.FTZ R3, R6, R25.reuse, -R3 ;  /* 0x0000001906037223 */ /* 0x080fe20000010803 */
[C---:B------:R-:W-:Y:S01]  /*1760*/  FFMA.FTZ R0, R8.reuse, R25, R9 ;  /* 0x0000001908007223 */ /* 0x040fe20000010009 */
[----:B------:R-:W-:-:S02]  /*1770*/  FFMA.FTZ R17, R8, R17, R11 ;  /* 0x0000001108117223 */ /* 0x000fc4000001000b */
[----:B------:R-:W1:Y:S01]  /*1780*/  MUFU.COS R10, R20 ;  /* 0x00000014000a7308 */ /* 0x000e620000000000 */
[C---:B--2---:R-:W-:Y:S01]  /*1790*/  FMUL.FTZ R9, R12.reuse, R15 ;  /* 0x0000000f0c097220 */ /* 0x044fe20000410000 */
[----:B------:R-:W-:Y:S01]  /*17a0*/  FMUL.FTZ R4, R12, R23 ;  /* 0x000000170c047220 */ /* 0x000fe20000410000 */
[----:B------:R-:W-:Y:S02]  /*17b0*/  F2FP.F16.F32.PACK_AB R25, R0, R3 ;  /* 0x000000030019723e */ /* 0x000fe400000000ff */
[----:B------:R-:W-:-:S03]  /*17c0*/  F2FP.F16.F32.PACK_AB R17, R17, R2 ;  /* 0x000000021111723e */ /* 0x000fc600000000ff */
[----:B------:R-:W2:Y:S01]  /*17d0*/  MUFU.COS R14, R22 ;  /* 0x00000016000e7308 */ /* 0x000ea20000000000 */
[C---:B0-----:R-:W-:Y:S01]  /*17e0*/  FMUL.FTZ R11, R18.reuse, R29 ;  /* 0x0000001d120b7220 */ /* 0x041fe20000410000 */
[----:B------:R-:W-:Y:S01]  /*17f0*/  FMUL.FTZ R8, R18, R31 ;  /* 0x0000001f12087220 */ /* 0x000fe20000410000 */
[C---:B-1----:R-:W-:Y:S01]  /*1800*/  FMUL.FTZ R15, R10.reuse, R15 ;  /* 0x0000000f0a0f7220 */ /* 0x042fe20000410000 */
[C---:B------:R-:W-:Y:S01]  /*1810*/  FMUL.FTZ R23, R10.reuse, R23 ;  /* 0x000000170a177220 */ /* 0x040fe20000410000 */
[C---:B------:R-:W-:Y:S01]  /*1820*/  FFMA.FTZ R9, R10.reuse, R13, -R9 ;  /* 0x0000000d0a097223 */ /* 0x040fe20000010809 */
[----:B------:R-:W-:Y:S01]  /*1830*/  FFMA.FTZ R4, R10, R21, -R4 ;  /* 0x000000150a047223 */ /* 0x000fe20000010804 */
[C---:B------:R-:W-:Y:S01]  /*1840*/  FFMA.FTZ R26, R12.reuse, R13, R15 ;  /* 0x0000000d0c1a7223 */ /* 0x040fe2000001000f */
[----:B------:R-:W-:Y:S01]  /*1850*/  FFMA.FTZ R23, R12, R21, R23 ;  /* 0x000000150c177223 */ /* 0x000fe20000010017 */
[C---:B--2---:R-:W-:Y:S01]  /*1860*/  FMUL.FTZ R29, R14.reuse, R29 ;  /* 0x0000001d0e1d7220 */ /* 0x044fe20000410000 */
        /* <DEDUP_REMOVED lines=8> */
[----:B------:R-:W-:Y:S01]  /*18f0*/  F2FP.F16.F32.PACK_AB R19, R19, R8 ;  /* 0x000000081313723e */ /* 0x000fe200000000ff */
[----:B------:R-:W-:Y:S06]  /*1900*/  BRA `(.L_x_3676) ;  /* 0x0000000c00c87947 */ /* 0x000fec0003800000 */
.L_x_3675:
        /* <DEDUP_REMOVED lines=13> */
[----:B0-----:R-:W-:Y:S02]  /*19e0*/  MOV R2, RZ ;  /* 0x000000ff00027202 */ /* 0x001fe40000000f00 */
[----:B-1----:R-:W-:-:S05]  /*19f0*/  IADD3 R6, PT, PT, RZ, -R3, RZ ;  /* 0x80000003ff067210 */ /* 0x002fca0007ffe0ff */
[----:B------:R-:W-:Y:S02]  /*1a00*/  IMAD R7, R6, R5, RZ ;  /* 0x0000000506077224 */ /* 0x000fe400078e02ff */
[----:B------:R-:W-:Y:S02]  /*1a10*/  IMAD.MOV.U32 R6, RZ, RZ, R8 ;  /* 0x000000ffff067224 */ /* 0x000fe400078e0008 */
        /* <DEDUP_REMOVED lines=10> */
[----:B------:R-:W-:Y:S02]  /*1ac0*/  @P0 IADD3 R3, PT, PT, R3, 0x1, RZ ;  /* 0x0000000103030810 */ /* 0x000fe40007ffe0ff */
[----:B------:R-:W-:-:S03]  /*1ad0*/  ISETP.GE.AND P0, PT, R0, R11, PT ;  /* 0x0000000b0000720c */ /* 0x000fc60003f06270 */
[----:B------:R-:W-:-:S05]  /*1ae0*/  IMAD.MOV.U32 R28, RZ, RZ, R3 ;  /* 0x000000ffff1c7224 */ /* 0x000fca00078e0003 */
[----:B------:R-:W-:Y:S02]  /*1af0*/  @!P2 IADD3 R28, PT, PT, -R28, RZ, RZ ;  /* 0x000000ff1c1ca210 */ /* 0x000fe40007ffe1ff */
[----:B------:R-:W-:Y:S02]  /*1b00*/  @!P1 LOP3.LUT R28, RZ, R23, RZ, 0x33, !PT ;  /* 0x00000017ff1c9212 */ /* 0x000fe400078e33ff */
[----:B------:R-:W-:Y:S02]  /*1b10*/  ISETP.GT.U32.OR P1, PT, R120, 0x1f, P0 ;  /* 0x0000001f7800780c */ /* 0x000fe40000724470 */
        /* <DEDUP_REMOVED lines=21> */
.L_x_3677:
[----:B------:R-:W0:Y:S01]  /*1c70*/  S2R R3, SR_CgaCtaId ;  /* 0x0000000000037919 */ /* 0x000e220000008800 */
[----:B------:R-:W1:Y:S01]  /*1c80*/  LDC R5, c[0x0][0x400] ;  /* 0x00010000ff057b82 */ /* 0x000e620000000800 */
[----:B------:R-:W-:Y:S01]  /*1c90*/  ISETP.NE.AND P6, PT, R22, RZ, PT ;  /* 0x000000ff1600720c */ /* 0x000fe20003fc5270 */
[----:B------:R-:W-:Y:S05]  /*1ca0*/  WARPSYNC.ALL ;  /* 0x0000000000007948 */ /* 0x000fea0003800000 */
[----:B------:R-:W-:-:S05]  /*1cb0*/  MOV R0, 0x400 ;  /* 0x0000040000007802 */ /* 0x000fca0000000f00 */
[----:B------:R-:W-:-:S05]  /*1cc0*/  VIADD R0, R0, 0x240 ;  /* 0x0000024000007836 */ /* 0x000fca0000000000 */
[----:B0-----:R-:W-:Y:S01]  /*1cd0*/  LEA R0, R3, R0, 0x18 ;  /* 0x0000000003007211 */ /* 0x001fe200078ec0ff */
[----:B------:R-:W-:-:S03]  /*1ce0*/  @!P6 IMAD R3, R23, R28, R29 ;  /* 0x0000001c1703e224 */ /* 0x000fc600078e021d */
[----:B-1----:R-:W-:Y:S01]  /*1cf0*/  LEA R10, R5, R0, 0x1 ;  /* 0x00000000050a7211 */ /* 0x002fe200078e08ff */
[----:B------:R-:W-:-:S03]  /*1d00*/  @!P6 IMAD R2, R3, 0x2, R0 ;  /* 0x000000020302e824 */ /* 0x000fc600078e0200 */
[----:B------:R-:W-:Y:S02]  /*1d10*/  @!P6 LEA R3, R3, R10, 0x1 ;  /* 0x0000000a0303e211 */ /* 0x000fe400078e08ff */
[----:B------:R0:W-:Y:S04]  /*1d20*/  @!P6 STS.128 [R2], R24 ;  /* 0x000000180200e388 */ /* 0x0001e80000000c00 */
[----:B------:R1:W-:Y:S01]  /*1d30*/  @!P6 STS.128 [R3], R16 ;  /* 0x000000100300e388 */ /* 0x0003e20000000c00 */
[----:B0-----:R-:W-:Y:S01]  /*1d40*/  SHF.R.S32.HI R2, RZ, 0x1f, R5 ;  /* 0x0000001fff027819 */ /* 0x001fe20000011405 */
[----:B------:R-:W-:Y:S03]  /*1d50*/  BAR.SYNC.DEFER_BLOCKING 0x0 ;  /* 0x0000000000007b1d */ /* 0x000fe60000010000 */
[----:B------:R-:W-:-:S03]  /*1d60*/  LEA.HI R2, R2, R5, RZ, 0x2 ;  /* 0x0000000502027211 */ /* 0x000fc600078f10ff */
[----:B------:R-:W-:Y:S04]  /*1d70*/  BSSY.RECONVERGENT B0, `(.L_x_3678) ;  /* 0x00000a4000007945 */ /* 0x000fe80003800200 */
[----:B-1----:R-:W-:Y:S05]  /*1d80*/  @P6 BRA `(.L_x_3679) ;  /* 0x0000000800886947 */ /* 0x002fea0003800000 */
[----:B------:R-:W-:Y:S01]  /*1d90*/  SHF.R.S32.HI R2, RZ, 0x2, R2 ;  /* 0x00000002ff027819 */ /* 0x000fe20000011402 */
[----:B------:R-:W-:Y:S04]  /*1da0*/  BSSY.RECONVERGENT B1, `(.L_x_3680) ;  /* 0x0000081000017945 */ /* 0x000fe80003800200 */
[----:B------:R-:W-:-:S05]  /*1db0*/  IMAD R2, R28, R2, RZ ;  /* 0x000000021c027224 */ /* 0x000fca00078e02ff */
[----:B------:R-:W-:-:S04]  /*1dc0*/  LEA.HI R3, R29, R2, RZ, 0x1f ;  /* 0x000000021d037211 */ /* 0x000fc800078ff8ff */
[----:B------:R-:W-:Y:S01]  /*1dd0*/  SHF.R.S32.HI R2, RZ, 0x1f, R3 ;  /* 0x0000001fff027819 */ /* 0x000fe20000011403 */
[C---:B------:R-:W-:Y:S02]  /*1de0*/  IMAD R30, R3.reuse, 0x2, R0 ;  /* 0x00000002031e7824 */ /* 0x040fe400078e0200 */
[----:B------:R-:W-:Y:S01]  /*1df0*/  IMAD R32, R3, 0x2, R10 ;  /* 0x0000000203207824 */ /* 0x000fe200078e020a */
[----:B------:R-:W-:Y:S02]  /*1e00*/  LEA.HI R2, R2, R3, RZ, 0x2 ;  /* 0x0000000302027211 */ /* 0x000fe400078f10ff */
[C---:B------:R-:W-:Y:S01]  /*1e10*/  LEA R31, R23.reuse, R30, 0x1 ;  /* 0x0000001e171f7211 */ /* 0x040fe200078e08ff */
[----:B------:R-:W0:Y:S01]  /*1e20*/  LDS.64 R8, [R30] ;  /* 0x000000001e087984 */ /* 0x000e220000000a00 */
[----:B------:R-:W-:Y:S01]  /*1e30*/  LEA R33, R23, R32, 0x1 ;  /* 0x0000002017217211 */ /* 0x000fe200078e08ff */
[----:B------:R-:W-:Y:S02]  /*1e40*/  IMAD.SHL.U32 R2, R2, 0x2, RZ ;  /* 0x0000000202027824 */ /* 0x000fe400078e00ff */
[----:B------:R-:W1:Y:S03]  /*1e50*/  LDS.64 R26, [R31] ;  /* 0x000000001f1a7984 */ /* 0x000e660000000a00 */
[----:B------:R-:W-:Y:S01]  /*1e60*/  LOP3.LUT R7, R2, 0xfffffff8, RZ, 0xc0, !PT ;  /* 0xfffffff802077812 */ /* 0x000fe200078ec0ff */
[----:B------:R-:W2:Y:S03]  /*1e70*/  LDS.64 R12, [R32] ;  /* 0x00000000200c7984 */ /* 0x000ea60000000a00 */
[----:B------:R-:W-:Y:S01]  /*1e80*/  ISETP.GE.AND P0, PT, R7, R5, PT ;  /* 0x000000050700720c */ /* 0x000fe20003f06270 */
[----:B------:R-:W3:Y:S01]  /*1e90*/  LDS.64 R14, [R33] ;  /* 0x00000000210e7984 */ /* 0x000ee20000000a00 */
[----:B0-----:R-:W-:-:S02]  /*1ea0*/  SHF.R.U64 R4, R8, 0x10, R9 ;  /* 0x0000001008047819 */ /* 0x001fc40000001209 */
[----:B------:R-:W-:Y:S02]  /*1eb0*/  SHF.R.U32.HI R6, RZ, 0x10, R9 ;  /* 0x00000010ff067819 */ /* 0x000fe40000011609 */
[--C-:B-1----:R-:W-:Y:S02]  /*1ec0*/  SHF.R.U64 R25, R26, 0x10, R27.reuse ;  /* 0x000000101a197819 */ /* 0x102fe4000000121b */
[----:B------:R-:W-:Y:S02]  /*1ed0*/  PRMT R24, R8, 0x5410, R26 ;  /* 0x0000541008187816 */ /* 0x000fe4000000001a */
[----:B------:R-:W-:Y:S02]  /*1ee0*/  PRMT R26, R9, 0x5410, R27 ;  /* 0x00005410091a7816 */ /* 0x000fe4000000001b */
[----:B------:R-:W-:Y:S02]  /*1ef0*/  PRMT R25, R4, 0x5410, R25 ;  /* 0x0000541004197816 */ /* 0x000fe40000000019 */
[----:B------:R-:W-:-:S02]  /*1f00*/  SHF.R.U32.HI R27, RZ, 0x10, R27 ;  /* 0x00000010ff1b7819 */ /* 0x000fc4000001161b */
[--C-:B--2---:R-:W-:Y:S02]  /*1f10*/  SHF.R.U64 R4, R12, 0x10, R13.reuse ;  /* 0x000000100c047819 */ /* 0x104fe4000000120d */
[----:B------:R-:W-:Y:S02]  /*1f20*/  SHF.R.U32.HI R2, RZ, 0x10, R13 ;  /* 0x00000010ff027819 */ /* 0x000fe4000001160d */
[--C-:B---3--:R-:W-:Y:S02]  /*1f30*/  SHF.R.U64 R17, R14, 0x10, R15.reuse ;  /* 0x000000100e117819 */ /* 0x108fe4000000120f */
[----:B------:R-:W-:Y:S02]  /*1f40*/  SHF.R.U32.HI R19, RZ, 0x10, R15 ;  /* 0x00000010ff137819 */ /* 0x000fe4000001160f */
[----:B------:R-:W-:Y:S02]  /*1f50*/  PRMT R27, R6, 0x5410, R27 ;  /* 0x00005410061b7816 */ /* 0x000fe4000000001b */
[----:B------:R-:W-:-:S02]  /*1f60*/  PRMT R16, R12, 0x5410, R14 ;  /* 0x000054100c107816 */ /* 0x000fc4000000000e */
[----:B------:R-:W-:Y:S02]  /*1f70*/  PRMT R18, R13, 0x5410, R15 ;  /* 0x000054100d127816 */ /* 0x000fe4000000000f */
[----:B------:R-:W-:Y:S02]  /*1f80*/  PRMT R17, R4, 0x5410, R17 ;  /* 0x0000541004117816 */ /* 0x000fe40000000011 */
[----:B------:R-:W-:Y:S01]  /*1f90*/  PRMT R19, R2, 0x5410, R19 ;  /* 0x0000541002137816 */ /* 0x000fe20000000013 */
[----:B------:R-:W-:Y:S06]  /*1fa0*/  @P0 BRA `(.L_x_3681) ;  /* 0x0000000400800947 */ /* 0x000fec0003800000 */
[----:B------:R-:W-:Y:S01]  /*1fb0*/  I2FP.F32.S32 R3, R5 ;  /* 0x0000000500037245 */ /* 0x000fe20000201400 */
[----:B------:R-:W0:Y:S01]  /*1fc0*/  LDCU UR4, c[0x0][0x40c] ;  /* 0x00008180ff0477ac */ /* 0x000e220008000800 */
[----:B------:R-:W-:Y:S01]  /*1fd0*/  I2FP.F32.S32 R2, R7 ;  /* 0x0000000700027245 */ /* 0x000fe20000201400 */
[C---:B------:R-:W-:Y:S01]  /*1fe0*/  VIADD R5, R7.reuse, 0x4 ;  /* 0x0000000407057836 */ /* 0x040fe20000000000 */
[----:B------:R1:W2:Y:S01]  /*1ff0*/  MUFU.RCP R6, R3 ;  /* 0x0000000300067308 */ /* 0x0002a20000001000 */
[C---:B------:R-:W-:Y:S01]  /*2000*/  IADD3 R4, PT, PT, R7.reuse, 0x2, RZ ;  /* 0x0000000207047810 */ /* 0x040fe20007ffe0ff */
[----:B------:R-:W-:Y:S02]  /*2010*/  HADD2.F32 R20, -RZ, R24.H1_H1 ;  /* 0x30000018ff147230 */ /* 0x000fe40000004100 */
[----:B------:R-:W-:Y:S01]  /*2020*/  I2FP.F32.S32 R5, R5 ;  /* 0x0000000500057245 */ /* 0x000fe20000201400 */
[--C-:B------:R-:W-:Y:S01]  /*2030*/  HADD2.F32 R21, -RZ, R25.reuse.H1_H1 ;  /* 0x30000019ff157230 */ /* 0x100fe20000004100 */
[----:B------:R-:W-:Y:S01]  /*2040*/  I2FP.F32.S32 R4, R4 ;  /* 0x0000000400047245 */ /* 0x000fe20000201400 */
[----:B------:R-:W-:Y:S01]  /*2050*/  HADD2.F32 R22, -RZ, R25.H0_H0 ;  /* 0x20000019ff167230 */ /* 0x000fe20000004100 */
[----:B-1----:R-:W-:Y:S01]  /*2060*/  IADD3 R3, PT, PT, R7, 0x6, RZ ;  /* 0x0000000607037810 */ /* 0x002fe20007ffe0ff */
[----:B------:R-:W-:-:S02]  /*2070*/  HADD2.F32 R34, -RZ, R26.H1_H1 ;  /* 0x3000001aff227230 */ /* 0x000fc40000004100 */
[----:B------:R-:W-:Y:S01]  /*2080*/  HADD2.F32 R35, -RZ, R26.H0_H0 ;  /* 0x2000001aff237230 */ /* 0x000fe20000004100 */
[----:B------:R-:W-:Y:S01]  /*2090*/  I2FP.F32.S32 R3, R3 ;  /* 0x0000000300037245 */ /* 0x000fe20000201400 */
[--C-:B------:R-:W-:Y:S01]  /*20a0*/  HADD2.F32 R25, -RZ, R17.reuse.H1_H1 ;  /* 0x30000011ff197230 */ /* 0x100fe20000004100 */
[----:B0-----:R-:W-:Y:S01]  /*20b0*/  UIADD3 UR4, UPT, UPT, -UR39, UR4, URZ ;  /* 0x0000000427047290 */ /* 0x001fe2000fffe1ff */
[----:B------:R-:W-:Y:S02]  /*20c0*/  HADD2.F32 R26, -RZ, R17.H0_H0 ;  /* 0x20000011ff1a7230 */ /* 0x000fe40000004100 */
[-C--:B--2---:R-:W-:Y:S01]  /*20d0*/  FMUL.FTZ R2, R2, R6.reuse ;  /* 0x0000000602027220 */ /* 0x084fe20000410000 */
        /* <DEDUP_REMOVED lines=8> */
[--C-:B------:R-:W-:Y:S01]  /*2160*/  HADD2.F32 R40, -RZ, R19.reuse.H1_H1 ;  /* 0x30000013ff287230 */ /* 0x100fe20000004100 */
[----:B------:R-:W0:Y:S01]  /*2170*/  MUFU.EX2 R2, -R2 ;  /* 0x8000000200027308 */ /* 0x000e220000000800 */
[----:B------:R-:W-:-:S02]  /*2180*/  HADD2.F32 R39, -RZ, R19.H0_H0 ;  /* 0x20000013ff277230 */ /* 0x000fc40000004100 */
[----:B------:R-:W-:Y:S02]  /*2190*/  HADD2.F32 R24, -RZ, R24.H0_H0 ;  /* 0x20000018ff187230 */ /* 0x000fe40000004100 */
[--C-:B------:R-:W-:Y:S02]  /*21a0*/  HADD2.F32 R36, -RZ, R18.reuse.H1_H1 ;  /* 0x30000012ff247230 */ /* 0x100fe40000004100 */
[--C-:B------:R-:W-:Y:S01]  /*21b0*/  HADD2.F32 R38, -RZ, R27.reuse.H1_H1 ;  /* 0x3000001bff267230 */ /* 0x100fe20000004100 */
[----:B------:R-:W1:Y:S01]  /*21c0*/  MUFU.EX2 R4, -R4 ;  /* 0x8000000400047308 */ /* 0x000e620000000800 */
[----:B------:R-:W-:Y:S02]  /*21d0*/  HADD2.F32 R37, -RZ, R27.H0_H0 ;  /* 0x2000001bff257230 */ /* 0x000fe40000004100 */
        /* <DEDUP_REMOVED lines=10> */
[----:B------:R2:W3:Y:S01]  /*2280*/  MUFU.COS R2, R7 ;  /* 0x0000000700027308 */ /* 0x0004e20000000000 */
[----:B0-----:R-:W-:Y:S01]  /*2290*/  FMUL.FTZ R4, R15, R6 ;  /* 0x000000060f047220 */ /* 0x001fe20000410000 */
[--C-:B------:R-:W-:Y:S02]  /*22a0*/  HADD2.F32 R6, -RZ, R16.reuse.H1_H1 ;  /* 0x30000010ff067230 */ /* 0x100fe40000004100 */
[----:B------:R-:W-:Y:S02]  /*22b0*/  HADD2.F32 R16, -RZ, R16.H0_H0 ;  /* 0x20000010ff107230 */ /* 0x000fe40000004100 */
[----:B------:R-:W-:Y:S02]  /*22c0*/  FMUL.RZ R15, R4, 0.15915493667125701904 ;  /* 0x3e22f983040f7820 */ /* 0x000fe4000040c000 */
[----:B------:R-:W0:Y:S01]  /*22d0*/  MUFU.COS R8, R11 ;  /* 0x0000000b00087308 */ /* 0x000e220000000000 */
[-C--:B-1----:R-:W-:Y:S01]  /*22e0*/  FMUL.FTZ R5, R20, R3.reuse ;  /* 0x0000000314057220 */ /* 0x082fe20000410000 */
[----:B--2---:R-:W-:-:S06]  /*22f0*/  FMUL.FTZ R7, R6, R3 ;  /* 0x0000000306077220 */ /* 0x004fcc0000410000 */
[----:B------:R-:W1:Y:S01]  /*2300*/  MUFU.SIN R9, R11 ;  /* 0x0000000b00097308 */ /* 0x000e620000000400 */
[-C--:B---3--:R-:W-:Y:S01]  /*2310*/  FMUL.FTZ R4, R20, R2.reuse ;  /* 0x0000000214047220 */ /* 0x088fe20000410000 */
[-C--:B------:R-:W-:Y:S01]  /*2320*/  FMUL.FTZ R6, R6, R2.reuse ;  /* 0x0000000206067220 */ /* 0x080fe20000410000 */
[-C--:B------:R-:W-:Y:S01]  /*2330*/  FFMA.FTZ R5, R24, R2.reuse, -R5 ;  /* 0x0000000218057223 */ /* 0x080fe20000010805 */
[----:B------:R-:W-:Y:S01]  /*2340*/  FFMA.FTZ R7, R16, R2, -R7 ;  /* 0x0000000210077223 */ /* 0x000fe20000010807 */
[-C--:B------:R-:W-:Y:S01]  /*2350*/  FFMA.FTZ R4, R24, R3.reuse, R4 ;  /* 0x0000000318047223 */ /* 0x080fe20000010004 */
[----:B------:R-:W-:Y:S02]  /*2360*/  FFMA.FTZ R6, R16, R3, R6 ;  /* 0x0000000310067223 */ /* 0x000fe40000010006 */
[----:B------:R-:W2:Y:S01]  /*2370*/  MUFU.SIN R14, R12 ;  /* 0x0000000c000e7308 */ /* 0x000ea20000000400 */
[----:B0-----:R-:W-:Y:S01]  /*2380*/  FMUL.FTZ R2, R21, R8 ;  /* 0x0000000815027220 */ /* 0x001fe20000410000 */
[----:B------:R-:W-:-:S06]  /*2390*/  F2FP.F16.F32.PACK_AB R24, R4, R5 ;  /* 0x000000050418723e */ /* 0x000fcc00000000ff */
[----:B------:R0:W3:Y:S01]  /*23a0*/  MUFU.COS R13, R12 ;  /* 0x0000000c000d7308 */ /* 0x0000e20000000000 */
[-C--:B-1----:R-:W-:Y:S01]  /*23b0*/  FMUL.FTZ R3, R21, R9.reuse ;  /* 0x0000000915037220 */ /* 0x082fe20000410000 */
[CC--:B------:R-:W-:Y:S01]  /*23c0*/  FMUL.FTZ R11, R25.reuse, R9.reuse ;  /* 0x00000009190b7220 */ /* 0x0c0fe20000410000 */
[C---:B------:R-:W-:Y:S02]  /*23d0*/  FFMA.FTZ R2, R22.reuse, R9, R2 ;  /* 0x0000000916027223 */ /* 0x040fe40000010002 */
[-C--:B------:R-:W-:Y:S01]  /*23e0*/  FFMA.FTZ R3, R22, R8.reuse, -R3 ;  /* 0x0000000816037223 */ /* 0x080fe20000010803 */
[-C--:B------:R-:W-:Y:S02]  /*23f0*/  FFMA.FTZ R11, R26, R8.reuse, -R11 ;  /* 0x000000081a0b7223 */ /* 0x080fe4000001080b */
[----:B------:R-:W1:Y:S01]  /*2400*/  MUFU.COS R17, R15 ;  /* 0x0000000f00117308 */ /* 0x000e620000000000 */
[----:B0-----:R-:W-:Y:S01]  /*2410*/  FMUL.FTZ R12, R25, R8 ;  /* 0x00000008190c7220 */ /* 0x001fe20000410000 */
[-C--:B--2---:R-:W-:Y:S01]  /*2420*/  FMUL.FTZ R16, R36, R14.reuse ;  /* 0x0000000e24107220 */ /* 0x084fe20000410000 */
[----:B------:R-:W-:Y:S01]  /*2430*/  FMUL.FTZ R8, R34, R14 ;  /* 0x0000000e22087220 */ /* 0x000fe20000410000 */
[----:B------:R-:W-:Y:S01]  /*2440*/  F2FP.F16.F32.PACK_AB R25, R2, R3 ;  /* 0x000000030219723e */ /* 0x000fe200000000ff */
[----:B------:R-:W-:-:S03]  /*2450*/  FFMA.FTZ R12, R26, R9, R12 ;  /* 0x000000091a0c7223 */ /* 0x000fc6000001000c */
[----:B------:R0:W2:Y:S01]  /*2460*/  MUFU.SIN R19, R15 ;  /* 0x0000000f00137308 */ /* 0x0000a20000000400 */
[-C--:B---3--:R-:W-:Y:S01]  /*2470*/  FMUL.FTZ R9, R34, R13.reuse ;  /* 0x0000000d22097220 */ /* 0x088fe20000410000 */
[-C--:B------:R-:W-:Y:S01]  /*2480*/  FFMA.FTZ R18, R27, R13.reuse, -R16 ;  /* 0x0000000d1b127223 */ /* 0x080fe20000010810 */
[CC--:B------:R-:W-:Y:S02]  /*2490*/  FFMA.FTZ R8, R35.reuse, R13.reuse, -R8 ;  /* 0x0000000d23087223 */ /* 0x0c0fe40000010808 */
[----:B------:R-:W-:Y:S01]  /*24a0*/  FFMA.FTZ R9, R35, R14, R9 ;  /* 0x0000000e23097223 */ /* 0x000fe20000010009 */
[----:B0-----:R-:W-:Y:S01]  /*24b0*/  FMUL.FTZ R15, R36, R13 ;  /* 0x0000000d240f7220 */ /* 0x001fe20000410000 */
[-C--:B-1----:R-:W-:Y:S01]  /*24c0*/  FMUL.FTZ R16, R38, R17.reuse ;  /* 0x0000001126107220 */ /* 0x082fe20000410000 */
[----:B------:R-:W-:Y:S02]  /*24d0*/  FMUL.FTZ R22, R40, R17 ;  /* 0x0000001128167220 */ /* 0x000fe40000410000 */
        /* <DEDUP_REMOVED lines=13> */
.L_x_3681:
[----:B------:R-:W-:Y:S05]  /*25b0*/  BSYNC.RECONVERGENT B1 ;  /* 0x0000000000017941 */ /* 0x000fea0003800200 */
.L_x_3680:
[----:B------:R-:W-:Y:S02]  /*25c0*/  LOP3.LUT R2, R17, 0xffff, RZ, 0xc0, !PT ;  /* 0x0000ffff11027812 */ /* 0x000fe400078ec0ff */
[----:B------:R-:W-:Y:S02]  /*25d0*/  LOP3.LUT R4, R25, 0xffff, RZ, 0xc0, !PT ;  /* 0x0000ffff19047812 */ /* 0x000fe400078ec0ff */
[----:B------:R-:W-:Y:S01]  /*25e0*/  PRMT R8, R19, 0x7732, RZ ;  /* 0x0000773213087816 */ /* 0x000fe200000000ff */
[----:B------:R-:W-:Y:S01]  /*25f0*/  IMAD.WIDE.U32 R2, R2, 0x10000, RZ ;  /* 0x0001000002027825 */ /* 0x000fe200078e00ff */
[----:B------:R-:W-:Y:S02]  /*2600*/  PRMT R9, R18, 0x7732, RZ ;  /* 0x0000773212097816 */ /* 0x000fe400000000ff */
[----:B------:R-:W-:Y:S01]  /*2610*/  PRMT R11, R26, 0x5410, R27 ;  /* 0x000054101a0b7816 */ /* 0x000fe2000000001b */
[----:B------:R-:W-:Y:S01]  /*2620*/  IMAD.WIDE.U32 R4, R4, 0x10000, RZ ;  /* 0x0001000004047825 */ /* 0x000fe200078e00ff */
[----:B------:R-:W-:-:S02]  /*2630*/  LOP3.LUT R6, R2, 0xffff, R16, 0xf8, !PT ;  /* 0x0000ffff02067812 */ /* 0x000fc400078ef810 */
[----:B------:R-:W-:Y:S02]  /*2640*/  PRMT R7, R18, 0x5410, R19 ;  /* 0x0000541012077816 */ /* 0x000fe40000000013 */
[----:B------:R-:W-:Y:S02]  /*2650*/  PRMT R21, R9, 0x5410, R8 ;  /* 0x0000541009157816 */ /* 0x000fe40000000008 */
[----:B------:R-:W-:Y:S02]  /*2660*/  PRMT R2, R17, 0x7732, RZ ;  /* 0x0000773211027816 */ /* 0x000fe400000000ff */
[----:B------:R-:W-:Y:S02]  /*2670*/  LOP3.LUT R9, R11, R5, RZ, 0xfc, !PT ;  /* 0x000000050b097212 */ /* 0x000fe400078efcff */
[----:B------:R-:W-:Y:S02]  /*2680*/  LOP3.LUT R8, R4, 0xffff, R24, 0xf8, !PT ;  /* 0x0000ffff04087812 */ /* 0x000fe400078ef818 */
[----:B------:R-:W-:-:S02]  /*2690*/  PRMT R11, R27, 0x7732, RZ ;  /* 0x000077321b0b7816 */ /* 0x000fc400000000ff */
[----:B------:R-:W-:Y:S02]  /*26a0*/  PRMT R4, R25, 0x7732, RZ ;  /* 0x0000773219047816 */ /* 0x000fe400000000ff */
[----:B------:R-:W-:Y:S02]  /*26b0*/  PRMT R12, R26, 0x7732, RZ ;  /* 0x000077321a0c7816 */ /* 0x000fe400000000ff */
[----:B------:R-:W-:Y:S01]  /*26c0*/  PRMT R14, R24, 0x7732, RZ ;  /* 0x00007732180e7816 */ /* 0x000fe200000000ff */
[----:B------:R-:W-:Y:S01]  /*26d0*/  IMAD.WIDE.U32 R4, R4, 0x10000, RZ ;  /* 0x0001000004047825 */ /* 0x000fe200078e00ff */
[----:B------:R-:W-:Y:S02]  /*26e0*/  LOP3.LUT R7, R7, R3, RZ, 0xfc, !PT ;  /* 0x0000000307077212 */ /* 0x000fe400078efcff */
[----:B------:R-:W-:Y:S01]  /*26f0*/  PRMT R13, R16, 0x7732, RZ ;  /* 0x00007732100d7816 */ /* 0x000fe200000000ff */
[----:B------:R-:W-:Y:S01]  /*2700*/  IMAD.WIDE.U32 R2, R2, 0x10000, RZ ;  /* 0x0001000002027825 */ /* 0x000fe200078e00ff */
[----:B------:R-:W-:Y:S01]  /*2710*/  PRMT R15, R12, 0x5410, R11 ;  /* 0x000054100c0f7816 */ /* 0x000fe2000000000b */
[----:B------:R0:W-:Y:S02]  /*2720*/  STS.64 [R32], R6 ;  /* 0x0000000620007388 */ /* 0x0001e40000000a00 */
[----:B------:R-:W-:Y:S01]  /*2730*/  IMAD.MOV.U32 R11, RZ, RZ, R14 ;  /* 0x000000ffff0b7224 */ /* 0x000fe200078e000e */
[----:B------:R-:W-:-:S02]  /*2740*/  LOP3.LUT R3, R21, R3, RZ, 0xfc, !PT ;  /* 0x0000000315037212 */ /* 0x000fc400078efcff */
[----:B------:R-:W-:Y:S02]  /*2750*/  LOP3.LUT R2, R2, R13, RZ, 0xfc, !PT ;  /* 0x0000000d02027212 */ /* 0x000fe400078efcff */
[----:B------:R-:W-:Y:S02]  /*2760*/  LOP3.LUT R5, R15, R5, RZ, 0xfc, !PT ;  /* 0x000000050f057212 */ /* 0x000fe400078efcff */
[----:B------:R-:W-:Y:S01]  /*2770*/  LOP3.LUT R4, R4, R11, RZ, 0xfc, !PT ;  /* 0x0000000b04047212 */ /* 0x000fe200078efcff */
[----:B------:R0:W-:Y:S04]  /*2780*/  STS.64 [R33], R2 ;  /* 0x0000000221007388 */ /* 0x0001e80000000a00 */
[----:B------:R0:W-:Y:S04]  /*2790*/  STS.64 [R30], R8 ;  /* 0x000000081e007388 */ /* 0x0001e80000000a00 */
[----:B------:R0:W-:Y:S02]  /*27a0*/  STS.64 [R31], R4 ;  /* 0x000000041f007388 */ /* 0x0001e40000000a00 */
.L_x_3679:
[----:B------:R-:W-:Y:S05]  /*27b0*/  BSYNC.RECONVERGENT B0 ;  /* 0x0000000000007941 */ /* 0x000fea0003800200 */
.L_x_3678:
[----:B------:R-:W-:Y:S01]  /*27c0*/  BAR.SYNC.DEFER_BLOCKING 0x0 ;  /* 0x0000000000007b1d */ /* 0x000fe20000010000 */
[----:B------:R-:W-:-:S04]  /*27d0*/  @!P6 IMAD R23, R23, R28, R29 ;  /* 0x0000001c1717e224 */ /* 0x000fc800078e021d */
[C---:B------:R-:W-:Y:S01]  /*27e0*/  @!P6 IMAD R10, R23.reuse, 0x2, R10 ;  /* 0x00000002170ae824 */ /* 0x040fe200078e020a */
[----:B------:R-:W-:-:S05]  /*27f0*/  @!P6 LEA R0, R23, R0, 0x1 ;  /* 0x000000001700e211 */ /* 0x000fca00078e08ff */
[----:B------:R1:W2:Y:S04]  /*2800*/  @!P6 LDS.128 R24, [R0] ;  /* 0x000000000018e984 */ /* 0x0002a80000000c00 */
[----:B------:R1:W3:Y:S01]  /*2810*/  @!P6 LDS.128 R16, [R10] ;  /* 0x000000000a10e984 */ /* 0x0002e20000000c00 */
[----:B------:R-:W-:Y:S06]  /*2820*/  BAR.SYNC.DEFER_BLOCKING 0x0 ;  /* 0x0000000000007b1d */ /* 0x000fec0000010000 */
.L_x_3676:
[----:B------:R-:W-:Y:S05]  /*2830*/  BSYNC.RECONVERGENT B6 ;  /* 0x0000000000067941 */ /* 0x000fea0003800200 */
.L_x_3674:
[----:B-1----:R-:W-:Y:S02]  /*2840*/  MOV R0, 0xff7fffff ;  /* 0xff7fffff00007802 */ /* 0x002fe40000000f00 */
[----:B------:R-:W-:-:S03]  /*2850*/  ISETP.GT.U32.AND P0, PT, R120, 0x1f, PT ;  /* 0x0000001f7800780c */ /* 0x000fc60003f04070 */
[----:B------:R1:W-:Y:S10]  /*2860*/  STL [R1+0xc], R0 ;  /* 0x00000c0001007387 */ /* 0x0003f40000100800 */
[----:B-1----:R-:W-:Y:S05]  /*2870*/  @P0 BRA `(.L_x_3682) ;  /* 0x0000000000ec0947 */ /* 0x002fea0003800000 */
[----:B------:R-:W-:Y:S01]  /*2880*/  ISETP.GT.U32.AND P0, PT, R120, 0x13, PT ;  /* 0x000000137800780c */ /* 0x000fe20003f04070 */
[----:B------:R-:W1:Y:S01]  /*2890*/  S2R R21, SR_CgaCtaId ;  /* 0x0000000000157919 */ /* 0x000e620000008800 */
[----:B0-----:R-:W-:Y:S01]  /*28a0*/  MOV R6, 0x400 ;  /* 0x0000040000067802 */ /* 0x001fe20000000f00 */
[----:B--23--:R-:W-:Y:S01]  /*28b0*/  HMUL2 R8, R25, R17 ;  /* 0x0000001119087232 */ /* 0x00cfe20000000000 */
[----:B------:R-:W-:-:S03]  /*28c0*/  UMOV UR4, 0xffffffff ;  /* 0xffffffff00047882 */ /* 0x000fc60000000000 */
[----:B------:R-:W-:-:S06]  /*28d0*/  HFMA2 R9, R24, R16, R8 ;  /* 0x0000001018097231 */ /* 0x000fcc0000000008 */
[----:B------:R-:W0:Y:S01]  /*28e0*/  @!P0 LDC R5, c[0x0][0x3f4] ;  /* 0x0000fd00ff058b82 */ /* 0x000e220000000800 */
[----:B------:R-:W-:-:S07]  /*28f0*/  HFMA2 R9, R26, R18, R9 ;  /* 0x000000121a097231 */ /* 0x000fce0000000009 */
[----:B------:R-:W2:Y:S01]  /*2900*/  @!P0 LDC.64 R2, c[0x0][0x3b8] ;  /* 0x0000ee00ff028b82 */ /* 0x000ea20000000a00 */
[----:B------:R-:W-:-:S05]  /*2910*/  HFMA2 R9, R27, R19, R9 ;  /* 0x000000131b097231 */ /* 0x000fca0000000009 */
[----:B------:R-:W-:Y:S02]  /*2920*/  HADD2.F32 R13, -RZ, R9.H0_H0 ;  /* 0x20000009ff0d7230 */ /* 0x000fe40000004100 */
[----:B0-----:R-:W-:Y:S02]  /*2930*/  @!P0 IMAD R0, R120, R5, UR40 ;  /* 0x0000002878008e24 */ /* 0x001fe4000f8e0205 */
[----:B------:R-:W-:-:S04]  /*2940*/  @!P0 IMAD R5, R5, UR47, RZ ;  /* 0x0000002f05058c24 */ /* 0x000fc8000f8e02ff */
[----:B------:R-:W-:Y:S01]  /*2950*/  @!P0 IMAD R7, R5, 0x14, R0 ;  /* 0x0000001405078824 */ /* 0x000fe200078e0200 */
[----:B------:R-:W-:-:S03]  /*2960*/  IADD3 R0, PT, PT, R6, 0x40, RZ ;  /* 0x0000004006007810 */ /* 0x000fc60007ffe0ff */
[----:B------:R-:W-:Y:S01]  /*2970*/  @!P0 IMAD.SHL.U32 R7, R7, 0x8, RZ ;  /* 0x0000000807078824 */ /* 0x000fe200078e00ff */
[----:B-1----:R-:W-:Y:S01]  /*2980*/  LEA R5, R21, R0, 0x18 ;  /* 0x0000000015057211 */ /* 0x002fe200078ec0ff */
[----:B------:R-:W-:Y:S02]  /*2990*/  HADD2.F32 R0, -RZ, R9.H1_H1 ;  /* 0x30000009ff007230 */ /* 0x000fe40000004100 */
[----:B--2---:R-:W-:Y:S01]  /*29a0*/  @!P0 IMAD.WIDE R2, R7, 0x2, R2 ;  /* 0x0000000207028825 */ /* 0x004fe200078e0202 */
[----:B------:R-:W-:-:S03]  /*29b0*/  LEA R5, R120, R5, 0x4 ;  /* 0x0000000578057211 */ /* 0x000fc600078e20ff */
[----:B------:R-:W-:Y:S01]  /*29c0*/  FADD.FTZ R13, R13, R0 ;  /* 0x000000000d0d7221 */ /* 0x000fe20000010000 */
[----:B------:R0:W-:Y:S04]  /*29d0*/  @!P0 STG.E.128 desc[UR36][R2.64], R16 ;  /* 0x0000001002008986 */ /* 0x0001e8000c101d24 */
[----:B------:R0:W-:Y:S01]  /*29e0*/  STS.128 [R5], R24 ;  /* 0x0000001805007388 */ /* 0x0001e20000000c00 */
        /* <DEDUP_REMOVED lines=10> */
.L_x_3820:
        /* <DEDUP_REMOVED lines=9> */
[----:B------:R-:W-:-:S04]  /*2b20*/  @UP0 UIADD3 UR6, UPT, UPT, -UR39, UR42, URZ ;  /* 0x0000002a27060290 */ /* 0x000fc8000fffe1ff */
[----:B-1----:R-:W-:-:S04]  /*2b30*/  @UP0 UIMAD UR7, UR43, UR8, UR6 ;  /* 0x000000082b0702a4 */ /* 0x002fc8000f8e0206 */
[----:B------:R-:W-:-:S04]  /*2b40*/  @UP0 UIMAD UR7, UR7, UR8, UR6 ;  /* 0x00000008070702a4 */ /* 0x000fc8000f8e0206 */
[----:B--2---:R-:W-:-:S06]  /*2b50*/  @UP0 UIMAD.WIDE UR4, UR7, 0x2, UR4 ;  /* 0x00000002070408a5 */ /* 0x004fcc000f8e0204 */
[----:B------:R-:W-:Y:S01]  /*2b60*/  MOV R2, UR4 ;  /* 0x0000000400027c02 */ /* 0x000fe20008000f00 */
[----:B------:R-:W-:-:S04]  /*2b70*/  IMAD.U32 R3, RZ, RZ, UR5 ;  /* 0x00000005ff037e24 */ /* 0x000fc8000f8e00ff */
[----:B------:R-:W1:Y:S01]  /*2b80*/  LDCU UR4, c[0x0][0x410] ;  /* 0x00008200ff0477ac */ /* 0x000e620008000800 */
[----:B------:R-:W2:Y:S01]  /*2b90*/  @P0 LDG.E.U16 R2, desc[UR36][R2.64] ;  /* 0x0000002402020981 */ /* 0x000ea2000c1e1500 */
[----:B------:R-:W-:Y:S02]  /*2ba0*/  IADD3 R6, PT, PT, R6, 0x240, RZ ;  /* 0x0000024006067810 */ /* 0x000fe40007ffe0ff */
[----:B0-----:R-:W-:Y:S02]  /*2bb0*/  IADD3 R4, PT, PT, -R121, UR42, RZ ;  /* 0x0000002a79047c10 */ /* 0x001fe4000fffe1ff */
[----:B------:R-:W-:-:S04]  /*2bc0*/  LEA R21, R21, R6, 0x18 ;  /* 0x0000000615157211 */ /* 0x000fc800078ec0ff */
[----:B------:R-:W-:Y:S01]  /*2bd0*/  LEA R4, R4, R21, 0x2 ;  /* 0x0000001504047211 */ /* 0x000fe200078e10ff */
[----:B-1----:R-:W-:Y:S01]  /*2be0*/  FMUL.FTZ R5, R14, UR4 ;  /* 0x000000040e057c20 */ /* 0x002fe20008410000 */
[----:B--2---:R-:W-:-:S05]  /*2bf0*/  @P0 HADD2.F32 R0, -RZ, R2.H0_H0 ;  /* 0x20000002ff000230 */ /* 0x004fca0000004100 */
[----:B------:R-:W-:-:S05]  /*2c00*/  @P0 FADD.FTZ R5, R5, R0 ;  /* 0x0000000005050221 */ /* 0x000fca0000010000 */
[----:B------:R1:W-:Y:S04]  /*2c10*/  STL [R1+0xc], R5 ;  /* 0x00000c0501007387 */ /* 0x0003e80000100800 */
[----:B------:R1:W-:Y:S02]  /*2c20*/  STS [R4], R5 ;  /* 0x0000000504007388 */ /* 0x0003e40000000800 */
.L_x_3682:
[----:B------:R-:W-:Y:S05]  /*2c30*/  WARPSYNC.ALL ;  /* 0x0000000000007948 */ /* 0x000fea0003800000 */
[----:B------:R-:W-:Y:S01]  /*2c40*/  IADD3 R0, PT, PT, -R121, UR42, RZ ;  /* 0x0000002a79007c10 */ /* 0x000fe2000fffe1ff */
[----:B------:R-:W4:Y:S01]  /*2c50*/  LDCU UR4, c[0x0][0x3f0] ;  /* 0x00007e00ff0477ac */ /* 0x000f220008000800 */
[----:B------:R-:W-:Y:S03]  /*2c60*/  BSSY.RECONVERGENT B0, `(.L_x_3684) ;  /* 0x00004b6000007945 */ /* 0x000fe60003800200 */
[----:B------:R-:W-:Y:S01]  /*2c70*/  VIADD R0, R0, 0x1f ;  /* 0x0000001f00007836 */ /* 0x000fe20000000000 */
[----:B------:R-:W1:Y:S04]  /*2c80*/  LDCU UR19, c[0x0][0x3f8] ;  /* 0x00007f00ff1377ac */ /* 0x000e680008000800 */
[----:B0-----:R-:W-:Y:S01]  /*2c90*/  SHF.R.S32.HI R3, RZ, 0x1f, R0 ;  /* 0x0000001fff037819 */ /* 0x001fe20000011400 */
[----:B------:R-:W0:Y:S03]  /*2ca0*/  LDCU UR20, c[0x0][0x410] ;  /* 0x00008200ff1477ac */ /* 0x000e260008000800 */
[----:B------:R-:W-:Y:S01]  /*2cb0*/  LEA.HI R3, R3, R0, RZ, 0x5 ;  /* 0x0000000003037211 */ /* 0x000fe200078f28ff */
[----:B------:R-:W0:Y:S03]  /*2cc0*/  LDCU.64 UR8, c[0x0][0x3c8] ;  /* 0x00007900ff0877ac */ /* 0x000e260008000a00 */
[----:B------:R-:W-:Y:S01]  /*2cd0*/  LOP3.LUT R0, R3, 0xffffffe0, RZ, 0xc0, !PT ;  /* 0xffffffe003007812 */ /* 0x000fe200078ec0ff */
[----:B----4-:R-:W-:Y:S01]  /*2ce0*/  UIMAD UR4, UR41, UR4, UR43 ;  /* 0x00000004290472a4 */ /* 0x010fe2000f8e022b */
[----:B------:R-:W4:Y:S01]  /*2cf0*/  LDCU.64 UR10, c[0x0][0x3b8] ;  /* 0x00007700ff0a77ac */ /* 0x000f220008000a00 */
[----:B------:R-:W-:Y:S01]  /*2d00*/  BAR.SYNC.DEFER_BLOCKING 0x0 ;  /* 0x0000000000007b1d */ /* 0x000fe20000010000 */
[----:B------:R-:W-:Y:S01]  /*2d10*/  ISETP.GE.AND P0, PT, R120, R0, PT ;  /* 0x000000007800720c */ /* 0x000fe20003f06270 */
[----:B------:R-:W-:-:S04]  /*2d20*/  UIMAD UR4, UR4, 0xa0, URZ ;  /* 0x000000a0040478a4 */ /* 0x000fc8000f8e02ff */
[----:B------:R-:W0:Y:S01]  /*2d30*/  LDCU.64 UR12, c[0x0][0x438] ;  /* 0x00008700ff0c77ac */ /* 0x000e220008000a00 */
[----:B------:R-:W0:Y:S07]  /*2d40*/  LDCU.64 UR14, c[0x0][0x448] ;  /* 0x00008900ff0e77ac */ /* 0x000e2e0008000a00 */
[----:B-1----:R-:W-:Y:S05]  /*2d50*/  @P0 BRA `(.L_x_3685) ;  /* 0x0000004800980947 */ /* 0x002fea0003800000 */
[----:B------:R-:W1:Y:S01]  /*2d60*/  LDC R2, c[0x0][0x3f4] ;  /* 0x0000fd00ff027b82 */ /* 0x000e620000000800 */
[----:B------:R-:W-:Y:S01]  /*2d70*/  UMOV UR5, 0x400 ;  /* 0x0000040000057882 */ /* 0x000fe20000000000 */
[----:B------:R-:W5:Y:S01]  /*2d80*/  LDCU UR18, c[0x0][0x440] ;  /* 0x00008800ff1277ac */ /* 0x000f620008000800 */
[----:B------:R-:W-:Y:S01]  /*2d90*/  IMAD.IADD R0, R121, 0x1, R0 ;  /* 0x0000000179007824 */ /* 0x000fe200078e0200 */
[----:B------:R-:W2:Y:S04]  /*2da0*/  LDCU.64 UR16, c[0x0][0x420] ;  /* 0x00008400ff1077ac */ /* 0x000ea80008000a00 */
[----:B------:R-:W3:Y:S01]  /*2db0*/  S2UR UR6, SR_CgaCtaId ;  /* 0x00000000000679c3 */ /* 0x000ee20000008800 */
[----:B-----5:R-:W-:Y:S02]  /*2dc0*/  MOV R125, UR18 ;  /* 0x00000012007d7c02 */ /* 0x020fe40008000f00 */
[----:B-1----:R-:W-:Y:S01]  /*2dd0*/  IABS R2, R2 ;  /* 0x0000000200027213 */ /* 0x002fe20000000000 */
[----:B--2---:R-:W-:Y:S01]  /*2de0*/  IMAD.U32 R251, RZ, RZ, UR17 ;  /* 0x00000011fffb7e24 */ /* 0x004fe2000f8e00ff */
[----:B------:R-:W-:-:S02]  /*2df0*/  MOV R123, UR16 ;  /* 0x00000010007b7c02 */ /* 0x000fc40008000f00 */
[----:B------:R-:W-:Y:S02]  /*2e00*/  MOV R124, R2 ;  /* 0x00000002007c7202 */ /* 0x000fe40000000f00 */
[----:B------:R-:W-:Y:S01]  /*2e10*/  ISETP.NE.U32.AND P0, PT, RZ, UR16, PT ;  /* 0x00000010ff007c0c */ /* 0x000fe2000bf05070 */
[----:B---3--:R-:W-:Y:S01]  /*2e20*/  ULEA UR7, UR6, UR5, 0x18 ;  /* 0x0000000506077291 */ /* 0x008fe2000f8ec0ff */
[----:B------:R-:W1:Y:S01]  /*2e30*/  I2F.RP R2, R124 ;  /* 0x0000007c00027306 */ /* 0x000e620000209400 */
[----:B------:R-:W-:Y:S01]  /*2e40*/  UIADD3 UR5, UPT, UPT, UR5, 0x240, URZ ;  /* 0x0000024005057890 */ /* 0x000fe2000fffe0ff */
[----:B------:R-:W-:-:S03]  /*2e50*/  ISETP.NE.AND.EX P0, PT, RZ, UR17, PT, P0 ;  /* 0x00000011ff007c0c */ /* 0x000fc6000bf05300 */
[----:B------:R-:W-:-:S03]  /*2e60*/  ULEA UR5, UR6, UR5, 0x18 ;  /* 0x0000000506057291 */ /* 0x000fc6000f8ec0ff */
[----:B------:R-:W2:Y:S04]  /*2e70*/  LDS.128 R12, [UR7+0x40] ;  /* 0x00004007ff0c7984 */ /* 0x000ea80008000c00 */
[----:B------:R-:W3:Y:S01]  /*2e80*/  LDS.128 R8, [UR7+0x50] ;  /* 0x00005007ff087984 */ /* 0x000ee20008000c00 */
[----:B-1----:R-:W1:Y:S03]  /*2e90*/  MUFU.RCP R2, R2 ;  /* 0x0000000200027308 */ /* 0x002e660000001000 */
[----:B------:R-:W5:Y:S04]  /*2ea0*/  LDS.128 R4, [UR7+0x60] ;  /* 0x00006007ff047984 */ /* 0x000f680008000c00 */
[----:B------:R-:W0:Y:S04]  /*2eb0*/  LDS.128 R116, [UR7+0x70] ;  /* 0x00007007ff747984 */ /* 0x000e280008000c00 */
[----:B------:R-:W0:Y:S04]  /*2ec0*/  LDS.128 R112, [UR7+0x80] ;  /* 0x00008007ff707984 */ /* 0x000e280008000c00 */
[----:B------:R-:W0:Y:S01]  /*2ed0*/  LDS.128 R108, [UR7+0x90] ;  /* 0x00009007ff6c7984 */ /* 0x000e220008000c00 */
[----:B-1----:R-:W-:-:S03]  /*2ee0*/  IADD3 R2, PT, PT, R2, 0xffffffe, RZ ;  /* 0x0ffffffe02027810 */ /* 0x002fc60007ffe0ff */
[----:B------:R-:W1:Y:S01]  /*2ef0*/  LDS.128 R104, [UR7+0xa0] ;  /* 0x0000a007ff687984 */ /* 0x000e620008000c00 */
[----:B------:R4:W2:Y:S03]  /*2f00*/  F2I.FTZ.U32.TRUNC.NTZ R3, R2 ;  /* 0x0000000200037305 */ /* 0x0008a6000021f000 */
[----:B------:R-:W0:Y:S04]  /*2f10*/  LDS.128 R100, [UR7+0xb0] ;  /* 0x0000b007ff647984 */ /* 0x000e280008000c00 */
[----:B------:R-:W0:Y:S01]  /*2f20*/  LDS.128 R96, [UR7+0xc0] ;  /* 0x0000c007ff607984 */ /* 0x000e220008000c00 */
[----:B----4-:R-:W-:-:S03]  /*2f30*/  HFMA2 R2, -RZ, RZ, 0, 0 ;  /* 0x00000000ff027431 */ /* 0x010fc600000001ff */
[----:B------:R-:W4:Y:S04]  /*2f40*/  LDS.128 R92, [UR7+0xd0] ;  /* 0x0000d007ff5c7984 */ /* 0x000f280008000c00 */
[----:B--2---:R-:W-:Y:S01]  /*2f50*/  STL.64 [R1+0x30], R12 ;  /* 0x0000300c01007387 */ /* 0x004fe20000100a00 */
[----:B------:R-:W-:-:S03]  /*2f60*/  IADD3 R122, PT, PT, RZ, -R3, RZ ;  /* 0x80000003ff7a7210 */ /* 0x000fc60007ffe0ff */
[----:B------:R-:W-:Y:S04]  /*2f70*/  STL.64 [R1+0x38], R14 ;  /* 0x0000380e01007387 */ /* 0x000fe80000100a00 */
[----:B---3--:R-:W-:Y:S04]  /*2f80*/  STL.64 [R1+0x20], R8 ;  /* 0x0000200801007387 */ /* 0x008fe80000100a00 */
[----:B------:R-:W-:Y:S04]  /*2f90*/  STL.64 [R1+0x28], R10 ;  /* 0x0000280a01007387 */ /* 0x000fe80000100a00 */
[----:B-----5:R-:W-:Y:S04]  /*2fa0*/  STL.64 [R1+0x10], R4 ;  /* 0x0000100401007387 */ /* 0x020fe80000100a00 */
[----:B------:R-:W-:Y:S04]  /*2fb0*/  STL.64 [R1+0x18], R6 ;  /* 0x0000180601007387 */ /* 0x000fe80000100a00 */
[----:B------:R2:W-:Y:S04]  /*2fc0*/  STL [R1+0x44], R0 ;  /* 0x0000440001007387 */ /* 0x0005e80000100800 */
[----:B------:R-:W3:Y:S04]  /*2fd0*/  LDS.128 R88, [UR7+0xe0] ;  /* 0x0000e007ff587984 */ /* 0x000ee80008000c00 */
[----:B------:R-:W0:Y:S01]  /*2fe0*/  LDS.128 R84, [UR7+0xf0] ;  /* 0x0000f007ff547984 */ /* 0x000e220008000c00 */
[----:B--2---:R-:W-:Y:S01]  /*2ff0*/  IADD3 R0, PT, PT, R121, R120, RZ ;  /* 0x0000007879007210 */ /* 0x004fe20007ffe0ff */
[----:B------:R-:W-:-:S02]  /*3000*/  IMAD.MOV.U32 R121, RZ, RZ, R122 ;  /* 0x000000ffff797224 */ /* 0x000fc400078e007a */
[----:B------:R-:W2:Y:S01]  /*3010*/  LDS.128 R80, [UR7+0x100] ;  /* 0x00010007ff507984 */ /* 0x000ea20008000c00 */
[----:B------:R-:W-:Y:S01]  /*3020*/  IADD3 R252, P1, P2, R123, UR44, R0 ;  /* 0x0000002c7bfc7c10 */ /* 0x000fe2000fa3e000 */
[----:B------:R-:W-:Y:S02]  /*3030*/  IMAD R121, R121, R124, RZ ;  /* 0x0000007c79797224 */ /* 0x000fe400078e02ff */
[----:B------:R-:W0:Y:S01]  /*3040*/  LDS.128 R76, [UR7+0x110] ;  /* 0x00011007ff4c7984 */ /* 0x000e220008000c00 */
[----:B------:R-:W-:Y:S01]  /*3050*/  IADD3.X R251, PT, PT, R251, UR46, RZ, P1, P2 ;  /* 0x0000002efbfb7c10 */ /* 0x000fe20008fe44ff */
[----:B------:R-:W-:Y:S02]  /*3060*/  IMAD.HI.U32 R2, R3, R121, R2 ;  /* 0x0000007903027227 */ /* 0x000fe400078e0002 */
        /* <DEDUP_REMOVED lines=17> */
[----:B------:R-:W0:Y:S01]  /*3180*/  LDS.128 R4, [UR7+0x230] ;  /* 0x00023007ff047984 */ /* 0x000e220008000c00 */
[----:B------:R-:W-:-:S06]  /*3190*/  UIMAD UR7, UR43, UR18, UR42 ;  /* 0x000000122b0772a4 */ /* 0x000fcc000f8e022a */
[----:B------:R-:W-:-:S05]  /*31a0*/  IMAD R3, R125, UR7, R0 ;  /* 0x000000077d037c24 */ /* 0x000fca000f8e0200 */
[----:B------:R-:W-:Y:S04]  /*31b0*/  STL [R1], R3 ;  /* 0x0000000301007387 */ /* 0x000fe80000100800 */
[----:B------:R5:W-:Y:S02]  /*31c0*/  STL [R1+0x40], R2 ;  /* 0x0000400201007387 */ /* 0x000be40000100800 */
[----:B-----5:R-:W-:-:S05]  /*31d0*/  LEA R2, R120, UR5, 0x2 ;  /* 0x0000000578027c11 */ /* 0x020fca000f8e10ff */
[----:B-1234-:R0:W-:Y:S02]  /*31e0*/  STL [R1+0x4], R2 ;  /* 0x0000040201007387 */ /* 0x01e1e40000100800 */
.L_x_3752:
[----:B-1----:R-:W2:Y:S01]  /*31f0*/  LDL R248, [R1+0x40] ;  /* 0x0000400001f87983 */ /* 0x002ea20000100800 */
[----:B0-----:R-:W0:Y:S01]  /*3200*/  LDC R2, c[0x0][0x3f4] ;  /* 0x0000fd00ff027b82 */ /* 0x001e220000000800 */
[----:B------:R-:W-:-:S07]  /*3210*/  IABS R3, R0 ;  /* 0x0000000000037213 */ /* 0x000fce0000000000 */
[----:B------:R-:W1:Y:S01]  /*3220*/  LDC R250, c[0x0][0x3f4] ;  /* 0x0000fd00fffa7b82 */ /* 0x000e620000000800 */
[----:B0-----:R-:W-:Y:S02]  /*3230*/  IABS R249, R2 ;  /* 0x0000000200f97213 */ /* 0x001fe40000000000 */
[----:B-1----:R-:W-:Y:S01]  /*3240*/  IABS R250, R250 ;  /* 0x000000fa00fa7213 */ /* 0x002fe20000000000 */
[----:B--2---:R-:W-:-:S05]  /*3250*/  IMAD.HI.U32 R248, R248, R3, RZ ;  /* 0x00000003f8f87227 */ /* 0x004fca00078e00ff */
[----:B------:R-:W-:-:S05]  /*3260*/  IADD3 R248, PT, PT, -R248, RZ, RZ ;  /* 0x000000fff8f87210 */ /* 0x000fca0007ffe1ff */
[----:B------:R-:W-:Y:S01]  /*3270*/  IMAD R3, R249, R248, R3 ;  /* 0x000000f8f9037224 */ /* 0x000fe200078e0203 */
[----:B------:R-:W-:-:S04]  /*3280*/  @P0 MOV R248, R252 ;  /* 0x000000fc00f80202 */ /* 0x000fc80000000f00 */
[----:B------:R-:W-:-:S13]  /*3290*/  ISETP.GT.U32.AND P1, PT, R250, R3, PT ;  /* 0x00000003fa00720c */ /* 0x000fda0003f24070 */
[----:B------:R-:W-:-:S05]  /*32a0*/  @!P1 IMAD.IADD R3, R3, 0x1, -R249 ;  /* 0x0000000103039824 */ /* 0x000fca00078e0af9 */
[----:B------:R-:W-:-:S13]  /*32b0*/  ISETP.GT.U32.AND P1, PT, R250, R3, PT ;  /* 0x00000003fa00720c */ /* 0x000fda0003f24070 */
[----:B------:R-:W-:Y:S01]  /*32c0*/  @!P1 IADD3 R3, PT, PT, R3, -R249, RZ ;  /* 0x800000f903039210 */ /* 0x000fe20007ffe0ff */
[----:B------:R-:W-:-:S05]  /*32d0*/  @P0 IMAD.MOV.U32 R249, RZ, RZ, R251 ;  /* 0x000000fffff90224 */ /* 0x000fca00078e00fb */
[----:B------:R-:W2:Y:S01]  /*32e0*/  @P0 LDG.E.U8 R248, desc[UR36][R248.64] ;  /* 0x00000024f8f80981 */ /* 0x000ea2000c1e1100 */
[----:B------:R-:W-:Y:S01]  /*32f0*/  ISETP.GE.AND P2, PT, R0, RZ, PT ;  /* 0x000000ff0000720c */ /* 0x000fe20003f46270 */
[----:B------:R-:W-:Y:S01]  /*3300*/  BSSY.RECONVERGENT B1, `(.L_x_3686) ;  /* 0x000001e000017945 */ /* 0x000fe20003800200 */
[C---:B------:R-:W-:Y:S01]  /*3310*/  ISETP.NE.AND P4, PT, R2.reuse, RZ, PT ;  /* 0x000000ff0200720c */ /* 0x040fe20003f85270 */
[----:B------:R-:W-:Y:S01]  /*3320*/  IMAD R250, R2, 0xa0, RZ ;  /* 0x000000a002fa7824 */ /* 0x000fe200078e02ff */
[----:B------:R-:W-:-:S09]  /*3330*/  ISETP.GE.AND P1, PT, R0, UR42, PT ;  /* 0x0000002a00007c0c */ /* 0x000fd2000bf26270 */
[----:B------:R-:W-:Y:S02]  /*3340*/  @!P2 IADD3 R3, PT, PT, -R3, RZ, RZ ;  /* 0x000000ff0303a210 */ /* 0x000fe40007ffe1ff */
[----:B------:R-:W-:Y:S02]  /*3350*/  @!P4 LOP3.LUT R3, RZ, R2, RZ, 0x33, !PT ;  /* 0x00000002ff03c212 */ /* 0x000fe400078e33ff */
[----:B--2---:R-:W-:Y:S02]  /*3360*/  ISETP.NE.AND P3, PT, R248, RZ, P0 ;  /* 0x000000fff800720c */ /* 0x004fe40000765270 */
[----:B------:R-:W-:Y:S01]  /*3370*/  SHF.L.U32 R248, R3, 0x3, RZ ;  /* 0x0000000303f87819 */ /* 0x000fe200000006ff */
[----:B------:R-:W-:Y:S10]  /*3380*/  @P1 BRA `(.L_x_3687) ;  /* 0x0000000000541947 */ /* 0x000ff40003800000 */
[----:B------:R-:W-:Y:S02]  /*3390*/  ISETP.GE.AND P2, PT, R248, R250, PT ;  /* 0x000000faf800720c */ /* 0x000fe40003f46270 */
        /* <DEDUP_REMOVED lines=20> */
.L_x_3687:
[----:B------:R-:W-:Y:S05]  /*34e0*/  BSYNC.RECONVERGENT B1 ;  /* 0x0000000000017941 */ /* 0x000fea0003800200 */
.L_x_3686:
[----:B------:R-:W-:Y:S01]  /*34f0*/  BSSY.RECONVERGENT B1, `(.L_x_3688) ;  /* 0x000001a000017945 */ /* 0x000fe20003800200 */
[----:B------:R-:W-:-:S03]  /*3500*/  IMAD.IADD R249, R3, 0x1, R2 ;  /* 0x0000000103f97824 */ /* 0x000fc600078e0202 */
[----:B------:R-:W-:Y:S05]  /*3510*/  @P1 BRA `(.L_x_3689) ;  /* 0x00000000005c1947 */ /* 0x000fea0003800000 */
[----:B------:R-:W-:Y:S01]  /*3520*/  IMAD R124, R2, 0xa0, RZ ;  /* 0x000000a0027c7824 */ /* 0x000fe200078e02ff */
[----:B------:R-:W-:Y:S02]  /*3530*/  SHF.L.U32 R250, R249, 0x3, RZ ;  /* 0x00000003f9fa7819 */ /* 0x000fe400000006ff */
[----:B------:R-:W-:Y:S02]  /*3540*/  CS2R R126, SRZ ;  /* 0x00000000007e7805 */ /* 0x000fe4000001ff00 */
        /* <DEDUP_REMOVED lines=20> */
.L_x_3689:
[----:B------:R-:W-:Y:S05]  /*3690*/  BSYNC.RECONVERGENT B1 ;  /* 0x0000000000017941 */ /* 0x000fea0003800200 */
.L_x_3688:
[----:B------:R-:W-:Y:S04]  /*36a0*/  BSSY.RECONVERGENT B1, `(.L_x_3690) ;  /* 0x0000019000017945 */ /* 0x000fe80003800200 */
[----:B------:R-:W-:Y:S05]  /*36b0*/  @P1 BRA `(.L_x_3691) ;  /* 0x00000000005c1947 */ /* 0x000fea0003800000 */
[C---:B------:R-:W-:Y:S01]  /*36c0*/  IMAD R128, R2.reuse, 0xa0, RZ ;  /* 0x000000a002807824 */ /* 0x040fe200078e02ff */
[----:B------:R-:W-:Y:S02]  /*36d0*/  LEA R250, R2, R248, 0x4 ;  /* 0x000000f802fa7211 */ /* 0x000fe400078e20ff */
        /* <DEDUP_REMOVED lines=21> */
.L_x_3691:
[----:B------:R-:W-:Y:S05]  /*3830*/  BSYNC.RECONVERGENT B1 ;  /* 0x0000000000017941 */ /* 0x000fea0003800200 */
.L_x_3690:
[----:B------:R-:W-:Y:S04]  /*3840*/  BSSY.RECONVERGENT B1, `(.L_x_3692) ;  /* 0x000001a000017945 */ /* 0x000fe80003800200 */
[----:B------:R-:W-:Y:S05]  /*3850*/  @P1 BRA `(.L_x_3693) ;  /* 0x0000000000601947 */ /* 0x000fea0003800000 */
[C---:B------:R-:W-:Y:S01]  /*3860*/  IMAD R132, R2.reuse, 0x2, R249 ;  /* 0x0000000202847824 */ /* 0x040fe200078e02f9 */
[----:B------:R-:W-:Y:S01]  /*3870*/  CS2R R134, SRZ ;  /* 0x0000000000867805 */ /* 0x000fe2000001ff00 */
[----:B------:R-:W-:-:S03]  /*3880*/  IMAD R133, R2, 0xa0, RZ ;  /* 0x000000a002857824 */ /* 0x000fc600078e02ff */
        /* <DEDUP_REMOVED lines=21> */
.L_x_3693:
[----:B------:R-:W-:Y:S05]  /*39e0*/  BSYNC.RECONVERGENT B1 ;  /* 0x0000000000017941 */ /* 0x000fea0003800200 */
.L_x_3692:
        /* <DEDUP_REMOVED lines=25> */
.L_x_3695:
[----:B------:R-:W-:Y:S05]  /*3b80*/  BSYNC.RECONVERGENT B1 ;  /* 0x0000000000017941 */ /* 0x000fea0003800200 */
.L_x_3694:
        /* <DEDUP_REMOVED lines=27> */
.L_x_3697:
[----:B------:R-:W-:Y:S05]  /*3d40*/  BSYNC.RECONVERGENT B1 ;  /* 0x0000000000017941 */ /* 0x000fea0003800200 */
.L_x_3696:
[----:B------:R-:W-:Y:S04]  /*3d50*/  BSSY.RECONVERGENT B1, `(.L_x_3698) ;  /* 0x000001c000017945 */ /* 0x000fe80003800200 */
[----:B------:R-:W-:Y:S05]  /*3d60*/  @P1 BRA `(.L_x_3699) ;  /* 0x0000000000681947 */ /* 0x000fea0003800000 */
[C---:B------:R-:W-:Y:S01]  /*3d70*/  IMAD R144, R2.reuse, 0x4, R249 ;  /* 0x0000000402907824 */ /* 0x040fe200078e02f9 */
[----:B------:R-:W-:Y:S01]  /*3d80*/  CS2R R146, SRZ ;  /* 0x0000000000927805 */ /* 0x000fe2000001ff00 */
[----:B------:R-:W-:-:S03]  /*3d90*/  IMAD R145, R2, 0xa0, RZ ;  /* 0x000000a002917824 */ /* 0x000fc600078e02ff */
[----:B------:R-:W-:-:S04]  /*3da0*/  IADD3 R250, PT, PT, R144, R2, RZ ;  /* 0x0000000290fa7210 */ /* 0x000fc80007ffe0ff */
        /* <DEDUP_REMOVED lines=22> */
.L_x_3699:
[----:B------:R-:W-:Y:S05]  /*3f10*/  BSYNC.RECONVERGENT B1 ;  /* 0x0000000000017941 */ /* 0x000fea0003800200 */
.L_x_3698:
[----:B------:R-:W-:Y:S04]  /*3f20*/  BSSY.RECONVERGENT B1, `(.L_x_3700) ;  /* 0x000001c000017945 */ /* 0x000fe80003800200 */
[----:B------:R-:W-:Y:S05]  /*3f30*/  @P1 BRA `(.L_x_3701) ;  /* 0x0000000000681947 */ /* 0x000fea0003800000 */
[C---:B------:R-:W-:Y:S01]  /*3f40*/  LEA R148, R2.reuse, R249, 0x2 ;  /* 0x000000f902947211 */ /* 0x040fe200078e10ff */
[C---:B------:R-:W-:Y:S01]  /*3f50*/  IMAD R149, R2.reuse, 0xa0, RZ ;  /* 0x000000a002957824 */ /* 0x040fe200078e02ff */
[----:B------:R-:W-:Y:S02]  /*3f60*/  CS2R R150, SRZ ;  /* 0x0000000000967805 */ /* 0x000fe4000001ff00 */
[----:B------:R-:W-:-:S05]  /*3f70*/  LEA R250, R2, R148, 0x1 ;  /* 0x0000009402fa7211 */ /* 0x000fca00078e08ff */
        /* <DEDUP_REMOVED lines=22> */
.L_x_3701:
[----:B------:R-:W-:Y:S05]  /*40e0*/  BSYNC.RECONVERGENT B1 ;  /* 0x0000000000017941 */ /* 0x000fea0003800200 */
.L_x_3700:
        /* <DEDUP_REMOVED lines=25> */
.L_x_3703:
[----:B------:R-:W-:Y:S05]  /*4280*/  BSYNC.RECONVERGENT B1 ;  /* 0x0000000000017941 */ /* 0x000fea0003800200 */
.L_x_3702:
[----:B------:R-:W-:Y:S04]  /*4290*/  BSSY.RECONVERGENT B1, `(.L_x_3704) ;  /* 0x000001d000017945 */ /* 0x000fe80003800200 */
[----:B------:R-:W-:Y:S05]  /*42a0*/  @P1 BRA `(.L_x_3705) ;  /* 0x00000000006c1947 */ /* 0x000fea0003800000 */
[C---:B------:R-:W-:Y:S01]  /*42b0*/  IMAD R156, R2.reuse, 0x4, R249 ;  /* 0x00000004029c7824 */ /* 0x040fe200078e02f9 */
[----:B------:R-:W-:Y:S01]  /*42c0*/  CS2R R158, SRZ ;  /* 0x00000000009e7805 */ /* 0x000fe2000001ff00 */
[----:B------:R-:W-:-:S03]  /*42d0*/  IMAD R157, R2, 0xa0, RZ ;  /* 0x000000a0029d7824 */ /* 0x000fc600078e02ff */
[----:B------:R-:W-:-:S04]  /*42e0*/  LEA R156, R2, R156, 0x1 ;  /* 0x0000009c029c7211 */ /* 0x000fc800078e08ff */
        /* <DEDUP_REMOVED lines=23> */
.L_x_3705:
[----:B------:R-:W-:Y:S05]  /*4460*/  BSYNC.RECONVERGENT B1 ;  /* 0x0000000000017941 */ /* 0x000fea0003800200 */
.L_x_3704:
[----:B------:R-:W-:Y:S04]  /*4470*/  BSSY.RECONVERGENT B1, `(.L_x_3706) ;  /* 0x000001e000017945 */ /* 0x000fe80003800200 */
[----:B------:R-:W-:Y:S05]  /*4480*/  @P1 BRA `(.L_x_3707) ;  /* 0x0000000000701947 */ /* 0x000fea0003800000 */
[C---:B------:R-:W-:Y:S01]  /*4490*/  LEA R160, R2.reuse, R249, 0x2 ;  /* 0x000000f902a07211 */ /* 0x040fe200078e10ff */
[----:B------:R-:W-:Y:S01]  /*44a0*/  IMAD R161, R2, 0xa0, RZ ;  /* 0x000000a002a17824 */ /* 0x000fe200078e02ff */
[----:B------:R-:W-:-:S03]  /*44b0*/  CS2R R162, SRZ ;  /* 0x0000000000a27805 */ /* 0x000fc6000001ff00 */
[----:B------:R-:W-:-:S05]  /*44c0*/  IMAD R160, R2, 0x2, R160 ;  /* 0x0000000202a07824 */ /* 0x000fca00078e02a0 */
[----:B------:R-:W-:-:S04]  /*44d0*/  LEA R160, R2, R160, 0x1 ;  /* 0x000000a002a07211 */ /* 0x000fc800078e08ff */
[----:B------:R-:W-:-:S05]  /*44e0*/  IADD3 R250, PT, PT, R160, R2, RZ ;  /* 0x00000002a0fa7210 */ /* 0x000fca0007ffe0ff */
        /* <DEDUP_REMOVED lines=22> */
.L_x_3707:
[----:B------:R-:W-:Y:S05]  /*4650*/  BSYNC.RECONVERGENT B1 ;  /* 0x0000000000017941 */ /* 0x000fea0003800200 */
.L_x_3706:
[C---:B------:R-:W-:Y:S01]  /*4660*/  LEA R249, R2.reuse, R249, 0x2 ;  /* 0x000000f902f97211 */ /* 0x040fe200078e10ff */
[----:B------:R-:W-:Y:S04]  /*4670*/  BSSY.RECONVERGENT B1, `(.L_x_3708) ;  /* 0x000001e000017945 */ /* 0x000fe80003800200 */
[----:B------:R-:W-:-:S05]  /*4680*/  IMAD R249, R2, 0x2, R249 ;  /* 0x0000000202f97824 */ /* 0x000fca00078e02f9 */
[C---:B------:R-:W-:Y:S02]  /*4690*/  LEA R250, R2.reuse, R249, 0x1 ;  /* 0x000000f902fa7211 */ /* 0x040fe400078e08ff */
[----:B------:R-:W-:-:S03]  /*46a0*/  LEA R249, R2, R248, 0x7 ;  /* 0x000000f802f97211 */ /* 0x000fc600078e38ff */
[----:B------:R-:W-:Y:S01]  /*46b0*/  IMAD R248, R2, 0x2, R250 ;  /* 0x0000000202f87824 */ /* 0x000fe200078e02fa */
[----:B------:R-:W-:Y:S06]  /*46c0*/  @P1 BRA `(.L_x_3709) ;  /* 0x0000000000601947 */ /* 0x000fec0003800000 */
        /* <DEDUP_REMOVED lines=24> */
.L_x_3709:
[----:B------:R-:W-:Y:S05]  /*4850*/  BSYNC.RECONVERGENT B1 ;  /* 0x0000000000017941 */ /* 0x000fea0003800200 */
.L_x_3708:
        /* <DEDUP_REMOVED lines=27> */
.L_x_3711:
[----:B------:R-:W-:Y:S05]  /*4a10*/  BSYNC.RECONVERGENT B1 ;  /* 0x0000000000017941 */ /* 0x000fea0003800200 */
.L_x_3710:
        /* <DEDUP_REMOVED lines=27> */
.L_x_3713:
[----:B------:R-:W-:Y:S05]  /*4bd0*/  BSYNC.RECONVERGENT B1 ;  /* 0x0000000000017941 */ /* 0x000fea0003800200 */
.L_x_3712:
        /* <DEDUP_REMOVED lines=27> */
.L_x_3715:
[----:B------:R-:W-:Y:S05]  /*4d90*/  BSYNC.RECONVERGENT B1 ;  /* 0x0000000000017941 */ /* 0x000fea0003800200 */
.L_x_3714:
        /* <DEDUP_REMOVED lines=27> */
.L_x_3717:
[----:B------:R-:W-:Y:S05]  /*4f50*/  BSYNC.RECONVERGENT B1 ;  /* 0x0000000000017941 */ /* 0x000fea0003800200 */
.L_x_3716:
[----:B------:R-:W-:Y:S04]  /*4f60*/  BSSY.RECONVERGENT B1, `(.L_x_3718) ;  /* 0x0000018000017945 */ /* 0x000fe80003800200 */
[----:B------:R-:W-:Y:S05]  /*4f70*/  @P1 BRA `(.L_x_3719) ;  /* 0x0000000000581947 */ /* 0x000fea0003800000 */
[----:B------:R-:W-:Y:S01]  /*4f80*/  IMAD R250, R2, 0xa0, RZ ;  /* 0x000000a002fa7824 */ /* 0x000fe200078e02ff */
        /* <DEDUP_REMOVED lines=21> */
.L_x_3719:
[----:B------:R-:W-:Y:S05]  /*50e0*/  BSYNC.RECONVERGENT B1 ;  /* 0x0000000000017941 */ /* 0x000fea0003800200 */
.L_x_3718:
[----:B------:R-:W-:Y:S01]  /*50f0*/  BSSY.RECONVERGENT B1, `(.L_x_3720) ;  /* 0x000001b000017945 */ /* 0x000fe20003800200 */
[----:B------:R-:W-:-:S03]  /*5100*/  IMAD R248, R2, 0x2, R248 ;  /* 0x0000000202f87824 */ /* 0x000fc600078e02f8 */
        /* <DEDUP_REMOVED lines=25> */
.L_x_3721:
[----:B------:R-:W-:Y:S05]  /*52a0*/  BSYNC.RECONVERGENT B1 ;  /* 0x0000000000017941 */ /* 0x000fea0003800200 */
.L_x_3720:
        /* <DEDUP_REMOVED lines=27> */
.L_x_3723:
[----:B------:R-:W-:Y:S05]  /*5460*/  BSYNC.RECONVERGENT B1 ;  /* 0x0000000000017941 */ /* 0x000fea0003800200 */
.L_x_3722:
        /* <DEDUP_REMOVED lines=27> */
.L_x_3725:
[----:B------:R-:W-:Y:S05]  /*5620*/  BSYNC.RECONVERGENT B1 ;  /* 0x0000000000017941 */ /* 0x000fea0003800200 */
.L_x_3724:
        /* <DEDUP_REMOVED lines=27> */
.L_x_3727:
[----:B------:R-:W-:Y:S05]  /*57e0*/  BSYNC.RECONVERGENT B1 ;  /* 0x0000000000017941 */ /* 0x000fea0003800200 */
.L_x_3726:
        /* <DEDUP_REMOVED lines=27> */
.L_x_3729:
[----:B------:R-:W-:Y:S05]  /*59a0*/  BSYNC.RECONVERGENT B1 ;  /* 0x0000000000017941 */ /* 0x000fea0003800200 */
.L_x_3728:
        /* <DEDUP_REMOVED lines=27> */
.L_x_3731:
[----:B------:R-:W-:Y:S05]  /*5b60*/  BSYNC.RECONVERGENT B1 ;  /* 0x0000000000017941 */ /* 0x000fea0003800200 */
.L_x_3730:
        /* <DEDUP_REMOVED lines=27> */
.L_x_3733:
[----:B------:R-:W-:Y:S05]  /*5d20*/  BSYNC.RECONVERGENT B1 ;  /* 0x0000000000017941 */ /* 0x000fea0003800200 */
.L_x_3732:
        /* <DEDUP_REMOVED lines=27> */
.L_x_3735:
[----:B------:R-:W-:Y:S05]  /*5ee0*/  BSYNC.RECONVERGENT B1 ;  /* 0x0000000000017941 */ /* 0x000fea0003800200 */
.L_x_3734:
        /* <DEDUP_REMOVED lines=27> */
.L_x_3737:
[----:B------:R-:W-:Y:S05]  /*60a0*/  BSYNC.RECONVERGENT B1 ;  /* 0x0000000000017941 */ /* 0x000fea0003800200 */
.L_x_3736:
        /* <DEDUP_REMOVED lines=27> */
.L_x_3739:
[----:B------:R-:W-:Y:S05]  /*6260*/  BSYNC.RECONVERGENT B1 ;  /* 0x0000000000017941 */ /* 0x000fea0003800200 */
.L_x_3738:
        /* <DEDUP_REMOVED lines=27> */
.L_x_3741:
[----:B------:R-:W-:Y:S05]  /*6420*/  BSYNC.RECONVERGENT B1 ;  /* 0x0000000000017941 */ /* 0x000fea0003800200 */
.L_x_3740:
        /* <DEDUP_REMOVED lines=27> */
.L_x_3743:
[----:B------:R-:W-:Y:S05]  /*65e0*/  BSYNC.RECONVERGENT B1 ;  /* 0x0000000000017941 */ /* 0x000fea0003800200 */
.L_x_3742:
        /* <DEDUP_REMOVED lines=27> */
.L_x_3745:
[----:B------:R-:W-:Y:S05]  /*67a0*/  BSYNC.RECONVERGENT B1 ;  /* 0x0000000000017941 */ /* 0x000fea0003800200 */
.L_x_3744:
        /* <DEDUP_REMOVED lines=27> */
.L_x_3747:
[----:B------:R-:W-:Y:S05]  /*6960*/  BSYNC.RECONVERGENT B1 ;  /* 0x0000000000017941 */ /* 0x000fea0003800200 */
.L_x_3746:
[----:B------:R-:W-:Y:S04]  /*6970*/  BSSY.RECONVERGENT B1, `(.L_x_3748) ;  /* 0x000001a000017945 */ /* 0x000fe80003800200 */
[----:B------:R-:W-:Y:S05]  /*6980*/  @P1 BRA `(.L_x_3749) ;  /* 0x0000000000601947 */ /* 0x000fea0003800000 */
[----:B------:R-:W-:Y:S01]  /*6990*/  IMAD.IADD R244, R248, 0x1, R2 ;  /* 0x00000001f8f47824 */ /* 0x000fe200078e0202 */
[----:B------:R-:W-:Y:S01]  /*69a0*/  CS2R R246, SRZ ;  /* 0x0000000000f67805 */ /* 0x000fe2000001ff00 */
[----:B------:R-:W-:-:S03]  /*69b0*/  IMAD R249, R2, 0xa0, RZ ;  /* 0x000000a002f97824 */ /* 0x000fc600078e02ff */
[----:B------:R-:W-:Y:S02]  /*69c0*/  SHF.L.U32 R248, R244, 0x3, RZ ;  /* 0x00000003f4f87819 */ /* 0x000fe400000006ff */
        /* <DEDUP_REMOVED lines=20> */
.L_x_3749:
[----:B------:R-:W-:Y:S05]  /*6b10*/  BSYNC.RECONVERGENT B1 ;  /* 0x0000000000017941 */ /* 0x000fea0003800200 */
.L_x_3748:
[----:B------:R-:W-:Y:S04]  /*6b20*/  BSSY.RECONVERGENT B1, `(.L_x_3750) ;  /* 0x00000bd000017945 */ /* 0x000fe80003800200 */
[----:B------:R-:W-:Y:S05]  /*6b30*/  @P1 BRA `(.L_x_3751) ;  /* 0x0000000800ec1947 */ /* 0x000fea0003800000 */
[----:B-----5:R1:W-:Y:S04]  /*6b40*/  STL [R1+0x5c], R243 ;  /* 0x00005cf301007387 */ /* 0x0203e80000100800 */
[----:B-1----:R-:W0:Y:S04]  /*6b50*/  LDL R243, [R1+0x30] ;  /* 0x0000300001f37983 */ /* 0x002e280000100800 */
[----:B------:R1:W-:Y:S04]  /*6b60*/  STL [R1+0x58], R7 ;  /* 0x0000580701007387 */ /* 0x0003e80000100800 */
[----:B-1----:R-:W2:Y:S04]  /*6b70*/  LDL R7, [R1+0x34] ;  /* 0x0000340001077983 */ /* 0x002ea80000100800 */
[----:B------:R1:W-:Y:S04]  /*6b80*/  STL [R1+0x54], R247 ;  /* 0x000054f701007387 */ /* 0x0003e80000100800 */
[----:B-1----:R-:W3:Y:S04]  /*6b90*/  LDL R247, [R1+0x14] ;  /* 0x0000140001f77983 */ /* 0x002ee80000100800 */
[----:B------:R1:W-:Y:S04]  /*6ba0*/  STL [R1+0x50], R0 ;  /* 0x0000500001007387 */ /* 0x0003e80000100800 */
[----:B-1----:R-:W4:Y:S04]  /*6bb0*/  LDL R0, [R1+0x10] ;  /* 0x0000100001007983 */ /* 0x002f280000100800 */
[----:B------:R1:W-:Y:S04]  /*6bc0*/  STL [R1+0x4c], R252 ;  /* 0x00004cfc01007387 */ /* 0x0003e80000100800 */
[----:B-1----:R-:W3:Y:S04]  /*6bd0*/  LDL R252, [R1+0x24] ;  /* 0x0000240001fc7983 */ /* 0x002ee80000100800 */
[----:B------:R1:W-:Y:S04]  /*6be0*/  STL [R1+0x48], R251 ;  /* 0x000048fb01007387 */ /* 0x0003e80000100800 */
[----:B------:R-:W4:Y:S04]  /*6bf0*/  LDL R250, [R1+0x2c] ;  /* 0x00002c0001fa7983 */ /* 0x000f280000100800 */
[----:B------:R-:W4:Y:S04]  /*6c00*/  LDL R249, [R1+0x1c] ;  /* 0x00001c0001f97983 */ /* 0x000f280000100800 */
[----:B-1----:R-:W4:Y:S01]  /*6c10*/  LDL R251, [R1+0x20] ;  /* 0x0000200001fb7983 */ /* 0x002f220000100800 */
[----:B0-----:R-:W-:-:S03]  /*6c20*/  HMUL2 R3, R243, R120 ;  /* 0x00000078f3037232 */ /* 0x001fc60000000000 */
[----:B------:R-:W4:Y:S01]  /*6c30*/  LDL.LU R243, [R1+0x5c] ;  /* 0x00005c0001f37983 */ /* 0x000f220000300800 */
[----:B--2---:R-:W-:-:S03]  /*6c40*/  HFMA2 R2, R7, R121, -RZ ;  /* 0x0000007907027231 */ /* 0x004fc600001000ff */
[----:B------:R-:W2:Y:S01]  /*6c50*/  LDL.LU R7, [R1+0x58] ;  /* 0x0000580001077983 */ /* 0x000ea20000300800 */
[----:B---3--:R-:W-:-:S03]  /*6c60*/  HFMA2 R2, R252, R125, R2 ;  /* 0x0000007dfc027231 */ /* 0x008fc60000000002 */
[----:B------:R-:W3:Y:S01]  /*6c70*/  LDL R252, [R1+0x3c] ;  /* 0x00003c0001fc7983 */ /* 0x000ee20000100800 */
[----:B------:R-:W-:-:S03]  /*6c80*/  HFMA2 R2, R247, R129, R2 ;  /* 0x00000081f7027231 */ /* 0x000fc60000000002 */
[----:B------:R-:W2:Y:S01]  /*6c90*/  LDL R247, [R1+0x38] ;  /* 0x0000380001f77983 */ /* 0x000ea20000100800 */
[----:B----4-:R-:W-:-:S03]  /*6ca0*/  HFMA2 R3, R251, R124, R3 ;  /* 0x0000007cfb037231 */ /* 0x010fc60000000003 */
[----:B------:R-:W4:Y:S01]  /*6cb0*/  LDL R251, [R1+0x18] ;  /* 0x0000180001fb7983 */ /* 0x000f220000100800 */
        /* <DEDUP_REMOVED lines=60> */
[----:B------:R-:W-:Y:S02]  /*7080*/  HADD2 R2, R3, R2 ;  /* 0x0000000203027230 */ /* 0x000fe40000000000 */
[----:B--2---:R-:W-:Y:S02]  /*7090*/  HMUL2 R3, R247, R122 ;  /* 0x0000007af7037232 */ /* 0x004fe40000000000 */
[----:B------:R-:W2:Y:S01]  /*70a0*/  LDL.LU R247, [R1+0x54] ;  /* 0x0000540001f77983 */ /* 0x000ea20000300800 */
[----:B---3--:R-:W-:-:S04]  /*70b0*/  HMUL2 R248, R252, R123 ;  /* 0x0000007bfcf87232 */ /* 0x008fc80000000000 */
[----:B------:R-:W-:Y:S02]  /*70c0*/  HFMA2 R248, R250, R127, R248 ;  /* 0x0000007ffaf87231 */ /* 0x000fe400000000f8 */
[----:B----4-:R-:W-:Y:S02]  /*70d0*/  HFMA2 R3, R0, R126, R3 ;  /* 0x0000007e00037231 */ /* 0x010fe40000000003 */
[----:B------:R-:W3:Y:S01]  /*70e0*/  LDL.LU R0, [R1+0x50] ;  /* 0x0000500001007983 */ /* 0x000ee20000300800 */
[----:B------:R-:W-:-:S03]  /*70f0*/  HFMA2 R248, R249, R131, R248 ;  /* 0x00000083f9f87231 */ /* 0x000fc600000000f8 */
[----:B------:R-:W5:Y:S01]  /*7100*/  LDL.LU R252, [R1+0x4c] ;  /* 0x00004c0001fc7983 */ /* 0x000f620000300800 */
[----:B------:R-:W-:-:S03]  /*7110*/  HFMA2 R3, R251, R130, R3 ;  /* 0x00000082fb037231 */ /* 0x000fc60000000003 */
[----:B------:R-:W5:Y:S04]  /*7120*/  LDL.LU R251, [R1+0x48] ;  /* 0x0000480001fb7983 */ /* 0x000f680000300800 */
[----:B------:R-:W4:Y:S01]  /*7130*/  LDL R249, [R1] ;  /* 0x0000000001f97983 */ /* 0x000f220000100800 */
[----:B------:R-:W-:Y:S02]  /*7140*/  HFMA2 R248, R119, R135, R248 ;  /* 0x0000008777f87231 */ /* 0x000fe400000000f8 */
[----:B------:R-:W-:Y:S01]  /*7150*/  HFMA2 R3, R118, R134, R3 ;  /* 0x0000008676037231 */ /* 0x000fe20000000003 */
[----:B------:R-:W-:Y:S01]  /*7160*/  ISETP.NE.U32.AND P1, PT, RZ, UR12, PT ;  /* 0x0000000cff007c0c */ /* 0x000fe2000bf25070 */
[----:B------:R-:W3:Y:S01]  /*7170*/  LDL R250, [R1+0xc] ;  /* 0x00000c0001fa7983 */ /* 0x000ee20000100800 */
        /* <DEDUP_REMOVED lines=55> */
[----:B------:R-:W-:Y:S01]  /*74f0*/  HADD2 R2, R2, R3 ;  /* 0x0000000302027230 */ /* 0x000fe20000000000 */
[----:B------:R-:W-:Y:S01]  /*7500*/  ISETP.NE.AND.EX P2, PT, RZ, UR13, PT, P1 ;  /* 0x0000000dff007c0c */ /* 0x000fe2000bf45310 */
[----:B--2---:R-:W-:-:S04]  /*7510*/  HFMA2 R3, R7, R247, R248 ;  /* 0x000000f707037231 */ /* 0x004fc800000000f8 */
[----:B------:R-:W-:-:S05]  /*7520*/  HFMA2 R2, R2, 1, 1, R3 ;  /* 0x3c003c0002027831 */ /* 0x000fca0000000003 */
[--C-:B------:R-:W-:Y:S02]  /*7530*/  HADD2.F32 R3, -RZ, R2.reuse.H0_H0 ;  /* 0x20000002ff037230 */ /* 0x100fe40000004100 */
[----:B------:R-:W-:-:S05]  /*7540*/  HADD2.F32 R2, -RZ, R2.H1_H1 ;  /* 0x30000002ff027230 */ /* 0x000fca0000004100 */
[----:B------:R-:W-:Y:S02]  /*7550*/  FADD.FTZ R248, R3, R2 ;  /* 0x0000000203f87221 */ /* 0x000fe40000010000 */
[----:B------:R-:W4:Y:S02]  /*7560*/  @P2 LDC.64 R2, c[0x0][0x438] ;  /* 0x00010e00ff022b82 */ /* 0x000f240000000a00 */
[----:B----4-:R-:W-:-:S06]  /*7570*/  @P2 IMAD.WIDE R2, R249, 0x2, R2 ;  /* 0x00000002f9022825 */ /* 0x010fcc00078e0202 */
[----:B------:R0:W2:Y:S01]  /*7580*/  @P2 LDG.E.U16 R2, desc[UR36][R2.64] ;  /* 0x0000002402022981 */ /* 0x0000a2000c1e1500 */
[----:B------:R-:W-:-:S04]  /*7590*/  ISETP.NE.U32.AND P1, PT, RZ, UR14, PT ;  /* 0x0000000eff007c0c */ /* 0x000fc8000bf25070 */
[----:B------:R-:W-:Y:S01]  /*75a0*/  ISETP.NE.AND.EX P1, PT, RZ, UR15, PT, P1 ;  /* 0x0000000fff007c0c */ /* 0x000fe2000bf25310 */
[----:B------:R-:W-:-:S12]  /*75b0*/  FMUL.FTZ R248, R248, UR20 ;  /* 0x00000014f8f87c20 */ /* 0x000fd80008410000 */
[----:B0-----:R-:W0:Y:S01]  /*75c0*/  @P1 LDC R3, c[0x0][0x430] ;  /* 0x00010c00ff031b82 */ /* 0x001e220000000800 */
[----:B------:R-:W1:Y:S01]  /*75d0*/  @P1 S2R R249, SR_CTAID.X ;  /* 0x0000000000f91919 */ /* 0x000e620000002500 */
[----:B--2---:R-:W-:-:S05]  /*75e0*/  @P2 HADD2.F32 R2, -RZ, R2.H0_H0 ;  /* 0x20000002ff022230 */ /* 0x004fca0000004100 */
[----:B------:R-:W-:Y:S02]  /*75f0*/  @P2 FADD.FTZ R248, R248, R2 ;  /* 0x00000002f8f82221 */ /* 0x000fe40000010000 */
[----:B------:R-:W0:Y:S02]  /*7600*/  @P1 LDC R2, c[0x0][0x408] ;  /* 0x00010200ff021b82 */ /* 0x000e240000000800 */
[----:B0-----:R-:W-:-:S04]  /*7610*/  @P1 IADD3 R2, PT, PT, R3, R2, RZ ;  /* 0x0000000203021210 */ /* 0x001fc80007ffe0ff */
[----:B---3--:R-:W-:Y:S02]  /*7620*/  @P1 ISETP.GE.AND P2, PT, R0, R2, PT ;  /* 0x000000020000120c */ /* 0x008fe40003f46270 */
[----:B------:R-:W1:Y:S02]  /*7630*/  @P1 LDC.64 R2, c[0x0][0x448] ;  /* 0x00011200ff021b82 */ /* 0x000e640000000a00 */
[----:B-1----:R-:W-:Y:S02]  /*7640*/  @P1 IMAD.WIDE.U32 R2, R249, 0x2, R2 ;  /* 0x00000002f9021825 */ /* 0x002fe400078e0002 */
[----:B------:R-:W2:Y:S04]  /*7650*/  LDL R249, [R1+0x4] ;  /* 0x0000040001f97983 */ /* 0x000ea80000100800 */
[----:B------:R0:W3:Y:S02]  /*7660*/  @P1 LDG.E.U16 R3, desc[UR36][R2.64] ;  /* 0x0000002402031981 */ /* 0x0000e4000c1e1500 */
[----:B0-----:R-:W-:-:S04]  /*7670*/  @P1 SEL R2, RZ, UR39, P2 ;  /* 0x00000027ff021c07 */ /* 0x001fc80009000000 */
[----:B------:R-:W-:-:S04]  /*7680*/  @P1 IADD3 R2, PT, PT, R0, -UR42, R2 ;  /* 0x8000002a00021c10 */ /* 0x000fc8000fffe002 */
[----:B------:R-:W-:Y:S01]  /*7690*/  @P1 I2FP.F32.S32 R2, R2 ;  /* 0x0000000200021245 */ /* 0x000fe20000201400 */
[----:B---3--:R-:W-:-:S05]  /*76a0*/  @P1 HADD2.F32 R3, -RZ, R3.H0_H0 ;  /* 0x20000003ff031230 */ /* 0x008fca0000004100 */
[----:B------:R-:W-:-:S05]  /*76b0*/  @P1 FFMA.FTZ R248, R2, R3, R248 ;  /* 0x0000000302f81223 */ /* 0x000fca00000100f8 */
[----:B------:R-:W-:Y:S01]  /*76c0*/  @!P3 FMNMX.FTZ R250, R250, R248, !PT ;  /* 0x000000f8fafab209 */ /* 0x000fe20007810000 */
[----:B--2---:R1:W-:Y:S04]  /*76d0*/  STS [R249], R248 ;  /* 0x000000f8f9007388 */ /* 0x0043e80000000800 */
[----:B------:R1:W-:Y:S02]  /*76e0*/  @!P3 STL [R1+0xc], R250 ;  /* 0x00000cfa0100b387 */ /* 0x0003e40000100800 */
.L_x_3751:
[----:B------:R-:W-:Y:S05]  /*76f0*/  BSYNC.RECONVERGENT B1 ;  /* 0x0000000000017941 */ /* 0x000fea0003800200 */
.L_x_3750:
[----:B-1----:R-:W2:Y:S04]  /*7700*/  LDL.LU R248, [R1+0x4] ;  /* 0x0000040001f87983 */ /* 0x002ea80000300800 */
[----:B0-----:R-:W3:Y:S04]  /*7710*/  LDL.LU R3, [R1] ;  /* 0x0000000001037983 */ /* 0x001ee80000300800 */
[----:B------:R-:W4:Y:S01]  /*7720*/  LDL R2, [R1+0x44] ;  /* 0x0000440001027983 */ /* 0x000f220000100800 */
[----:B-----5:R-:W-:Y:S01]  /*7730*/  IADD3 R252, P1, PT, R252, 0x100, RZ ;  /* 0x00000100fcfc7810 */ /* 0x020fe20007f3e0ff */
[----:B------:R-:W-:-:S04]  /*7740*/  VIADD R0, R0, 0x100 ;  /* 0x0000010000007836 */ /* 0x000fc80000000000 */
[----:B------:R-:W-:Y:S01]  /*7750*/  IMAD.X R251, RZ, RZ, R251, P1 ;  /* 0x000000fffffb7224 */ /* 0x000fe200008e06fb */
[----:B--2---:R-:W-:Y:S02]  /*7760*/  IADD3 R248, PT, PT, R248, 0x400, RZ ;  /* 0x00000400f8f87810 */ /* 0x004fe40007ffe0ff */
[----:B---3--:R-:W-:Y:S02]  /*7770*/  IADD3 R3, PT, PT, R3, 0x100, RZ ;  /* 0x0000010003037810 */ /* 0x008fe40007ffe0ff */
[----:B----4-:R-:W-:-:S03]  /*7780*/  ISETP.GE.AND P1, PT, R0, R2, PT ;  /* 0x000000020000720c */ /* 0x010fc60003f26270 */
[----:B------:R1:W-:Y:S04]  /*7790*/  STL [R1], R3 ;  /* 0x0000000301007387 */ /* 0x0003e80000100800 */
[----:B------:R1:W-:Y:S06]  /*77a0*/  STL [R1+0x4], R248 ;  /* 0x000004f801007387 */ /* 0x0003ec0000100800 */
[----:B------:R-:W-:Y:S05]  /*77b0*/  @!P1 BRA `(.L_x_3752) ;  /* 0xffffffb8008c9947 */ /* 0x000fea000383ffff */
.L_x_3685:
[----:B0---4-:R-:W-:Y:S05]  /*77c0*/  BSYNC.RECONVERGENT B0 ;  /* 0x0000000000007941 */ /* 0x011fea0003800200 */
.L_x_3684:
[----:B------:R-:W4:Y:S01]  /*77d0*/  LDL.LU R2, [R1+0xc] ;  /* 0x00000c0001027983 */ /* 0x000f220000300800 */
[----:B------:R-:W0:Y:S01]  /*77e0*/  S2UR UR9, SR_CgaCtaId ;  /* 0x00000000000979c3 */ /* 0x000e220000008800 */
[----:B------:R-:W-:Y:S01]  /*77f0*/  UMOV UR8, 0x400 ;  /* 0x0000040000087882 */ /* 0x000fe20000000000 */
[----:B------:R-:W5:Y:S01]  /*7800*/  LDCU UR6, c[0x0][0x3f4] ;  /* 0x00007e80ff0677ac */ /* 0x000f620008000800 */
[----:B------:R-:W-:Y:S01]  /*7810*/  BSSY.RECONVERGENT B0, `(.L_x_3753) ;  /* 0x000018b000007945 */ /* 0x000fe20003800200 */
[----:B------:R-:W-:Y:S01]  /*7820*/  IMAD.MOV.U32 R9, RZ, RZ, RZ ;  /* 0x000000ffff097224 */ /* 0x000fe200078e00ff */
[----:B------:R-:W1:Y:S03]  /*7830*/  LDCU UR5, c[0x0][0x3f4] ;  /* 0x00007e80ff0577ac */ /* 0x000e660008000800 */
[----:B------:R-:W1:Y:S01]  /*7840*/  S2UR UR11, SR_CTAID.Y ;  /* 0x00000000000b79c3 */ /* 0x000e620000002600 */
[----:B------:R-:W-:-:S02]  /*7850*/  UIADD3 UR12, UPT, UPT, UR42, 0x1, URZ ;  /* 0x000000012a0c7890 */ /* 0x000fc4000fffe0ff */
[----:B-----5:R-:W-:Y:S02]  /*7860*/  UIADD3 UR6, UPT, UPT, UR42, 0x1, -UR6 ;  /* 0x000000012a067890 */ /* 0x020fe4000fffe806 */
[----:B0-----:R-:W-:Y:S02]  /*7870*/  ULEA UR10, UR9, UR8, 0x18 ;  /* 0x00000008090a7291 */ /* 0x001fe4000f8ec0ff */
[----:B-1----:R-:W-:-:S04]  /*7880*/  UIMAD UR7, UR11, UR5, URZ ;  /* 0x000000050b0772a4 */ /* 0x002fc8000f8e02ff */
[----:B------:R-:W-:Y:S01]  /*7890*/  USHF.R.S32.HI UR13, URZ, 0x1f, UR7 ;  /* 0x0000001fff0d7899 */ /* 0x000fe20008011407 */
[----:B----4-:R-:W0:Y:S02]  /*78a0*/  SHFL.BFLY PT, R0, R2, 0x10, 0x1f ;  /* 0x0e001f0002007f89 */ /* 0x010e2400000e0000 */
[----:B0-----:R-:W-:-:S05]  /*78b0*/  FMNMX.FTZ R3, R0, R2, !PT ;  /* 0x0000000200037209 */ /* 0x001fca0007810000 */
[----:B------:R-:W0:Y:S02]  /*78c0*/  SHFL.BFLY PT, R0, R3, 0x8, 0x1f ;  /* 0x0d001f0003007f89 */ /* 0x000e2400000e0000 */
[----:B0-----:R-:W-:Y:S02]  /*78d0*/  FMNMX.FTZ R4, R3, R0, !PT ;  /* 0x0000000003047209 */ /* 0x001fe40007810000 */
[----:B------:R-:W0:Y:S03]  /*78e0*/  S2R R0, SR_TID.X ;  /* 0x0000000000007919 */ /* 0x000e260000002100 */
[----:B------:R-:W1:Y:S02]  /*78f0*/  SHFL.BFLY PT, R5, R4, 0x4, 0x1f ;  /* 0x0c801f0004057f89 */ /* 0x000e6400000e0000 */
[----:B-1----:R-:W-:-:S05]  /*7900*/  FMNMX.FTZ R5, R4, R5, !PT ;  /* 0x0000000504057209 */ /* 0x002fca0007810000 */
[----:B------:R-:W1:Y:S02]  /*7910*/  SHFL.BFLY PT, R2, R5, 0x2, 0x1f ;  /* 0x0c401f0005027f89 */ /* 0x000e6400000e0000 */
[----:B-1----:R-:W-:Y:S02]  /*7920*/  FMNMX.FTZ R6, R5, R2, !PT ;  /* 0x0000000205067209 */ /* 0x002fe40007810000 */
[----:B0-----:R-:W-:Y:S02]  /*7930*/  LOP3.LUT P0, R2, R0, 0x1f, RZ, 0xc0, !PT ;  /* 0x0000001f00027812 */ /* 0x001fe4000780c0ff */
[----:B------:R-:W-:Y:S01]  /*7940*/  MOV R5, 0xff7fffff ;  /* 0xff7fffff00057802 */ /* 0x000fe20000000f00 */
[----:B------:R-:W0:Y:S01]  /*7950*/  SHFL.BFLY PT, R7, R6, 0x1, 0x1f ;  /* 0x0c201f0006077f89 */ /* 0x000e2200000e0000 */
[C---:B------:R-:W-:Y:S02]  /*7960*/  ISETP.GT.U32.AND P1, PT, R2.reuse, 0x7, PT ;  /* 0x000000070200780c */ /* 0x040fe40003f24070 */
[----:B------:R-:W-:-:S07]  /*7970*/  LEA R4, R2, UR10, 0x2 ;  /* 0x0000000a02047c11 */ /* 0x000fce000f8e10ff */
[----:B------:R-:W-:Y:S02]  /*7980*/  @!P0 LEA.HI R3, R0, UR10, RZ, 0x1d ;  /* 0x0000000a00038c11 */ /* 0x000fe4000f8fe8ff */
[----:B0-----:R-:W-:-:S05]  /*7990*/  FMNMX.FTZ R10, R6, R7, !PT ;  /* 0x00000007060a7209 */ /* 0x001fca0007810000 */
[----:B------:R0:W-:Y:S01]  /*79a0*/  @!P0 STS [R3], R10 ;  /* 0x0000000a03008388 */ /* 0x0001e20000000800 */
[----:B------:R-:W-:Y:S01]  /*79b0*/  BAR.SYNC.DEFER_BLOCKING 0x0 ;  /* 0x0000000000007b1d */ /* 0x000fe20000010000 */
[----:B0-----:R-:W-:-:S05]  /*79c0*/  VIMNMX R3, PT, PT, RZ, UR6, !PT ;  /* 0x00000006ff037c48 */ /* 0x001fca000ffe0100 */
[----:B------:R-:W0:Y:S04]  /*79d0*/  @!P1 LDS R5, [R4] ;  /* 0x0000000004059984 */ /* 0x000e280000000800 */
[----:B0-----:R-:W0:Y:S02]  /*79e0*/  SHFL.BFLY PT, R6, R5, 0x4, 0x1f ;  /* 0x0c801f0005067f89 */ /* 0x001e2400000e0000 */
[----:B0-----:R-:W-:Y:S02]  /*79f0*/  FMNMX.FTZ R6, R6, R5, !PT ;  /* 0x0000000506067209 */ /* 0x001fe40007810000 */
[----:B------:R-:W-:-:S03]  /*7a00*/  IADD3 R5, PT, PT, R3, R0, RZ ;  /* 0x0000000003057210 */ /* 0x000fc60007ffe0ff */
[----:B------:R-:W0:Y:S01]  /*7a10*/  SHFL.BFLY PT, R7, R6, 0x2, 0x1f ;  /* 0x0c401f0006077f89 */ /* 0x000e2200000e0000 */
[----:B------:R-:W-:Y:S02]  /*7a20*/  ISETP.GT.AND P0, PT, R5, UR42, PT ;  /* 0x0000002a05007c0c */ /* 0x000fe4000bf04270 */
[----:B0-----:R-:W-:-:S05]  /*7a30*/  FMNMX.FTZ R7, R6, R7, !PT ;  /* 0x0000000706077209 */ /* 0x001fca0007810000 */
[----:B------:R-:W0:Y:S02]  /*7a40*/  SHFL.BFLY PT, R8, R7, 0x1, 0x1f ;  /* 0x0c201f0007087f89 */ /* 0x000e2400000e0000 */
[----:B0-----:R-:W-:-:S05]  /*7a50*/  FMNMX.FTZ R8, R7, R8, !PT ;  /* 0x0000000807087209 */ /* 0x001fca0007810000 */
[----:B--2---:R0:W1:Y:S01]  /*7a60*/  SHFL.IDX PT, R25, R8, RZ, 0x1f ;  /* 0x00001fff08197589 */ /* 0x00406200000e0000 */
[----:B------:R-:W-:Y:S05]  /*7a70*/  @P0 BRA `(.L_x_3754) ;  /* 0x0000001400900947 */ /* 0x000fea0003800000 */
[----:B------:R-:W2:Y:S02]  /*7a80*/  LDC.64 R14, c[0x0][0x420] ;  /* 0x00010800ff0e7b82 */ /* 0x000ea40000000a00 */
[----:B--2---:R-:W-:-:S04]  /*7a90*/  ISETP.NE.U32.AND P0, PT, R14, RZ, PT ;  /* 0x000000ff0e00720c */ /* 0x004fc80003f05070 */
[----:B------:R-:W-:-:S13]  /*7aa0*/  ISETP.NE.AND.EX P0, PT, R15, RZ, PT, P0 ;  /* 0x000000ff0f00720c */ /* 0x000fda0003f05300 */
[----:B------:R-:W-:Y:S05]  /*7ab0*/  @P0 BRA `(.L_x_3755) ;  /* 0x0000001000040947 */ /* 0x000fea0003800000 */
[----:B------:R-:W-:Y:S01]  /*7ac0*/  MOV R6, UR12 ;  /* 0x0000000c00067c02 */ /* 0x000fe20008000f00 */
[----:B------:R-:W-:Y:S01]  /*7ad0*/  BSSY.RECONVERGENT B1, `(.L_x_3756) ;  /* 0x000001d000017945 */ /* 0x000fe20003800200 */
[----:B------:R-:W-:Y:S01]  /*7ae0*/  LOP3.LUT R7, RZ, R0, RZ, 0x33, !PT ;  /* 0x00000000ff077212 */ /* 0x000fe200078e33ff */
[----:B------:R-:W-:Y:S01]  /*7af0*/  HFMA2 R9, -RZ, RZ, 0, 0 ;  /* 0x00000000ff097431 */ /* 0x000fe200000001ff */
[----:B------:R-:W-:-:S04]  /*7b00*/  VIADDMNMX R6, R5, 0x100, R6, !PT ;  /* 0x0000010005067846 */ /* 0x000fc80007800106 */
[----:B------:R-:W-:-:S04]  /*7b10*/  IADD3 R7, PT, PT, -R3, R6, R7 ;  /* 0x0000000603077210 */ /* 0x000fc80007ffe107 */
[C---:B------:R-:W-:Y:S02]  /*7b20*/  LOP3.LUT R6, R7.reuse, 0x300, RZ, 0xc0, !PT ;  /* 0x0000030007067812 */ /* 0x040fe400078ec0ff */
[----:B------:R-:W-:Y:S02]  /*7b30*/  ISETP.GE.U32.AND P1, PT, R7, 0x300, PT ;  /* 0x000003000700780c */ /* 0x000fe40003f26070 */
[----:B------:R-:W-:Y:S01]  /*7b40*/  ISETP.NE.AND P0, PT, R6, 0x300, PT ;  /* 0x000003000600780c */ /* 0x000fe20003f05270 */
[----:B------:R-:W-:-:S12]  /*7b50*/  IMAD.MOV.U32 R6, RZ, RZ, R5 ;  /* 0x000000ffff067224 */ /* 0x000fd800078e0005 */
[----:B------:R-:W-:Y:S05]  /*7b60*/  @!P0 BRA `(.L_x_3757) ;  /* 0x00000000004c8947 */ /* 0x000fea0003800000 */
[----:B------:R-:W-:Y:S01]  /*7b70*/  UIADD3 UR5, UPT, UPT, UR8, 0x240, URZ ;  /* 0x0000024008057890 */ /* 0x000fe2000fffe0ff */
[----:B------:R-:W-:Y:S02]  /*7b80*/  LEA.HI R6, R7, 0x1, RZ, 0x18 ;  /* 0x0000000107067811 */ /* 0x000fe400078fc0ff */
[----:B------:R-:W-:Y:S01]  /*7b90*/  MOV R9, RZ ;  /* 0x000000ff00097202 */ /* 0x000fe20000000f00 */
[----:B------:R-:W-:Y:S01]  /*7ba0*/  ULEA UR5, UR9, UR5, 0x18 ;  /* 0x0000000509057291 */ /* 0x000fe2000f8ec0ff */
[----:B------:R-:W-:Y:S02]  /*7bb0*/  LOP3.LUT R7, R6, 0x3, RZ, 0xc0, !PT ;  /* 0x0000000306077812 */ /* 0x000fe400078ec0ff */
[----:B------:R-:W-:-:S03]  /*7bc0*/  MOV R6, R5 ;  /* 0x0000000500067202 */ /* 0x000fc60000000f00 */
[----:B0-----:R-:W-:Y:S01]  /*7bd0*/  IMAD.MOV R8, RZ, RZ, -R7 ;  /* 0x000000ffff087224 */ /* 0x001fe200078e0a07 */
[----:B------:R-:W-:-:S07]  /*7be0*/  LEA R7, R0, UR5, 0x2 ;  /* 0x0000000500077c11 */ /* 0x000fce000f8e10ff */
.L_x_3758:
[----:B------:R-:W1:Y:S01]  /*7bf0*/  LDS R10, [R7] ;  /* 0x00000000070a7984 */ /* 0x000e620000000800 */
[----:B------:R-:W-:Y:S02]  /*7c00*/  IADD3 R8, PT, PT, R8, 0x1, RZ ;  /* 0x0000000108087810 */ /* 0x000fe40007ffe0ff */
[----:B------:R-:W-:Y:S02]  /*7c10*/  IADD3 R6, PT, PT, R6, 0x100, RZ ;  /* 0x0000010006067810 */ /* 0x000fe40007ffe0ff */
        /* <DEDUP_REMOVED lines=8> */
.L_x_3757:
[----:B------:R-:W-:Y:S05]  /*7ca0*/  BSYNC.RECONVERGENT B1 ;  /* 0x0000000000017941 */ /* 0x000fea0003800200 */
.L_x_3756:
[----:B------:R-:W-:Y:S05]  /*7cb0*/  @!P1 BRA `(.L_x_3754) ;  /* 0x0000001400009947 */ /* 0x000fea0003800000 */
[----:B------:R-:W-:Y:S01]  /*7cc0*/  UIADD3 UR5, UPT, UPT, UR8, 0x240, URZ ;  /* 0x0000024008057890 */ /* 0x000fe2000fffe0ff */
[----:B------:R-:W-:Y:S01]  /*7cd0*/  SHF.L.U32 R7, R3, 0x2, RZ ;  /* 0x0000000203077819 */ /* 0x000fe200000006ff */
[C---:B------:R-:W-:Y:S02]  /*7ce0*/  VIADD R15, R6.reuse, 0x400 ;  /* 0x00000400060f7836 */ /* 0x040fe40000000000 */
[----:B------:R-:W-:Y:S01]  /*7cf0*/  ULEA UR5, UR9, UR5, 0x18 ;  /* 0x0000000509057291 */ /* 0x000fe2000f8ec0ff */
[----:B------:R-:W-:Y:S02]  /*7d00*/  LEA R7, R6, -R7, 0x2 ;  /* 0x8000000706077211 */ /* 0x000fe400078e10ff */
[----:B------:R-:W-:-:S03]  /*7d10*/  ISETP.GT.AND P0, PT, R15, UR42, PT ;  /* 0x0000002a0f007c0c */ /* 0x000fc6000bf04270 */
[----:B------:R-:W-:-:S03]  /*7d20*/  IADD3 R6, PT, PT, R7, UR5, RZ ;  /* 0x0000000507067c10 */ /* 0x000fc6000fffe0ff */
[----:B0-----:R-:W1:Y:S04]  /*7d30*/  LDS R8, [R7+UR5] ;  /* 0x0000000507087984 */ /* 0x001e680008000800 */
[----:B------:R-:W0:Y:S04]  /*7d40*/  LDS R10, [R7+UR5+0x400] ;  /* 0x00040005070a7984 */ /* 0x000e280008000800 */
[----:B------:R-:W2:Y:S04]  /*7d50*/  LDS R11, [R7+UR5+0x800] ;  /* 0x00080005070b7984 */ /* 0x000ea80008000800 */
[----:B------:R-:W4:Y:S01]  /*7d60*/  LDS R12, [R7+UR5+0xc00] ;  /* 0x000c0005070c7984 */ /* 0x000f220008000800 */
[----:B-1----:R-:W-:-:S04]  /*7d70*/  FADD.FTZ R8, -R25, R8 ;  /* 0x0000000819087221 */ /* 0x002fc80000010100 */
[----:B------:R-:W-:Y:S01]  /*7d80*/  FMUL.FTZ R8, R8, 1.4426950216293334961 ;  /* 0x3fb8aa3b08087820 */ /* 0x000fe20000410000 */
[C---:B0-----:R-:W-:Y:S01]  /*7d90*/  FADD.FTZ R10, -R25.reuse, R10 ;  /* 0x0000000a190a7221 */ /* 0x041fe20000010100 */
[----:B--2---:R-:W-:-:S03]  /*7da0*/  FADD.FTZ R11, -R25, R11 ;  /* 0x0000000b190b7221 */ /* 0x004fc60000010100 */
[----:B------:R-:W-:Y:S01]  /*7db0*/  FMUL.FTZ R10, R10, 1.4426950216293334961 ;  /* 0x3fb8aa3b0a0a7820 */ /* 0x000fe20000410000 */
[----:B------:R-:W0:Y:S01]  /*7dc0*/  MUFU.EX2 R8, R8 ;  /* 0x0000000800087308 */ /* 0x000e220000000800 */
[----:B----4-:R-:W-:Y:S01]  /*7dd0*/  FADD.FTZ R13, -R25, R12 ;  /* 0x0000000c190d7221 */ /* 0x010fe20000010100 */
[----:B------:R-:W-:-:S03]  /*7de0*/  FMUL.FTZ R11, R11, 1.4426950216293334961 ;  /* 0x3fb8aa3b0b0b7820 */ /* 0x000fc60000410000 */
[----:B------:R-:W-:-:S03]  /*7df0*/  FMUL.FTZ R13, R13, 1.4426950216293334961 ;  /* 0x3fb8aa3b0d0d7820 */ /* 0x000fc60000410000 */
[----:B------:R-:W1:Y:S08]  /*7e00*/  MUFU.EX2 R10, R10 ;  /* 0x0000000a000a7308 */ /* 0x000e700000000800 */
[----:B------:R-:W2:Y:S01]  /*7e10*/  MUFU.EX2 R12, R11 ;  /* 0x0000000b000c7308 */ /* 0x000ea20000000800 */
[----:B0-----:R-:W-:Y:S01]  /*7e20*/  FADD.FTZ R9, R9, R8 ;  /* 0x0000000809097221 */ /* 0x001fe20000010000 */
[----:B------:R4:W-:Y:S06]  /*7e30*/  STS [R7+UR5], R8 ;  /* 0x0000000807007988 */ /* 0x0009ec0008000805 */
[----:B------:R-:W0:Y:S01]  /*7e40*/  MUFU.EX2 R14, R13 ;  /* 0x0000000d000e7308 */ /* 0x000e220000000800 */
[----:B-1----:R-:W-:Y:S01]  /*7e50*/  FADD.FTZ R9, R9, R10 ;  /* 0x0000000a09097221 */ /* 0x002fe20000010000 */
[----:B------:R4:W-:Y:S03]  /*7e60*/  STS [R7+UR5+0x400], R10 ;  /* 0x0004000a07007988 */ /* 0x0009e60008000805 */
[----:B--2---:R-:W-:Y:S01]  /*7e70*/  FADD.FTZ R9, R9, R12 ;  /* 0x0000000c09097221 */ /* 0x004fe20000010000 */
[----:B------:R4:W-:Y:S04]  /*7e80*/  STS [R7+UR5+0x800], R12 ;  /* 0x0008000c07007988 */ /* 0x0009e80008000805 */
[----:B0-----:R4:W-:Y:S01]  /*7e90*/  STS [R7+UR5+0xc00], R14 ;  /* 0x000c000e07007988 */ /* 0x0019e20008000805 */
[----:B------:R-:W-:Y:S01]  /*7ea0*/  FADD.FTZ R9, R9, R14 ;  /* 0x0000000e09097221 */ /* 0x000fe20000010000 */
[----:B------:R-:W-:Y:S06]  /*7eb0*/  @P0 BRA `(.L_x_3754) ;  /* 0x0000001000800947 */ /* 0x000fec0003800000 */
[----:B----4-:R-:W-:Y:S01]  /*7ec0*/  IADD3 R7, PT, PT, -R15, UR42, RZ ;  /* 0x0000002a0f077c10 */ /* 0x010fe2000fffe1ff */
[----:B------:R-:W-:Y:S01]  /*7ed0*/  BSSY.RECONVERGENT B1, `(.L_x_3759) ;  /* 0x000006c000017945 */ /* 0x000fe20003800200 */
[----:B------:R-:W-:Y:S02]  /*7ee0*/  IADD3 R6, PT, PT, R6, 0x1800, RZ ;  /* 0x0000180006067810 */ /* 0x000fe40007ffe0ff */
[----:B------:R-:W-:Y:S02]  /*7ef0*/  ISETP.GT.AND P1, PT, R7, 0xbff, PT ;  /* 0x00000bff0700780c */ /* 0x000fe40003f24270 */
[----:B------:R-:W-:-:S11]  /*7f00*/  PLOP3.LUT P0, PT, PT, PT, PT, 0x80, 0x8 ;  /* 0x000000000008781c */ /* 0x000fd60003f0f070 */
[----:B------:R-:W-:Y:S05]  /*7f10*/  @!P1 BRA `(.L_x_3760) ;  /* 0x00000004009c9947 */ /* 0x000fea0003800000 */
[----:B------:R-:W-:Y:S01]  /*7f20*/  IMAD.U32 R26, RZ, RZ, UR42 ;  /* 0x0000002aff1a7e24 */ /* 0x000fe2000f8e00ff */
[----:B------:R-:W-:-:S04]  /*7f30*/  PLOP3.LUT P0, PT, PT, PT, PT, 0x8, 0x80 ;  /* 0x000000000080781c */ /* 0x000fc80003f0e170 */
[----:B------:R-:W-:-:S09]  /*7f40*/  IADD3 R26, PT, PT, R26, -0xbff, RZ ;  /* 0xfffff4011a1a7810 */ /* 0x000fd20007ffe0ff */
.L_x_3761:
[----:B------:R-:W0:Y:S01]  /*7f50*/  LDS R7, [R6+-0x800] ;  /* 0xfff8000006077984 */ /* 0x000e220000000800 */
[----:B------:R-:W-:-:S03]  /*7f60*/  IADD3 R15, PT, PT, R15, 0x1000, RZ ;  /* 0x000010000f0f7810 */ /* 0x000fc60007ffe0ff */
[----:B------:R-:W1:Y:S01]  /*7f70*/  LDS R8, [R6+-0x400] ;  /* 0xfffc000006087984 */ /* 0x000e620000000800 */
[----:B------:R-:W-:-:S03]  /*7f80*/  ISETP.GE.AND P1, PT, R15, R26, PT ;  /* 0x0000001a0f00720c */ /* 0x000fc60003f26270 */
[----:B------:R-:W2:Y:S04]  /*7f90*/  LDS R10, [R6] ;  /* 0x00000000060a7984 */ /* 0x000ea80000000800 */
[----:B------:R-:W4:Y:S04]  /*7fa0*/  LDS R11, [R6+0x400] ;  /* 0x00040000060b7984 */ /* 0x000f280000000800 */
[----:B------:R-:W5:Y:S04]  /*7fb0*/  LDS R12, [R6+0x800] ;  /* 0x00080000060c7984 */ /* 0x000f680000000800 */
[----:B------:R-:W5:Y:S04]  /*7fc0*/  LDS R13, [R6+0xc00] ;  /* 0x000c0000060d7984 */ /* 0x000f680000000800 */
[----:B------:R-:W5:Y:S04]  /*7fd0*/  LDS R14, [R6+0x1000] ;  /* 0x00100000060e7984 */ /* 0x000f680000000800 */
[----:B---3--:R-:W3:Y:S04]  /*7fe0*/  LDS R16, [R6+0x1400] ;  /* 0x0014000006107984 */ /* 0x008ee80000000800 */
[----:B------:R-:W3:Y:S04]  /*7ff0*/  LDS R17, [R6+0x1800] ;  /* 0x0018000006117984 */ /* 0x000ee80000000800 */
[----:B------:R-:W3:Y:S01]  /*8000*/  LDS R18, [R6+0x1c00] ;  /* 0x001c000006127984 */ /* 0x000ee20000000800 */
        /* <DEDUP_REMOVED lines=15> */
[----:B------:R-:W0:Y:S01]  /*8100*/  MUFU.EX2 R8, R8 ;  /* 0x0000000800087308 */ /* 0x000e220000000800 */
[----:B------:R-:W-:Y:S01]  /*8110*/  FMUL.FTZ R12, R12, 1.4426950216293334961 ;  /* 0x3fb8aa3b0c0c7820 */ /* 0x000fe20000410000 */
[C---:B------:R-:W-:Y:S01]  /*8120*/  FADD.FTZ R13, -R25.reuse, R13 ;  /* 0x0000000d190d7221 */ /* 0x040fe20000010100 */
[----:B------:R-:W5:Y:S01]  /*8130*/  LDS R24, [R6+0x3400] ;  /* 0x0034000006187984 */ /* 0x000f620000000800 */
[----:B------:R-:W-:Y:S02]  /*8140*/  FADD.FTZ R14, -R25, R14 ;  /* 0x0000000e190e7221 */ /* 0x000fe40000010100 */
[----:B------:R-:W-:Y:S02]  /*8150*/  FMUL.FTZ R13, R13, 1.4426950216293334961 ;  /* 0x3fb8aa3b0d0d7820 */ /* 0x000fe40000410000 */
[----:B------:R-:W1:Y:S01]  /*8160*/  MUFU.EX2 R10, R10 ;  /* 0x0000000a000a7308 */ /* 0x000e620000000800 */
[----:B---3--:R-:W-:Y:S01]  /*8170*/  FADD.FTZ R9, R7, R9 ;  /* 0x0000000907097221 */ /* 0x008fe20000010000 */
[----:B------:R-:W-:Y:S01]  /*8180*/  FMUL.FTZ R14, R14, 1.4426950216293334961 ;  /* 0x3fb8aa3b0e0e7820 */ /* 0x000fe20000410000 */
[C---:B------:R-:W-:Y:S01]  /*8190*/  FADD.FTZ R16, -R25.reuse, R16 ;  /* 0x0000001019107221 */ /* 0x040fe20000010100 */
[----:B------:R-:W-:Y:S01]  /*81a0*/  STS [R6+-0x800], R7 ;  /* 0xfff8000706007388 */ /* 0x000fe20000000800 */
[----:B------:R-:W-:-:S02]  /*81b0*/  FADD.FTZ R17, -R25, R17 ;  /* 0x0000001119117221 */ /* 0x000fc40000010100 */
[----:B------:R-:W-:Y:S01]  /*81c0*/  FMUL.FTZ R16, R16, 1.4426950216293334961 ;  /* 0x3fb8aa3b10107820 */ /* 0x000fe20000410000 */
[----:B------:R-:W3:Y:S01]  /*81d0*/  MUFU.EX2 R11, R11 ;  /* 0x0000000b000b7308 */ /* 0x000ee20000000800 */
        /* <DEDUP_REMOVED lines=13> */
[----:B---3--:R-:W-:Y:S01]  /*82b0*/  FADD.FTZ R9, R9, R11 ;  /* 0x0000000b09097221 */ /* 0x008fe20000010000 */
[C---:B--2---:R-:W-:Y:S01]  /*82c0*/  FADD.FTZ R21, -R25.reuse, R21 ;  /* 0x0000001519157221 */ /* 0x044fe20000010100 */
[----:B----4-:R-:W-:Y:S01]  /*82d0*/  FADD.FTZ R22, -R25, R22 ;  /* 0x0000001619167221 */ /* 0x010fe20000010100 */
[----:B------:R-:W-:Y:S02]  /*82e0*/  STS [R6+0x400], R11 ;  /* 0x0004000b06007388 */ /* 0x000fe40000000800 */
[----:B------:R-:W-:Y:S01]  /*82f0*/  FMUL.FTZ R21, R21, 1.4426950216293334961 ;  /* 0x3fb8aa3b15157820 */ /* 0x000fe20000410000 */
[----:B------:R-:W-:Y:S01]  /*8300*/  FMUL.FTZ R22, R22, 1.4426950216293334961 ;  /* 0x3fb8aa3b16167820 */ /* 0x000fe20000410000 */
[----:B------:R-:W2:Y:S01]  /*8310*/  MUFU.EX2 R14, R14 ;  /* 0x0000000e000e7308 */ /* 0x000ea20000000800 */
[----:B0-----:R-:W-:Y:S01]  /*8320*/  FADD.FTZ R9, R9, R12 ;  /* 0x0000000c09097221 */ /* 0x001fe20000010000 */
[C---:B-----5:R-:W-:Y:S01]  /*8330*/  FADD.FTZ R23, -R25.reuse, R23 ;  /* 0x0000001719177221 */ /* 0x060fe20000010100 */
        /* <DEDUP_REMOVED lines=37> */
.L_x_3760:
[----:B------:R-:W-:Y:S05]  /*8590*/  BSYNC.RECONVERGENT B1 ;  /* 0x0000000000017941 */ /* 0x000fea0003800200 */
.L_x_3759:
[----:B------:R-:W-:Y:S01]  /*85a0*/  IADD3 R7, PT, PT, -R15, UR42, RZ ;  /* 0x0000002a0f077c10 */ /* 0x000fe2000fffe1ff */
[----:B------:R-:W-:Y:S03]  /*85b0*/  BSSY.RECONVERGENT B1, `(.L_x_3762) ;  /* 0x0000036000017945 */ /* 0x000fe60003800200 */
[----:B------:R-:W-:-:S13]  /*85c0*/  ISETP.GT.AND P1, PT, R7, 0x3ff, PT ;  /* 0x000003ff0700780c */ /* 0x000fda0003f24270 */
[----:B------:R-:W-:Y:S05]  /*85d0*/  @!P1 BRA `(.L_x_3763) ;  /* 0x0000000000cc9947 */ /* 0x000fea0003800000 */
[----:B------:R-:W0:Y:S01]  /*85e0*/  LDS R7, [R6+-0x800] ;  /* 0xfff8000006077984 */ /* 0x000e220000000800 */
[----:B------:R-:W-:Y:S02]  /*85f0*/  PLOP3.LUT P0, PT, PT, PT, PT, 0x8, 0x80 ;  /* 0x000000000080781c */ /* 0x000fe40003f0e170 */
[----:B------:R-:W-:Y:S01]  /*8600*/  IADD3 R15, PT, PT, R15, 0x800, RZ ;  /* 0x000008000f0f7810 */ /* 0x000fe20007ffe0ff */
[----:B------:R-:W1:Y:S04]  /*8610*/  LDS R8, [R6+-0x400] ;  /* 0xfffc000006087984 */ /* 0x000e680000000800 */
[----:B------:R-:W2:Y:S04]  /*8620*/  LDS R10, [R6] ;  /* 0x00000000060a7984 */ /* 0x000ea80000000800 */
[----:B------:R-:W4:Y:S04]  /*8630*/  LDS R11, [R6+0x400] ;  /* 0x00040000060b7984 */ /* 0x000f280000000800 */
[----:B------:R-:W5:Y:S04]  /*8640*/  LDS R12, [R6+0x800] ;  /* 0x00080000060c7984 */ /* 0x000f680000000800 */
[----:B------:R-:W5:Y:S04]  /*8650*/  LDS R13, [R6+0xc00] ;  /* 0x000c0000060d7984 */ /* 0x000f680000000800 */
[----:B------:R-:W5:Y:S04]  /*8660*/  LDS R14, [R6+0x1000] ;  /* 0x00100000060e7984 */ /* 0x000f680000000800 */
[----:B---3--:R-:W3:Y:S01]  /*8670*/  LDS R16, [R6+0x1400] ;  /* 0x0014000006107984 */ /* 0x008ee20000000800 */
[----:B0-----:R-:W-:-:S04]  /*8680*/  FADD.FTZ R7, -R25, R7 ;  /* 0x0000000719077221 */ /* 0x001fc80000010100 */
[----:B------:R-:W-:Y:S01]  /*8690*/  FMUL.FTZ R7, R7, 1.4426950216293334961 ;  /* 0x3fb8aa3b07077820 */ /* 0x000fe20000410000 */
[C---:B-1----:R-:W-:Y:S01]  /*86a0*/  FADD.FTZ R8, -R25.reuse, R8 ;  /* 0x0000000819087221 */ /* 0x042fe20000010100 */
        /* <DEDUP_REMOVED lines=14> */
[----:B---3--:R-:W-:Y:S01]  /*8790*/  FADD.FTZ R16, -R25, R16 ;  /* 0x0000001019107221 */ /* 0x008fe20000010100 */
        /* <DEDUP_REMOVED lines=23> */
.L_x_3763:
[----:B------:R-:W-:Y:S05]  /*8910*/  BSYNC.RECONVERGENT B1 ;  /* 0x0000000000017941 */ /* 0x000fea0003800200 */
.L_x_3762:
[----:B------:R-:W-:-:S13]  /*8920*/  ISETP.GT.AND P1, PT, R15, UR42, PT ;  /* 0x0000002a0f007c0c */ /* 0x000fda000bf24270 */
[----:B------:R-:W-:Y:S05]  /*8930*/  @!P0 BRA P1, `(.L_x_3754) ;  /* 0x0000000400e08947 */ /* 0x000fea0000800000 */
[----:B------:R-:W0:Y:S04]  /*8940*/  LDS R7, [R6+-0x800] ;  /* 0xfff8000006077984 */ /* 0x000e280000000800 */
[----:B------:R-:W1:Y:S04]  /*8950*/  LDS R8, [R6+-0x400] ;  /* 0xfffc000006087984 */ /* 0x000e680000000800 */
[----:B------:R-:W2:Y:S04]  /*8960*/  LDS R10, [R6] ;  /* 0x00000000060a7984 */ /* 0x000ea80000000800 */
[----:B------:R-:W4:Y:S01]  /*8970*/  LDS R11, [R6+0x400] ;  /* 0x00040000060b7984 */ /* 0x000f220000000800 */
[C---:B0-----:R-:W-:Y:S01]  /*8980*/  FADD.FTZ R7, -R25.reuse, R7 ;  /* 0x0000000719077221 */ /* 0x041fe20000010100 */
[----:B-1----:R-:W-:-:S03]  /*8990*/  FADD.FTZ R8, -R25, R8 ;  /* 0x0000000819087221 */ /* 0x002fc60000010100 */
        /* <DEDUP_REMOVED lines=11> */
[----:B------:R-:W4:Y:S01]  /*8a50*/  MUFU.EX2 R11, R11 ;  /* 0x0000000b000b7308 */ /* 0x000f220000000800 */
[----:B-1----:R0:W-:Y:S01]  /*8a60*/  STS [R6+-0x400], R8 ;  /* 0xfffc000806007388 */ /* 0x0021e20000000800 */
[----:B------:R-:W-:-:S03]  /*8a70*/  FADD.FTZ R9, R9, R8 ;  /* 0x0000000809097221 */ /* 0x000fc60000010000 */
[----:B--2---:R0:W-:Y:S01]  /*8a80*/  STS [R6], R10 ;  /* 0x0000000a06007388 */ /* 0x0041e20000000800 */
[----:B------:R-:W-:-:S03]  /*8a90*/  FADD.FTZ R9, R9, R10 ;  /* 0x0000000a09097221 */ /* 0x000fc60000010000 */
[----:B----4-:R0:W-:Y:S01]  /*8aa0*/  STS [R6+0x400], R11 ;  /* 0x0004000b06007388 */ /* 0x0101e20000000800 */
[----:B------:R-:W-:Y:S01]  /*8ab0*/  FADD.FTZ R9, R9, R11 ;  /* 0x0000000b09097221 */ /* 0x000fe20000010000 */
[----:B------:R-:W-:Y:S06]  /*8ac0*/  BRA `(.L_x_3754) ;  /* 0x00000004007c7947 */ /* 0x000fec0003800000 */
.L_x_3755:
[----:B------:R-:W-:Y:S01]  /*8ad0*/  IMAD.U32 R6, RZ, RZ, UR12 ;  /* 0x0000000cff067e24 */ /* 0x000fe2000f8e00ff */
[----:B------:R-:W-:Y:S01]  /*8ae0*/  LOP3.LUT R7, RZ, R0, RZ, 0x33, !PT ;  /* 0x00000000ff077212 */ /* 0x000fe200078e33ff */
[----:B------:R-:W-:Y:S01]  /*8af0*/  BSSY.RECONVERGENT B1, `(.L_x_3764) ;  /* 0x0000024000017945 */ /* 0x000fe20003800200 */
[----:B------:R-:W-:Y:S01]  /*8b00*/  HFMA2 R9, -RZ, RZ, 0, 0 ;  /* 0x00000000ff097431 */ /* 0x000fe200000001ff */
[----:B------:R-:W-:Y:S02]  /*8b10*/  MOV R11, R5 ;  /* 0x00000005000b7202 */ /* 0x000fe40000000f00 */
[----:B------:R-:W-:-:S04]  /*8b20*/  VIADDMNMX R6, R5, 0x100, R6, !PT ;  /* 0x0000010005067846 */ /* 0x000fc80007800106 */
[----:B------:R-:W-:-:S04]  /*8b30*/  IADD3 R6, PT, PT, -R3, R6, R7 ;  /* 0x0000000603067210 */ /* 0x000fc80007ffe107 */
[C---:B------:R-:W-:Y:S02]  /*8b40*/  LOP3.LUT R7, R6.reuse, 0x300, RZ, 0xc0, !PT ;  /* 0x0000030006077812 */ /* 0x040fe400078ec0ff */
[----:B------:R-:W-:Y:S02]  /*8b50*/  ISETP.GE.U32.AND P1, PT, R6, 0x300, PT ;  /* 0x000003000600780c */ /* 0x000fe40003f26070 */
[----:B------:R-:W-:-:S13]  /*8b60*/  ISETP.NE.AND P0, PT, R7, 0x300, PT ;  /* 0x000003000700780c */ /* 0x000fda0003f05270 */
[----:B------:R-:W-:Y:S05]  /*8b70*/  @!P0 BRA `(.L_x_3765) ;  /* 0x00000000006c8947 */ /* 0x000fea0003800000 */
[----:B------:R-:W-:Y:S01]  /*8b80*/  UIADD3 UR5, UPT, UPT, UR8, 0x240, URZ ;  /* 0x0000024008057890 */ /* 0x000fe2000fffe0ff */
[----:B------:R-:W-:Y:S01]  /*8b90*/  LEA.HI R6, R6, 0x1, RZ, 0x18 ;  /* 0x0000000106067811 */ /* 0x000fe200078fc0ff */
[----:B------:R-:W-:Y:S01]  /*8ba0*/  IMAD.MOV.U32 R9, RZ, RZ, RZ ;  /* 0x000000ffff097224 */ /* 0x000fe200078e00ff */
[----:B------:R-:W-:Y:S01]  /*8bb0*/  IADD3 R14, P0, P2, R14, UR7, R5 ;  /* 0x000000070e0e7c10 */ /* 0x000fe2000fa1e005 */
[----:B------:R-:W-:Y:S01]  /*8bc0*/  ULEA UR5, UR9, UR5, 0x18 ;  /* 0x0000000509057291 */ /* 0x000fe2000f8ec0ff */
[----:B------:R-:W-:Y:S02]  /*8bd0*/  LOP3.LUT R6, R6, 0x3, RZ, 0xc0, !PT ;  /* 0x0000000306067812 */ /* 0x000fe400078ec0ff */
[----:B------:R-:W-:Y:S02]  /*8be0*/  IADD3.X R7, PT, PT, R15, UR13, RZ, P0, P2 ;  /* 0x0000000d0f077c10 */ /* 0x000fe400087e44ff */
[----:B------:R-:W-:Y:S02]  /*8bf0*/  MOV R11, R5 ;  /* 0x00000005000b7202 */ /* 0x000fe40000000f00 */
[----:B------:R-:W-:-:S02]  /*8c00*/  IADD3 R10, PT, PT, -R6, RZ, RZ ;  /* 0x000000ff060a7210 */ /* 0x000fc40007ffe1ff */
[----:B0-----:R-:W-:-:S07]  /*8c10*/  LEA R8, R0, UR5, 0x2 ;  /* 0x0000000500087c11 */ /* 0x001fce000f8e10ff */
.L_x_3766:
[----:B------:R-:W-:-:S06]  /*8c20*/  IMAD.MOV.U32 R6, RZ, RZ, R14 ;  /* 0x000000ffff067224 */ /* 0x000fcc00078e000e */
[----:B------:R0:W2:Y:S01]  /*8c30*/  LDG.E.U8 R6, desc[UR36][R6.64] ;  /* 0x0000002406067981 */ /* 0x0000a2000c1e1100 */
[----:B------:R-:W-:Y:S01]  /*8c40*/  IADD3 R10, PT, PT, R10, 0x1, RZ ;  /* 0x000000010a0a7810 */ /* 0x000fe20007ffe0ff */
[----:B------:R-:W-:Y:S01]  /*8c50*/  VIADD R11, R11, 0x100 ;  /* 0x000001000b0b7836 */ /* 0x000fe20000000000 */
[----:B------:R-:W-:-:S04]  /*8c60*/  IADD3 R14, P2, PT, R14, 0x100, RZ ;  /* 0x000001000e0e7810 */ /* 0x000fc80007f5e0ff */
[----:B0-----:R-:W-:Y:S02]  /*8c70*/  IADD3.X R7, PT, PT, RZ, R7, RZ, P2, !PT ;  /* 0x00000007ff077210 */ /* 0x001fe400017fe4ff */
        /* <DEDUP_REMOVED lines=11> */
.L_x_3765:
[----:B------:R-:W-:Y:S05]  /*8d30*/  BSYNC.RECONVERGENT B1 ;  /* 0x0000000000017941 */ /* 0x000fea0003800200 */
.L_x_3764:
[----:B------:R-:W-:Y:S05]  /*8d40*/  @!P1 BRA `(.L_x_3754) ;  /* 0x0000000000dc9947 */ /* 0x000fea0003800000 */
[----:B0-----:R-:W0:Y:S01]  /*8d50*/  S2R R8, SR_CgaCtaId ;  /* 0x0000000000087919 */ /* 0x001e220000008800 */
[----:B------:R-:W2:Y:S01]  /*8d60*/  LDC.64 R14, c[0x0][0x420] ;  /* 0x00010800ff0e7b82 */ /* 0x000ea20000000a00 */
        /* <DEDUP_REMOVED lines=10> */
.L_x_3767:
[----:B------:R-:W-:-:S05]  /*8e10*/  MOV R6, R12 ;  /* 0x0000000c00067202 */ /* 0x000fca0000000f00 */
[----:B------:R-:W2:Y:S04]  /*8e20*/  LDG.E.U8 R13, desc[UR36][R6.64+-0x200] ;  /* 0xfffe0024060d7981 */ /* 0x000ea8000c1e1100 */
[----:B------:R-:W4:Y:S04]  /*8e30*/  LDG.E.U8 R10, desc[UR36][R6.64+-0x100] ;  /* 0xffff0024060a7981 */ /* 0x000f28000c1e1100 */
[----:B------:R-:W5:Y:S04]  /*8e40*/  LDG.E.U8 R12, desc[UR36][R6.64] ;  /* 0x00000024060c7981 */ /* 0x000f68000c1e1100 */
[----:B------:R-:W3:Y:S01]  /*8e50*/  LDG.E.U8 R14, desc[UR36][R6.64+0x100] ;  /* 0x00010024060e7981 */ /* 0x000ee2000c1e1100 */
[----:B------:R-:W-:Y:S01]  /*8e60*/  VIADD R11, R11, 0x400 ;  /* 0x000004000b0b7836 */ /* 0x000fe20000000000 */
[----:B--2---:R-:W-:-:S02]  /*8e70*/  ISETP.NE.AND P0, PT, R13, RZ, PT ;  /* 0x000000ff0d00720c */ /* 0x004fc40003f05270 */
[----:B----4-:R-:W-:Y:S02]  /*8e80*/  ISETP.NE.AND P1, PT, R10, RZ, PT ;  /* 0x000000ff0a00720c */ /* 0x010fe40003f25270 */
[----:B-----5:R-:W-:Y:S02]  /*8e90*/  ISETP.NE.AND P2, PT, R12, RZ, PT ;  /* 0x000000ff0c00720c */ /* 0x020fe40003f45270 */
[----:B---3--:R-:W-:-:S07]  /*8ea0*/  ISETP.NE.AND P3, PT, R14, RZ, PT ;  /* 0x000000ff0e00720c */ /* 0x008fce0003f65270 */
        /* <DEDUP_REMOVED lines=11> */
[----:B------:R-:W-:Y:S01]  /*8f60*/  MOV R15, RZ ;  /* 0x000000ff000f7202 */ /* 0x000fe20000000f00 */
[----:B------:R-:W0:Y:S01]  /*8f70*/  @!P0 MUFU.EX2 R10, R12 ;  /* 0x0000000c000a8308 */ /* 0x000e220000000800 */
[----:B---3--:R-:W-:Y:S01]  /*8f80*/  @!P3 FADD.FTZ R18, -R25, R17 ;  /* 0x000000111912b221 */ /* 0x008fe20000010100 */
[----:B------:R-:W-:Y:S02]  /*8f90*/  HFMA2 R17, -RZ, RZ, 0, 0 ;  /* 0x00000000ff117431 */ /* 0x000fe400000001ff */
[----:B------:R-:W-:Y:S01]  /*8fa0*/  @!P2 FMUL.FTZ R16, R16, 1.4426950216293334961 ;  /* 0x3fb8aa3b1010a820 */ /* 0x000fe20000410000 */
[----:B------:R-:W-:Y:S01]  /*8fb0*/  ISETP.GT.AND P0, PT, R11, UR42, PT ;  /* 0x0000002a0b007c0c */ /* 0x000fe2000bf04270 */
[----:B------:R-:W-:-:S02]  /*8fc0*/  @!P3 FMUL.FTZ R18, R18, 1.4426950216293334961 ;  /* 0x3fb8aa3b1212b820 */ /* 0x000fc40000410000 */
[----:B------:R-:W1:Y:S08]  /*8fd0*/  @!P1 MUFU.EX2 R13, R14 ;  /* 0x0000000e000d9308 */ /* 0x000e700000000800 */
[----:B------:R-:W2:Y:S01]  /*8fe0*/  @!P2 MUFU.EX2 R15, R16 ;  /* 0x00000010000fa308 */ /* 0x000ea20000000800 */
[----:B0-----:R-:W-:Y:S01]  /*8ff0*/  FADD.FTZ R12, R10, R9 ;  /* 0x000000090a0c7221 */ /* 0x001fe20000010000 */
[----:B------:R-:W-:Y:S06]  /*9000*/  STS [R8+-0x800], R10 ;  /* 0xfff8000a08007388 */ /* 0x000fec0000000800 */
[----:B------:R-:W0:Y:S01]  /*9010*/  @!P3 MUFU.EX2 R17, R18 ;  /* 0x000000120011b308 */ /* 0x000e220000000800 */
[----:B-1----:R-:W-:Y:S01]  /*9020*/  FADD.FTZ R14, R12, R13 ;  /* 0x0000000d0c0e7221 */ /* 0x002fe20000010000 */
[----:B------:R-:W-:Y:S01]  /*9030*/  IADD3 R12, P1, PT, R6, 0x400, RZ ;  /* 0x00000400060c7810 */ /* 0x000fe20007f3e0ff */
[----:B------:R-:W-:Y:S03]  /*9040*/  STS [R8+-0x400], R13 ;  /* 0xfffc000d08007388 */ /* 0x000fe60000000800 */
[----:B------:R-:W-:Y:S01]  /*9050*/  IADD3.X R7, PT, PT, RZ, R7, RZ, P1, !PT ;  /* 0x00000007ff077210 */ /* 0x000fe20000ffe4ff */
[----:B--2---:R-:W-:Y:S01]  /*9060*/  FADD.FTZ R14, R14, R15 ;  /* 0x0000000f0e0e7221 */ /* 0x004fe20000010000 */
[----:B------:R-:W-:Y:S04]  /*9070*/  STS [R8], R15 ;  /* 0x0000000f08007388 */ /* 0x000fe80000000800 */
[----:B0-----:R0:W-:Y:S01]  /*9080*/  STS [R8+0x400], R17 ;  /* 0x0004001108007388 */ /* 0x0011e20000000800 */
[----:B------:R-:W-:Y:S01]  /*9090*/  FADD.FTZ R9, R14, R17 ;  /* 0x000000110e097221 */ /* 0x000fe20000010000 */
[----:B0-----:R-:W-:Y:S01]  /*90a0*/  IADD3 R8, PT, PT, R8, 0x1000, RZ ;  /* 0x0000100008087810 */ /* 0x001fe20007ffe0ff */
[----:B------:R-:W-:Y:S06]  /*90b0*/  @!P0 BRA `(.L_x_3767) ;  /* 0xfffffffc00548947 */ /* 0x000fec000383ffff */
.L_x_3754:
[----:B------:R-:W-:Y:S05]  /*90c0*/  BSYNC.RECONVERGENT B0 ;  /* 0x0000000000007941 */ /* 0x000fea0003800200 */
.L_x_3753:
[----:B0-----:R-:W0:Y:S01]  /*90d0*/  SHFL.BFLY PT, R6, R9, 0x10, 0x1f ;  /* 0x0e001f0009067f89 */ /* 0x001e2200000e0000 */
[C---:B------:R-:W-:Y:S01]  /*90e0*/  ISETP.NE.AND P0, PT, R2.reuse, RZ, PT ;  /* 0x000000ff0200720c */ /* 0x040fe20003f05270 */
[----:B------:R-:W2:Y:S01]  /*90f0*/  LDCU UR5, c[0x0][0x40c] ;  /* 0x00008180ff0577ac */ /* 0x000ea20008000800 */
[----:B------:R-:W-:Y:S01]  /*9100*/  ISETP.GT.U32.AND P1, PT, R2, 0x7, PT ;  /* 0x000000070200780c */ /* 0x000fe20003f24070 */
[----:B---3--:R-:W3:Y:S01]  /*9110*/  S2R R18, SR_CTAID.X ;  /* 0x0000000000127919 */ /* 0x008ee20000002500 */
[----:B------:R-:W-:Y:S01]  /*9120*/  SHF.R.U32.HI R2, RZ, 0x5, R0 ;  /* 0x00000005ff027819 */ /* 0x000fe20000011600 */
[----:B------:R-:W2:Y:S01]  /*9130*/  LDCU UR6, c[0x0][0x3f4] ;  /* 0x00007e80ff0677ac */ /* 0x000ea20008000800 */
[----:B------:R-:W5:Y:S01]  /*9140*/  LDCU.U8 UR9, c[0x0][0x48c] ;  /* 0x00009180ff0977ac */ /* 0x000f620008000000 */
[----:B0-----:R-:W-:-:S06]  /*9150*/  FADD.FTZ R6, R6, R9 ;  /* 0x0000000906067221 */ /* 0x001fcc0000010000 */
[----:B------:R-:W-:Y:S01]  /*9160*/  @!P0 LEA R9, R2, UR10, 0x2 ;  /* 0x0000000a02098c11 */ /* 0x000fe2000f8e10ff */
[----:B--2---:R-:W-:Y:S01]  /*9170*/  UISETP.LT.AND UP0, UPT, UR6, UR5, UPT ;  /* 0x000000050600728c */ /* 0x004fe2000bf01270 */
[----:B----4-:R-:W0:Y:S03]  /*9180*/  SHFL.BFLY PT, R7, R6, 0x8, 0x1f ;  /* 0x0d001f0006077f89 */ /* 0x010e2600000e0000 */
[----:B------:R-:W-:-:S04]  /*9190*/  USEL UR5, UR6, UR5, UP0 ;  /* 0x0000000506057287 */ /* 0x000fc80008000000 */
[----:B------:R-:W-:-:S04]  /*91a0*/  UIADD3 UR5, UPT, UPT, UR5, 0x4, URZ ;  /* 0x0000000405057890 */ /* 0x000fc8000fffe0ff */
[----:B------:R-:W-:-:S04]  /*91b0*/  USHF.R.S32.HI UR6, URZ, 0x1f, UR5 ;  /* 0x0000001fff067899 */ /* 0x000fc80008011405 */
        /* <DEDUP_REMOVED lines=9> */
[----:B0-----:R-:W-:-:S05]  /*9250*/  FADD.FTZ R10, R11, R10 ;  /* 0x0000000a0b0a7221 */ /* 0x001fca0000010000 */
[----:B------:R0:W-:Y:S01]  /*9260*/  @!P0 STS [R9+0x20], R10 ;  /* 0x0000200a09008388 */ /* 0x0001e20000000800 */
[----:B------:R-:W-:Y:S01]  /*9270*/  BAR.SYNC.DEFER_BLOCKING 0x0 ;  /* 0x0000000000007b1d */ /* 0x000fe20000010000 */
[----:B-----5:R-:W-:-:S07]  /*9280*/  ISETP.NE.AND P0, PT, RZ, UR9, PT ;  /* 0x00000009ff007c0c */ /* 0x020fce000bf05270 */
[----:B0-----:R-:W3:Y:S01]  /*9290*/  LDC R9, c[0x0][0x3f8] ;  /* 0x0000fe00ff097b82 */ /* 0x001ee20000000800 */
[----:B------:R-:W0:Y:S01]  /*92a0*/  @!P1 LDS R10, [R4+0x20] ;  /* 0x00002000040a9984 */ /* 0x000e220000000800 */
[----:B------:R-:W-:Y:S01]  /*92b0*/  ISETP.GT.AND P1, PT, R5, UR42, PT ;  /* 0x0000002a05007c0c */ /* 0x000fe2000bf24270 */
[----:B---3--:R-:W-:Y:S02]  /*92c0*/  IMAD R23, R9, UR11, R18 ;  /* 0x0000000b09177c24 */ /* 0x008fe4000f8e0212 */
[----:B0-----:R-:W0:Y:S02]  /*92d0*/  SHFL.BFLY PT, R7, R10, 0x4, 0x1f ;  /* 0x0c801f000a077f89 */ /* 0x001e2400000e0000 */
[----:B0-----:R-:W-:-:S05]  /*92e0*/  FADD.FTZ R7, R7, R10 ;  /* 0x0000000a07077221 */ /* 0x001fca0000010000 */
[----:B------:R-:W0:Y:S02]  /*92f0*/  SHFL.BFLY PT, R6, R7, 0x2, 0x1f ;  /* 0x0c401f0007067f89 */ /* 0x000e2400000e0000 */
[----:B0-----:R-:W-:-:S05]  /*9300*/  FADD.FTZ R6, R7, R6 ;  /* 0x0000000607067221 */ /* 0x001fca0000010000 */
[----:B------:R-:W0:Y:S02]  /*9310*/  SHFL.BFLY PT, R11, R6, 0x1, 0x1f ;  /* 0x0c201f00060b7f89 */ /* 0x000e2400000e0000 */
[----:B0-----:R-:W-:Y:S01]  /*9320*/  FADD.FTZ R11, R6, R11 ;  /* 0x0000000b060b7221 */ /* 0x001fe20000010000 */
[----:B------:R-:W-:-:S05]  /*9330*/  CS2R R6, SRZ ;  /* 0x0000000000067805 */ /* 0x000fca000001ff00 */
[----:B------:R-:W0:Y:S02]  /*9340*/  SHFL.IDX PT, R11, R11, RZ, 0x1f ;  /* 0x00001fff0b0b7589 */ /* 0x000e2400000e0000 */
[----:B0-----:R-:W-:-:S04]  /*9350*/  FADD.FTZ R4, R11, 9.9999999747524270788e-07 ;  /* 0x358637bd0b047421 */ /* 0x001fc80000010000 */
[----:B------:R0:W2:Y:S01]  /*9360*/  MUFU.RCP R15, R4 ;  /* 0x00000004000f7308 */ /* 0x0000a20000001000 */
[----:B------:R-:W-:Y:S05]  /*9370*/  @!P0 BRA `(.L_x_3768) ;  /* 0x0000000000188947 */ /* 0x000fea0003800000 */
[----:B0-----:R-:W0:Y:S08]  /*9380*/  LDC R4, c[0x0][0x488] ;  /* 0x00012200ff047b82 */ /* 0x001e300000000800 */
[----:B------:R-:W0:Y:S08]  /*9390*/  LDC R6, c[0x0][0x40c] ;  /* 0x00010300ff067b82 */ /* 0x000e300000000800 */
[----:B------:R-:W3:Y:S01]  /*93a0*/  LDC R7, c[0x0][0x3f4] ;  /* 0x0000fd00ff077b82 */ /* 0x000ee20000000800 */
[----:B0-----:R-:W-:-:S04]  /*93b0*/  IMAD R4, R23, R4, R6 ;  /* 0x0000000417047224 */ /* 0x001fc800078e0206 */
[----:B---3--:R-:W-:-:S05]  /*93c0*/  IMAD R6, R4, R7, RZ ;  /* 0x0000000704067224 */ /* 0x008fca00078e02ff */
[----:B------:R-:W-:-:S07]  /*93d0*/  SHF.R.S32.HI R7, RZ, 0x1f, R6 ;  /* 0x0000001fff077819 */ /* 0x000fce0000011406 */
.L_x_3768:
[----:B------:R-:W-:Y:S04]  /*93e0*/  BSSY.RECONVERGENT B0, `(.L_x_3769) ;  /* 0x0000062000007945 */ /* 0x000fe80003800200 */
[----:B------:R-:W-:Y:S05]  /*93f0*/  @P1 BRA `(.L_x_3770) ;  /* 0x0000000400801947 */ /* 0x000fea0003800000 */
[----:B0-----:R-:W-:Y:S01]  /*9400*/  IMAD.U32 R4, RZ, RZ, UR12 ;  /* 0x0000000cff047e24 */ /* 0x001fe2000f8e00ff */
[----:B------:R-:W-:Y:S01]  /*9410*/  LOP3.LUT R8, RZ, R0, RZ, 0x33, !PT ;  /* 0x00000000ff087212 */ /* 0x000fe200078e33ff */
[----:B------:R-:W-:Y:S03]  /*9420*/  BSSY.RECONVERGENT B1, `(.L_x_3771) ;  /* 0x0000028000017945 */ /* 0x000fe60003800200 */
[----:B------:R-:W-:-:S04]  /*9430*/  VIADDMNMX R4, R5, 0x100, R4, !PT ;  /* 0x0000010005047846 */ /* 0x000fc80007800104 */
        /* <DEDUP_REMOVED lines=10> */
[----:B------:R-:W-:Y:S01]  /*94e0*/  SHF.L.U32 R8, R4, 0x8, RZ ;  /* 0x0000000804087819 */ /* 0x000fe200000006ff */
[----:B------:R-:W-:Y:S01]  /*94f0*/  UIADD3 UR5, UPT, UPT, UR5, 0x240, URZ ;  /* 0x0000024005057890 */ /* 0x000fe2000fffe0ff */
[----:B------:R-:W-:Y:S02]  /*9500*/  IADD3.X R14, PT, PT, RZ, R7, RZ, P1, !PT ;  /* 0x00000007ff0e7210 */ /* 0x000fe40000ffe4ff */
[----:B------:R-:W-:-:S02]  /*9510*/  LOP3.LUT R10, R8, 0x300, RZ, 0xc0, !PT ;  /* 0x00000300080a7812 */ /* 0x000fc400078ec0ff */
[----:B------:R-:W-:Y:S02]  /*9520*/  LOP3.LUT R4, R4, 0x3, RZ, 0xc0, !PT ;  /* 0x0000000304047812 */ /* 0x000fe400078ec0ff */
[----:B------:R-:W-:Y:S01]  /*9530*/  LEA R8, R0, UR6, 0x1 ;  /* 0x0000000600087c11 */ /* 0x000fe2000f8e08ff */
[----:B------:R-:W-:Y:S01]  /*9540*/  IMAD.IADD R5, R5, 0x1, R10 ;  /* 0x0000000105057824 */ /* 0x000fe200078e020a */
[----:B------:R-:W-:Y:S02]  /*9550*/  IADD3 R11, PT, PT, -R4, RZ, RZ ;  /* 0x000000ff040b7210 */ /* 0x000fe40007ffe1ff */
[----:B---3--:R-:W-:-:S04]  /*9560*/  LEA R12, P1, R13, UR10, 0x2 ;  /* 0x0000000a0d0c7c11 */ /* 0x008fc8000f8210ff */
[----:B------:R-:W-:Y:S01]  /*9570*/  LEA.HI.X R13, R13, UR11, R14, 0x2, P1 ;  /* 0x0000000b0d0d7c11 */ /* 0x000fe200088f140e */
[----:B0-----:R-:W-:-:S06]  /*9580*/  ULEA UR5, UR8, UR5, 0x18 ;  /* 0x0000000508057291 */ /* 0x001fcc000f8ec0ff */
[----:B------:R-:W-:Y:S02]  /*9590*/  IADD3 R4, PT, PT, R8, UR5, RZ ;  /* 0x0000000508047c10 */ /* 0x000fe4000fffe0ff */
[----:B------:R-:W-:-:S07]  /*95a0*/  LEA R10, R0, UR5, 0x2 ;  /* 0x00000005000a7c11 */ /* 0x000fce000f8e10ff */
.L_x_3773:
[----:B---3--:R0:W2:Y:S01]  /*95b0*/  LDS R8, [R10] ;  /* 0x000000000a087984 */ /* 0x0080a20000000800 */
[----:B------:R-:W-:Y:S02]  /*95c0*/  @P0 MOV R9, R13 ;  /* 0x0000000d00090202 */ /* 0x000fe40000000f00 */
[----:B------:R-:W-:-:S04]  /*95d0*/  IADD3 R11, PT, PT, R11, 0x1, RZ ;  /* 0x000000010b0b7810 */ /* 0x000fc80007ffe0ff */
[----:B------:R-:W-:Y:S01]  /*95e0*/  ISETP.NE.AND P3, PT, R11, RZ, PT ;  /* 0x000000ff0b00720c */ /* 0x000fe20003f65270 */
[----:B0-----:R-:W-:Y:S02]  /*95f0*/  VIADD R10, R10, 0x400 ;  /* 0x000004000a0a7836 */ /* 0x001fe40000000000 */
[----:B--2---:R-:W-:-:S05]  /*9600*/  FMUL.FTZ R17, R8, R15 ;  /* 0x0000000f08117220 */ /* 0x004fca0000410000 */
[----:B------:R-:W-:-:S04]  /*9610*/  F2FP.F16.F32.PACK_AB R8, RZ, R17 ;  /* 0x00000011ff08723e */ /* 0x000fc800000000ff */
[----:B------:R-:W-:Y:S01]  /*9620*/  PRMT R14, R8, 0x7610, R14 ;  /* 0x00007610080e7816 */ /* 0x000fe2000000000e */
[----:B------:R-:W-:Y:S01]  /*9630*/  @P0 IMAD.MOV.U32 R8, RZ, RZ, R12 ;  /* 0x000000ffff080224 */ /* 0x000fe200078e000c */
[----:B------:R-:W-:-:S03]  /*9640*/  IADD3 R12, P1, PT, R12, 0x400, RZ ;  /* 0x000004000c0c7810 */ /* 0x000fc60007f3e0ff */
[----:B------:R0:W-:Y:S01]  /*9650*/  STS.U16 [R4], R14 ;  /* 0x0000000e04007388 */ /* 0x0001e20000000400 */
[----:B------:R-:W-:-:S03]  /*9660*/  IADD3.X R13, PT, PT, RZ, R13, RZ, P1, !PT ;  /* 0x0000000dff0d7210 */ /* 0x000fc60000ffe4ff */
[----:B------:R3:W-:Y:S01]  /*9670*/  @P0 STG.E desc[UR36][R8.64], R17 ;  /* 0x0000001108000986 */ /* 0x0007e2000c101924 */
[----:B0-----:R-:W-:Y:S01]  /*9680*/  IADD3 R4, PT, PT, R4, 0x200, RZ ;  /* 0x0000020004047810 */ /* 0x001fe20007ffe0ff */
[----:B------:R-:W-:Y:S06]  /*9690*/  @P3 BRA `(.L_x_3773) ;  /* 0xfffffffc00c43947 */ /* 0x000fec000383ffff */
.L_x_3772:
[----:B------:R-:W-:Y:S05]  /*96a0*/  BSYNC.RECONVERGENT B1 ;  /* 0x0000000000017941 */ /* 0x000fea0003800200 */
.L_x_3771:
[----:B------:R-:W-:Y:S05]  /*96b0*/  @!P2 BRA `(.L_x_3770) ;  /* 0x0000000000d0a947 */ /* 0x000fea0003800000 */
[----:B---3--:R-:W0:Y:S01]  /*96c0*/  S2R R9, SR_CgaCtaId ;  /* 0x0000000000097919 */ /* 0x008e220000008800 */
[----:B------:R-:W3:Y:S01]  /*96d0*/  LDCU.64 UR10, c[0x0][0x480] ;  /* 0x00009000ff0a77ac */ /* 0x000ee20008000a00 */
[----:B------:R-:W-:Y:S02]  /*96e0*/  MOV R4, 0x400 ;  /* 0x0000040000047802 */ /* 0x000fe40000000f00 */
[C---:B------:R-:W-:Y:S01]  /*96f0*/  IADD3 R8, P0, PT, R5.reuse, R6, RZ ;  /* 0x0000000605087210 */ /* 0x040fe20007f1e0ff */
        /* <DEDUP_REMOVED lines=9> */
[----:B------:R-:W-:-:S04]  /*9790*/  LEA.HI.X R7, R8, UR11, R7, 0x2, P3 ;  /* 0x0000000b08077c11 */ /* 0x000fc800098f1407 */
[----:B------:R-:W-:Y:S02]  /*97a0*/  IADD3.X R11, PT, PT, RZ, R7, RZ, P2, !PT ;  /* 0x00000007ff0b7210 */ /* 0x000fe400017fe4ff */
[----:B0-----:R-:W-:Y:S02]  /*97b0*/  LEA R9, R9, R4, 0x18 ;  /* 0x0000000409097211 */ /* 0x001fe400078ec0ff */
[----:B------:R-:W-:Y:S02]  /*97c0*/  SHF.L.U32 R4, R3, 0x2, RZ ;  /* 0x0000000203047819 */ /* 0x000fe400000006ff */
[----:B------:R-:W-:-:S03]  /*97d0*/  IADD3 R8, PT, PT, R6, 0x400, R9 ;  /* 0x0000040006087810 */ /* 0x000fc60007ffe009 */
[----:B------:R-:W-:-:S05]  /*97e0*/  IMAD R4, R5, 0x4, -R4 ;  /* 0x0000000405047824 */ /* 0x000fca00078e0a04 */
[----:B------:R-:W-:-:S07]  /*97f0*/  IADD3 R4, PT, PT, R4, 0x800, R9 ;  /* 0x0000080004047810 */ /* 0x000fce0007ffe009 */
.L_x_3774:
[----:B------:R-:W2:Y:S01]  /*9800*/  LDS R6, [R4+-0x800] ;  /* 0xfff8000004067984 */ /* 0x000ea20000000800 */
[----:B------:R-:W-:-:S04]  /*9810*/  IADD3 R5, PT, PT, R5, 0x400, RZ ;  /* 0x0000040005057810 */ /* 0x000fc80007ffe0ff */
[----:B------:R-:W-:Y:S01]  /*9820*/  ISETP.GT.AND P2, PT, R5, UR42, PT ;  /* 0x0000002a05007c0c */ /* 0x000fe2000bf44270 */
[----:B--2---:R-:W-:-:S05]  /*9830*/  FMUL.FTZ R13, R6, R15 ;  /* 0x0000000f060d7220 */ /* 0x004fca0000410000 */
[----:B------:R-:W-:-:S04]  /*9840*/  F2FP.F16.F32.PACK_AB R6, RZ, R13 ;  /* 0x0000000dff06723e */ /* 0x000fc800000000ff */
[----:B------:R-:W-:-:S05]  /*9850*/  PRMT R7, R6, 0x7610, R7 ;  /* 0x0000761006077816 */ /* 0x000fca0000000007 */
[----:B------:R0:W-:Y:S04]  /*9860*/  STS.U16 [R8+-0x400], R7 ;  /* 0xfffc000708007388 */ /* 0x0001e80000000400 */
[----:B------:R-:W2:Y:S01]  /*9870*/  LDS R6, [R4+-0x400] ;  /* 0xfffc000004067984 */ /* 0x000ea20000000800 */
[----:B0-----:R-:W-:Y:S02]  /*9880*/  IMAD.MOV.U32 R7, RZ, RZ, R11 ;  /* 0x000000ffff077224 */ /* 0x001fe400078e000b */
        /* <DEDUP_REMOVED lines=9> */
[----:B0-----:R-:W-:Y:S01]  /*9920*/  MOV R6, R10 ;  /* 0x0000000a00067202 */ /* 0x001fe20000000f00 */
[----:B--2---:R-:W-:-:S03]  /*9930*/  VIADD R4, R4, 0x1000 ;  /* 0x0000100004047836 */ /* 0x004fc60000000000 */
[----:B------:R-:W-:Y:S01]  /*9940*/  IADD3 R10, P3, PT, R6, 0x1000, RZ ;  /* 0x00001000060a7810 */ /* 0x000fe20007f7e0ff */
[----:B------:R-:W-:Y:S01]  /*9950*/  @P0 STG.E desc[UR36][R6.64+-0x800], R13 ;  /* 0xfff8000d06000986 */ /* 0x000fe2000c101924 */
[----:B------:R-:W-:Y:S02]  /*9960*/  PLOP3.LUT P0, PT, P1, PT, PT, 0x80, 0x8 ;  /* 0x000000000008781c */ /* 0x000fe40000f0f070 */
[----:B------:R-:W-:-:S11]  /*9970*/  IADD3.X R11, PT, PT, RZ, R7, RZ, P3, !PT ;  /* 0x00000007ff0b7210 */ /* 0x000fd60001ffe4ff */
        /* <DEDUP_REMOVED lines=8> */
.L_x_3770:
[----:B------:R-:W-:Y:S05]  /*9a00*/  BSYNC.RECONVERGENT B0 ;  /* 0x0000000000007941 */ /* 0x000fea0003800200 */
.L_x_3769:
[----:B------:R-:W-:Y:S01]  /*9a10*/  USHF.R.S32.HI UR5, URZ, 0x1f, UR42 ;  /* 0x0000001fff057899 */ /* 0x000fe2000801142a */
[----:B------:R-:W-:Y:S01]  /*9a20*/  SHF.L.U32 R19, R0, 0x3, RZ ;  /* 0x0000000300137819 */ /* 0x000fe200000006ff */
[----:B------:R-:W4:Y:S01]  /*9a30*/  LDCU.64 UR8, c[0x0][0x3b0] ;  /* 0x00007600ff0877ac */ /* 0x000f220008000a00 */
[----:B------:R-:W-:Y:S02]  /*9a40*/  CS2R R6, SRZ ;  /* 0x0000000000067805 */ /* 0x000fe4000001ff00 */
[----:B------:R-:W-:Y:S01]  /*9a50*/  LOP3.LUT R19, R19, 0xf8, RZ, 0xc0, !PT ;  /* 0x000000f813137812 */ /* 0x000fe200078ec0ff */
[----:B------:R-:W-:Y:S01]  /*9a60*/  ULEA.HI UR5, UR5, UR42, URZ, 0x3 ;  /* 0x0000002a05057291 */ /* 0x000fe2000f8f18ff */
[----:B------:R-:W0:Y:S03]  /*9a70*/  LDCU.64 UR14, c[0x0][0x3c8] ;  /* 0x00007900ff0e77ac */ /* 0x000e260008000a00 */
[----:B------:R-:W-:Y:S01]  /*9a80*/  ULOP3.LUT UR5, UR5, 0xfffffff8, URZ, 0xc0, !UPT ;  /* 0xfffffff805057892 */ /* 0x000fe2000f8ec0ff */
[----:B------:R-:W0:Y:S03]  /*9a90*/  LDCU.64 UR16, c[0x0][0x3c8] ;  /* 0x00007900ff1077ac */ /* 0x000e260008000a00 */
[----:B------:R-:W-:Y:S01]  /*9aa0*/  UIADD3 UR5, UPT, UPT, -UR5, UR42, URZ ;  /* 0x0000002a05057290 */ /* 0x000fe2000fffe1ff */
[----:B----4-:R-:W-:-:S05]  /*9ab0*/  ISETP.EQ.U32.AND P1, PT, RZ, UR8, PT ;  /* 0x00000008ff007c0c */ /* 0x010fca000bf22070 */
[----:B------:R-:W-:-:S04]  /*9ac0*/  ISETP.NE.AND P0, PT, R2, UR5, PT ;  /* 0x0000000502007c0c */ /* 0x000fc8000bf05270 */
[----:B------:R-:W-:-:S04]  /*9ad0*/  ISETP.GT.U32.OR P0, PT, R19, 0x9f, P0 ;  /* 0x0000009f1300780c */ /* 0x000fc80000704470 */
[----:B------:R-:W-:-:S13]  /*9ae0*/  ISETP.EQ.OR.EX P0, PT, RZ, UR9, P0, P1 ;  /* 0x00000009ff007c0c */ /* 0x000fda0008702710 */
[----:B---3--:R-:W3:Y:S01]  /*9af0*/  @!P0 LDC.64 R8, c[0x0][0x3b0] ;  /* 0x0000ec00ff088b82 */ /* 0x008ee20000000a00 */
[----:B------:R-:W-:Y:S01]  /*9b00*/  @!P0 IMAD R5, R18, 0xa0, R19 ;  /* 0x000000a012058824 */ /* 0x000fe200078e0213 */
[----:B------:R-:W-:Y:S03]  /*9b10*/  BSSY.RECONVERGENT B0, `(.L_x_3775) ;  /* 0x000029b000007945 */ /* 0x000fe60003800200 */
[----:B---3--:R-:W-:Y:S01]  /*9b20*/  @!P0 IMAD.WIDE.U32 R8, R5, 0x2, R8 ;  /* 0x0000000205088825 */ /* 0x008fe200078e0008 */
[----:B0-----:R-:W-:-:S06]  /*9b30*/  CS2R R4, SRZ ;  /* 0x0000000000047805 */ /* 0x001fcc000001ff00 */
[----:B------:R0:W5:Y:S01]  /*9b40*/  @!P0 LDG.E.128 R4, desc[UR36][R8.64] ;  /* 0x0000002408048981 */ /* 0x000162000c1e1d00 */
[----:B------:R-:W-:Y:S01]  /*9b50*/  BAR.SYNC.DEFER_BLOCKING 0x0 ;  /* 0x0000000000007b1d */ /* 0x000fe20000010000 */
[----:B------:R-:W-:Y:S01]  /*9b60*/  ISETP.GT.U32.AND P0, PT, R19, 0x9f, PT ;  /* 0x0000009f1300780c */ /* 0x000fe20003f04070 */
[----:B------:R-:W-:Y:S01]  /*9b70*/  IMAD R24, R23, 0xa0, RZ ;  /* 0x000000a017187824 */ /* 0x000fe200078e02ff */
[----:B------:R-:W-:Y:S02]  /*9b80*/  CS2R R34, SRZ ;  /* 0x0000000000227805 */ /* 0x000fe4000001ff00 */
[----:B------:R-:W-:Y:S02]  /*9b90*/  CS2R R32, SRZ ;  /* 0x0000000000207805 */ /* 0x000fe4000001ff00 */
[----:B------:R-:W-:Y:S02]  /*9ba0*/  CS2R R30, SRZ ;  /* 0x00000000001e7805 */ /* 0x000fe4000001ff00 */
[----:B------:R-:W-:-:S05]  /*9bb0*/  CS2R R28, SRZ ;  /* 0x00000000001c7805 */ /* 0x000fca000001ff00 */
[----:B0-----:R-:W-:Y:S05]  /*9bc0*/  @P0 BRA `(.L_x_3776) ;  /* 0x00000028003c0947 */ /* 0x001fea0003800000 */
[----:B------:R-:W0:Y:S01]  /*9bd0*/  LDCU UR8, c[0x0][0x3f4] ;  /* 0x00007e80ff0877ac */ /* 0x000e220008000800 */
[----:B------:R-:W3:Y:S01]  /*9be0*/  S2R R13, SR_CgaCtaId ;  /* 0x00000000000d7919 */ /* 0x000ee20000008800 */
[----:B------:R-:W4:Y:S01]  /*9bf0*/  LDC.64 R16, c[0x0][0x3c0] ;  /* 0x0000f000ff107b82 */ /* 0x000f220000000a00 */
[----:B------:R-:W-:Y:S01]  /*9c00*/  IADD3 R27, PT, PT, R3, R2, RZ ;  /* 0x00000002031b7210 */ /* 0x000fe20007ffe0ff */
[----:B------:R-:W-:Y:S01]  /*9c10*/  BSSY.RECONVERGENT B1, `(.L_x_3777) ;  /* 0x00000ea000017945 */ /* 0x000fe20003800200 */
[----:B------:R-:W-:Y:S01]  /*9c20*/  MOV R8, 0x400 ;  /* 0x0000040000087802 */ /* 0x000fe20000000f00 */
[----:B------:R-:W-:-:S03]  /*9c30*/  IMAD.MOV.U32 R35, RZ, RZ, RZ ;  /* 0x000000ffff237224 */ /* 0x000fc600078e00ff */
[----:B------:R-:W-:Y:S01]  /*9c40*/  IADD3 R8, PT, PT, R8, 0x240, RZ ;  /* 0x0000024008087810 */ /* 0x000fe20007ffe0ff */
[----:B0-----:R-:W-:-:S04]  /*9c50*/  IMAD.U32 R26, RZ, RZ, UR8 ;  /* 0x00000008ff1a7e24 */ /* 0x001fc8000f8e00ff */
[C---:B------:R-:W-:Y:S01]  /*9c60*/  IMAD R9, R26.reuse, UR4, R19 ;  /* 0x000000041a097c24 */ /* 0x040fe2000f8e0213 */
[----:B------:R-:W-:-:S03]  /*9c70*/  VIMNMX R11, PT, PT, R26, UR42, PT ;  /* 0x0000002a1a0b7c48 */ /* 0x000fc6000bfe0100 */
[----:B----4-:R-:W-:Y:S01]  /*9c80*/  IMAD.WIDE R16, R9, 0x2, R16 ;  /* 0x0000000209107825 */ /* 0x010fe200078e0210 */
[----:B------:R-:W-:Y:S02]  /*9c90*/  ISETP.GE.AND P0, PT, R27, R11, PT ;  /* 0x0000000b1b00720c */ /* 0x000fe40003f06270 */
[----:B---3--:R-:W-:-:S04]  /*9ca0*/  LEA R56, R13, R8, 0x18 ;  /* 0x000000080d387211 */ /* 0x008fc800078ec0ff */
[----:B-1----:R-:W-:-:S07]  /*9cb0*/  IADD3 R25, PT, PT, R56, UR6, RZ ;  /* 0x0000000638197c10 */ /* 0x002fce000fffe0ff */
[----:B------:R-:W-:Y:S05]  /*9cc0*/  @P0 BRA `(.L_x_3778) ;  /* 0x0000000c00780947 */ /* 0x000fea0003800000 */
[----:B------:R-:W-:Y:S01]  /*9cd0*/  IADD3 R8, PT, PT, R27, 0x8, RZ ;  /* 0x000000081b087810 */ /* 0x000fe20007ffe0ff */
[----:B------:R-:W0:Y:S01]  /*9ce0*/  LDCU UR8, c[0x0][0x3f8] ;  /* 0x00007f00ff0877ac */ /* 0x000e220008000800 */
[----:B------:R-:W-:Y:S01]  /*9cf0*/  LOP3.LUT R10, RZ, R3, RZ, 0x33, !PT ;  /* 0x00000003ff0a7212 */ /* 0x000fe200078e33ff */
[----:B------:R-:W-:Y:S01]  /*9d00*/  BSSY.RECONVERGENT B2, `(.L_x_3779) ;  /* 0x000007e000027945 */ /* 0x000fe20003800200 */
[----:B------:R-:W-:Y:S02]  /*9d10*/  VIMNMX R9, PT, PT, R11, R8, !PT ;  /* 0x000000080b097248 */ /* 0x000fe40007fe0100 */
[----:B------:R-:W-:Y:S01]  /*9d20*/  CS2R R28, SRZ ;  /* 0x00000000001c7805 */ /* 0x000fe2000001ff00 */
[----:B------:R-:W-:Y:S01]  /*9d30*/  IMAD.MOV.U32 R38, RZ, RZ, R27 ;  /* 0x000000ffff267224 */ /* 0x000fe200078e001b */
[----:B------:R-:W-:Y:S02]  /*9d40*/  CS2R R30, SRZ ;  /* 0x00000000001e7805 */ /* 0x000fe4000001ff00 */
[----:B------:R-:W-:-:S02]  /*9d50*/  IADD3 R54, PT, PT, -R2, R9, R10 ;  /* 0x0000000902367210 */ /* 0x000fc40007ffe10a */
[----:B------:R-:W-:Y:S02]  /*9d60*/  CS2R R32, SRZ ;  /* 0x0000000000207805 */ /* 0x000fe4000001ff00 */
[----:B------:R-:W-:Y:S02]  /*9d70*/  CS2R R34, SRZ ;  /* 0x0000000000227805 */ /* 0x000fe4000001ff00 */
[C---:B------:R-:W-:Y:S02]  /*9d80*/  ISETP.GE.U32.AND P0, PT, R54.reuse, 0x18, PT ;  /* 0x000000183600780c */ /* 0x040fe40003f06070 */
[----:B------:R-:W-:-:S04]  /*9d90*/  LEA.HI R9, R54, 0x1, RZ, 0x1d ;  /* 0x0000000136097811 */ /* 0x000fc800078fe8ff */
[----:B------:R-:W-:Y:S01]  /*9da0*/  LOP3.LUT P1, R57, R9, 0x3, RZ, 0xc0, !PT ;  /* 0x0000000309397812 */ /* 0x000fe2000782c0ff */
[----:B0-----:R-:W-:-:S06]  /*9db0*/  IMAD R55, R26, UR8, RZ ;  /* 0x000000081a377c24 */ /* 0x001fcc000f8e02ff */
[----:B------:R-:W-:Y:S06]  /*9dc0*/  @!P0 BRA `(.L_x_3780) ;  /* 0x0000000400c48947 */ /* 0x000fec0003800000 */
[----:B------:R-:W-:Y:S01]  /*9dd0*/  MOV R36, R8 ;  /* 0x0000000800247202 */ /* 0x000fe20000000f00 */
[----:B------:R-:W-:Y:S01]  /*9de0*/  HFMA2 R28, -RZ, RZ, 0, 0 ;  /* 0x00000000ff1c7431 */ /* 0x000fe200000001ff */
[----:B------:R-:W-:Y:S01]  /*9df0*/  LOP3.LUT R8, R9, 0x3ffffffc, RZ, 0xc0, !PT ;  /* 0x3ffffffc09087812 */ /* 0x000fe200078ec0ff */
[C---:B------:R-:W-:Y:S01]  /*9e00*/  VIADD R39, R27.reuse, 0x10 ;  /* 0x000000101b277836 */ /* 0x040fe20000000000 */
[----:B------:R-:W-:Y:S02]  /*9e10*/  LEA R9, R2, UR6, 0x1 ;  /* 0x0000000602097c11 */ /* 0x000fe4000f8e08ff */
[----:B------:R-:W-:Y:S01]  /*9e20*/  IADD3 R37, PT, PT, R27, 0x18, RZ ;  /* 0x000000181b257810 */ /* 0x000fe20007ffe0ff */
[----:B------:R-:W-:Y:S01]  /*9e30*/  IMAD.MOV R40, RZ, RZ, -R8 ;  /* 0x000000ffff287224 */ /* 0x000fe200078e0a08 */
[----:B------:R-:W-:Y:S02]  /*9e40*/  MOV R38, R27 ;  /* 0x0000001b00267202 */ /* 0x000fe40000000f00 */
[----:B------:R-:W-:-:S07]  /*9e50*/  IADD3 R41, PT, PT, R9, 0x20, R56 ;  /* 0x0000002009297810 */ /* 0x000fce0007ffe038 */
.L_x_3781:
[----:B------:R-:W-:Y:S01]  /*9e60*/  IADD3 R9, P0, PT, R38, UR7, RZ ;  /* 0x0000000726097c10 */ /* 0x000fe2000ff1e0ff */
[----:B------:R-:W0:Y:S03]  /*9e70*/  LDS.U16 R42, [R41+-0x20] ;  /* 0xffffe000292a7984 */ /* 0x000e260000000400 */
[----:B------:R-:W-:Y:S01]  /*9e80*/  IADD3.X R10, PT, PT, RZ, UR13, RZ, P0, !PT ;  /* 0x0000000dff0a7c10 */ /* 0x000fe200087fe4ff */
[----:B------:R-:W-:Y:S01]  /*9e90*/  LDS.U16 R52, [R41+-0x10] ;  /* 0xfffff00029347984 */ /* 0x000fe20000000400 */
[----:B------:R-:W-:-:S03]  /*9ea0*/  LEA R8, P0, R9, UR14, 0x2 ;  /* 0x0000000e09087c11 */ /* 0x000fc6000f8010ff */
[----:B------:R-:W1:Y:S01]  /*9eb0*/  LDS.U16 R53, [R41] ;  /* 0x0000000029357984 */ /* 0x000e620000000400 */
[----:B------:R-:W-:-:S05]  /*9ec0*/  LEA.HI.X R9, R9, UR15, R10, 0x2, P0 ;  /* 0x0000000f09097c11 */ /* 0x000fca00080f140a */
[----:B------:R-:W3:Y:S04]  /*9ed0*/  LDG.E R11, desc[UR36][R8.64] ;  /* 0x00000024080b7981 */ /* 0x000ee8000c1e1900 */
[----:B--2---:R-:W2:Y:S04]  /*9ee0*/  LDG.E R15, desc[UR36][R8.64+0x20] ;  /* 0x00002024080f7981 */ /* 0x004ea8000c1e1900 */
[----:B------:R-:W4:Y:S04]  /*9ef0*/  LDG.E R10, desc[UR36][R8.64+0x40] ;  /* 0x00004024080a7981 */ /* 0x000f28000c1e1900 */
[----:B------:R-:W4:Y:S01]  /*9f00*/  LDG.E R14, desc[UR36][R8.64+0x60] ;  /* 0x00006024080e7981 */ /* 0x000f22000c1e1900 */
[----:B---3--:R-:W-:-:S04]  /*9f10*/  IMAD R11, R55, R11, R38 ;  /* 0x0000000b370b7224 */ /* 0x008fc800078e0226 */
[----:B------:R-:W-:-:S04]  /*9f20*/  IMAD R11, R11, 0xa0, RZ ;  /* 0x000000a00b0b7824 */ /* 0x000fc800078e02ff */
[----:B------:R-:W-:-:S05]  /*9f30*/  IMAD.WIDE R12, R11, 0x2, R16 ;  /* 0x000000020b0c7825 */ /* 0x000fca00078e0210 */
[----:B------:R3:W3:Y:S01]  /*9f40*/  LDG.E.128 R44, desc[UR36][R12.64] ;  /* 0x000000240c2c7981 */ /* 0x0006e2000c1e1d00 */
[----:B--2---:R-:W-:-:S04]  /*9f50*/  IMAD R15, R55, R15, R36 ;  /* 0x0000000f370f7224 */ /* 0x004fc800078e0224 */
[----:B------:R-:W-:Y:S02]  /*9f60*/  IMAD R15, R15, 0xa0, RZ ;  /* 0x000000a00f0f7824 */ /* 0x000fe400078e02ff */
[----:B----4-:R-:W-:Y:S02]  /*9f70*/  IMAD R10, R55, R10, R39 ;  /* 0x0000000a370a7224 */ /* 0x010fe400078e0227 */
[----:B------:R-:W-:-:S04]  /*9f80*/  IMAD.WIDE R20, R15, 0x2, R16 ;  /* 0x000000020f147825 */ /* 0x000fc800078e0210 */
[----:B------:R-:W-:Y:S02]  /*9f90*/  IMAD R11, R10, 0xa0, RZ ;  /* 0x000000a00a0b7824 */ /* 0x000fe400078e02ff */
[----:B------:R-:W2:Y:S01]  /*9fa0*/  LDG.E.128 R20, desc[UR36][R20.64] ;  /* 0x0000002414147981 */ /* 0x000ea2000c1e1d00 */
[----:B------:R-:W-:Y:S02]  /*9fb0*/  IMAD R14, R55, R14, R37 ;  /* 0x0000000e370e7224 */ /* 0x000fe400078e0225 */
[----:B------:R-:W-:-:S04]  /*9fc0*/  IMAD.WIDE R8, R11, 0x2, R16 ;  /* 0x000000020b087825 */ /* 0x000fc800078e0210 */
[----:B------:R-:W-:Y:S02]  /*9fd0*/  IMAD R15, R14, 0xa0, RZ ;  /* 0x000000a00e0f7824 */ /* 0x000fe400078e02ff */
[----:B------:R-:W4:Y:S02]  /*9fe0*/  LDG.E.128 R8, desc[UR36][R8.64] ;  /* 0x0000002408087981 */ /* 0x000f24000c1e1d00 */
[----:B---3--:R-:W-:-:S06]  /*9ff0*/  IMAD.WIDE R12, R15, 0x2, R16 ;  /* 0x000000020f0c7825 */ /* 0x008fcc00078e0210 */
[----:B------:R-:W3:Y:S01]  /*a000*/  LDG.E.128 R12, desc[UR36][R12.64] ;  /* 0x000000240c0c7981 */ /* 0x000ee2000c1e1d00 */
[----:B0-----:R-:W-:Y:S01]  /*a010*/  HADD2.F32 R43, -RZ, R42.H0_H0 ;  /* 0x2000002aff2b7230 */ /* 0x001fe20000004100 */
[----:B------:R-:W-:Y:S01]  /*a020*/  IADD3 R40, PT, PT, R40, 0x4, RZ ;  /* 0x0000000428287810 */ /* 0x000fe20007ffe0ff */
[----:B-1----:R-:W-:Y:S01]  /*a030*/  HADD2.F32 R53, -RZ, R53.H0_H0 ;  /* 0x20000035ff357230 */ /* 0x002fe20000004100 */
[----:B------:R-:W-:Y:S01]  /*a040*/  IADD3 R38, PT, PT, R38, 0x20, RZ ;  /* 0x0000002026267810 */ /* 0x000fe20007ffe0ff */
[----:B------:R-:W-:Y:S01]  /*a050*/  VIADD R39, R39, 0x20 ;  /* 0x0000002027277836 */ /* 0x000fe20000000000 */
[----:B------:R-:W-:Y:S02]  /*a060*/  ISETP.NE.AND P0, PT, R40, RZ, PT ;  /* 0x000000ff2800720c */ /* 0x000fe40003f05270 */
[----:B------:R-:W-:Y:S02]  /*a070*/  IADD3 R36, PT, PT, R36, 0x20, RZ ;  /* 0x0000002024247810 */ /* 0x000fe40007ffe0ff */
[----:B------:R-:W-:Y:S01]  /*a080*/  IADD3 R37, PT, PT, R37, 0x20, RZ ;  /* 0x0000002025257810 */ /* 0x000fe20007ffe0ff */
[----:B------:R-:W-:-:S02]  /*a090*/  HADD2.F32 R51, -RZ, R47.H0_H0 ;  /* 0x2000002fff337230 */ /* 0x000fc40000004100 */
[----:B------:R-:W-:Y:S02]  /*a0a0*/  HADD2.F32 R50, -RZ, R47.H1_H1 ;  /* 0x3000002fff327230 */ /* 0x000fe40000004100 */
[----:B------:R-:W0:Y:S01]  /*a0b0*/  LDS.U16 R47, [R41+0x10] ;  /* 0x00001000292f7984 */ /* 0x000e220000000400 */
        /* <DEDUP_REMOVED lines=12> */
[--C-:B--2---:R-:W-:Y:S02]  /*a180*/  HADD2.F32 R28, -RZ, R20.reuse.H0_H0 ;  /* 0x20000014ff1c7230 */ /* 0x104fe40000004100 */
[----:B------:R-:W-:Y:S01]  /*a190*/  FFMA.FTZ R46, R43, R46, R33 ;  /* 0x0000002e2b2e7223 */ /* 0x000fe20000010021 */
[----:B------:R-:W-:-:S02]  /*a1a0*/  HADD2.F32 R31, -RZ, R20.H1_H1 ;  /* 0x30000014ff1f7230 */ /* 0x000fc40000004100 */
[----:B------:R-:W-:Y:S01]  /*a1b0*/  FFMA.FTZ R45, R43, R45, R30 ;  /* 0x0000002d2b2d7223 */ /* 0x000fe2000001001e */
[--C-:B------:R-:W-:Y:S02]  /*a1c0*/  HADD2.F32 R33, -RZ, R21.reuse.H0_H0 ;  /* 0x20000015ff217230 */ /* 0x100fe40000004100 */
[----:B------:R-:W-:Y:S02]  /*a1d0*/  HADD2.F32 R20, -RZ, R21.H1_H1 ;  /* 0x30000015ff147230 */ /* 0x000fe40000004100 */
[--C-:B------:R-:W-:Y:S02]  /*a1e0*/  HADD2.F32 R30, -RZ, R22.reuse.H0_H0 ;  /* 0x20000016ff1e7230 */ /* 0x100fe40000004100 */
[----:B------:R-:W-:Y:S02]  /*a1f0*/  HADD2.F32 R21, -RZ, R22.H1_H1 ;  /* 0x30000016ff157230 */ /* 0x000fe40000004100 */
[----:B------:R-:W-:Y:S02]  /*a200*/  HADD2.F32 R22, -RZ, R23.H0_H0 ;  /* 0x20000017ff167230 */ /* 0x000fe40000004100 */
[----:B------:R-:W-:-:S02]  /*a210*/  HADD2.F32 R29, -RZ, R52.H0_H0 ;  /* 0x20000034ff1d7230 */ /* 0x000fc40000004100 */
[----:B------:R-:W-:Y:S02]  /*a220*/  HADD2.F32 R23, -RZ, R23.H1_H1 ;  /* 0x30000017ff177230 */ /* 0x000fe40000004100 */
[----:B----4-:R-:W-:Y:S02]  /*a230*/  HADD2.F32 R32, -RZ, R9.H0_H0 ;  /* 0x20000009ff207230 */ /* 0x010fe40000004100 */
        /* <DEDUP_REMOVED lines=8> */
[----:B------:R-:W-:-:S02]  /*a2c0*/  HADD2.F32 R29, -RZ, R8.H0_H0 ;  /* 0x20000008ff1d7230 */ /* 0x000fc40000004100 */
[C---:B------:R-:W-:Y:S01]  /*a2d0*/  FFMA.FTZ R32, R53.reuse, R32, R33 ;  /* 0x0000002035207223 */ /* 0x040fe20000010021 */
[----:B------:R-:W-:Y:S02]  /*a2e0*/  HADD2.F32 R8, -RZ, R8.H1_H1 ;  /* 0x30000008ff087230 */ /* 0x000fe40000004100 */
[----:B------:R-:W-:Y:S02]  /*a2f0*/  HADD2.F32 R9, -RZ, R9.H1_H1 ;  /* 0x30000009ff097230 */ /* 0x000fe40000004100 */
[C---:B------:R-:W-:Y:S01]  /*a300*/  FFMA.FTZ R28, R53.reuse, R29, R28 ;  /* 0x0000001d351c7223 */ /* 0x040fe2000001001c */
[--C-:B------:R-:W-:Y:S02]  /*a310*/  HADD2.F32 R35, -RZ, R10.reuse.H0_H0 ;  /* 0x2000000aff237230 */ /* 0x100fe40000004100 */
[C---:B------:R-:W-:Y:S01]  /*a320*/  FFMA.FTZ R31, R53.reuse, R8, R31 ;  /* 0x00000008351f7223 */ /* 0x040fe2000001001f */
[----:B------:R-:W-:Y:S02]  /*a330*/  HADD2.F32 R10, -RZ, R10.H1_H1 ;  /* 0x3000000aff0a7230 */ /* 0x000fe40000004100 */
[----:B------:R-:W-:Y:S01]  /*a340*/  FFMA.FTZ R9, R53, R9, R20 ;  /* 0x0000000935097223 */ /* 0x000fe20000010014 */
[----:B------:R-:W-:-:S02]  /*a350*/  HADD2.F32 R43, -RZ, R11.H0_H0 ;  /* 0x2000000bff2b7230 */ /* 0x000fc40000004100 */
[C---:B------:R-:W-:Y:S01]  /*a360*/  FFMA.FTZ R35, R53.reuse, R35, R30 ;  /* 0x0000002335237223 */ /* 0x040fe2000001001e */
[----:B------:R-:W-:Y:S02]  /*a370*/  HADD2.F32 R34, -RZ, R11.H1_H1 ;  /* 0x3000000bff227230 */ /* 0x000fe40000004100 */
[C---:B------:R-:W-:Y:S01]  /*a380*/  FFMA.FTZ R10, R53.reuse, R10, R21 ;  /* 0x0000000a350a7223 */ /* 0x040fe20000010015 */
[----:B0-----:R-:W-:Y:S02]  /*a390*/  HADD2.F32 R47, -RZ, R47.H0_H0 ;  /* 0x2000002fff2f7230 */ /* 0x001fe40000004100 */
[C---:B------:R-:W-:Y:S01]  /*a3a0*/  FFMA.FTZ R22, R53.reuse, R43, R22 ;  /* 0x0000002b35167223 */ /* 0x040fe20000010016 */
[----:B---3--:R-:W-:Y:S02]  /*a3b0*/  HADD2.F32 R29, -RZ, R13.H0_H0 ;  /* 0x2000000dff1d7230 */ /* 0x008fe40000004100 */
[----:B------:R-:W-:Y:S01]  /*a3c0*/  FFMA.FTZ R23, R53, R34, R23 ;  /* 0x0000002235177223 */ /* 0x000fe20000010017 */
[----:B------:R-:W-:-:S02]  /*a3d0*/  HADD2.F32 R8, -RZ, R12.H0_H0 ;  /* 0x2000000cff087230 */ /* 0x000fc40000004100 */
[--C-:B------:R-:W-:Y:S02]  /*a3e0*/  HADD2.F32 R20, -RZ, R14.reuse.H0_H0 ;  /* 0x2000000eff147230 */ /* 0x100fe40000004100 */
[C---:B------:R-:W-:Y:S01]  /*a3f0*/  FFMA.FTZ R29, R47.reuse, R29, R32 ;  /* 0x0000001d2f1d7223 */ /* 0x040fe20000010020 */
[----:B------:R-:W-:Y:S02]  /*a400*/  HADD2.F32 R33, -RZ, R14.H1_H1 ;  /* 0x3000000eff217230 */ /* 0x000fe40000004100 */
[C---:B------:R-:W-:Y:S01]  /*a410*/  FFMA.FTZ R28, R47.reuse, R8, R28 ;  /* 0x000000082f1c7223 */ /* 0x040fe2000001001c */
[----:B------:R-:W-:Y:S02]  /*a420*/  HADD2.F32 R12, -RZ, R12.H1_H1 ;  /* 0x3000000cff0c7230 */ /* 0x000fe40000004100 */
[C---:B------:R-:W-:Y:S01]  /*a430*/  FFMA.FTZ R32, R47.reuse, R20, R35 ;  /* 0x000000142f207223 */ /* 0x040fe20000010023 */
[----:B------:R-:W-:Y:S02]  /*a440*/  HADD2.F32 R30, -RZ, R13.H1_H1 ;  /* 0x3000000dff1e7230 */ /* 0x000fe40000004100 */
[----:B------:R-:W-:Y:S01]  /*a450*/  FFMA.FTZ R33, R47, R33, R10 ;  /* 0x000000212f217223 */ /* 0x000fe2000001000a */
[----:B------:R-:W-:-:S02]  /*a460*/  HADD2.F32 R11, -RZ, R15.H0_H0 ;  /* 0x2000000fff0b7230 */ /* 0x000fc40000004100 */
[C---:B------:R-:W-:Y:S01]  /*a470*/  FFMA.FTZ R31, R47.reuse, R12, R31 ;  /* 0x0000000c2f1f7223 */ /* 0x040fe2000001001f */
[----:B------:R-:W-:Y:S02]  /*a480*/  HADD2.F32 R14, -RZ, R15.H1_H1 ;  /* 0x3000000fff0e7230 */ /* 0x000fe40000004100 */
[----:B------:R-:W-:Y:S01]  /*a490*/  FFMA.FTZ R30, R47, R30, R9 ;  /* 0x0000001e2f1e7223 */ /* 0x000fe20000010009 */
[----:B------:R-:W-:Y:S02]  /*a4a0*/  VIADD R41, R41, 0x40 ;  /* 0x0000004029297836 */ /* 0x000fe40000000000 */
[C---:B------:R-:W-:Y:S01]  /*a4b0*/  FFMA.FTZ R34, R47.reuse, R11, R22 ;  /* 0x0000000b2f227223 */ /* 0x040fe20000010016 */
[----:B------:R-:W-:Y:S01]  /*a4c0*/  FFMA.FTZ R35, R47, R14, R23 ;  /* 0x0000000e2f237223 */ /* 0x000fe20000010017 */
[----:B------:R-:W-:Y:S06]  /*a4d0*/  @P0 BRA `(.L_x_3781) ;  /* 0xfffffff800600947 */ /* 0x000fec000383ffff */
.L_x_3780:
[----:B------:R-:W-:Y:S05]  /*a4e0*/  BSYNC.RECONVERGENT B2 ;  /* 0x0000000000027941 */ /* 0x000fea0003800200 */
.L_x_3779:
[----:B------:R-:W-:Y:S05]  /*a4f0*/  @!P1 BRA `(.L_x_3778) ;  /* 0x00000004006c9947 */ /* 0x000fea0003800000 */
[----:B------:R-:W-:Y:S01]  /*a500*/  ISETP.NE.AND P1, PT, R57, 0x1, PT ;  /* 0x000000013900780c */ /* 0x000fe20003f25270 */
[----:B------:R-:W-:Y:S01]  /*a510*/  BSSY.RECONVERGENT B2, `(.L_x_3782) ;  /* 0x000003a000027945 */ /* 0x000fe20003800200 */
[----:B------:R-:W-:-:S11]  /*a520*/  LOP3.LUT P0, RZ, R54, 0x8, RZ, 0xc0, !PT ;  /* 0x0000000836ff7812 */ /* 0x000fd6000780c0ff */
[----:B------:R-:W-:Y:S05]  /*a530*/  @!P1 BRA `(.L_x_3783) ;  /* 0x0000000000dc9947 */ /* 0x000fea0003800000 */
[----:B------:R-:W0:Y:S01]  /*a540*/  LDCU.64 UR8, c[0x0][0x3c8] ;  /* 0x00007900ff0877ac */ /* 0x000e220008000a00 */
[----:B------:R-:W-:-:S04]  /*a550*/  IADD3 R9, P1, PT, R38, UR7, RZ ;  /* 0x0000000726097c10 */ /* 0x000fc8000ff3e0ff */
[----:B------:R-:W-:Y:S02]  /*a560*/  IADD3.X R10, PT, PT, RZ, UR13, RZ, P1, !PT ;  /* 0x0000000dff0a7c10 */ /* 0x000fe40008ffe4ff */
[----:B0-----:R-:W-:-:S04]  /*a570*/  LEA R8, P1, R9, UR8, 0x2 ;  /* 0x0000000809087c11 */ /* 0x001fc8000f8210ff */
[----:B------:R-:W-:-:S05]  /*a580*/  LEA.HI.X R9, R9, UR9, R10, 0x2, P1 ;  /* 0x0000000909097c11 */ /* 0x000fca00088f140a */
[----:B------:R-:W3:Y:S04]  /*a590*/  LDG.E R11, desc[UR36][R8.64] ;  /* 0x00000024080b7981 */ /* 0x000ee8000c1e1900 */
[----:B------:R0:W4:Y:S01]  /*a5a0*/  LDG.E R13, desc[UR36][R8.64+0x20] ;  /* 0x00002024080d7981 */ /* 0x000122000c1e1900 */
[----:B------:R-:W-:Y:S01]  /*a5b0*/  IMAD.MOV.U32 R12, RZ, RZ, 0xa0 ;  /* 0x000000a0ff0c7424 */ /* 0x000fe200078e00ff */
[----:B------:R-:W-:-:S04]  /*a5c0*/  IADD3 R14, PT, PT, -R3, R38, RZ ;  /* 0x00000026030e7210 */ /* 0x000fc80007ffe1ff */
[----:B------:R-:W-:-:S05]  /*a5d0*/  LEA R14, R14, R25, 0x1 ;  /* 0x000000190e0e7211 */ /* 0x000fca00078e08ff */
[----:B0-----:R-:W0:Y:S04]  /*a5e0*/  LDS.U16 R8, [R14] ;  /* 0x000000000e087984 */ /* 0x001e280000000400 */
[----:B--2---:R-:W1:Y:S01]  /*a5f0*/  LDS.U16 R15, [R14+0x10] ;  /* 0x000010000e0f7984 */ /* 0x004e620000000400 */
[----:B---3--:R-:W-:-:S04]  /*a600*/  IMAD R11, R55, R11, R38 ;  /* 0x0000000b370b7224 */ /* 0x008fc800078e0226 */
[----:B------:R-:W-:Y:S02]  /*a610*/  IMAD R11, R11, 0xa0, RZ ;  /* 0x000000a00b0b7824 */ /* 0x000fe400078e02ff */
[----:B----4-:R-:W-:Y:S02]  /*a620*/  IMAD R13, R55, R13, R38 ;  /* 0x0000000d370d7224 */ /* 0x010fe400078e0226 */
[----:B------:R-:W-:-:S04]  /*a630*/  IMAD.WIDE R10, R11, 0x2, R16 ;  /* 0x000000020b0a7825 */ /* 0x000fc800078e0210 */
[----:B------:R-:W-:Y:S01]  /*a640*/  IMAD R13, R13, R12, 0x500 ;  /* 0x000005000d0d7424 */ /* 0x000fe200078e020c */
[----:B------:R-:W2:Y:S03]  /*a650*/  LDG.E.128 R20, desc[UR36][R10.64] ;  /* 0x000000240a147981 */ /* 0x000ea6000c1e1d00 */
[----:B------:R-:W-:-:S05]  /*a660*/  IMAD.WIDE R12, R13, 0x2, R16 ;  /* 0x000000020d0c7825 */ /* 0x000fca00078e0210 */
[----:B------:R3:W4:Y:S01]  /*a670*/  LDG.E.128 R40, desc[UR36][R12.64] ;  /* 0x000000240c287981 */ /* 0x000722000c1e1d00 */
[----:B0-----:R-:W-:Y:S02]  /*a680*/  HADD2.F32 R9, -RZ, R8.H0_H0 ;  /* 0x20000008ff097230 */ /* 0x001fe40000004100 */
[----:B-1----:R-:W-:Y:S02]  /*a690*/  HADD2.F32 R15, -RZ, R15.H0_H0 ;  /* 0x2000000fff0f7230 */ /* 0x002fe40000004100 */
[----:B------:R-:W-:Y:S02]  /*a6a0*/  VIADD R38, R38, 0x10 ;  /* 0x0000001026267836 */ /* 0x000fe40000000000 */
[----:B--2---:R-:W-:Y:S02]  /*a6b0*/  HADD2.F32 R8, -RZ, R20.H0_H0 ;  /* 0x20000014ff087230 */ /* 0x004fe40000004100 */
[----:B------:R-:W-:Y:S02]  /*a6c0*/  HADD2.F32 R10, -RZ, R21.H0_H0 ;  /* 0x20000015ff0a7230 */ /* 0x000fe40000004100 */
        /* <DEDUP_REMOVED lines=8> */
[----:B---3--:R-:W-:-:S02]  /*a750*/  HADD2.F32 R13, -RZ, R23.H0_H0 ;  /* 0x20000017ff0d7230 */ /* 0x008fc40000004100 */
[C---:B------:R-:W-:Y:S01]  /*a760*/  FFMA.FTZ R21, R9.reuse, R21, R30 ;  /* 0x0000001509157223 */ /* 0x040fe2000001001e */
[----:B------:R-:W-:Y:S02]  /*a770*/  HADD2.F32 R12, -RZ, R23.H1_H1 ;  /* 0x30000017ff0c7230 */ /* 0x000fe40000004100 */
[C---:B------:R-:W-:Y:S01]  /*a780*/  FFMA.FTZ R22, R9.reuse, R22, R33 ;  /* 0x0000001609167223 */ /* 0x040fe20000010021 */
[--C-:B----4-:R-:W-:Y:S02]  /*a790*/  HADD2.F32 R28, -RZ, R40.reuse.H0_H0 ;  /* 0x20000028ff1c7230 */ /* 0x110fe40000004100 */
        /* <DEDUP_REMOVED lines=15> */
[C---:B------:R-:W-:Y:S02]  /*a890*/  FFMA.FTZ R34, R15.reuse, R34, R13 ;  /* 0x000000220f227223 */ /* 0x040fe4000001000d */
[----:B------:R-:W-:-:S07]  /*a8a0*/  FFMA.FTZ R35, R15, R35, R12 ;  /* 0x000000230f237223 */ /* 0x000fce000001000c */
.L_x_3783:
[----:B------:R-:W-:Y:S05]  /*a8b0*/  BSYNC.RECONVERGENT B2 ;  /* 0x0000000000027941 */ /* 0x000fea0003800200 */
.L_x_3782:
[----:B------:R-:W-:Y:S05]  /*a8c0*/  @P0 BRA `(.L_x_3778) ;  /* 0x0000000000780947 */ /* 0x000fea0003800000 */
[----:B------:R-:W0:Y:S01]  /*a8d0*/  LDCU.64 UR8, c[0x0][0x3c8] ;  /* 0x00007900ff0877ac */ /* 0x000e220008000a00 */
[----:B------:R-:W-:-:S04]  /*a8e0*/  IADD3 R8, P0, PT, R38, UR7, RZ ;  /* 0x0000000726087c10 */ /* 0x000fc8000ff1e0ff */
[----:B------:R-:W-:Y:S02]  /*a8f0*/  IADD3.X R9, PT, PT, RZ, UR13, RZ, P0, !PT ;  /* 0x0000000dff097c10 */ /* 0x000fe400087fe4ff */
[----:B0-----:R-:W-:-:S04]  /*a900*/  LEA R10, P0, R8, UR8, 0x2 ;  /* 0x00000008080a7c11 */ /* 0x001fc8000f8010ff */
[----:B------:R-:W-:-:S06]  /*a910*/  LEA.HI.X R11, R8, UR9, R9, 0x2, P0 ;  /* 0x00000009080b7c11 */ /* 0x000fcc00080f1409 */
[----:B------:R-:W3:Y:S01]  /*a920*/  LDG.E R11, desc[UR36][R10.64] ;  /* 0x000000240a0b7981 */ /* 0x000ee2000c1e1900 */
[----:B------:R-:W-:-:S05]  /*a930*/  IADD3 R20, PT, PT, -R3, R38, RZ ;  /* 0x0000002603147210 */ /* 0x000fca0007ffe1ff */
[----:B------:R-:W-:-:S06]  /*a940*/  IMAD R20, R20, 0x2, R25 ;  /* 0x0000000214147824 */ /* 0x000fcc00078e0219 */
[----:B------:R-:W0:Y:S01]  /*a950*/  LDS.U16 R20, [R20] ;  /* 0x0000000014147984 */ /* 0x000e220000000400 */
[----:B---3--:R-:W-:-:S04]  /*a960*/  IMAD R8, R55, R11, R38 ;  /* 0x0000000b37087224 */ /* 0x008fc800078e0226 */
[----:B------:R-:W-:-:S04]  /*a970*/  IMAD R9, R8, 0xa0, RZ ;  /* 0x000000a008097824 */ /* 0x000fc800078e02ff */
[----:B------:R-:W-:-:S05]  /*a980*/  IMAD.WIDE R8, R9, 0x2, R16 ;  /* 0x0000000209087825 */ /* 0x000fca00078e0210 */
[----:B--2---:R-:W2:Y:S01]  /*a990*/  LDG.E.128 R12, desc[UR36][R8.64] ;  /* 0x00000024080c7981 */ /* 0x004ea2000c1e1d00 */
[----:B0-----:R-:W-:Y:S02]  /*a9a0*/  HADD2.F32 R21, -RZ, R20.H0_H0 ;  /* 0x20000014ff157230 */ /* 0x001fe40000004100 */
[----:B--2---:R-:W-:Y:S02]  /*a9b0*/  HADD2.F32 R22, -RZ, R12.H0_H0 ;  /* 0x2000000cff167230 */ /* 0x004fe40000004100 */
[----:B------:R-:W-:Y:S02]  /*a9c0*/  HADD2.F32 R10, -RZ, R13.H0_H0 ;  /* 0x2000000dff0a7230 */ /* 0x000fe40000004100 */
[----:B------:R-:W-:Y:S02]  /*a9d0*/  HADD2.F32 R11, -RZ, R14.H0_H0 ;  /* 0x2000000eff0b7230 */ /* 0x000fe40000004100 */
[----:B------:R-:W-:Y:S01]  /*a9e0*/  FFMA.FTZ R28, R21, R22, R28 ;  /* 0x00000016151c7223 */ /* 0x000fe2000001001c */
[----:B------:R-:W-:-:S02]  /*a9f0*/  HADD2.F32 R12, -RZ, R12.H1_H1 ;  /* 0x3000000cff0c7230 */ /* 0x000fc40000004100 */
        /* <DEDUP_REMOVED lines=9> */
[C---:B------:R-:W-:Y:S02]  /*aa90*/  FFMA.FTZ R34, R21.reuse, R9, R34 ;  /* 0x0000000915227223 */ /* 0x040fe40000010022 */
[----:B------:R-:W-:-:S07]  /*aaa0*/  FFMA.FTZ R35, R21, R8, R35 ;  /* 0x0000000815237223 */ /* 0x000fce0000010023 */
.L_x_3778:
[----:B------:R-:W-:Y:S05]  /*aab0*/  BSYNC.RECONVERGENT B1 ;  /* 0x0000000000017941 */ /* 0x000fea0003800200 */
.L_x_3777:
[----:B------:R-:W-:Y:S01]  /*aac0*/  ISETP.GE.AND P0, PT, R27, UR42, PT ;  /* 0x0000002a1b007c0c */ /* 0x000fe2000bf06270 */
[----:B------:R-:W-:-:S12]  /*aad0*/  BSSY.RECONVERGENT B1, `(.L_x_3784) ;  /* 0x0000130000017945 */ /* 0x000fd80003800200 */
[----:B------:R-:W-:Y:S05]  /*aae0*/  @P0 BRA `(.L_x_3785) ;  /* 0x0000001000b80947 */ /* 0x000fea0003800000 */
[----:B------:R-:W-:Y:S01]  /*aaf0*/  HFMA2 R8, -RZ, RZ, 0, 4.76837158203125e-07 ;  /* 0x00000008ff087431 */ /* 0x000fe200000001ff */
[----:B------:R-:W-:Y:S01]  /*ab00*/  LOP3.LUT R38, RZ, R3, RZ, 0x33, !PT ;  /* 0x00000003ff267212 */ /* 0x000fe200078e33ff */
[----:B------:R-:W0:Y:S01]  /*ab10*/  LDCU UR8, c[0x0][0x3f8] ;  /* 0x00007f00ff0877ac */ /* 0x000e220008000800 */
[----:B------:R-:W-:Y:S02]  /*ab20*/  BSSY.RECONVERGENT B2, `(.L_x_3786) ;  /* 0x0000047000027945 */ /* 0x000fe40003800200 */
[----:B------:R-:W-:-:S04]  /*ab30*/  VIADDMNMX R9, R27, R8, UR42, !PT ;  /* 0x0000002a1b097e46 */ /* 0x000fc8000f800108 */
[----:B------:R-:W-:-:S04]  /*ab40*/  IADD3 R38, PT, PT, -R2, R9, R38 ;  /* 0x0000000902267210 */ /* 0x000fc80007ffe126 */
[----:B------:R-:W-:Y:S01]  /*ab50*/  LOP3.LUT R8, R38, 0x18, RZ, 0xc0, !PT ;  /* 0x0000001826087812 */ /* 0x000fe200078ec0ff */
[----:B0-----:R-:W-:-:S03]  /*ab60*/  IMAD R40, R26, UR8, RZ ;  /* 0x000000081a287c24 */ /* 0x001fc6000f8e02ff */
[----:B------:R-:W-:-:S13]  /*ab70*/  ISETP.NE.AND P0, PT, R8, 0x18, PT ;  /* 0x000000180800780c */ /* 0x000fda0003f05270 */
[----:B------:R-:W-:Y:S05]  /*ab80*/  @!P0 BRA `(.L_x_3787) ;  /* 0x0000000400008947 */ /* 0x000fea0003800000 */
[----:B------:R-:W0:Y:S01]  /*ab90*/  LDC R26, c[0x0][0x3f4] ;  /* 0x0000fd00ff1a7b82 */ /* 0x000e220000000800 */
[----:B------:R-:W-:Y:S02]  /*aba0*/  LEA.HI R8, R38, 0x1, RZ, 0x1d ;  /* 0x0000000126087811 */ /* 0x000fe400078fe8ff */
[----:B------:R-:W-:Y:S02]  /*abb0*/  LEA R9, R2, UR6, 0x1 ;  /* 0x0000000602097c11 */ /* 0x000fe4000f8e08ff */
[----:B------:R-:W-:Y:S02]  /*abc0*/  LOP3.LUT R8, R8, 0x3, RZ, 0xc0, !PT ;  /* 0x0000000308087812 */ /* 0x000fe400078ec0ff */
[----:B------:R-:W-:-:S03]  /*abd0*/  IADD3 R12, PT, PT, R56, R9, RZ ;  /* 0x00000009380c7210 */ /* 0x000fc60007ffe0ff */
[----:B------:R-:W-:-:S07]  /*abe0*/  IMAD.MOV R13, RZ, RZ, -R8 ;  /* 0x000000ffff0d7224 */ /* 0x000fce00078e0a08 */
.L_x_3790:
[----:B0-----:R-:W-:Y:S01]  /*abf0*/  ISETP.GE.AND P1, PT, R27, R26, PT ;  /* 0x0000001a1b00720c */ /* 0x001fe20003f26270 */
[----:B------:R-:W-:Y:S01]  /*ac00*/  BSSY.RECONVERGENT B3, `(.L_x_3788) ;  /* 0x0000035000037945 */ /* 0x000fe20003800200 */
[----:B------:R-:W-:-:S04]  /*ac10*/  IADD3 R13, PT, PT, R13, 0x1, RZ ;  /* 0x000000010d0d7810 */ /* 0x000fc80007ffe0ff */
[----:B------:R-:W-:-:S07]  /*ac20*/  ISETP.NE.AND P0, PT, R13, RZ, PT ;  /* 0x000000ff0d00720c */ /* 0x000fce0003f05270 */
[----:B------:R-:W-:Y:S06]  /*ac30*/  @!P1 BRA `(.L_x_3789) ;  /* 0x0000000000c49947 */ /* 0x000fec0003800000 */
[----:B------:R-:W-:Y:S02]  /*ac40*/  IABS R11, R26 ;  /* 0x0000001a000b7213 */ /* 0x000fe40000000000 */
[----:B------:R-:W-:Y:S02]  /*ac50*/  IABS R20, R27 ;  /* 0x0000001b00147213 */ /* 0x000fe40000000000 */
[----:B------:R-:W0:Y:S01]  /*ac60*/  I2F.RP R10, R11 ;  /* 0x0000000b000a7306 */ /* 0x000e220000209400 */
[----:B------:R-:W-:Y:S02]  /*ac70*/  ISETP.GE.AND P2, PT, R27, RZ, PT ;  /* 0x000000ff1b00720c */ /* 0x000fe40003f46270 */
[----:B------:R-:W-:-:S05]  /*ac80*/  ISETP.NE.AND P3, PT, R26, RZ, PT ;  /* 0x000000ff1a00720c */ /* 0x000fca0003f65270 */
[----:B0-----:R-:W0:Y:S02]  /*ac90*/  MUFU.RCP R10, R10 ;  /* 0x0000000a000a7308 */ /* 0x001e240000001000 */
[----:B0-----:R-:W-:-:S06]  /*aca0*/  IADD3 R14, PT, PT, R10, 0xffffffe, RZ ;  /* 0x0ffffffe0a0e7810 */ /* 0x001fcc0007ffe0ff */
[----:B------:R-:W0:Y:S02]  /*acb0*/  F2I.FTZ.U32.TRUNC.NTZ R9, R14 ;  /* 0x0000000e00097305 */ /* 0x000e24000021f000 */
[----:B0-----:R-:W-:-:S04]  /*acc0*/  IMAD.MOV R8, RZ, RZ, -R9 ;  /* 0x000000ffff087224 */ /* 0x001fc800078e0a09 */
[----:B--2---:R-:W-:Y:S01]  /*acd0*/  IMAD R15, R8, R11, RZ ;  /* 0x0000000b080f7224 */ /* 0x004fe200078e02ff */
[----:B------:R-:W-:-:S05]  /*ace0*/  MOV R8, RZ ;  /* 0x000000ff00087202 */ /* 0x000fca0000000f00 */
        /* <DEDUP_REMOVED lines=8> */
[----:B------:R-:W-:-:S05]  /*ad70*/  @!P1 IADD3 R8, PT, PT, R8, -R11, RZ ;  /* 0x8000000b08089210 */ /* 0x000fca0007ffe0ff */
[----:B------:R-:W-:Y:S01]  /*ad80*/  @!P2 IMAD.MOV R8, RZ, RZ, -R8 ;  /* 0x000000ffff08a224 */ /* 0x000fe200078e0a08 */
[----:B------:R-:W-:-:S04]  /*ad90*/  @!P3 LOP3.LUT R8, RZ, R26, RZ, 0x33, !PT ;  /* 0x0000001aff08b212 */ /* 0x000fc800078e33ff */
[----:B------:R-:W-:-:S04]  /*ada0*/  IADD3 R9, P1, PT, R8, UR7, RZ ;  /* 0x0000000708097c10 */ /* 0x000fc8000ff3e0ff */
[----:B------:R-:W-:Y:S02]  /*adb0*/  IADD3.X R14, PT, PT, RZ, UR13, RZ, P1, !PT ;  /* 0x0000000dff0e7c10 */ /* 0x000fe40008ffe4ff */
[----:B------:R-:W-:-:S04]  /*adc0*/  LEA R10, P1, R9, UR16, 0x2 ;  /* 0x00000010090a7c11 */ /* 0x000fc8000f8210ff */
[----:B------:R-:W-:Y:S02]  /*add0*/  LEA.HI.X R11, R9, UR17, R14, 0x2, P1 ;  /* 0x00000011090b7c11 */ /* 0x000fe400088f140e */
[----:B------:R-:W0:Y:S04]  /*ade0*/  LDS.U16 R14, [R12] ;  /* 0x000000000c0e7984 */ /* 0x000e280000000400 */
[----:B------:R-:W2:Y:S02]  /*adf0*/  LDG.E R11, desc[UR36][R10.64] ;  /* 0x000000240a0b7981 */ /* 0x000ea4000c1e1900 */
[----:B--2---:R-:W-:-:S04]  /*ae00*/  IMAD R8, R40, R11, R8 ;  /* 0x0000000b28087224 */ /* 0x004fc800078e0208 */
[----:B------:R-:W-:-:S04]  /*ae10*/  IMAD R9, R8, 0xa0, RZ ;  /* 0x000000a008097824 */ /* 0x000fc800078e02ff */
[----:B------:R-:W-:-:S05]  /*ae20*/  IMAD.WIDE R8, R9, 0x2, R16 ;  /* 0x0000000209087825 */ /* 0x000fca00078e0210 */
[----:B------:R-:W2:Y:S01]  /*ae30*/  LDG.E.128 R20, desc[UR36][R8.64] ;  /* 0x0000002408147981 */ /* 0x000ea2000c1e1d00 */
        /* <DEDUP_REMOVED lines=17> */
.L_x_3789:
[----:B------:R-:W-:Y:S05]  /*af50*/  BSYNC.RECONVERGENT B3 ;  /* 0x0000000000037941 */ /* 0x000fea0003800200 */
.L_x_3788:
[----:B------:R-:W-:Y:S01]  /*af60*/  IADD3 R27, PT, PT, R27, 0x8, RZ ;  /* 0x000000081b1b7810 */ /* 0x000fe20007ffe0ff */
[----:B------:R-:W-:Y:S01]  /*af70*/  VIADD R12, R12, 0x10 ;  /* 0x000000100c0c7836 */ /* 0x000fe20000000000 */
[----:B------:R-:W-:Y:S06]  /*af80*/  @P0 BRA `(.L_x_3790) ;  /* 0xfffffffc00180947 */ /* 0x000fec000383ffff */
.L_x_3787:
[----:B------:R-:W-:Y:S05]  /*af90*/  BSYNC.RECONVERGENT B2 ;  /* 0x0000000000027941 */ /* 0x000fea0003800200 */
.L_x_3786:
[----:B------:R-:W-:-:S13]  /*afa0*/  ISETP.GE.U32.AND P0, PT, R38, 0x18, PT ;  /* 0x000000182600780c */ /* 0x000fda0003f06070 */
[----:B------:R-:W-:Y:S05]  /*afb0*/  @!P0 BRA `(.L_x_3785) ;  /* 0x0000000c00848947 */ /* 0x000fea0003800000 */
[----:B------:R-:W0:Y:S02]  /*afc0*/  LDC R26, c[0x0][0x3f4] ;  /* 0x0000fd00ff1a7b82 */ /* 0x000e240000000800 */
.L_x_3799:
[CC--:B0-----:R-:W-:Y:S01]  /*afd0*/  ISETP.GE.AND P3, PT, R27.reuse, R26.reuse, PT ;  /* 0x0000001a1b00720c */ /* 0x0c1fe20003f66270 */
[C---:B------:R-:W-:Y:S01]  /*afe0*/  VIADD R41, R27.reuse, 0x18 ;  /* 0x000000181b297836 */ /* 0x040fe20000000000 */
[C---:B------:R-:W-:Y:S01]  /*aff0*/  IADD3 R37, PT, PT, R27.reuse, 0x8, RZ ;  /* 0x000000081b257810 */ /* 0x040fe20007ffe0ff */
[----:B------:R-:W-:Y:S01]  /*b000*/  BSSY.RECONVERGENT B2, `(.L_x_3791) ;  /* 0x000003a000027945 */ /* 0x000fe20003800200 */
[----:B------:R-:W-:Y:S02]  /*b010*/  IADD3 R39, PT, PT, R27, 0x10, RZ ;  /* 0x000000101b277810 */ /* 0x000fe40007ffe0ff */
[----:B------:R-:W-:Y:S02]  /*b020*/  IADD3 R8, PT, PT, -R3, R27, RZ ;  /* 0x0000001b03087210 */ /* 0x000fe40007ffe1ff */
[-C--:B------:R-:W-:Y:S02]  /*b030*/  ISETP.GE.AND P2, PT, R37, R26.reuse, PT ;  /* 0x0000001a2500720c */ /* 0x080fe40003f46270 */
[----:B------:R-:W-:-:S02]  /*b040*/  ISETP.GE.AND P0, PT, R39, R26, PT ;  /* 0x0000001a2700720c */ /* 0x000fc40003f06270 */
[----:B------:R-:W-:Y:S02]  /*b050*/  ISETP.GE.AND P1, PT, R41, R26, PT ;  /* 0x0000001a2900720c */ /* 0x000fe40003f26270 */
[----:B------:R-:W-:Y:S01]  /*b060*/  LEA R36, R8, R25, 0x1 ;  /* 0x0000001908247211 */ /* 0x000fe200078e08ff */
[----:B------:R-:W-:Y:S10]  /*b070*/  @!P3 BRA `(.L_x_3792) ;  /* 0x0000000000c8b947 */ /* 0x000ff40003800000 */
        /* <DEDUP_REMOVED lines=8> */
[----:B---3--:R-:W-:-:S06]  /*b100*/  VIADD R12, R10, 0xffffffe ;  /* 0x0ffffffe0a0c7836 */ /* 0x008fcc0000000000 */
[----:B------:R-:W3:Y:S02]  /*b110*/  F2I.FTZ.U32.TRUNC.NTZ R9, R12 ;  /* 0x0000000c00097305 */ /* 0x000ee4000021f000 */
[----:B---3--:R-:W-:-:S05]  /*b120*/  IADD3 R8, PT, PT, RZ, -R9, RZ ;  /* 0x80000009ff087210 */ /* 0x008fca0007ffe0ff */
        /* <DEDUP_REMOVED lines=12> */
[----:B------:R-:W-:-:S04]  /*b1f0*/  @!P5 LOP3.LUT R8, RZ, R26, RZ, 0x33, !PT ;  /* 0x0000001aff08d212 */ /* 0x000fc800078e33ff */
[----:B------:R-:W-:-:S04]  /*b200*/  IADD3 R9, P3, PT, R8, UR7, RZ ;  /* 0x0000000708097c10 */ /* 0x000fc8000ff7e0ff */
[----:B------:R-:W-:Y:S02]  /*b210*/  IADD3.X R12, PT, PT, RZ, UR13, RZ, P3, !PT ;  /* 0x0000000dff0c7c10 */ /* 0x000fe40009ffe4ff */
[----:B0-----:R-:W-:-:S04]  /*b220*/  LEA R10, P3, R9, UR8, 0x2 ;  /* 0x00000008090a7c11 */ /* 0x001fc8000f8610ff */
[----:B------:R-:W-:-:S06]  /*b230*/  LEA.HI.X R11, R9, UR9, R12, 0x2, P3 ;  /* 0x00000009090b7c11 */ /* 0x000fcc00098f140c */
[----:B------:R-:W3:Y:S02]  /*b240*/  LDG.E R11, desc[UR36][R10.64] ;  /* 0x000000240a0b7981 */ /* 0x000ee4000c1e1900 */
[----:B---3--:R-:W-:-:S04]  /*b250*/  IMAD R8, R40, R11, R8 ;  /* 0x0000000b28087224 */ /* 0x008fc800078e0208 */
[----:B------:R-:W-:-:S04]  /*b260*/  IMAD R9, R8, 0xa0, RZ ;  /* 0x000000a008097824 */ /* 0x000fc800078e02ff */
[----:B------:R-:W-:-:S05]  /*b270*/  IMAD.WIDE R8, R9, 0x2, R16 ;  /* 0x0000000209087825 */ /* 0x000fca00078e0210 */
[----:B--2---:R-:W2:Y:S01]  /*b280*/  LDG.E.128 R12, desc[UR36][R8.64] ;  /* 0x00000024080c7981 */ /* 0x004ea2000c1e1d00 */
[----:B-1----:R-:W-:Y:S02]  /*b290*/  HADD2.F32 R21, -RZ, R20.H0_H0 ;  /* 0x20000014ff157230 */ /* 0x002fe40000004100 */
        /* <DEDUP_REMOVED lines=16> */
.L_x_3792:
[----:B------:R-:W-:Y:S05]  /*b3a0*/  BSYNC.RECONVERGENT B2 ;  /* 0x0000000000027941 */ /* 0x000fea0003800200 */
.L_x_3791:
[----:B------:R-:W-:Y:S04]  /*b3b0*/  BSSY.RECONVERGENT B2, `(.L_x_3793) ;  /* 0x0000034000027945 */ /* 0x000fe80003800200 */
[----:B------:R-:W-:Y:S05]  /*b3c0*/  @!P2 BRA `(.L_x_3794) ;  /* 0x0000000000c8a947 */ /* 0x000fea0003800000 */
[----:B------:R-:W-:Y:S01]  /*b3d0*/  IABS R11, R26 ;  /* 0x0000001a000b7213 */ /* 0x000fe20000000000 */
[----:B------:R-:W0:Y:S01]  /*b3e0*/  LDCU.64 UR8, c[0x0][0x3c8] ;  /* 0x00007900ff0877ac */ /* 0x000e220008000a00 */
[----:B------:R-:W-:Y:S01]  /*b3f0*/  IABS R14, R37 ;  /* 0x00000025000e7213 */ /* 0x000fe20000000000 */
[----:B------:R-:W1:Y:S01]  /*b400*/  LDS.U16 R20, [R36+0x10] ;  /* 0x0000100024147984 */ /* 0x000e620000000400 */
[----:B------:R-:W3:Y:S01]  /*b410*/  I2F.RP R10, R11 ;  /* 0x0000000b000a7306 */ /* 0x000ee20000209400 */
[----:B------:R-:W-:Y:S02]  /*b420*/  ISETP.GE.AND P3, PT, R37, RZ, PT ;  /* 0x000000ff2500720c */ /* 0x000fe40003f66270 */
[----:B------:R-:W-:-:S05]  /*b430*/  ISETP.NE.AND P4, PT, R26, RZ, PT ;  /* 0x000000ff1a00720c */ /* 0x000fca0003f85270 */
[----:B---3--:R-:W3:Y:S02]  /*b440*/  MUFU.RCP R10, R10 ;  /* 0x0000000a000a7308 */ /* 0x008ee40000001000 */
[----:B---3--:R-:W-:-:S06]  /*b450*/  VIADD R12, R10, 0xffffffe ;  /* 0x0ffffffe0a0c7836 */ /* 0x008fcc0000000000 */
[----:B------:R-:W3:Y:S02]  /*b460*/  F2I.FTZ.U32.TRUNC.NTZ R9, R12 ;  /* 0x0000000c00097305 */ /* 0x000ee4000021f000 */
[----:B---3--:R-:W-:-:S05]  /*b470*/  IADD3 R8, PT, PT, RZ, -R9, RZ ;  /* 0x80000009ff087210 */ /* 0x008fca0007ffe0ff */
[----:B------:R-:W-:Y:S01]  /*b480*/  IMAD R13, R8, R11, RZ ;  /* 0x0000000b080d7224 */ /* 0x000fe200078e02ff */
[----:B------:R-:W-:-:S05]  /*b490*/  MOV R8, RZ ;  /* 0x000000ff00087202 */ /* 0x000fca0000000f00 */
        /* <DEDUP_REMOVED lines=37> */
.L_x_3794:
[----:B------:R-:W-:Y:S05]  /*b6f0*/  BSYNC.RECONVERGENT B2 ;  /* 0x0000000000027941 */ /* 0x000fea0003800200 */
.L_x_3793:
        /* <DEDUP_REMOVED lines=52> */
.L_x_3796:
[----:B------:R-:W-:Y:S05]  /*ba40*/  BSYNC.RECONVERGENT B2 ;  /* 0x0000000000027941 */ /* 0x000fea0003800200 */
.L_x_3795:
        /* <DEDUP_REMOVED lines=52> */
.L_x_3798:
[----:B------:R-:W-:Y:S05]  /*bd90*/  BSYNC.RECONVERGENT B2 ;  /* 0x0000000000027941 */ /* 0x000fea0003800200 */
.L_x_3797:
[----:B------:R-:W-:-:S05]  /*bda0*/  VIADD R27, R27, 0x20 ;  /* 0x000000201b1b7836 */ /* 0x000fca0000000000 */
[----:B------:R-:W-:-:S13]  /*bdb0*/  ISETP.GE.AND P0, PT, R27, UR42, PT ;  /* 0x0000002a1b007c0c */ /* 0x000fda000bf06270 */
[----:B------:R-:W-:Y:S05]  /*bdc0*/  @!P0 BRA `(.L_x_3799) ;  /* 0xfffffff000808947 */ /* 0x000fea000383ffff */
.L_x_3785:
[----:B------:R-:W-:Y:S05]  /*bdd0*/  BSYNC.RECONVERGENT B1 ;  /* 0x0000000000017941 */ /* 0x000fea0003800200 */
.L_x_3784:
[----:B------:R-:W-:-:S13]  /*bde0*/  ISETP.NE.AND P0, PT, R2, UR5, PT ;  /* 0x0000000502007c0c */ /* 0x000fda000bf05270 */
[----:B------:R-:W-:Y:S05]  /*bdf0*/  @P0 BRA `(.L_x_3776) ;  /* 0x0000000400b00947 */ /* 0x000fea0003800000 */
[----:B------:R-:W0:Y:S01]  /*be00*/  LDCU UR8, c[0x0][0x478] ;  /* 0x00008f00ff0877ac */ /* 0x000e220008000800 */
[----:B------:R-:W-:Y:S01]  /*be10*/  IADD3 R11, PT, PT, R19, UR45, RZ ;  /* 0x0000002d130b7c10 */ /* 0x000fe2000fffe0ff */
[----:B0-----:R-:W-:-:S09]  /*be20*/  UISETP.NE.AND UP0, UPT, UR8, 0x2, UPT ;  /* 0x000000020800788c */ /* 0x001fd2000bf05270 */
[----:B------:R-:W-:Y:S05]  /*be30*/  BRA.U UP0, `(.L_x_3800) ;  /* 0x0000000100d87547 */ /* 0x000fea000b800000 */
[----:B------:R-:W0:Y:S02]  /*be40*/  LDCU.64 UR8, c[0x0][0x3a8] ;  /* 0x00007500ff0877ac */ /* 0x000e240008000a00 */
[----:B0-----:R-:W-:-:S04]  /*be50*/  IADD3 R8, P0, PT, R11, UR8, RZ ;  /* 0x000000080b087c10 */ /* 0x001fc8000ff1e0ff */
[----:B------:R-:W-:-:S05]  /*be60*/  LEA.HI.X.SX32 R9, R11, UR9, 0x1, P0 ;  /* 0x000000090b097c11 */ /* 0x000fca00080f0eff */
[----:B------:R-:W3:Y:S01]  /*be70*/  LDG.E.64 R16, desc[UR36][R8.64] ;  /* 0x0000002408107981 */ /* 0x000ee2000c1e1b00 */
[----:B------:R-:W0:Y:S03]  /*be80*/  LDC.64 R10, c[0x0][0x468] ;  /* 0x00011a00ff0a7b82 */ /* 0x000e260000000a00 */
[----:B0-----:R0:W4:Y:S01]  /*be90*/  LDG.E R10, desc[UR36][R10.64+0x8] ;  /* 0x000008240a0a7981 */ /* 0x001122000c1e1900 */
[----:B---3--:R-:W-:Y:S01]  /*bea0*/  LOP3.LUT R20, R17, 0xff, RZ, 0xc0, !PT ;  /* 0x000000ff11147812 */ /* 0x008fe200078ec0ff */
[----:B------:R-:W4:Y:S01]  /*beb0*/  I2F.S8 R13, R16 ;  /* 0x00000010000d7306 */ /* 0x000f220000001400 */
        /* <DEDUP_REMOVED lines=9> */
[----:B------:R-:W-:Y:S01]  /*bf50*/  ISETP.NE.U32.AND P0, PT, R11, RZ, PT ;  /* 0x000000ff0b00720c */ /* 0x000fe20003f05070 */
[----:B------:R-:W-:Y:S01]  /*bf60*/  IMAD.MOV.U32 R11, RZ, RZ, R14 ;  /* 0x000000ffff0b7224 */ /* 0x000fe200078e000e */
[----:B------:R-:W-:Y:S02]  /*bf70*/  SHF.R.U64 R14, R36, 0x7, RZ ;  /* 0x00000007240e7819 */ /* 0x000fe400000012ff */
[----:B------:R-:W-:Y:S01]  /*bf80*/  ISETP.NE.U32.AND.EX P1, PT, RZ, RZ, PT, P1 ;  /* 0x000000ffff00720c */ /* 0x000fe20003f25110 */
[----:B----4-:R-:W-:Y:S01]  /*bf90*/  FMUL.FTZ R13, R10, R13 ;  /* 0x0000000d0a0d7220 */ /* 0x010fe20000410000 */
[----:B------:R-:W-:Y:S02]  /*bfa0*/  ISETP.NE.U32.AND P2, PT, R14, RZ, PT ;  /* 0x000000ff0e00720c */ /* 0x000fe40003f45070 */
[----:B------:R-:W-:Y:S02]  /*bfb0*/  ISETP.NE.U32.AND.EX P0, PT, RZ, RZ, PT, P0 ;  /* 0x000000ffff00720c */ /* 0x000fe40003f05100 */
[----:B------:R-:W-:-:S02]  /*bfc0*/  ISETP.NE.U32.AND.EX P2, PT, RZ, RZ, PT, P2 ;  /* 0x000000ffff00720c */ /* 0x000fc40003f45120 */
[----:B------:R-:W-:Y:S02]  /*bfd0*/  PRMT R12, R16, 0x9910, RZ ;  /* 0x00009910100c7816 */ /* 0x000fe400000000ff */
[----:B------:R-:W-:Y:S02]  /*bfe0*/  PRMT R9, R17, 0x9910, RZ ;  /* 0x0000991011097816 */ /* 0x000fe400000000ff */
[----:B------:R-:W-:Y:S02]  /*bff0*/  SHF.R.S32.HI R8, RZ, 0x8, R12 ;  /* 0x00000008ff087819 */ /* 0x000fe4000001140c */
[----:B------:R-:W-:Y:S02]  /*c000*/  MOV R12, R9 ;  /* 0x00000009000c7202 */ /* 0x000fe40000000f00 */
[----:B------:R-:W-:Y:S01]  /*c010*/  SHF.R.S32.HI R27, RZ, 0x18, R17 ;  /* 0x00000018ff1b7819 */ /* 0x000fe20000011411 */
[----:B------:R-:W0:Y:S01]  /*c020*/  I2F.S16 R9, R8 ;  /* 0x0000000800097306 */ /* 0x000e220000101400 */
[----:B------:R-:W-:-:S02]  /*c030*/  SHF.R.S32.HI R11, RZ, 0x8, R11 ;  /* 0x00000008ff0b7819 */ /* 0x000fc4000001140b */
[----:B------:R-:W-:Y:S02]  /*c040*/  SHF.R.S32.HI R12, RZ, 0x8, R12 ;  /* 0x00000008ff0c7819 */ /* 0x000fe4000001140c */
[----:B------:R-:W-:Y:S02]  /*c050*/  @P1 LOP3.LUT R20, R20, 0xffffff00, RZ, 0xfc, !PT ;  /* 0xffffff0014141812 */ /* 0x000fe400078efcff */
[----:B------:R-:W-:Y:S01]  /*c060*/  @P0 LOP3.LUT R22, R22, 0xffffff00, RZ, 0xfc, !PT ;  /* 0xffffff0016160812 */ /* 0x000fe200078efcff */
[----:B------:R-:W1:Y:S01]  /*c070*/  I2F.S16 R27, R27 ;  /* 0x0000001b001b7306 */ /* 0x000e620000101400 */
[----:B------:R-:W-:Y:S01]  /*c080*/  @P2 LOP3.LUT R36, R36, 0xffffff00, RZ, 0xfc, !PT ;  /* 0xffffff0024242812 */ /* 0x000fe200078efcff */
[----:B0-----:R-:W-:-:S06]  /*c090*/  FMUL.FTZ R8, R10, R9 ;  /* 0x000000090a087220 */ /* 0x001fcc0000410000 */
[----:B------:R-:W0:Y:S01]  /*c0a0*/  I2F.S16 R21, R12 ;  /* 0x0000000c00157306 */ /* 0x000e220000101400 */
[----:B-1----:R-:W-:-:S07]  /*c0b0*/  FMUL.FTZ R16, R10, R27 ;  /* 0x0000001b0a107220 */ /* 0x002fce0000410000 */
[----:B------:R-:W1:Y:S01]  /*c0c0*/  I2F.S16 R11, R11 ;  /* 0x0000000b000b7306 */ /* 0x000e620000101400 */
[----:B0-----:R-:W-:-:S07]  /*c0d0*/  FMUL.FTZ R14, R10, R21 ;  /* 0x000000150a0e7220 */ /* 0x001fce0000410000 */
[----:B------:R0:W3:Y:S01]  /*c0e0*/  I2F.S8 R17, R20 ;  /* 0x0000001400117306 */ /* 0x0000e20000001400 */
[----:B-1----:R-:W-:-:S07]  /*c0f0*/  FMUL.FTZ R12, R10, R11 ;  /* 0x0000000b0a0c7220 */ /* 0x002fce0000410000 */
[----:B--2---:R1:W2:Y:S01]  /*c100*/  I2F.S8 R15, R22 ;  /* 0x00000016000f7306 */ /* 0x0042a20000001400 */
[----:B0-----:R-:W-:Y:S01]  /*c110*/  F2FP.F16.F32.PACK_AB R20, R8, R13 ;  /* 0x0000000d0814723e */ /* 0x001fe200000000ff */
[----:B---3--:R-:W-:-:S06]  /*c120*/  FMUL.FTZ R17, R10, R17 ;  /* 0x000000110a117220 */ /* 0x008fcc0000410000 */
[----:B------:R-:W0:Y:S01]  /*c130*/  I2F.S8 R23, R36 ;  /* 0x0000002400177306 */ /* 0x000e220000001400 */
[----:B-1----:R-:W-:Y:S01]  /*c140*/  F2FP.F16.F32.PACK_AB R22, R14, R17 ;  /* 0x000000110e16723e */ /* 0x002fe200000000ff */
[----:B--2---:R-:W-:-:S05]  /*c150*/  FMUL.FTZ R15, R10, R15 ;  /* 0x0000000f0a0f7220 */ /* 0x004fca0000410000 */
[----:B------:R-:W-:Y:S01]  /*c160*/  F2FP.F16.F32.PACK_AB R21, R12, R15 ;  /* 0x0000000f0c15723e */ /* 0x000fe200000000ff */
[----:B0-----:R-:W-:-:S05]  /*c170*/  FMUL.FTZ R23, R10, R23 ;  /* 0x000000170a177220 */ /* 0x001fca0000410000 */
[----:B------:R-:W-:Y:S01]  /*c180*/  F2FP.F16.F32.PACK_AB R23, R16, R23 ;  /* 0x000000171017723e */ /* 0x000fe200000000ff */
[----:B------:R-:W-:Y:S06]  /*c190*/  BRA `(.L_x_3801) ;  /* 0x00000000000c7947 */ /* 0x000fec0003800000 */
.L_x_3800:
[----:B------:R-:W0:Y:S02]  /*c1a0*/  LDC.64 R8, c[0x0][0x3a8] ;  /* 0x0000ea00ff087b82 */ /* 0x000e240000000a00 */
[----:B0-----:R-:W-:-:S05]  /*c1b0*/  IMAD.WIDE R8, R11, 0x2, R8 ;  /* 0x000000020b087825 */ /* 0x001fca00078e0208 */
[----:B------:R0:W5:Y:S02]  /*c1c0*/  LDG.E.128 R20, desc[UR36][R8.64] ;  /* 0x0000002408147981 */ /* 0x000164000c1e1d00 */
.L_x_3801:
[----:B------:R-:W1:Y:S01]  /*c1d0*/  LDCU.64 UR8, c[0x0][0x460] ;  /* 0x00008c00ff0877ac */ /* 0x000e620008000a00 */
[----:B------:R-:W-:Y:S01]  /*c1e0*/  IADD3 R12, PT, PT, -R3, UR42, RZ ;  /* 0x0000002a030c7c10 */ /* 0x000fe2000fffe1ff */
[----:B------:R-:W3:Y:S01]  /*c1f0*/  LDCU.64 UR10, c[0x0][0x3c0] ;  /* 0x00007800ff0a77ac */ /* 0x000ee20008000a00 */
[----:B-1----:R-:W-:-:S04]  /*c200*/  ISETP.NE.U32.AND P0, PT, RZ, UR8, PT ;  /* 0x00000008ff007c0c */ /* 0x002fc8000bf05070 */
[----:B------:R-:W-:-:S13]  /*c210*/  ISETP.NE.AND.EX P0, PT, RZ, UR9, PT, P0 ;  /* 0x00000009ff007c0c */ /* 0x000fda000bf05300 */
[----:B------:R-:W1:Y:S08]  /*c220*/  @P0 LDC R11, c[0x0][0x3f8] ;  /* 0x0000fe00ff0b0b82 */ /* 0x000e700000000800 */
[----:B0-----:R-:W0:Y:S01]  /*c230*/  @P0 LDC.64 R8, c[0x0][0x458] ;  /* 0x00011600ff080b82 */ /* 0x001e220000000a00 */
[----:B-1----:R-:W-:-:S04]  /*c240*/  @P0 IMAD R18, R11, UR38, R18 ;  /* 0x000000260b120c24 */ /* 0x002fc8000f8e0212 */
[----:B------:R-:W-:-:S04]  /*c250*/  @P0 IMAD R11, R18, 0xa0, R19 ;  /* 0x000000a0120b0824 */ /* 0x000fc800078e0213 */
[----:B0-----:R-:W-:-:S06]  /*c260*/  @P0 IMAD.WIDE R8, R11, 0x2, R8 ;  /* 0x000000020b080825 */ /* 0x001fcc00078e0208 */
[----:B------:R-:W4:Y:S01]  /*c270*/  @P0 LDG.E.128 R8, desc[UR36][R8.64] ;  /* 0x0000002408080981 */ /* 0x000f22000c1e1d00 */
[----:B------:R-:W-:Y:S01]  /*c280*/  LEA R25, R12, R25, 0x1 ;  /* 0x000000190c197211 */ /* 0x000fe200078e08ff */
[----:B------:R-:W-:Y:S01]  /*c290*/  UIMAD UR8, UR40, 0xa0, URZ ;  /* 0x000000a0280878a4 */ /* 0x000fe2000f8e02ff */
[----:B------:R-:W-:Y:S02]  /*c2a0*/  IMAD R26, R24, R26, R19 ;  /* 0x0000001a181a7224 */ /* 0x000fe400078e0213 */
[----:B-----5:R-:W-:Y:S02]  /*c2b0*/  HFMA2 R20, R20, 1, 1, R4 ;  /* 0x3c003c0014147831 */ /* 0x020fe40000000004 */
[----:B------:R-:W-:Y:S02]  /*c2c0*/  HADD2 R21, R21, R5 ;  /* 0x0000000515157230 */ /* 0x000fe40000000000 */
[----:B------:R-:W-:Y:S01]  /*c2d0*/  HFMA2 R22, R22, 1, 1, R6 ;  /* 0x3c003c0016167831 */ /* 0x000fe20000000006 */
[----:B------:R-:W0:Y:S01]  /*c2e0*/  LDS.U16 R25, [R25] ;  /* 0x0000000019197984 */ /* 0x000e220000000400 */
[----:B------:R-:W-:Y:S01]  /*c2f0*/  SHF.R.S32.HI R3, RZ, 0x1f, R26 ;  /* 0x0000001fff037819 */ /* 0x000fe2000001141a */
[----:B------:R-:W-:Y:S01]  /*c300*/  HADD2 R23, R23, R7 ;  /* 0x0000000717177230 */ /* 0x000fe20000000000 */
[----:B------:R-:W-:-:S02]  /*c310*/  IADD3 R26, P1, PT, R26, UR8, RZ ;  /* 0x000000081a1a7c10 */ /* 0x000fc4000ff3e0ff */
[----:B------:R-:W-:-:S04]  /*c320*/  MOV R12, UR8 ;  /* 0x00000008000c7c02 */ /* 0x000fc80008000f00 */
[----:B------:R-:W-:Y:S02]  /*c330*/  LEA.HI.X.SX32 R3, R12, R3, 0x1, P1 ;  /* 0x000000030c037211 */ /* 0x000fe400008f0eff */
[----:B---3--:R-:W-:-:S04]  /*c340*/  LEA R4, P1, R26, UR10, 0x1 ;  /* 0x0000000a1a047c11 */ /* 0x008fc8000f8208ff */
[----:B------:R-:W-:Y:S01]  /*c350*/  LEA.HI.X R5, R26, UR11, R3, 0x1, P1 ;  /* 0x0000000b1a057c11 */ /* 0x000fe200088f0c03 */
[----:B0-----:R-:W-:Y:S02]  /*c360*/  HADD2.F32 R25, -RZ, R25.H0_H0 ;  /* 0x20000019ff197230 */ /* 0x001fe40000004100 */
[----:B----4-:R-:W-:Y:S02]  /*c370*/  @P0 HFMA2 R21, R21, R9, -RZ ;  /* 0x0000000915150231 */ /* 0x010fe400001000ff */
[----:B------:R-:W-:Y:S02]  /*c380*/  @P0 HMUL2 R20, R20, R8 ;  /* 0x0000000814140232 */ /* 0x000fe40000000000 */
[----:B------:R-:W-:Y:S02]  /*c390*/  @P0 HFMA2 R23, R23, R11, -RZ ;  /* 0x0000000b17170231 */ /* 0x000fe400001000ff */
[----:B------:R-:W-:Y:S02]  /*c3a0*/  @P0 HMUL2 R22, R22, R10 ;  /* 0x0000000a16160232 */ /* 0x000fe40000000000 */
[----:B------:R-:W-:-:S02]  /*c3b0*/  HADD2.F32 R3, -RZ, R20.H0_H0 ;  /* 0x20000014ff037230 */ /* 0x000fc40000004100 */
[----:B------:R-:W-:Y:S01]  /*c3c0*/  HADD2.F32 R6, -RZ, R20.H1_H1 ;  /* 0x30000014ff067230 */ /* 0x000fe20000004100 */
[----:B------:R0:W-:Y:S01]  /*c3d0*/  STG.E.128 desc[UR36][R4.64], R20 ;  /* 0x0000001404007986 */ /* 0x0001e2000c101d24 */
[--C-:B------:R-:W-:Y:S02]  /*c3e0*/  HADD2.F32 R8, -RZ, R21.reuse.H0_H0 ;  /* 0x20000015ff087230 */ /* 0x100fe40000004100 */
[C---:B------:R-:W-:Y:S01]  /*c3f0*/  FFMA.FTZ R28, R25.reuse, R3, R28 ;  /* 0x00000003191c7223 */ /* 0x040fe2000001001c */
[----:B------:R-:W-:Y:S02]  /*c400*/  HADD2.F32 R7, -RZ, R21.H1_H1 ;  /* 0x30000015ff077230 */ /* 0x000fe40000004100 */
[C---:B------:R-:W-:Y:S01]  /*c410*/  FFMA.FTZ R31, R25.reuse, R6, R31 ;  /* 0x00000006191f7223 */ /* 0x040fe2000001001f */
[--C-:B------:R-:W-:Y:S02]  /*c420*/  HADD2.F32 R9, -RZ, R22.reuse.H0_H0 ;  /* 0x20000016ff097230 */ /* 0x100fe40000004100 */
[----:B------:R-:W-:Y:S01]  /*c430*/  FFMA.FTZ R29, R25, R8, R29 ;  /* 0x00000008191d7223 */ /* 0x000fe2000001001d */
[----:B------:R-:W-:-:S02]  /*c440*/  HADD2.F32 R10, -RZ, R22.H1_H1 ;  /* 0x30000016ff0a7230 */ /* 0x000fc40000004100 */
[C---:B------:R-:W-:Y:S01]  /*c450*/  FFMA.FTZ R30, R25.reuse, R7, R30 ;  /* 0x00000007191e7223 */ /* 0x040fe2000001001e */
[--C-:B------:R-:W-:Y:S02]  /*c460*/  HADD2.F32 R11, -RZ, R23.reuse.H0_H0 ;  /* 0x20000017ff0b7230 */ /* 0x100fe40000004100 */
[C---:B------:R-:W-:Y:S01]  /*c470*/  FFMA.FTZ R32, R25.reuse, R9, R32 ;  /* 0x0000000919207223 */ /* 0x040fe20000010020 */
[----:B------:R-:W-:Y:S02]  /*c480*/  HADD2.F32 R12, -RZ, R23.H1_H1 ;  /* 0x30000017ff0c7230 */ /* 0x000fe40000004100 */
[C---:B------:R-:W-:Y:S01]  /*c490*/  FFMA.FTZ R33, R25.reuse, R10, R33 ;  /* 0x0000000a19217223 */ /* 0x040fe20000010021 */
[C---:B------:R-:W-:Y:S02]  /*c4a0*/  FFMA.FTZ R34, R25.reuse, R11, R34 ;  /* 0x0000000b19227223 */ /* 0x040fe40000010022 */
[----:B0-----:R-:W-:-:S07]  /*c4b0*/  FFMA.FTZ R35, R25, R12, R35 ;  /* 0x0000000c19237223 */ /* 0x001fce0000010023 */
.L_x_3776:
[----:B------:R-:W-:Y:S05]  /*c4c0*/  BSYNC.RECONVERGENT B0 ;  /* 0x0000000000007941 */ /* 0x000fea0003800200 */
.L_x_3775:
[----:B------:R-:W-:Y:S01]  /*c4d0*/  BAR.SYNC.DEFER_BLOCKING 0x0 ;  /* 0x0000000000007b1d */ /* 0x000fe20000010000 */
[----:B------:R-:W-:-:S13]  /*c4e0*/  ISETP.GT.U32.AND P0, PT, R19, 0x9f, PT ;  /* 0x0000009f1300780c */ /* 0x000fda0003f04070 */
[----:B------:R-:W-:Y:S05]  /*c4f0*/  @P0 BRA `(.L_x_3802) ;  /* 0x0000000400a00947 */ /* 0x000fea0003800000 */
[----:B------:R-:W0:Y:S01]  /*c500*/  S2UR UR5, SR_CgaCtaId ;  /* 0x00000000000579c3 */ /* 0x000e220000008800 */
[----:B------:R-:W-:Y:S01]  /*c510*/  LOP3.LUT R3, R0, 0x380, RZ, 0xc0, !PT ;  /* 0x0000038000037812 */ /* 0x000fe200078ec0ff */
[----:B------:R-:W-:Y:S01]  /*c520*/  UMOV UR4, 0x400 ;  /* 0x0000040000047882 */ /* 0x000fe20000000000 */
[----:B------:R-:W-:Y:S01]  /*c530*/  IMAD R2, R2, 0xa0, R19 ;  /* 0x000000a002027824 */ /* 0x000fe200078e0213 */
[----:B------:R-:W-:Y:S01]  /*c540*/  UIADD3 UR4, UPT, UPT, UR4, 0x240, URZ ;  /* 0x0000024004047890 */ /* 0x000fe2000fffe0ff */
[----:B------:R-:W-:Y:S02]  /*c550*/  ISETP.NE.AND P1, PT, R3, 0x80, PT ;  /* 0x000000800300780c */ /* 0x000fe40003f25270 */
[C---:B-----5:R-:W-:Y:S02]  /*c560*/  LOP3.LUT R4, R0.reuse, 0x3c0, RZ, 0xc0, !PT ;  /* 0x000003c000047812 */ /* 0x060fe400078ec0ff */
[----:B------:R-:W-:Y:S02]  /*c570*/  LOP3.LUT R5, R0, 0x3e0, RZ, 0xc0, !PT ;  /* 0x000003e000057812 */ /* 0x000fe400078ec0ff */
[----:B------:R-:W-:-:S02]  /*c580*/  ISETP.NE.AND P3, PT, R4, 0x40, PT ;  /* 0x000000400400780c */ /* 0x000fc40003f65270 */
[----:B------:R-:W-:Y:S02]  /*c590*/  ISETP.NE.AND P5, PT, R5, 0x20, PT ;  /* 0x000000200500780c */ /* 0x000fe40003fa5270 */
[C---:B------:R-:W-:Y:S02]  /*c5a0*/  ISETP.GT.U32.AND P2, PT, R0.reuse, 0x7f, PT ;  /* 0x0000007f0000780c */ /* 0x040fe40003f44070 */
[C---:B------:R-:W-:Y:S02]  /*c5b0*/  ISETP.GT.U32.AND P4, PT, R0.reuse, 0x3f, PT ;  /* 0x0000003f0000780c */ /* 0x040fe40003f84070 */
[----:B------:R-:W-:Y:S01]  /*c5c0*/  ISETP.GT.U32.AND P6, PT, R0, 0x1f, PT ;  /* 0x0000001f0000780c */ /* 0x000fe20003fc4070 */
[----:B0-----:R-:W-:-:S06]  /*c5d0*/  ULEA UR4, UR5, UR4, 0x18 ;  /* 0x0000000405047291 */ /* 0x001fcc000f8ec0ff */
[----:B------:R-:W-:Y:S01]  /*c5e0*/  LEA R2, R2, UR4, 0x1 ;  /* 0x0000000402027c11 */ /* 0x000fe2000f8e08ff */
[----:B------:R-:W-:Y:S06]  /*c5f0*/  @P1 BRA `(.L_x_3803) ;  /* 0x0000000000141947 */ /* 0x000fec0003800000 */
[----:B------:R-:W-:Y:S02]  /*c600*/  F2FP.F16.F32.PACK_AB R4, R31, R28 ;  /* 0x0000001c1f04723e */ /* 0x000fe400000000ff */
[----:B------:R-:W-:Y:S02]  /*c610*/  F2FP.F16.F32.PACK_AB R5, R30, R29 ;  /* 0x0000001d1e05723e */ /* 0x000fe400000000ff */
[----:B------:R-:W-:Y:S02]  /*c620*/  F2FP.F16.F32.PACK_AB R6, R33, R32 ;  /* 0x000000202106723e */ /* 0x000fe400000000ff */
[----:B------:R-:W-:-:S05]  /*c630*/  F2FP.F16.F32.PACK_AB R7, R35, R34 ;  /* 0x000000222307723e */ /* 0x000fca00000000ff */
[----:B------:R0:W-:Y:S02]  /*c640*/  STS.128 [R2+-0x500], R4 ;  /* 0xfffb000402007388 */ /* 0x0001e40000000c00 */
.L_x_3803:
[----:B------:R-:W-:Y:S05]  /*c650*/  WARPSYNC.ALL ;  /* 0x0000000000007948 */ /* 0x000fea0003800000 */
[----:B------:R-:W-:Y:S06]  /*c660*/  BAR.SYNC.DEFER_BLOCKING 0x0 ;  /* 0x0000000000007b1d */ /* 0x000fec0000010000 */
[----:B------:R-:W-:Y:S04]  /*c670*/  BSSY.RECONVERGENT B0, `(.L_x_3804) ;  /* 0x0000013000007945 */ /* 0x000fe80003800200 */
[----:B------:R-:W-:Y:S05]  /*c680*/  @P2 BRA `(.L_x_3805) ;  /* 0x0000000000442947 */ /* 0x000fea0003800000 */
[----:B0-----:R-:W0:Y:S02]  /*c690*/  LDS.128 R4, [R2] ;  /* 0x0000000002047984 */ /* 0x001e240000000c00 */
[----:B0-----:R-:W-:Y:S02]  /*c6a0*/  HADD2.F32 R3, -RZ, R4.H0_H0 ;  /* 0x20000004ff037230 */ /* 0x001fe40000004100 */
[--C-:B------:R-:W-:Y:S02]  /*c6b0*/  HADD2.F32 R8, -RZ, R5.reuse.H0_H0 ;  /* 0x20000005ff087230 */ /* 0x100fe40000004100 */
[----:B------:R-:W-:Y:S02]  /*c6c0*/  HADD2.F32 R9, -RZ, R6.H0_H0 ;  /* 0x20000006ff097230 */ /* 0x000fe40000004100 */
[----:B------:R-:W-:Y:S01]  /*c6d0*/  FADD.FTZ R28, R28, R3 ;  /* 0x000000031c1c7221 */ /* 0x000fe20000010000 */
[----:B------:R-:W-:Y:S02]  /*c6e0*/  HADD2.F32 R4, -RZ, R4.H1_H1 ;  /* 0x30000004ff047230 */ /* 0x000fe40000004100 */
        /* <DEDUP_REMOVED lines=11> */
.L_x_3805:
[----:B------:R-:W-:Y:S05]  /*c7a0*/  BSYNC.RECONVERGENT B0 ;  /* 0x0000000000007941 */ /* 0x000fea0003800200 */
.L_x_3804:
        /* <DEDUP_REMOVED lines=8> */
.L_x_3807:
[----:B------:R-:W-:Y:S05]  /*c830*/  BSYNC.RECONVERGENT B0 ;  /* 0x0000000000007941 */ /* 0x000fea0003800200 */
.L_x_3806:
[----:B------:R-:W-:Y:S06]  /*c840*/  BAR.SYNC.DEFER_BLOCKING 0x0 ;  /* 0x0000000000007b1d */ /* 0x000fec0000010000 */
[----:B------:R-:W-:Y:S04]  /*c850*/  BSSY.RECONVERGENT B0, `(.L_x_3808) ;  /* 0x0000013000007945 */ /* 0x000fe80003800200 */
[----:B------:R-:W-:Y:S05]  /*c860*/  @P4 BRA `(.L_x_3809) ;  /* 0x0000000000444947 */ /* 0x000fea0003800000 */
[----:B0--3--:R-:W0:Y:S02]  /*c870*/  LDS.128 R4, [R2] ;  /* 0x0000000002047984 */ /* 0x009e240000000c00 */
        /* <DEDUP_REMOVED lines=16> */
.L_x_3809:
[----:B------:R-:W-:Y:S05]  /*c980*/  BSYNC.RECONVERGENT B0 ;  /* 0x0000000000007941 */ /* 0x000fea0003800200 */
.L_x_3808:
[----:B------:R-:W-:Y:S06]  /*c990*/  BAR.SYNC.DEFER_BLOCKING 0x0 ;  /* 0x0000000000007b1d */ /* 0x000fec0000010000 */
[----:B------:R-:W-:Y:S04]  /*c9a0*/  BSSY.RECONVERGENT B0, `(.L_x_3810) ;  /* 0x0000007000007945 */ /* 0x000fe80003800200 */
[----:B------:R-:W-:Y:S05]  /*c9b0*/  @P5 BRA `(.L_x_3811) ;  /* 0x0000000000145947 */ /* 0x000fea0003800000 */
[----:B0--3--:R-:W-:Y:S02]  /*c9c0*/  F2FP.F16.F32.PACK_AB R4, R31, R28 ;  /* 0x0000001c1f04723e */ /* 0x009fe400000000ff */
[----:B------:R-:W-:Y:S02]  /*c9d0*/  F2FP.F16.F32.PACK_AB R5, R30, R29 ;  /* 0x0000001d1e05723e */ /* 0x000fe400000000ff */
[----:B------:R-:W-:Y:S02]  /*c9e0*/  F2FP.F16.F32.PACK_AB R6, R33, R32 ;  /* 0x000000202106723e */ /* 0x000fe400000000ff */
[----:B------:R-:W-:-:S05]  /*c9f0*/  F2FP.F16.F32.PACK_AB R7, R35, R34 ;  /* 0x000000222307723e */ /* 0x000fca00000000ff */
[----:B------:R4:W-:Y:S02]  /*ca00*/  STS.128 [R2+-0x140], R4 ;  /* 0xfffec00402007388 */ /* 0x0009e40000000c00 */
.L_x_3811:
[----:B------:R-:W-:Y:S05]  /*ca10*/  BSYNC.RECONVERGENT B0 ;  /* 0x0000000000007941 */ /* 0x000fea0003800200 */
.L_x_3810:
[----:B------:R-:W-:Y:S06]  /*ca20*/  BAR.SYNC.DEFER_BLOCKING 0x0 ;  /* 0x0000000000007b1d */ /* 0x000fec0000010000 */
[----:B------:R-:W-:Y:S04]  /*ca30*/  BSSY.RECONVERGENT B0, `(.L_x_3812) ;  /* 0x0000013000007945 */ /* 0x000fe80003800200 */
[----:B------:R-:W-:Y:S05]  /*ca40*/  @P6 BRA `(.L_x_3813) ;  /* 0x0000000000446947 */ /* 0x000fea0003800000 */
[----:B0--34-:R-:W0:Y:S02]  /*ca50*/  LDS.128 R4, [R2] ;  /* 0x0000000002047984 */ /* 0x019e240000000c00 */
        /* <DEDUP_REMOVED lines=16> */
.L_x_3813:
[----:B------:R-:W-:Y:S05]  /*cb60*/  BSYNC.RECONVERGENT B0 ;  /* 0x0000000000007941 */ /* 0x000fea0003800200 */
.L_x_3812:
[----:B------:R-:W-:Y:S06]  /*cb70*/  BAR.SYNC.DEFER_BLOCKING 0x0 ;  /* 0x0000000000007b1d */ /* 0x000fec0000010000 */
.L_x_3802:
[----:B------:R-:W-:-:S13]  /*cb80*/  ISETP.GT.U32.OR P0, PT, R0, 0x1f, P0 ;  /* 0x0000001f0000780c */ /* 0x000fda0000704470 */
[----:B------:R-:W-:Y:S05]  /*cb90*/  @P0 EXIT ;  /* 0x000000000000094d */ /* 0x000fea0003800000 */
[----:B------:R-:W0:Y:S02]  /*cba0*/  LDCU UR4, c[0x0][0x478] ;  /* 0x00008f00ff0477ac */ /* 0x000e240008000800 */
[----:B0-----:R-:W-:-:S09]  /*cbb0*/  UISETP.NE.AND UP0, UPT, UR4, 0x2, UPT ;  /* 0x000000020400788c */ /* 0x001fd2000bf05270 */
[----:B------:R-:W-:Y:S05]  /*cbc0*/  BRA.U UP0, `(.L_x_3814) ;  /* 0x0000000100e07547 */ /* 0x000fea000b800000 */
[----:B---34-:R-:W0:Y:S01]  /*cbd0*/  LDC.64 R2, c[0x0][0x470] ;  /* 0x00011c00ff027b82 */ /* 0x018e220000000a00 */
[----:B------:R-:W3:Y:S01]  /*cbe0*/  LDCU.64 UR4, c[0x0][0x380] ;  /* 0x00007000ff0477ac */ /* 0x000ee20008000a00 */
[----:B0-----:R-:W4:Y:S01]  /*cbf0*/  LDG.E R2, desc[UR36][R2.64] ;  /* 0x0000002402027981 */ /* 0x001f22000c1e1900 */
[----:B------:R-:W-:-:S04]  /*cc00*/  IADD3 R19, PT, PT, R24, R19, RZ ;  /* 0x0000001318137210 */ /* 0x000fc80007ffe0ff */
[----:B---3--:R-:W-:Y:S01]  /*cc10*/  IADD3 R8, P0, PT, R19, UR4, RZ ;  /* 0x0000000413087c10 */ /* 0x008fe2000ff1e0ff */
        /* <DEDUP_REMOVED lines=17> */
[----:B-----5:R-:W-:Y:S02]  /*cd30*/  LOP3.LUT R4, R0, 0xff0000, RZ, 0xc0, !PT ;  /* 0x00ff000000047812 */ /* 0x020fe400078ec0ff */
[----:B------:R-:W4:Y:S01]  /*cd40*/  F2I.S8.NTZ R31, R31 ;  /* 0x0000001f001f7305 */ /* 0x000f220000202100 */
[----:B0-----:R-:W-:Y:S02]  /*cd50*/  PRMT R33, R33, 0x8880, RZ ;  /* 0x0000888021217816 */ /* 0x001fe400000000ff */
[----:B------:R-:W-:Y:S02]  /*cd60*/  PRMT R3, R4, 0x4210, R3 ;  /* 0x0000421004037816 */ /* 0x000fe40000000003 */
[----:B------:R-:W-:Y:S02]  /*cd70*/  PRMT R0, R33, 0x7710, RZ ;  /* 0x0000771021007816 */ /* 0x000fe400000000ff */
[----:B---3--:R-:W-:Y:S01]  /*cd80*/  PRMT R4, R30, 0x8880, RZ ;  /* 0x000088801e047816 */ /* 0x008fe200000000ff */
[----:B------:R-:W0:Y:S01]  /*cd90*/  F2I.S8.NTZ R29, R29 ;  /* 0x0000001d001d7305 */ /* 0x000e220000202100 */
[----:B------:R-:W-:-:S02]  /*cda0*/  SHF.L.U32 R0, R0, 0x8, RZ ;  /* 0x0000000800007819 */ /* 0x000fc400000006ff */
[----:B------:R-:W-:Y:S02]  /*cdb0*/  PRMT R4, R4, 0x7710, RZ ;  /* 0x0000771004047816 */ /* 0x000fe400000000ff */
[----:B------:R-:W-:Y:S02]  /*cdc0*/  LOP3.LUT R9, R3, 0xff00, R0, 0xf8, !PT ;  /* 0x0000ff0003097812 */ /* 0x000fe400078ef800 */
[----:B----4-:R-:W-:Y:S01]  /*cdd0*/  PRMT R31, R31, 0x8880, RZ ;  /* 0x000088801f1f7816 */ /* 0x010fe200000000ff */
[----:B------:R-:W3:Y:S01]  /*cde0*/  F2I.S8.NTZ R32, R32 ;  /* 0x0000002000207305 */ /* 0x000ee20000202100 */
[----:B------:R-:W-:Y:S02]  /*cdf0*/  LOP3.LUT R4, R4, 0xff, RZ, 0xc0, !PT ;  /* 0x000000ff04047812 */ /* 0x000fe400078ec0ff */
[----:B------:R-:W-:Y:S02]  /*ce00*/  PRMT R0, R31, 0x7710, RZ ;  /* 0x000077101f007816 */ /* 0x000fe400000000ff */
[----:B0-----:R-:W-:-:S03]  /*ce10*/  PRMT R29, R29, 0x8880, RZ ;  /* 0x000088801d1d7816 */ /* 0x001fc600000000ff */
[----:B------:R-:W0:Y:S01]  /*ce20*/  F2I.S8.NTZ R2, R2 ;  /* 0x0000000200027305 */ /* 0x000e220000202100 */
[----:B------:R-:W-:Y:S02]  /*ce30*/  LOP3.LUT R6, R0, 0xff, RZ, 0xc0, !PT ;  /* 0x000000ff00067812 */ /* 0x000fe400078ec0ff */
[----:B------:R-:W-:-:S03]  /*ce40*/  PRMT R3, R29, 0x7710, RZ ;  /* 0x000077101d037816 */ /* 0x000fc600000000ff */
[----:B------:R-:W-:Y:S01]  /*ce50*/  IMAD.WIDE.U32 R6, R6, 0x100, RZ ;  /* 0x0000010006067825 */ /* 0x000fe200078e00ff */
[----:B---3--:R-:W-:Y:S02]  /*ce60*/  PRMT R32, R32, 0x8880, RZ ;  /* 0x0000888020207816 */ /* 0x008fe400000000ff */
        /* <DEDUP_REMOVED lines=14> */
.L_x_3814:
[----:B---34-:R-:W0:Y:S01]  /*cf50*/  LDC.64 R2, c[0x0][0x380] ;  /* 0x0000e000ff027b82 */ /* 0x018e220000000a00 */
[----:B------:R-:W-:Y:S01]  /*cf60*/  IMAD.IADD R19, R24, 0x1, R19 ;  /* 0x0000000118137824 */ /* 0x000fe200078e0213 */
        /* <DEDUP_REMOVED lines=10> */
.L_x_3683:
[----:B------:R-:W-:Y:S01]  /*d010*/  MOV R12, 0x10 ;  /* 0x00000010000c7802 */ /* 0x000fe20000000f00 */
[----:B------:R-:W-:Y:S01]  /*d020*/  IMAD.MOV.U32 R15, RZ, RZ, -0x1 ;  /* 0xffffffffff0f7424 */ /* 0x000fe200078e00ff */
[----:B------:R-:W-:-:S07]  /*d030*/  MOV R11, 0x1f ;  /* 0x0000001f000b7802 */ /* 0x000fce0000000f00 */
[----:B0-----:R-:W-:Y:S05]  /*d040*/  WARPSYNC.COLLECTIVE R15, `(.L_x_3815) ;  /* 0x000000000f087348 */ /* 0x001fea0003c00000 */
[----:B------:R1:W2:Y:S02]  /*d050*/  SHFL.BFLY P6, R14, R13, R12, R11 ;  /* 0x0c00000c0d0e7389 */ /* 0x0002a400000c000b */
[----:B012---:R-:W-:Y:S05]  /*d060*/  ENDCOLLECTIVE ;  /* 0x000000000000791b */ /* 0x007fea0003800000 */
.L_x_3815:
[----:B------:R-:W-:Y:S01]  /*d070*/  MOV R12, 0x8 ;  /* 0x00000008000c7802 */ /* 0x000fe20000000f00 */
[----:B------:R-:W-:-:S05]  /*d080*/  FADD.FTZ R0, R13, R14 ;  /* 0x0000000e0d007221 */ /* 0x000fca0000010000 */
[----:B------:R-:W-:-:S07]  /*d090*/  MOV R13, R0 ;  /* 0x00000000000d7202 */ /* 0x000fce0000000f00 */
[----:B------:R-:W-:Y:S05]  /*d0a0*/  WARPSYNC.COLLECTIVE R15, `(.L_x_3816) ;  /* 0x000000000f087348 */ /* 0x000fea0003c00000 */
[----:B------:R0:W1:Y:S02]  /*d0b0*/  SHFL.BFLY P6, R14, R13, R12, R11 ;  /* 0x0c00000c0d0e7389 */ /* 0x00006400000c000b */
[----:B01----:R-:W-:Y:S05]  /*d0c0*/  ENDCOLLECTIVE ;  /* 0x000000000000791b */ /* 0x003fea0003800000 */
.L_x_3816:
[----:B------:R-:W-:Y:S01]  /*d0d0*/  MOV R12, 0x4 ;  /* 0x00000004000c7802 */ /* 0x000fe20000000f00 */
[----:B------:R-:W-:-:S04]  /*d0e0*/  FADD.FTZ R2, R0, R14 ;  /* 0x0000000e00027221 */ /* 0x000fc80000010000 */
[----:B------:R-:W-:-:S07]  /*d0f0*/  IMAD.MOV.U32 R13, RZ, RZ, R2 ;  /* 0x000000ffff0d7224 */ /* 0x000fce00078e0002 */
[----:B------:R-:W-:Y:S05]  /*d100*/  WARPSYNC.COLLECTIVE R15, `(.L_x_3817) ;  /* 0x000000000f087348 */ /* 0x000fea0003c00000 */
[----:B------:R0:W1:Y:S02]  /*d110*/  SHFL.BFLY P6, R14, R13, R12, R11 ;  /* 0x0c00000c0d0e7389 */ /* 0x00006400000c000b */
[----:B01----:R-:W-:Y:S05]  /*d120*/  ENDCOLLECTIVE ;  /* 0x000000000000791b */ /* 0x003fea0003800000 */
.L_x_3817:
[----:B------:R-:W-:Y:S02]  /*d130*/  IMAD.MOV.U32 R12, RZ, RZ, 0x2 ;  /* 0x00000002ff0c7424 */ /* 0x000fe400078e00ff */
[----:B------:R-:W-:-:S05]  /*d140*/  FADD.FTZ R3, R2, R14 ;  /* 0x0000000e02037221 */ /* 0x000fca0000010000 */
[----:B------:R-:W-:-:S07]  /*d150*/  MOV R13, R3 ;  /* 0x00000003000d7202 */ /* 0x000fce0000000f00 */
[----:B------:R-:W-:Y:S05]  /*d160*/  WARPSYNC.COLLECTIVE R15, `(.L_x_3818) ;  /* 0x000000000f087348 */ /* 0x000fea0003c00000 */
[----:B------:R0:W1:Y:S02]  /*d170*/  SHFL.BFLY P6, R14, R13, R12, R11 ;  /* 0x0c00000c0d0e7389 */ /* 0x00006400000c000b */
[----:B01----:R-:W-:Y:S05]  /*d180*/  ENDCOLLECTIVE ;  /* 0x000000000000791b */ /* 0x003fea0003800000 */
.L_x_3818:
[----:B------:R-:W-:Y:S01]  /*d190*/  MOV R12, 0x1 ;  /* 0x00000001000c7802 */ /* 0x000fe20000000f00 */
[----:B------:R-:W-:-:S05]  /*d1a0*/  FADD.FTZ R4, R3, R14 ;  /* 0x0000000e03047221 */ /* 0x000fca0000010000 */
[----:B------:R-:W-:-:S07]  /*d1b0*/  MOV R13, R4 ;  /* 0x00000004000d7202 */ /* 0x000fce0000000f00 */
[----:B------:R-:W-:Y:S05]  /*d1c0*/  WARPSYNC.COLLECTIVE R15, `(.L_x_3819) ;  /* 0x000000000f087348 */ /* 0x000fea0003c00000 */
[----:B------:R0:W1:Y:S02]  /*d1d0*/  SHFL.BFLY P6, R14, R13, R12, R11 ;  /* 0x0c00000c0d0e7389 */ /* 0x00006400000c000b */
[----:B01----:R-:W-:Y:S05]  /*d1e0*/  ENDCOLLECTIVE ;  /* 0x000000000000791b */ /* 0x003fea0003800000 */
.L_x_3819:
[----:B------:R-:W-:Y:S05]  /*d1f0*/  BRA `(.L_x_3820) ;  /* 0xffffff5800247947 */ /* 0x000fea000383ffff */
.L_x_3821:
        /* <DEDUP_REMOVED lines=16> */
.L_x_5601:


//--------------------- .text._ZN4mmha33masked_multihead_attention_kernelItLi160ELi256ELi2ELi32ELi128ELb0ELb1EEEv26Multihead_attention_paramsIT_XT5_EE --------------------------
	.section	.text._ZN4mmha33masked_multihead_attention_kernelItLi160ELi256ELi2ELi32ELi128ELb0ELb1EEEv26Multihead_attention_paramsIT_XT5_EE,"ax",@progbits
	.align	128
        .global         _ZN4mmha33masked_multihead_attention_kernelItLi160ELi256ELi2ELi32ELi128ELb0ELb1EEEv26Multihead_attention_paramsIT_XT5_EE
        .type           _ZN4mmha33masked_multihead_attention_kernelItLi160ELi256ELi2ELi32ELi128ELb0ELb1EEEv26Multihead_attention_paramsIT_XT5_EE,@function
        .size           _ZN4mmha33masked_multihead_attention_kernelItLi160ELi256ELi2ELi32ELi128ELb0ELb1EEEv26Multihead_attention_paramsIT_XT5_EE,(.L_x_5602 - _ZN4mmha33masked_multihead_attention_kernelItLi160ELi256ELi2ELi32ELi128ELb0ELb1EEEv26Multihead_attention_paramsIT_XT5_EE)
        .other          _ZN4mmha33masked_multihead_attention_kernelItLi160ELi256ELi2ELi32ELi128ELb0ELb1EEEv26Multihead_attention_paramsIT_XT5_EE,@"STO_CUDA_ENTRY STV_DEFAULT"
_ZN4mmha33masked_multihead_attention_kernelItLi160ELi256ELi2ELi32ELi128ELb0ELb1EEEv26Multihead_attention_paramsIT_XT5_EE:
.text._ZN4mmha33masked_multihead_attention_kernelItLi160ELi256ELi2ELi32ELi128ELb0ELb1EEEv26Multihead_attention_paramsIT_XT5_EE:
        /* <DEDUP_REMOVED lines=12> */
.L_x_3822:
[----:B------:R-:W1:Y:S08]  /*00c0*/  LDC.64 R2, c[0x0][0x4a0] ;  /* 0x00012800ff027b82 */ /* 0x000e700000000a00 */
[----:B------:R-:W3:Y:S01]  /*00d0*/  LDC R11, c[0x0][0x3f0] ;  /* 0x0000fc00ff0b7b82 */ /* 0x000ee20000000800 */
[----:B--2---:R-:W-:-:S07]  /*00e0*/  IABS R10, R0 ;  /* 0x00000000000a7213 */ /* 0x004fce0000000000 */
[----:B------:R-:W2:Y:S01]  /*00f0*/  LDC R19, c[0x0][0x3f4] ;  /* 0x0000fd00ff137b82 */ /* 0x000ea20000000800 */
[----:B-1----:R-:W-:Y:S01]  /*0100*/  ISETP.NE.U32.AND P0, PT, R2, RZ, PT ;  /* 0x000000ff0200720c */ /* 0x002fe20003f05070 */
[----:B------:R-:W1:Y:S06]  /*0110*/  S2R R87, SR_CTAID.X ;  /* 0x0000000000577919 */ /* 0x000e6c0000002500 */
[----:B------:R-:W1:Y:S01]  /*0120*/  LDC R35, c[0x0][0x3f8] ;  /* 0x0000fe00ff237b82 */ /* 0x000e620000000800 */
[----:B------:R-:W-:Y:S02]  /*0130*/  ISETP.NE.AND.EX P0, PT, R3, RZ, PT, P0 ;  /* 0x000000ff0300720c */ /* 0x000fe40003f05300 */
[----:B---3--:R-:W-:-:S04]  /*0140*/  IABS R9, R11 ;  /* 0x0000000b00097213 */ /* 0x008fc80000000000 */
[----:B------:R-:W3:Y:S07]  /*0150*/  I2F.RP R6, R9 ;  /* 0x0000000900067306 */ /* 0x000eee0000209400 */
[----:B------:R-:W4:Y:S08]  /*0160*/  @P0 LDC.64 R2, c[0x0][0x4a0] ;  /* 0x00012800ff020b82 */ /* 0x000f300000000a00 */
[----:B------:R-:W0:Y:S01]  /*0170*/  @P0 LDC R12, c[0x0][0x430] ;  /* 0x00010c00ff0c0b82 */ /* 0x000e220000000800 */
[----:B---3--:R-:W3:Y:S01]  /*0180*/  MUFU.RCP R6, R6 ;  /* 0x0000000600067308 */ /* 0x008ee20000001000 */
[----:B----4-:R-:W-:-:S04]  /*0190*/  @P0 IMAD.WIDE.U32 R2, R0, 0x4, R2 ;  /* 0x0000000400020825 */ /* 0x010fc800078e0002 */
[----:B---3--:R-:W-:Y:S02]  /*01a0*/  VIADD R7, R6, 0xffffffe ;  /* 0x0ffffffe06077836 */ /* 0x008fe40000000000 */
[----:B------:R3:W0:Y:S02]  /*01b0*/  @P0 LDG.E R3, desc[UR36][R2.64] ;  /* 0x0000002402030981 */ /* 0x000624000c1e1900 */
[----:B------:R-:W4:Y:S02]  /*01c0*/  F2I.FTZ.U32.TRUNC.NTZ R5, R7 ;  /* 0x0000000700057305 */ /* 0x000f24000021f000 */
[----:B----4-:R-:W-:-:S05]  /*01d0*/  IADD3 R4, PT, PT, RZ, -R5, RZ ;  /* 0x80000005ff047210 */ /* 0x010fca0007ffe0ff */
[----:B------:R-:W-:Y:S02]  /*01e0*/  IMAD R13, R4, R9, RZ ;  /* 0x00000009040d7224 */ /* 0x000fe400078e02ff */
[----:B------:R-:W-:-:S04]  /*01f0*/  IMAD.MOV.U32 R4, RZ, RZ, RZ ;  /* 0x000000ffff047224 */ /* 0x000fc800078e00ff */
[----:B------:R-:W-:Y:S01]  /*0200*/  IMAD.HI.U32 R6, R5, R13, R4 ;  /* 0x0000000d05067227 */ /* 0x000fe200078e0004 */
[----:B---3--:R-:W-:Y:S01]  /*0210*/  LOP3.LUT R2, R0, R11, RZ, 0x3c, !PT ;  /* 0x0000000b00027212 */ /* 0x008fe200078e3cff */
[----:B------:R-:W3:Y:S04]  /*0220*/  LDC.64 R4, c[0x0][0x460] ;  /* 0x00011800ff047b82 */ /* 0x000ee80000000a00 */
[----:B------:R-:W-:-:S04]  /*0230*/  IMAD.HI.U32 R8, R6, R10, RZ ;  /* 0x0000000a06087227 */ /* 0x000fc800078e00ff */
[----:B------:R-:W-:-:S04]  /*0240*/  IMAD.MOV R6, RZ, RZ, -R8 ;  /* 0x000000ffff067224 */ /* 0x000fc800078e0a08 */
[----:B------:R-:W-:-:S05]  /*0250*/  IMAD R6, R9, R6, R10 ;  /* 0x0000000609067224 */ /* 0x000fca00078e020a */
[----:B------:R-:W-:-:S13]  /*0260*/  ISETP.GT.U32.AND P3, PT, R9, R6, PT ;  /* 0x000000060900720c */ /* 0x000fda0003f64070 */
[----:B------:R-:W-:-:S04]  /*0270*/  @!P3 IADD3 R6, PT, PT, R6, -R9, RZ ;  /* 0x800000090606b210 */ /* 0x000fc80007ffe0ff */
[----:B------:R-:W-:Y:S01]  /*0280*/  ISETP.GE.U32.AND P2, PT, R6, R9, PT ;  /* 0x000000090600720c */ /* 0x000fe20003f46070 */
[----:B------:R-:W-:Y:S01]  /*0290*/  @!P3 VIADD R8, R8, 0x1 ;  /* 0x000000010808b836 */ /* 0x000fe20000000000 */
[----:B------:R-:W-:Y:S02]  /*02a0*/  ISETP.GE.AND P4, PT, R2, RZ, PT ;  /* 0x000000ff0200720c */ /* 0x000fe40003f86270 */
[----:B------:R-:W-:-:S09]  /*02b0*/  ISETP.NE.AND P3, PT, R11, RZ, PT ;  /* 0x000000ff0b00720c */ /* 0x000fd20003f65270 */
[----:B------:R-:W-:-:S05]  /*02c0*/  @P2 VIADD R8, R8, 0x1 ;  /* 0x0000000108082836 */ /* 0x000fca0000000000 */
[----:B------:R-:W-:-:S05]  /*02d0*/  MOV R32, R8 ;  /* 0x0000000800207202 */ /* 0x000fca0000000f00 */
[----:B------:R-:W-:Y:S01]  /*02e0*/  @!P4 IMAD.MOV R32, RZ, RZ, -R32 ;  /* 0x000000ffff20c224 */ /* 0x000fe200078e0a20 */
[----:B------:R-:W-:Y:S02]  /*02f0*/  @!P3 LOP3.LUT R32, RZ, R11, RZ, 0x33, !PT ;  /* 0x0000000bff20b212 */ /* 0x000fe400078e33ff */
[----:B--2---:R-:W-:-:S04]  /*0300*/  IABS R11, R19 ;  /* 0x00000013000b7213 */ /* 0x004fc80000000000 */
[----:B------:R-:W2:Y:S01]  /*0310*/  I2F.RP R10, R11 ;  /* 0x0000000b000a7306 */ /* 0x000ea20000209400 */
[----:B---3--:R-:W-:-:S04]  /*0320*/  ISETP.NE.U32.AND P1, PT, R4, RZ, PT ;  /* 0x000000ff0400720c */ /* 0x008fc80003f25070 */
[----:B------:R-:W-:-:S03]  /*0330*/  ISETP.NE.AND.EX P1, PT, R5, RZ, PT, P1 ;  /* 0x000000ff0500720c */ /* 0x000fc60003f25310 */
[----:B--2---:R-:W2:Y:S10]  /*0340*/  MUFU.RCP R10, R10 ;  /* 0x0000000a000a7308 */ /* 0x004eb40000001000 */
[----:B------:R-:W3:Y:S08]  /*0350*/  @P1 LDC.64 R6, c[0x0][0x460] ;  /* 0x00011800ff061b82 */ /* 0x000ef00000000a00 */
[----:B------:R-:W4:Y:S01]  /*0360*/  @!P0 LDC R16, c[0x0][0x40c] ;  /* 0x00010300ff108b82 */ /* 0x000f220000000800 */
[----:B--2---:R-:W-:-:S04]  /*0370*/  IADD3 R8, PT, PT, R10, 0xffffffe, RZ ;  /* 0x0ffffffe0a087810 */ /* 0x004fc80007ffe0ff */
[----:B------:R2:W1:Y:S01]  /*0380*/  F2I.FTZ.U32.TRUNC.NTZ R9, R8 ;  /* 0x0000000800097305 */ /* 0x000462000021f000 */
[----:B------:R-:W-:Y:S02]  /*0390*/  IMAD.MOV.U32 R2, RZ, RZ, RZ ;  /* 0x000000ffff027224 */ /* 0x000fe400078e00ff */
[----:B---3--:R-:W-:-:S04]  /*03a0*/  @P1 IMAD.WIDE R6, R32, 0x4, R6 ;  /* 0x0000000420061825 */ /* 0x008fc800078e0206 */
[----:B--2---:R-:W-:Y:S01]  /*03b0*/  HFMA2 R8, -RZ, RZ, 0, 0 ;  /* 0x00000000ff087431 */ /* 0x004fe200000001ff */
[----:B------:R1:W5:Y:S02]  /*03c0*/  @P1 LDG.E R2, desc[UR36][R6.64] ;  /* 0x0000002406021981 */ /* 0x000364000c1e1900 */
[----:B-1----:R-:W-:Y:S01]  /*03d0*/  IMAD.MOV R6, RZ, RZ, -R9 ;  /* 0x000000ffff067224 */ /* 0x002fe200078e0a09 */
[----:B------:R-:W1:Y:S01]  /*03e0*/  S2R R33, SR_TID.X ;  /* 0x0000000000217919 */ /* 0x000e620000002100 */
[C---:B------:R-:W-:Y:S02]  /*03f0*/  IMAD R34, R0.reuse, R35, R87 ;  /* 0x0000002300227224 */ /* 0x040fe400078e0257 */
[----:B------:R-:W-:Y:S01]  /*0400*/  IMAD R88, R0, R19, RZ ;  /* 0x0000001300587224 */ /* 0x000fe200078e02ff */
[----:B------:R-:W-:Y:S01]  /*0410*/  BSSY.RECONVERGENT B0, `(.L_x_3823) ;  /* 0x000005c000007945 */ /* 0x000fe20003800200 */
[----:B------:R-:W-:Y:S02]  /*0420*/  CS2R R26, SRZ ;  /* 0x00000000001a7805 */ /* 0x000fe4000001ff00 */
[----:B------:R-:W-:Y:S01]  /*0430*/  CS2R R24, SRZ ;  /* 0x0000000000187805 */ /* 0x000fe2000001ff00 */
[----:B------:R-:W-:Y:S01]  /*0440*/  IMAD R32, R32, R35, RZ ;  /* 0x0000002320207224 */ /* 0x000fe200078e02ff */
[----:B------:R-:W-:Y:S01]  /*0450*/  SHF.R.S32.HI R86, RZ, 0x1f, R88 ;  /* 0x0000001fff567819 */ /* 0x000fe20000011458 */
[----:B-1----:R-:W-:-:S02]  /*0460*/  IMAD.SHL.U32 R22, R33, 0x8, RZ ;  /* 0x0000000821167824 */ /* 0x002fc400078e00ff */
[----:B0-----:R-:W-:Y:S02]  /*0470*/  @P0 IMAD.IADD R16, R3, 0x1, R12 ;  /* 0x0000000103100824 */ /* 0x001fe400078e020c */
[----:B------:R-:W-:-:S03]  /*0480*/  IMAD R3, R6, R11, RZ ;  /* 0x0000000b06037224 */ /* 0x000fc600078e02ff */
[----:B----4-:R-:W-:Y:S01]  /*0490*/  IABS R18, R16 ;  /* 0x0000001000127213 */ /* 0x010fe20000000000 */
[----:B------:R-:W-:Y:S02]  /*04a0*/  IMAD.HI.U32 R9, R9, R3, R8 ;  /* 0x0000000309097227 */ /* 0x000fe400078e0008 */
[----:B------:R-:W0:Y:S04]  /*04b0*/  LDC R3, c[0x0][0x3e8] ;  /* 0x0000fa00ff037b82 */ /* 0x000e280000000800 */
[----:B------:R-:W-:-:S04]  /*04c0*/  IMAD.HI.U32 R9, R9, R18, RZ ;  /* 0x0000001209097227 */ /* 0x000fc800078e00ff */
[----:B------:R-:W-:-:S04]  /*04d0*/  IMAD.MOV R9, RZ, RZ, -R9 ;  /* 0x000000ffff097224 */ /* 0x000fc800078e0a09 */
[----:B------:R-:W-:-:S05]  /*04e0*/  IMAD R18, R11, R9, R18 ;  /* 0x000000090b127224 */ /* 0x000fca00078e0212 */
[----:B------:R-:W-:Y:S02]  /*04f0*/  ISETP.GT.U32.AND P0, PT, R11, R18, PT ;  /* 0x000000120b00720c */ /* 0x000fe40003f04070 */
[----:B------:R-:W-:-:S11]  /*0500*/  ISETP.GE.AND P3, PT, R16, RZ, PT ;  /* 0x000000ff1000720c */ /* 0x000fd60003f66270 */
[----:B------:R-:W-:-:S05]  /*0510*/  @!P0 IMAD.IADD R18, R18, 0x1, -R11 ;  /* 0x0000000112128824 */ /* 0x000fca00078e0a0b */
[----:B------:R-:W-:Y:S02]  /*0520*/  ISETP.GT.U32.AND P2, PT, R11, R18, PT ;  /* 0x000000120b00720c */ /* 0x000fe40003f44070 */
[----:B0-----:R-:W-:Y:S02]  /*0530*/  ISETP.NE.AND P1, PT, R3, RZ, PT ;  /* 0x000000ff0300720c */ /* 0x001fe40003f25270 */
[----:B------:R-:W-:-:S09]  /*0540*/  ISETP.NE.AND P0, PT, R19, RZ, PT ;  /* 0x000000ff1300720c */ /* 0x000fd20003f05270 */
[----:B------:R-:W-:-:S05]  /*0550*/  @!P2 IADD3 R18, PT, PT, R18, -R11, RZ ;  /* 0x8000000b1212a210 */ /* 0x000fca0007ffe0ff */
[----:B------:R-:W-:Y:S01]  /*0560*/  @!P3 IMAD.MOV R18, RZ, RZ, -R18 ;  /* 0x000000ffff12b224 */ /* 0x000fe200078e0a12 */
[----:B------:R-:W-:Y:S01]  /*0570*/  ISETP.GT.U32.AND P3, PT, R33, 0x13, PT ;  /* 0x000000132100780c */ /* 0x000fe20003f64070 */
[----:B------:R-:W-:Y:S01]  /*0580*/  @P1 IMAD R6, R0, R3, RZ ;  /* 0x0000000300061224 */ /* 0x000fe200078e02ff */
[----:B------:R-:W-:Y:S01]  /*0590*/  @!P0 LOP3.LUT R18, RZ, R19, RZ, 0x33, !PT ;  /* 0x00000013ff128212 */ /* 0x000fe200078e33ff */
[----:B------:R-:W-:Y:S01]  /*05a0*/  @!P1 IMAD R17, R34, 0xa0, RZ ;  /* 0x000000a022119824 */ /* 0x000fe200078e02ff */
[----:B------:R-:W-:Y:S01]  /*05b0*/  IADD3 R19, PT, PT, R16, 0x1, -R19 ;  /* 0x0000000110137810 */ /* 0x000fe20007ffe813 */
[C---:B------:R-:W-:Y:S02]  /*05c0*/  @P1 IMAD R17, R87.reuse, 0xa0, R6 ;  /* 0x000000a057111824 */ /* 0x040fe400078e0206 */
[----:B------:R-:W-:Y:S01]  /*05d0*/  IMAD R3, R87, 0xa0, R22 ;  /* 0x000000a057037824 */ /* 0x000fe200078e0216 */
[----:B------:R-:W-:Y:S02]  /*05e0*/  VIMNMX R19, PT, PT, RZ, R19, !PT ;  /* 0x00000013ff137248 */ /* 0x000fe40007fe0100 */
[----:B------:R-:W-:-:S03]  /*05f0*/  IADD3 R37, PT, PT, R22, R17, RZ ;  /* 0x0000001116257210 */ /* 0x000fc60007ffe0ff */
[----:B------:R-:W-:Y:S05]  /*0600*/  @P3 BRA `(.L_x_3824) ;  /* 0x0000000000f03947 */ /* 0x000fea0003800000 */
        /* <DEDUP_REMOVED lines=57> */
.L_x_3825:
[----:B------:R-:W0:Y:S02]  /*09a0*/  LDC.64 R24, c[0x0][0x388] ;  /* 0x0000e200ff187b82 */ /* 0x000e240000000a00 */
[----:B0-----:R-:W-:-:S06]  /*09b0*/  IMAD.WIDE R24, R37, 0x2, R24 ;  /* 0x0000000225187825 */ /* 0x001fcc00078e0218 */
[----:B------:R-:W5:Y:S02]  /*09c0*/  LDG.E.128 R24, desc[UR36][R24.64] ;  /* 0x0000002418187981 */ /* 0x000f64000c1e1d00 */
.L_x_3824:
[----:B------:R-:W-:Y:S05]  /*09d0*/  BSYNC.RECONVERGENT B0 ;  /* 0x0000000000007941 */ /* 0x000fea0003800200 */
.L_x_3823:
        /* <DEDUP_REMOVED lines=10> */
[----:B------:R1:W3:Y:S01]  /*0a80*/  I2F.S8 R11, R14 ;  /* 0x0000000e000b7306 */ /* 0x0002e20000001400 */
[----:B------:R-:W-:Y:S02]  /*0a90*/  SHF.R.S64 R31, R14, 0x10, R15 ;  /* 0x000000100e1f7819 */ /* 0x000fe4000000100f */
[----:B------:R-:W-:Y:S02]  /*0aa0*/  SHF.R.U64 R12, R20, 0x7, RZ ;  /* 0x00000007140c7819 */ /* 0x000fe400000012ff */
[----:B------:R-:W-:-:S02]  /*0ab0*/  LOP3.LUT R31, R31, 0xff, RZ, 0xc0, !PT ;  /* 0x000000ff1f1f7812 */ /* 0x000fc400078ec0ff */
[----:B------:R-:W-:Y:S02]  /*0ac0*/  ISETP.NE.U32.AND P1, PT, R12, RZ, PT ;  /* 0x000000ff0c00720c */ /* 0x000fe40003f25070 */
[C-C-:B------:R-:W-:Y:S02]  /*0ad0*/  SHF.R.U64 R12, R14.reuse, 0x10, R15.reuse ;  /* 0x000000100e0c7819 */ /* 0x140fe4000000120f */
[----:B------:R-:W-:Y:S02]  /*0ae0*/  PRMT R10, R14, 0x9910, RZ ;  /* 0x000099100e0a7816 */ /* 0x000fe400000000ff */
[----:B-1----:R-:W-:Y:S02]  /*0af0*/  SHF.R.S32.HI R14, RZ, 0x10, R15 ;  /* 0x00000010ff0e7819 */ /* 0x002fe4000001140f */
[----:B0-----:R-:W-:Y:S02]  /*0b00*/  SHF.R.U64 R9, R31, 0x7, RZ ;  /* 0x000000071f097819 */ /* 0x001fe400000012ff */
[----:B------:R-:W-:-:S02]  /*0b10*/  PRMT R12, R12, 0x9910, RZ ;  /* 0x000099100c0c7816 */ /* 0x000fc400000000ff */
[----:B------:R-:W-:Y:S02]  /*0b20*/  LOP3.LUT R14, R14, 0xff, RZ, 0xc0, !PT ;  /* 0x000000ff0e0e7812 */ /* 0x000fe400078ec0ff */
[----:B------:R-:W-:Y:S01]  /*0b30*/  ISETP.NE.U32.AND P0, PT, R9, RZ, PT ;  /* 0x000000ff0900720c */ /* 0x000fe20003f05070 */
[----:B------:R-:W-:Y:S01]  /*0b40*/  IMAD.MOV.U32 R9, RZ, RZ, R12 ;  /* 0x000000ffff097224 */ /* 0x000fe200078e000c */
[----:B------:R-:W-:Y:S01]  /*0b50*/  SHF.R.U64 R12, R14, 0x7, RZ ;  /* 0x000000070e0c7819 */ /* 0x000fe200000012ff */
[----:B---3--:R-:W-:Y:S01]  /*0b60*/  FMUL.FTZ R11, R8, R11 ;  /* 0x0000000b080b7220 */ /* 0x008fe20000410000 */
[----:B------:R-:W-:Y:S02]  /*0b70*/  ISETP.NE.U32.AND.EX P1, PT, RZ, RZ, PT, P1 ;  /* 0x000000ffff00720c */ /* 0x000fe40003f25110 */
[----:B------:R-:W-:Y:S02]  /*0b80*/  ISETP.NE.U32.AND P2, PT, R12, RZ, PT ;  /* 0x000000ff0c00720c */ /* 0x000fe40003f45070 */
[----:B------:R-:W-:-:S02]  /*0b90*/  ISETP.NE.U32.AND.EX P0, PT, RZ, RZ, PT, P0 ;  /* 0x000000ffff00720c */ /* 0x000fc40003f05100 */
[----:B------:R-:W-:Y:S02]  /*0ba0*/  ISETP.NE.U32.AND.EX P2, PT, RZ, RZ, PT, P2 ;  /* 0x000000ffff00720c */ /* 0x000fe40003f45120 */
        /* <DEDUP_REMOVED lines=12> */
[----:B------:R1:W0:Y:S01]  /*0c70*/  I2F.S16 R21, R10 ;  /* 0x0000000a00157306 */ /* 0x0002220000101400 */
[----:B------:R-:W-:-:S07]  /*0c80*/  F2FP.F16.F32.PACK_AB R28, R28, R11 ;  /* 0x0000000b1c1c723e */ /* 0x000fce00000000ff */
[----:B------:R-:W2:Y:S01]  /*0c90*/  I2F.S16 R9, R9 ;  /* 0x0000000900097306 */ /* 0x000ea20000101400 */
[C---:B-1----:R-:W-:Y:S01]  /*0ca0*/  FMUL.FTZ R10, R8.reuse, R29 ;  /* 0x0000001d080a7220 */ /* 0x042fe20000410000 */
[----:B0-----:R-:W-:-:S06]  /*0cb0*/  FMUL.FTZ R30, R8, R21 ;  /* 0x00000015081e7220 */ /* 0x001fcc0000410000 */
        /* <DEDUP_REMOVED lines=11> */
.L_x_3826:
[----:B------:R-:W-:Y:S01]  /*0d70*/  BSSY.RECONVERGENT B0, `(.L_x_3827) ;  /* 0x0000007000007945 */ /* 0x000fe20003800200 */
[----:B------:R-:W-:Y:S02]  /*0d80*/  CS2R R30, SRZ ;  /* 0x00000000001e7805 */ /* 0x000fe4000001ff00 */
[----:B------:R-:W-:Y:S01]  /*0d90*/  CS2R R28, SRZ ;  /* 0x00000000001c7805 */ /* 0x000fe2000001ff00 */
[----:B------:R-:W-:Y:S06]  /*0da0*/  @P3 BRA `(.L_x_3828) ;  /* 0x00000000000c3947 */ /* 0x000fec0003800000 */
[----:B------:R-:W0:Y:S02]  /*0db0*/  LDC.64 R28, c[0x0][0x398] ;  /* 0x0000e600ff1c7b82 */ /* 0x000e240000000a00 */
[----:B0-----:R-:W-:-:S06]  /*0dc0*/  IMAD.WIDE R28, R37, 0x2, R28 ;  /* 0x00000002251c7825 */ /* 0x001fcc00078e021c */
[----:B------:R-:W5:Y:S02]  /*0dd0*/  LDG.E.128 R28, desc[UR36][R28.64] ;  /* 0x000000241c1c7981 */ /* 0x000f64000c1e1d00 */
.L_x_3828:
[----:B------:R-:W-:Y:S05]  /*0de0*/  BSYNC.RECONVERGENT B0 ;  /* 0x0000000000007941 */ /* 0x000fea0003800200 */
.L_x_3827:
[----:B------:R-:W0:Y:S01]  /*0df0*/  LDCU.64 UR6, c[0x0][0x3a0] ;  /* 0x00007400ff0677ac */ /* 0x000e220008000a00 */
[----:B------:R-:W1:Y:S01]  /*0e00*/  LDC.64 R8, c[0x0][0x418] ;  /* 0x00010600ff087b82 */ /* 0x000e620000000a00 */
[----:B------:R-:W-:Y:S02]  /*0e10*/  ISETP.EQ.U32.AND P3, PT, R4, RZ, PT ;  /* 0x000000ff0400720c */ /* 0x000fe40003f62070 */
[----:B------:R-:W-:Y:S01]  /*0e20*/  CS2R R14, SRZ ;  /* 0x00000000000e7805 */ /* 0x000fe2000001ff00 */
[----:B------:R-:W2:Y:S01]  /*0e30*/  LDCU.64 UR4, c[0x0][0x390] ;  /* 0x00007200ff0477ac */ /* 0x000ea20008000a00 */
[----:B------:R-:W-:Y:S02]  /*0e40*/  ISETP.GT.U32.AND P2, PT, R33, 0x1f, PT ;  /* 0x0000001f2100780c */ /* 0x000fe40003f44070 */
[----:B------:R-:W-:Y:S02]  /*0e50*/  CS2R R12, SRZ ;  /* 0x00000000000c7805 */ /* 0x000fe4000001ff00 */
[----:B------:R-:W-:-:S02]  /*0e60*/  ISETP.EQ.OR.EX P2, PT, R5, RZ, P2, P3 ;  /* 0x000000ff0500720c */ /* 0x000fc40001742730 */
[----:B0-----:R-:W-:-:S04]  /*0e70*/  ISETP.NE.U32.AND P1, PT, RZ, UR6, PT ;  /* 0x00000006ff007c0c */ /* 0x001fc8000bf25070 */
[----:B------:R-:W-:Y:S02]  /*0e80*/  ISETP.NE.AND.EX P1, PT, RZ, UR7, PT, P1 ;  /* 0x00000007ff007c0c */ /* 0x000fe4000bf25310 */
[----:B------:R-:W-:Y:S02]  /*0e90*/  CS2R R38, SRZ ;  /* 0x0000000000267805 */ /* 0x000fe4000001ff00 */
[----:B--2---:R-:W-:Y:S02]  /*0ea0*/  ISETP.NE.U32.AND P0, PT, RZ, UR4, PT ;  /* 0x00000004ff007c0c */ /* 0x004fe4000bf05070 */
[----:B------:R-:W-:Y:S02]  /*0eb0*/  CS2R R36, SRZ ;  /* 0x0000000000247805 */ /* 0x000fe4000001ff00 */
[C---:B------:R-:W-:Y:S01]  /*0ec0*/  ISETP.GT.U32.OR P1, PT, R33.reuse, 0x13, !P1 ;  /* 0x000000132100780c */ /* 0x040fe20004f24470 */
[----:B-----5:R-:W-:Y:S01]  /*0ed0*/  @!P2 IMAD R20, R2, R35, RZ ;  /* 0x000000230214a224 */ /* 0x020fe200078e02ff */
[----:B------:R-:W-:Y:S01]  /*0ee0*/  ISETP.NE.AND.EX P0, PT, RZ, UR5, PT, P0 ;  /* 0x00000005ff007c0c */ /* 0x000fe2000bf05300 */
[----:B------:R-:W-:Y:S01]  /*0ef0*/  IMAD.MOV.U32 R23, RZ, RZ, RZ ;  /* 0x000000ffff177224 */ /* 0x000fe200078e00ff */
[----:B-1----:R-:W-:Y:S01]  /*0f00*/  ISETP.NE.U32.AND P3, PT, R8, RZ, PT ;  /* 0x000000ff0800720c */ /* 0x002fe20003f65070 */
[----:B------:R-:W-:Y:S01]  /*0f10*/  @!P2 IMAD R21, R20, 0xa0, R3 ;  /* 0x000000a01415a824 */ /* 0x000fe200078e0203 */
[----:B------:R-:W-:Y:S01]  /*0f20*/  ISETP.GT.U32.OR P0, PT, R33, 0x13, !P0 ;  /* 0x000000132100780c */ /* 0x000fe20004704470 */
[----:B------:R-:W0:Y:S01]  /*0f30*/  LDCU.U8 UR4, c[0x0][0x404] ;  /* 0x00008080ff0477ac */ /* 0x000e220008000000 */
[----:B------:R-:W-:-:S02]  /*0f40*/  ISETP.NE.AND.EX P3, PT, R9, RZ, PT, P3 ;  /* 0x000000ff0900720c */ /* 0x000fc40003f65330 */
[----:B------:R-:W1:Y:S08]  /*0f50*/  @!P2 LDC.64 R8, c[0x0][0x450] ;  /* 0x00011400ff08ab82 */ /* 0x000e700000000a00 */
[----:B------:R-:W2:Y:S08]  /*0f60*/  @!P1 LDC.64 R6, c[0x0][0x3a0] ;  /* 0x0000e800ff069b82 */ /* 0x000eb00000000a00 */
[----:B------:R-:W3:Y:S08]  /*0f70*/  @!P0 LDC.64 R4, c[0x0][0x390] ;  /* 0x0000e400ff048b82 */ /* 0x000ef00000000a00 */
[----:B------:R-:W4:Y:S01]  /*0f80*/  @P3 LDC.64 R10, c[0x0][0x418] ;  /* 0x00010600ff0a3b82 */ /* 0x000f220000000a00 */
[----:B--2---:R-:W-:-:S05]  /*0f90*/  @!P1 IMAD.WIDE.U32 R6, R3, 0x2, R6 ;  /* 0x0000000203069825 */ /* 0x004fca00078e0006 */
[----:B------:R-:W2:Y:S01]  /*0fa0*/  @!P1 LDG.E.128 R36, desc[UR36][R6.64] ;  /* 0x0000002406249981 */ /* 0x000ea2000c1e1d00 */
[----:B-1----:R-:W-:-:S04]  /*0fb0*/  @!P2 IMAD.WIDE R8, R21, 0x2, R8 ;  /* 0x000000021508a825 */ /* 0x002fc800078e0208 */
[----:B---3--:R-:W-:Y:S01]  /*0fc0*/  @!P0 IMAD.WIDE.U32 R4, R3, 0x2, R4 ;  /* 0x0000000203048825 */ /* 0x008fe200078e0004 */
[----:B------:R-:W3:Y:S01]  /*0fd0*/  @!P2 LDG.E.128 R40, desc[UR36][R8.64] ;  /* 0x000000240828a981 */ /* 0x000ee2000c1e1d00 */
[----:B------:R-:W1:Y:S03]  /*0fe0*/  LDC R3, c[0x0][0x400] ;  /* 0x00010000ff037b82 */ /* 0x000e660000000800 */
[----:B------:R-:W3:Y:S01]  /*0ff0*/  @!P0 LDG.E.128 R12, desc[UR36][R4.64] ;  /* 0x00000024040c8981 */ /* 0x000ee2000c1e1d00 */
[----:B----4-:R-:W-:-:S05]  /*1000*/  @P3 IMAD.WIDE.U32 R10, R0, 0x4, R10 ;  /* 0x00000004000a3825 */ /* 0x010fca00078e000a */
[----:B------:R4:W5:Y:S01]  /*1010*/  @P3 LDG.E R23, desc[UR36][R10.64] ;  /* 0x000000240a173981 */ /* 0x000962000c1e1900 */
[----:B0-----:R-:W-:Y:S01]  /*1020*/  ISETP.NE.AND P0, PT, RZ, UR4, PT ;  /* 0x00000004ff007c0c */ /* 0x001fe2000bf05270 */
[----:B------:R-:W-:Y:S03]  /*1030*/  BSSY.RECONVERGENT B6, `(.L_x_3829) ;  /* 0x0000163000067945 */ /* 0x000fe60003800200 */
[----:B-1----:R-:W-:Y:S01]  /*1040*/  ISETP.LT.OR P0, PT, R3, 0x1, P0 ;  /* 0x000000010300780c */ /* 0x002fe20000701670 */
[----:B--2---:R-:W-:Y:S02]  /*1050*/  HFMA2 R29, R29, 1, 1, R37 ;  /* 0x3c003c001d1d7831 */ /* 0x004fe40000000025 */
[----:B------:R-:W-:Y:S02]  /*1060*/  HFMA2 R31, R31, 1, 1, R39 ;  /* 0x3c003c001f1f7831 */ /* 0x000fe40000000027 */
[----:B------:R-:W-:-:S02]  /*1070*/  HADD2 R28, R28, R36 ;  /* 0x000000241c1c7230 */ /* 0x000fc40000000000 */
[----:B------:R-:W-:Y:S02]  /*1080*/  HADD2 R30, R30, R38 ;  /* 0x000000261e1e7230 */ /* 0x000fe40000000000 */
[----:B---3--:R-:W-:Y:S02]  /*1090*/  @!P2 HFMA2 R29, R29, R41, -RZ ;  /* 0x000000291d1da231 */ /* 0x008fe400001000ff */
[----:B------:R-:W-:Y:S02]  /*10a0*/  HFMA2 R25, R25, 1, 1, R13 ;  /* 0x3c003c0019197831 */ /* 0x000fe4000000000d */
[----:B------:R-:W-:Y:S02]  /*10b0*/  HFMA2 R27, R27, 1, 1, R15 ;  /* 0x3c003c001b1b7831 */ /* 0x000fe4000000000f */
[----:B------:R-:W-:Y:S02]  /*10c0*/  @!P2 HFMA2 R31, R31, R43, -RZ ;  /* 0x0000002b1f1fa231 */ /* 0x000fe400001000ff */
[----:B------:R-:W-:-:S02]  /*10d0*/  HADD2 R24, R24, R12 ;  /* 0x0000000c18187230 */ /* 0x000fc40000000000 */
[----:B------:R-:W-:Y:S02]  /*10e0*/  HADD2 R26, R26, R14 ;  /* 0x0000000e1a1a7230 */ /* 0x000fe40000000000 */
[----:B------:R-:W-:Y:S02]  /*10f0*/  @!P2 HMUL2 R28, R28, R40 ;  /* 0x000000281c1ca232 */ /* 0x000fe40000000000 */
[----:B------:R-:W-:Y:S01]  /*1100*/  @!P2 HMUL2 R30, R30, R42 ;  /* 0x0000002a1e1ea232 */ /* 0x000fe20000000000 */
[----:B----4-:R-:W-:Y:S06]  /*1110*/  @P0 BRA `(.L_x_3830) ;  /* 0x00000004008c0947 */ /* 0x010fec0003800000 */
[----:B------:R-:W-:-:S13]  /*1120*/  ISETP.GE.AND P0, PT, R22, R3, PT ;  /* 0x000000031600720c */ /* 0x000fda0003f06270 */
[----:B------:R-:W-:Y:S05]  /*1130*/  @P0 BRA `(.L_x_3831) ;  /* 0x0000001400480947 */ /* 0x000fea0003800000 */
[----:B------:R-:W-:Y:S01]  /*1140*/  I2FP.F32.U32 R3, R3 ;  /* 0x0000000300037245 */ /* 0x000fe20000201000 */
[----:B------:R-:W0:Y:S01]  /*1150*/  LDCU UR4, c[0x0][0x40c] ;  /* 0x00008180ff0477ac */ /* 0x000e220008000800 */
[----:B------:R-:W-:Y:S01]  /*1160*/  I2FP.F32.U32 R0, R22 ;  /* 0x0000001600007245 */ /* 0x000fe20000201000 */
[--C-:B------:R-:W-:Y:S01]  /*1170*/  HADD2.F32 R21, -RZ, R26.reuse.H1_H1 ;  /* 0x3000001aff157230 */ /* 0x100fe20000004100 */
[----:B------:R1:W2:Y:S01]  /*1180*/  MUFU.RCP R7, R3 ;  /* 0x0000000300077308 */ /* 0x0002a20000001000 */
[----:B------:R-:W-:Y:S01]  /*1190*/  IADD3 R4, PT, PT, R22, 0x2, RZ ;  /* 0x0000000216047810 */ /* 0x000fe20007ffe0ff */
[----:B------:R-:W-:Y:S02]  /*11a0*/  HADD2.F32 R15, -RZ, R26.H0_H0 ;  /* 0x2000001aff0f7230 */ /* 0x000fe40000004100 */
[----:B------:R-:W-:Y:S01]  /*11b0*/  HADD2.F32 R35, -RZ, R30.H1_H1 ;  /* 0x3000001eff237230 */ /* 0x000fe20000004100 */
[----:B------:R-:W-:Y:S01]  /*11c0*/  I2FP.F32.U32 R5, R4 ;  /* 0x0000000400057245 */ /* 0x000fe20000201000 */
[----:B------:R-:W-:-:S02]  /*11d0*/  HADD2.F32 R39, -RZ, R27.H1_H1 ;  /* 0x3000001bff277230 */ /* 0x000fc40000004100 */
[----:B------:R-:W-:Y:S02]  /*11e0*/  HADD2.F32 R37, -RZ, R27.H0_H0 ;  /* 0x2000001bff257230 */ /* 0x000fe40000004100 */
[----:B-1----:R-:W-:Y:S02]  /*11f0*/  VIADD R3, R22, 0x6 ;  /* 0x0000000616037836 */ /* 0x002fe40000000000 */
[----:B------:R-:W-:Y:S02]  /*1200*/  HADD2.F32 R27, -RZ, R30.H0_H0 ;  /* 0x2000001eff1b7230 */ /* 0x000fe40000004100 */
[--C-:B------:R-:W-:Y:S01]  /*1210*/  HADD2.F32 R41, -RZ, R31.reuse.H1_H1 ;  /* 0x3000001fff297230 */ /* 0x100fe20000004100 */
[----:B------:R-:W-:Y:S01]  /*1220*/  I2FP.F32.U32 R3, R3 ;  /* 0x0000000300037245 */ /* 0x000fe20000201000 */
[----:B------:R-:W-:Y:S02]  /*1230*/  HADD2.F32 R31, -RZ, R31.H0_H0 ;  /* 0x2000001fff1f7230 */ /* 0x000fe40000004100 */
[-C--:B--2---:R-:W-:Y:S01]  /*1240*/  FMUL.FTZ R0, R0, R7.reuse ;  /* 0x0000000700007220 */ /* 0x084fe20000410000 */
[-C--:B------:R-:W-:Y:S01]  /*1250*/  FMUL.FTZ R5, R5, R7.reuse ;  /* 0x0000000705057220 */ /* 0x080fe20000410000 */
[----:B------:R-:W-:-:S02]  /*1260*/  FMUL.FTZ R3, R3, R7 ;  /* 0x0000000703037220 */ /* 0x000fc40000410000 */
[----:B------:R-:W-:Y:S01]  /*1270*/  FMUL.FTZ R4, R0, 13.28771209716796875 ;  /* 0x41549a7800047820 */ /* 0x000fe20000410000 */
[----:B------:R-:W-:Y:S02]  /*1280*/  VIADD R0, R22, 0x4 ;  /* 0x0000000416007836 */ /* 0x000fe40000000000 */
[----:B------:R-:W-:Y:S01]  /*1290*/  FMUL.FTZ R5, R5, 13.28771209716796875 ;  /* 0x41549a7805057820 */ /* 0x000fe20000410000 */
[----:B------:R-:W1:Y:S02]  /*12a0*/  MUFU.EX2 R9, -R4 ;  /* 0x8000000400097308 */ /* 0x000e640000000800 */
[----:B------:R-:W-:-:S05]  /*12b0*/  I2FP.F32.U32 R0, R0 ;  /* 0x0000000000007245 */ /* 0x000fca0000201000 */
[----:B------:R-:W-:Y:S01]  /*12c0*/  FMUL.FTZ R0, R0, R7 ;  /* 0x0000000700007220 */ /* 0x000fe20000410000 */
[----:B------:R-:W2:Y:S01]  /*12d0*/  MUFU.EX2 R5, -R5 ;  /* 0x8000000500057308 */ /* 0x000ea20000000800 */
[----:B------:R-:W-:Y:S02]  /*12e0*/  FMUL.FTZ R7, R3, 13.28771209716796875 ;  /* 0x41549a7803077820 */ /* 0x000fe40000410000 */
[----:B------:R-:W-:Y:S01]  /*12f0*/  FMUL.FTZ R6, R0, 13.28771209716796875 ;  /* 0x41549a7800067820 */ /* 0x000fe20000410000 */
[----:B0----5:R-:W-:-:S04]  /*1300*/  IADD3 R0, PT, PT, -R23, UR4, RZ ;  /* 0x0000000417007c10 */ /* 0x021fc8000fffe1ff */
[----:B------:R-:W-:Y:S01]  /*1310*/  I2FP.F32.S32 R0, R0 ;  /* 0x0000000000007245 */ /* 0x000fe20000201400 */
[----:B------:R-:W0:Y:S04]  /*1320*/  MUFU.EX2 R11, -R6 ;  /* 0x80000006000b7308 */ /* 0x000e280000000800 */
[----:B-1----:R-:W-:-:S04]  /*1330*/  FMUL.FTZ R3, R0, R9 ;  /* 0x0000000900037220 */ /* 0x002fc80000410000 */
[----:B------:R-:W1:Y:S01]  /*1340*/  MUFU.EX2 R7, -R7 ;  /* 0x8000000700077308 */ /* 0x000e620000000800 */
[----:B------:R-:W-:Y:S01]  /*1350*/  FMUL.RZ R9, R3, 0.15915493667125701904 ;  /* 0x3e22f98303097820 */ /* 0x000fe2000040c000 */
[----:B--2---:R-:W-:-:S04]  /*1360*/  FMUL.FTZ R5, R0, R5 ;  /* 0x0000000500057220 */ /* 0x004fc80000410000 */
[----:B------:R-:W-:Y:S01]  /*1370*/  FMUL.RZ R13, R5, 0.15915493667125701904 ;  /* 0x3e22f983050d7820 */ /* 0x000fe2000040c000 */
[--C-:B------:R-:W-:Y:S01]  /*1380*/  HADD2.F32 R5, -RZ, R24.reuse.H1_H1 ;  /* 0x30000018ff057230 */ /* 0x100fe20000004100 */
[----:B------:R-:W2:Y:S01]  /*1390*/  MUFU.SIN R4, R9 ;  /* 0x0000000900047308 */ /* 0x000ea20000000400 */
[----:B0-----:R-:W-:Y:S01]  /*13a0*/  FMUL.FTZ R6, R0, R11 ;  /* 0x0000000b00067220 */ /* 0x001fe20000410000 */
[----:B------:R-:W-:Y:S02]  /*13b0*/  HADD2.F32 R24, -RZ, R24.H0_H0 ;  /* 0x20000018ff187230 */ /* 0x000fe40000004100 */
[----:B------:R-:W-:Y:S02]  /*13c0*/  HADD2.F32 R11, -RZ, R25.H1_H1 ;  /* 0x30000019ff0b7230 */ /* 0x000fe40000004100 */
[----:B------:R-:W-:Y:S01]  /*13d0*/  FMUL.RZ R36, R6, 0.15915493667125701904 ;  /* 0x3e22f98306247820 */ /* 0x000fe2000040c000 */
[--C-:B------:R-:W-:Y:S01]  /*13e0*/  HADD2.F32 R6, -RZ, R28.reuse.H1_H1 ;  /* 0x3000001cff067230 */ /* 0x100fe20000004100 */
[----:B------:R-:W0:Y:S01]  /*13f0*/  MUFU.COS R3, R9 ;  /* 0x0000000900037308 */ /* 0x000e220000000000 */
[----:B-1----:R-:W-:Y:S01]  /*1400*/  FMUL.FTZ R0, R0, R7 ;  /* 0x0000000700007220 */ /* 0x002fe20000410000 */
[----:B------:R-:W-:-:S02]  /*1410*/  HADD2.F32 R28, -RZ, R28.H0_H0 ;  /* 0x2000001cff1c7230 */ /* 0x000fc40000004100 */
[----:B------:R-:W-:Y:S02]  /*1420*/  HADD2.F32 R25, -RZ, R25.H0_H0 ;  /* 0x20000019ff197230 */ /* 0x000fe40000004100 */
[----:B------:R-:W-:Y:S02]  /*1430*/  FMUL.RZ R26, R0, 0.15915493667125701904 ;  /* 0x3e22f983001a7820 */ /* 0x000fe4000040c000 */
[----:B------:R-:W1:Y:S01]  /*1440*/  MUFU.SIN R10, R13 ;  /* 0x0000000d000a7308 */ /* 0x000e620000000400 */
[C---:B--2---:R-:W-:Y:S01]  /*1450*/  FMUL.FTZ R0, R4.reuse, R5 ;  /* 0x0000000504007220 */ /* 0x044fe20000410000 */
[----:B------:R-:W-:-:S06]  /*1460*/  FMUL.FTZ R7, R4, R6 ;  /* 0x0000000604077220 */ /* 0x000fcc0000410000 */
[----:B------:R2:W3:Y:S01]  /*1470*/  MUFU.COS R8, R13 ;  /* 0x0000000d00087308 */ /* 0x0004e20000000000 */
[C---:B0-----:R-:W-:Y:S01]  /*1480*/  FMUL.FTZ R5, R3.reuse, R5 ;  /* 0x0000000503057220 */ /* 0x041fe20000410000 */
[C---:B------:R-:W-:Y:S01]  /*1490*/  FFMA.FTZ R0, R3.reuse, R24, -R0 ;  /* 0x0000001803007223 */ /* 0x040fe20000010800 */
[C---:B------:R-:W-:Y:S01]  /*14a0*/  FMUL.FTZ R9, R3.reuse, R6 ;  /* 0x0000000603097220 */ /* 0x040fe20000410000 */
[----:B------:R-:W-:Y:S01]  /*14b0*/  FFMA.FTZ R7, R3, R28, -R7 ;  /* 0x0000001c03077223 */ /* 0x000fe20000010807 */
[C---:B------:R-:W-:Y:S02]  /*14c0*/  FFMA.FTZ R5, R4.reuse, R24, R5 ;  /* 0x0000001804057223 */ /* 0x040fe40000010005 */
[----:B------:R-:W-:Y:S01]  /*14d0*/  FFMA.FTZ R28, R4, R28, R9 ;  /* 0x0000001c041c7223 */ /* 0x000fe20000010009 */
[----:B------:R-:W0:Y:S01]  /*14e0*/  MUFU.SIN R14, R36 ;  /* 0x00000024000e7308 */ /* 0x000e220000000400 */
[--C-:B--2---:R-:W-:Y:S02]  /*14f0*/  HADD2.F32 R13, -RZ, R29.reuse.H1_H1 ;  /* 0x3000001dff0d7230 */ /* 0x104fe40000004100 */
[----:B-1----:R-:W-:Y:S01]  /*1500*/  FMUL.FTZ R3, R10, R11 ;  /* 0x0000000b0a037220 */ /* 0x002fe20000410000 */
[----:B------:R-:W-:Y:S01]  /*1510*/  HADD2.F32 R29, -RZ, R29.H0_H0 ;  /* 0x2000001dff1d7230 */ /* 0x000fe20000004100 */
[----:B------:R-:W-:Y:S01]  /*1520*/  F2FP.F16.F32.PACK_AB R28, R28, R7 ;  /* 0x000000071c1c723e */ /* 0x000fe200000000ff */
[----:B------:R-:W-:-:S02]  /*1530*/  FMUL.FTZ R6, R10, R13 ;  /* 0x0000000d0a067220 */ /* 0x000fc40000410000 */
[----:B------:R-:W1:Y:S01]  /*1540*/  MUFU.COS R12, R36 ;  /* 0x00000024000c7308 */ /* 0x000e620000000000 */
[C---:B---3--:R-:W-:Y:S01]  /*1550*/  FMUL.FTZ R11, R8.reuse, R11 ;  /* 0x0000000b080b7220 */ /* 0x048fe20000410000 */
        /* <DEDUP_REMOVED lines=26> */
[----:B------:R-:W-:Y:S01]  /*1700*/  FFMA.FTZ R31, R24, R31, R41 ;  /* 0x0000001f181f7223 */ /* 0x000fe20000010029 */
[----:B------:R-:W-:-:S03]  /*1710*/  F2FP.F16.F32.PACK_AB R24, R5, R0 ;  /* 0x000000000518723e */ /* 0x000fc600000000ff */
[----:B------:R-:W-:Y:S02]  /*1720*/  F2FP.F16.F32.PACK_AB R27, R10, R11 ;  /* 0x0000000b0a1b723e */ /* 0x000fe400000000ff */
[----:B------:R-:W-:Y:S01]  /*1730*/  F2FP.F16.F32.PACK_AB R31, R31, R12 ;  /* 0x0000000c1f1f723e */ /* 0x000fe200000000ff */
[----:B------:R-:W-:Y:S06]  /*1740*/  BRA `(.L_x_3831) ;  /* 0x0000000c00c47947 */ /* 0x000fec0003800000 */
.L_x_3830:
        /* <DEDUP_REMOVED lines=12> */
[----:B0-----:R-:W-:Y:S01]  /*1810*/  MOV R4, RZ ;  /* 0x000000ff00047202 */ /* 0x001fe20000000f00 */
[----:B-1----:R-:W-:-:S04]  /*1820*/  IMAD.MOV R6, RZ, RZ, -R5 ;  /* 0x000000ffff067224 */ /* 0x002fc800078e0a05 */
[----:B------:R-:W-:Y:S02]  /*1830*/  IMAD R9, R6, R7, RZ ;  /* 0x0000000706097224 */ /* 0x000fe400078e02ff */
[----:B------:R-:W-:Y:S02]  /*1840*/  IMAD.MOV.U32 R6, RZ, RZ, R8 ;  /* 0x000000ffff067224 */ /* 0x000fe400078e0008 */
[----:B------:R-:W-:-:S04]  /*1850*/  IMAD.HI.U32 R5, R5, R9, R4 ;  /* 0x0000000905057227 */ /* 0x000fc800078e0004 */
[----:B------:R-:W-:Y:S02]  /*1860*/  IMAD.MOV R9, RZ, RZ, -R10 ;  /* 0x000000ffff097224 */ /* 0x000fe400078e0a0a */
        /* <DEDUP_REMOVED lines=13> */
[----:B------:R-:W-:Y:S02]  /*1940*/  ISETP.GT.U32.OR P1, PT, R33, 0x1f, P0 ;  /* 0x0000001f2100780c */ /* 0x000fe40000724470 */
        /* <DEDUP_REMOVED lines=20> */
[----:B--2--5:R-:W-:Y:S05]  /*1a90*/  CALL.ABS.NOINC R14 ;  /* 0x000000000e007343 */ /* 0x024fea0003c00000 */
.L_x_3832:
[----:B------:R-:W0:Y:S01]  /*1aa0*/  S2R R3, SR_CgaCtaId ;  /* 0x0000000000037919 */ /* 0x000e220000008800 */
[----:B------:R-:W1:Y:S01]  /*1ab0*/  LDC R9, c[0x0][0x400] ;  /* 0x00010000ff097b82 */ /* 0x000e620000000800 */
[----:B------:R-:W-:Y:S01]  /*1ac0*/  ISETP.NE.AND P6, PT, R38, RZ, PT ;  /* 0x000000ff2600720c */ /* 0x000fe20003fc5270 */
[----:B------:R-:W-:Y:S05]  /*1ad0*/  WARPSYNC.ALL ;  /* 0x0000000000007948 */ /* 0x000fea0003800000 */
[----:B------:R-:W-:-:S05]  /*1ae0*/  MOV R0, 0x400 ;  /* 0x0000040000007802 */ /* 0x000fca0000000f00 */
[----:B------:R-:W-:Y:S02]  /*1af0*/  VIADD R0, R0, 0x220 ;  /* 0x0000022000007836 */ /* 0x000fe40000000000 */
[----:B------:R-:W-:-:S03]  /*1b00*/  @!P6 IMAD R4, R35, R36, R37 ;  /* 0x000000242304e224 */ /* 0x000fc600078e0225 */
[----:B0-----:R-:W-:-:S04]  /*1b10*/  LEA R0, R3, R0, 0x18 ;  /* 0x0000000003007211 */ /* 0x001fc800078ec0ff */
[----:B------:R-:W-:Y:S01]  /*1b20*/  @!P6 LEA R5, R4, R0, 0x1 ;  /* 0x000000000405e211 */ /* 0x000fe200078e08ff */
[----:B-1----:R-:W-:-:S04]  /*1b30*/  IMAD R3, R9, 0x2, R0 ;  /* 0x0000000209037824 */ /* 0x002fc800078e0200 */
[----:B------:R-:W-:Y:S01]  /*1b40*/  @!P6 IMAD R4, R4, 0x2, R3 ;  /* 0x000000020404e824 */ /* 0x000fe200078e0203 */
[----:B------:R-:W-:Y:S04]  /*1b50*/  @!P6 STS.128 [R5], R24 ;  /* 0x000000180500e388 */ /* 0x000fe80000000c00 */
[----:B------:R0:W-:Y:S02]  /*1b60*/  @!P6 STS.128 [R4], R28 ;  /* 0x0000001c0400e388 */ /* 0x0001e40000000c00 */
[----:B0-----:R-:W-:Y:S01]  /*1b70*/  SHF.R.S32.HI R4, RZ, 0x1f, R9 ;  /* 0x0000001fff047819 */ /* 0x001fe20000011409 */
[----:B------:R-:W-:Y:S03]  /*1b80*/  BAR.SYNC.DEFER_BLOCKING 0x0 ;  /* 0x0000000000007b1d */ /* 0x000fe60000010000 */
[----:B------:R-:W-:-:S03]  /*1b90*/  LEA.HI R4, R4, R9, RZ, 0x2 ;  /* 0x0000000904047211 */ /* 0x000fc600078f10ff */
[----:B------:R-:W-:Y:S04]  /*1ba0*/  BSSY.RECONVERGENT B0, `(.L_x_3833) ;  /* 0x00000a4000007945 */ /* 0x000fe80003800200 */
[----:B------:R-:W-:Y:S05]  /*1bb0*/  @P6 BRA `(.L_x_3834) ;  /* 0x0000000800886947 */ /* 0x000fea0003800000 */
        /* <DEDUP_REMOVED lines=10> */
[----:B------:R-:W-:Y:S01]  /*1c60*/  IMAD R4, R35, 0x2, R6 ;  /* 0x0000000223047824 */ /* 0x000fe200078e0206 */
[----:B------:R-:W-:Y:S02]  /*1c70*/  SHF.L.U32 R10, R10, 0x1, RZ ;  /* 0x000000010a0a7819 */ /* 0x000fe400000006ff */
[----:B------:R-:W1:Y:S02]  /*1c80*/  LDS.64 R26, [R5] ;  /* 0x00000000051a7984 */ /* 0x000e640000000a00 */
[----:B------:R-:W-:-:S02]  /*1c90*/  LOP3.LUT R13, R10, 0xfffffff8, RZ, 0xc0, !PT ;  /* 0xfffffff80a0d7812 */ /* 0x000fc400078ec0ff */
[----:B------:R-:W2:Y:S02]  /*1ca0*/  LDS.64 R20, [R6] ;  /* 0x0000000006147984 */ /* 0x000ea40000000a00 */
[----:B------:R-:W-:Y:S02]  /*1cb0*/  ISETP.GE.AND P0, PT, R13, R9, PT ;  /* 0x000000090d00720c */ /* 0x000fe40003f06270 */
[----:B------:R-:W3:Y:S01]  /*1cc0*/  LDS.64 R38, [R4] ;  /* 0x0000000004267984 */ /* 0x000ee20000000a00 */
[----:B0-----:R-:W-:Y:S02]  /*1cd0*/  SHF.R.U64 R12, R14, 0x10, R15 ;  /* 0x000000100e0c7819 */ /* 0x001fe4000000120f */
[--C-:B-1----:R-:W-:Y:S02]  /*1ce0*/  SHF.R.U64 R25, R26, 0x10, R27.reuse ;  /* 0x000000101a197819 */ /* 0x102fe4000000121b */
[----:B------:R-:W-:Y:S02]  /*1cf0*/  PRMT R24, R14, 0x5410, R26 ;  /* 0x000054100e187816 */ /* 0x000fe4000000001a */
[----:B------:R-:W-:-:S02]  /*1d00*/  PRMT R26, R15, 0x5410, R27 ;  /* 0x000054100f1a7816 */ /* 0x000fc4000000001b */
[----:B------:R-:W-:Y:S02]  /*1d10*/  PRMT R25, R12, 0x5410, R25 ;  /* 0x000054100c197816 */ /* 0x000fe40000000019 */
[----:B------:R-:W-:Y:S02]  /*1d20*/  SHF.R.U32.HI R14, RZ, 0x10, R15 ;  /* 0x00000010ff0e7819 */ /* 0x000fe4000001160f */
[----:B------:R-:W-:Y:S02]  /*1d30*/  SHF.R.U32.HI R27, RZ, 0x10, R27 ;  /* 0x00000010ff1b7819 */ /* 0x000fe4000001161b */
[--C-:B--2---:R-:W-:Y:S02]  /*1d40*/  SHF.R.U64 R12, R20, 0x10, R21.reuse ;  /* 0x00000010140c7819 */ /* 0x104fe40000001215 */
[----:B------:R-:W-:Y:S02]  /*1d50*/  SHF.R.U32.HI R10, RZ, 0x10, R21 ;  /* 0x00000010ff0a7819 */ /* 0x000fe40000011615 */
[----:B---3--:R-:W-:-:S02]  /*1d60*/  SHF.R.U64 R29, R38, 0x10, R39 ;  /* 0x00000010261d7819 */ /* 0x008fc40000001227 */
[----:B------:R-:W-:Y:S02]  /*1d70*/  SHF.R.U32.HI R31, RZ, 0x10, R39 ;  /* 0x00000010ff1f7819 */ /* 0x000fe40000011627 */
[----:B------:R-:W-:Y:S02]  /*1d80*/  PRMT R27, R14, 0x5410, R27 ;  /* 0x000054100e1b7816 */ /* 0x000fe4000000001b */
[----:B------:R-:W-:Y:S02]  /*1d90*/  PRMT R28, R20, 0x5410, R38 ;  /* 0x00005410141c7816 */ /* 0x000fe40000000026 */
[----:B------:R-:W-:Y:S02]  /*1da0*/  PRMT R30, R21, 0x5410, R39 ;  /* 0x00005410151e7816 */ /* 0x000fe40000000027 */
[----:B------:R-:W-:Y:S02]  /*1db0*/  PRMT R29, R12, 0x5410, R29 ;  /* 0x000054100c1d7816 */ /* 0x000fe4000000001d */
[----:B------:R-:W-:Y:S01]  /*1dc0*/  PRMT R31, R10, 0x5410, R31 ;  /* 0x000054100a1f7816 */ /* 0x000fe2000000001f */
[----:B------:R-:W-:Y:S06]  /*1dd0*/  @P0 BRA `(.L_x_3836) ;  /* 0x0000000400800947 */ /* 0x000fec0003800000 */
[----:B------:R-:W-:Y:S01]  /*1de0*/  I2FP.F32.S32 R9, R9 ;  /* 0x0000000900097245 */ /* 0x000fe20000201400 */
[C---:B------:R-:W-:Y:S01]  /*1df0*/  VIADD R10, R13.reuse, 0x2 ;  /* 0x000000020d0a7836 */ /* 0x040fe20000000000 */
[----:B------:R-:W-:Y:S01]  /*1e00*/  I2FP.F32.S32 R7, R13 ;  /* 0x0000000d00077245 */ /* 0x000fe20000201400 */
[----:B------:R-:W0:Y:S01]  /*1e10*/  LDCU UR4, c[0x0][0x40c] ;  /* 0x00008180ff0477ac */ /* 0x000e220008000800 */
[----:B------:R1:W2:Y:S01]  /*1e20*/  MUFU.RCP R12, R9 ;  /* 0x00000009000c7308 */ /* 0x0002a20000001000 */
[C---:B------:R-:W-:Y:S01]  /*1e30*/  VIADD R11, R13.reuse, 0x4 ;  /* 0x000000040d0b7836 */ /* 0x040fe20000000000 */
[----:B------:R-:W-:Y:S01]  /*1e40*/  I2FP.F32.S32 R10, R10 ;  /* 0x0000000a000a7245 */ /* 0x000fe20000201400 */
[--C-:B------:R-:W-:Y:S02]  /*1e50*/  HADD2.F32 R40, -RZ, R24.reuse.H1_H1 ;  /* 0x30000018ff287230 */ /* 0x100fe40000004100 */
[----:B------:R-:W-:Y:S01]  /*1e60*/  HADD2.F32 R39, -RZ, R24.H0_H0 ;  /* 0x20000018ff277230 */ /* 0x000fe20000004100 */
[----:B------:R-:W-:Y:S01]  /*1e70*/  I2FP.F32.S32 R11, R11 ;  /* 0x0000000b000b7245 */ /* 0x000fe20000201400 */
[--C-:B------:R-:W-:Y:S01]  /*1e80*/  HADD2.F32 R24, -RZ, R25.reuse.H1_H1 ;  /* 0x30000019ff187230 */ /* 0x100fe20000004100 */
[----:B-1----:R-:W-:Y:S01]  /*1e90*/  IADD3 R9, PT, PT, R13, 0x6, RZ ;  /* 0x000000060d097810 */ /* 0x002fe20007ffe0ff */
[----:B------:R-:W-:-:S02]  /*1ea0*/  HADD2.F32 R41, -RZ, R25.H0_H0 ;  /* 0x20000019ff297230 */ /* 0x000fc40000004100 */
[----:B------:R-:W-:Y:S01]  /*1eb0*/  HADD2.F32 R25, -RZ, R28.H0_H0 ;  /* 0x2000001cff197230 */ /* 0x000fe20000004100 */
[----:B------:R-:W-:Y:S01]  /*1ec0*/  I2FP.F32.S32 R9, R9 ;  /* 0x0000000900097245 */ /* 0x000fe20000201400 */
[--C-:B------:R-:W-:Y:S02]  /*1ed0*/  HADD2.F32 R44, -RZ, R27.reuse.H1_H1 ;  /* 0x3000001bff2c7230 */ /* 0x100fe40000004100 */
[----:B------:R-:W-:Y:S02]  /*1ee0*/  HADD2.F32 R49, -RZ, R27.H0_H0 ;  /* 0x2000001bff317230 */ /* 0x000fe40000004100 */
[-C--:B--2---:R-:W-:Y:S01]  /*1ef0*/  FMUL.FTZ R7, R7, R12.reuse ;  /* 0x0000000c07077220 */ /* 0x084fe20000410000 */
[-C--:B------:R-:W-:Y:S01]  /*1f00*/  FMUL.FTZ R10, R10, R12.reuse ;  /* 0x0000000c0a0a7220 */ /* 0x080fe20000410000 */
[-C--:B------:R-:W-:Y:S01]  /*1f10*/  FMUL.FTZ R11, R11, R12.reuse ;  /* 0x0000000c0b0b7220 */ /* 0x080fe20000410000 */
[----:B0----5:R-:W-:Y:S01]  /*1f20*/  IADD3 R13, PT, PT, -R23, UR4, RZ ;  /* 0x00000004170d7c10 */ /* 0x021fe2000fffe1ff */
[----:B------:R-:W-:Y:S01]  /*1f30*/  FMUL.FTZ R7, R7, 13.28771209716796875 ;  /* 0x41549a7807077820 */ /* 0x000fe20000410000 */
[----:B------:R-:W-:Y:S01]  /*1f40*/  FMUL.FTZ R10, R10, 13.28771209716796875 ;  /* 0x41549a780a0a7820 */ /* 0x000fe20000410000 */
[----:B------:R-:W-:Y:S01]  /*1f50*/  FMUL.FTZ R11, R11, 13.28771209716796875 ;  /* 0x41549a780b0b7820 */ /* 0x000fe20000410000 */
[----:B------:R-:W-:Y:S01]  /*1f60*/  FMUL.FTZ R9, R9, R12 ;  /* 0x0000000c09097220 */ /* 0x000fe20000410000 */
[----:B------:R-:W-:Y:S01]  /*1f70*/  I2FP.F32.S32 R38, R13 ;  /* 0x0000000d00267245 */ /* 0x000fe20000201400 */
[--C-:B------:R-:W-:Y:S01]  /*1f80*/  HADD2.F32 R46, -RZ, R31.reuse.H1_H1 ;  /* 0x3000001fff2e7230 */ /* 0x100fe20000004100 */
[----:B------:R-:W0:Y:S01]  /*1f90*/  MUFU.EX2 R7, -R7 ;  /* 0x8000000700077308 */ /* 0x000e220000000800 */
[----:B------:R-:W-:Y:S01]  /*1fa0*/  FMUL.FTZ R12, R9, 13.28771209716796875 ;  /* 0x41549a78090c7820 */ /* 0x000fe20000410000 */
[----:B------:R-:W-:-:S02]  /*1fb0*/  HADD2.F32 R51, -RZ, R31.H0_H0 ;  /* 0x2000001fff337230 */ /* 0x000fc40000004100 */
[--C-:B------:R-:W-:Y:S02]  /*1fc0*/  HADD2.F32 R42, -RZ, R26.reuse.H1_H1 ;  /* 0x3000001aff2a7230 */ /* 0x100fe40000004100 */
[----:B------:R-:W-:Y:S02]  /*1fd0*/  HADD2.F32 R45, -RZ, R26.H0_H0 ;  /* 0x2000001aff2d7230 */ /* 0x000fe40000004100 */
[----:B------:R-:W1:Y:S01]  /*1fe0*/  MUFU.EX2 R10, -R10 ;  /* 0x8000000a000a7308 */ /* 0x000e620000000800 */
[--C-:B------:R-:W-:Y:S02]  /*1ff0*/  HADD2.F32 R26, -RZ, R29.reuse.H1_H1 ;  /* 0x3000001dff1a7230 */ /* 0x100fe40000004100 */
[----:B------:R-:W-:Y:S02]  /*2000*/  HADD2.F32 R43, -RZ, R29.H0_H0 ;  /* 0x2000001dff2b7230 */ /* 0x000fe40000004100 */
[----:B------:R-:W-:-:S03]  /*2010*/  HADD2.F32 R47, -RZ, R30.H0_H0 ;  /* 0x2000001eff2f7230 */ /* 0x000fc60000004100 */
        /* <DEDUP_REMOVED lines=8> */
[----:B------:R-:W-:-:S03]  /*20a0*/  FMUL.RZ R11, R10, 0.15915493667125701904 ;  /* 0x3e22f9830a0b7820 */ /* 0x000fc6000040c000 */
[----:B------:R-:W2:Y:S01]  /*20b0*/  MUFU.SIN R9, R14 ;  /* 0x0000000e00097308 */ /* 0x000ea20000000400 */
[----:B0-----:R-:W-:Y:S01]  /*20c0*/  FMUL.FTZ R10, R38, R12 ;  /* 0x0000000c260a7220 */ /* 0x001fe20000410000 */
[----:B------:R-:W-:-:S06]  /*20d0*/  HADD2.F32 R38, -RZ, R30.H1_H1 ;  /* 0x3000001eff267230 */ /* 0x000fcc0000004100 */
[----:B------:R-:W-:Y:S01]  /*20e0*/  MUFU.COS R13, R20 ;  /* 0x00000014000d7308 */ /* 0x000fe20000000000 */
[----:B-1----:R-:W-:-:S07]  /*20f0*/  FMUL.FTZ R12, R40, R7 ;  /* 0x00000007280c7220 */ /* 0x002fce0000410000 */
[----:B------:R0:W1:Y:S08]  /*2100*/  MUFU.SIN R15, R20 ;  /* 0x00000014000f7308 */ /* 0x0000700000000400 */
[----:B------:R-:W3:Y:S01]  /*2110*/  MUFU.COS R21, R11 ;  /* 0x0000000b00157308 */ /* 0x000ee20000000000 */
[----:B0-----:R-:W-:Y:S02]  /*2120*/  HADD2.F32 R20, -RZ, R28.H1_H1 ;  /* 0x3000001cff147230 */ /* 0x001fe40000004100 */
[----:B------:R-:W-:Y:S01]  /*2130*/  FMUL.RZ R28, R10, 0.15915493667125701904 ;  /* 0x3e22f9830a1c7820 */ /* 0x000fe2000040c000 */
[----:B--2---:R-:W-:-:S02]  /*2140*/  FMUL.FTZ R10, R40, R9 ;  /* 0x00000009280a7220 */ /* 0x004fc40000410000 */
[C---:B------:R-:W-:Y:S02]  /*2150*/  FMUL.FTZ R14, R20.reuse, R9 ;  /* 0x00000009140e7220 */ /* 0x040fe40000410000 */
[-C--:B------:R-:W-:Y:S01]  /*2160*/  FFMA.FTZ R10, R39, R7.reuse, -R10 ;  /* 0x00000007270a7223 */ /* 0x080fe2000001080a */
[----:B------:R0:W2:Y:S01]  /*2170*/  MUFU.SIN R27, R11 ;  /* 0x0000000b001b7308 */ /* 0x0000a20000000400 */
[-C--:B------:R-:W-:Y:S01]  /*2180*/  FMUL.FTZ R20, R20, R7.reuse ;  /* 0x0000000714147220 */ /* 0x080fe20000410000 */
[----:B------:R-:W-:-:S06]  /*2190*/  FFMA.FTZ R14, R25, R7, -R14 ;  /* 0x00000007190e7223 */ /* 0x000fcc000001080e */
[----:B------:R-:W4:Y:S01]  /*21a0*/  MUFU.COS R31, R28 ;  /* 0x0000001c001f7308 */ /* 0x000f220000000000 */
[-C--:B0-----:R-:W-:Y:S01]  /*21b0*/  FFMA.FTZ R11, R39, R9.reuse, R12 ;  /* 0x00000009270b7223 */ /* 0x081fe2000001000c */
[----:B------:R-:W-:Y:S01]  /*21c0*/  FFMA.FTZ R9, R25, R9, R20 ;  /* 0x0000000919097223 */ /* 0x000fe20000010014 */
[C---:B-1----:R-:W-:Y:S01]  /*21d0*/  FMUL.FTZ R12, R24.reuse, R15 ;  /* 0x0000000f180c7220 */ /* 0x042fe20000410000 */
[----:B------:R-:W-:Y:S01]  /*21e0*/  FMUL.FTZ R20, R24, R13 ;  /* 0x0000000d18147220 */ /* 0x000fe20000410000 */
[C---:B------:R-:W-:Y:S01]  /*21f0*/  FMUL.FTZ R24, R26.reuse, R15 ;  /* 0x0000000f1a187220 */ /* 0x040fe20000410000 */
[-C--:B------:R-:W-:Y:S01]  /*2200*/  FMUL.FTZ R26, R26, R13.reuse ;  /* 0x0000000d1a1a7220 */ /* 0x080fe20000410000 */
[-C--:B------:R-:W-:Y:S01]  /*2210*/  FFMA.FTZ R12, R41, R13.reuse, -R12 ;  /* 0x0000000d290c7223 */ /* 0x080fe2000001080c */
[----:B------:R0:W1:Y:S01]  /*2220*/  MUFU.SIN R39, R28 ;  /* 0x0000001c00277308 */ /* 0x0000620000000400 */
[----:B------:R-:W-:Y:S01]  /*2230*/  FFMA.FTZ R29, R43, R13, -R24 ;  /* 0x0000000d2b1d7223 */ /* 0x000fe20000010818 */
[C---:B---3--:R-:W-:Y:S01]  /*2240*/  FMUL.FTZ R24, R42.reuse, R21 ;  /* 0x000000152a187220 */ /* 0x048fe20000410000 */
[----:B------:R-:W-:Y:S01]  /*2250*/  FFMA.FTZ R25, R41, R15, R20 ;  /* 0x0000000f29197223 */ /* 0x000fe20000010014 */
[----:B--2---:R-:W-:Y:S01]  /*2260*/  FMUL.FTZ R20, R42, R27 ;  /* 0x0000001b2a147220 */ /* 0x004fe20000410000 */
[----:B------:R-:W-:Y:S01]  /*2270*/  FFMA.FTZ R26, R43, R15, R26 ;  /* 0x0000000f2b1a7223 */ /* 0x000fe2000001001a */
[----:B------:R-:W-:-:S02]  /*2280*/  FFMA.FTZ R7, R45, R27, R24 ;  /* 0x0000001b2d077223 */ /* 0x000fc40000010018 */
[----:B------:R-:W-:Y:S01]  /*2290*/  FFMA.FTZ R20, R45, R21, -R20 ;  /* 0x000000152d147223 */ /* 0x000fe20000010814 */
[C---:B0-----:R-:W-:Y:S01]  /*22a0*/  FMUL.FTZ R28, R38.reuse, R27 ;  /* 0x0000001b261c7220 */ /* 0x041fe20000410000 */
[----:B------:R-:W-:Y:S01]  /*22b0*/  FMUL.FTZ R38, R38, R21 ;  /* 0x0000001526267220 */ /* 0x000fe20000410000 */
[----:B----4-:R-:W-:Y:S01]  /*22c0*/  FMUL.FTZ R42, R46, R31 ;  /* 0x0000001f2e2a7220 */ /* 0x010fe20000410000 */
[----:B------:R-:W-:Y:S01]  /*22d0*/  F2FP.F16.F32.PACK_AB R29, R26, R29 ;  /* 0x0000001d1a1d723e */ /* 0x000fe200000000ff */
[C---:B------:R-:W-:Y:S01]  /*22e0*/  FFMA.FTZ R30, R47.reuse, R21, -R28 ;  /* 0x000000152f1e7223 */ /* 0x040fe2000001081c */
[C---:B------:R-:W-:Y:S01]  /*22f0*/  FMUL.FTZ R28, R44.reuse, R31 ;  /* 0x0000001f2c1c7220 */ /* 0x040fe20000410000 */
[----:B------:R-:W-:Y:S01]  /*2300*/  FFMA.FTZ R27, R47, R27, R38 ;  /* 0x0000001b2f1b7223 */ /* 0x000fe20000010026 */
[----:B------:R-:W-:Y:S01]  /*2310*/  F2FP.F16.F32.PACK_AB R25, R25, R12 ;  /* 0x0000000c1919723e */ /* 0x000fe200000000ff */
[-C--:B-1----:R-:W-:Y:S01]  /*2320*/  FMUL.FTZ R24, R44, R39.reuse ;  /* 0x000000272c187220 */ /* 0x082fe20000410000 */
        /* <DEDUP_REMOVED lines=9> */
[----:B------:R-:W-:Y:S02]  /*23c0*/  F2FP.F16.F32.PACK_AB R27, R38, R13 ;  /* 0x0000000d261b723e */ /* 0x000fe400000000ff */
[----:B------:R-:W-:-:S07]  /*23d0*/  F2FP.F16.F32.PACK_AB R31, R42, R31 ;  /* 0x0000001f2a1f723e */ /* 0x000fce00000000ff */
.L_x_3836:
[----:B------:R-:W-:Y:S05]  /*23e0*/  BSYNC.RECONVERGENT B1 ;  /* 0x0000000000017941 */ /* 0x000fea0003800200 */
.L_x_3835:
[----:B------:R-:W-:Y:S02]  /*23f0*/  LOP3.LUT R10, R29, 0xffff, RZ, 0xc0, !PT ;  /* 0x0000ffff1d0a7812 */ /* 0x000fe400078ec0ff */
[----:B------:R-:W-:Y:S02]  /*2400*/  LOP3.LUT R12, R25, 0xffff, RZ, 0xc0, !PT ;  /* 0x0000ffff190c7812 */ /* 0x000fe400078ec0ff */
[----:B------:R-:W-:Y:S01]  /*2410*/  PRMT R7, R31, 0x7732, RZ ;  /* 0x000077321f077816 */ /* 0x000fe200000000ff */
[----:B------:R-:W-:Y:S01]  /*2420*/  IMAD.WIDE.U32 R10, R10, 0x10000, RZ ;  /* 0x000100000a0a7825 */ /* 0x000fe200078e00ff */
[C---:B------:R-:W-:Y:S02]  /*2430*/  PRMT R20, R30.reuse, 0x7732, RZ ;  /* 0x000077321e147816 */ /* 0x040fe400000000ff */
[----:B------:R-:W-:Y:S01]  /*2440*/  PRMT R15, R30, 0x5410, R31 ;  /* 0x000054101e0f7816 */ /* 0x000fe2000000001f */
[----:B------:R-:W-:Y:S01]  /*2450*/  IMAD.WIDE.U32 R12, R12, 0x10000, RZ ;  /* 0x000100000c0c7825 */ /* 0x000fe200078e00ff */
[----:B------:R-:W-:-:S02]  /*2460*/  LOP3.LUT R14, R10, 0xffff, R28, 0xf8, !PT ;  /* 0x0000ffff0a0e7812 */ /* 0x000fc400078ef81c */
[----:B------:R-:W-:Y:S02]  /*2470*/  PRMT R41, R20, 0x5410, R7 ;  /* 0x0000541014297816 */ /* 0x000fe40000000007 */
[----:B------:R-:W-:Y:S02]  /*2480*/  PRMT R10, R29, 0x7732, RZ ;  /* 0x000077321d0a7816 */ /* 0x000fe400000000ff */
[----:B------:R-:W-:Y:S02]  /*2490*/  LOP3.LUT R20, R12, 0xffff, R24, 0xf8, !PT ;  /* 0x0000ffff0c147812 */ /* 0x000fe400078ef818 */
[----:B------:R-:W-:Y:S02]  /*24a0*/  PRMT R21, R26, 0x5410, R27 ;  /* 0x000054101a157816 */ /* 0x000fe4000000001b */
[----:B------:R-:W-:Y:S02]  /*24b0*/  PRMT R7, R27, 0x7732, RZ ;  /* 0x000077321b077816 */ /* 0x000fe400000000ff */
[----:B------:R-:W-:-:S02]  /*24c0*/  PRMT R12, R25, 0x7732, RZ ;  /* 0x00007732190c7816 */ /* 0x000fc400000000ff */
[----:B------:R-:W-:Y:S02]  /*24d0*/  PRMT R38, R26, 0x7732, RZ ;  /* 0x000077321a267816 */ /* 0x000fe400000000ff */
[----:B------:R-:W-:Y:S02]  /*24e0*/  PRMT R40, R24, 0x7732, RZ ;  /* 0x0000773218287816 */ /* 0x000fe400000000ff */
[----:B------:R-:W-:Y:S01]  /*24f0*/  LOP3.LUT R15, R15, R11, RZ, 0xfc, !PT ;  /* 0x0000000b0f0f7212 */ /* 0x000fe200078efcff */
[----:B------:R-:W-:Y:S01]  /*2500*/  IMAD.WIDE.U32 R10, R10, 0x10000, RZ ;  /* 0x000100000a0a7825 */ /* 0x000fe200078e00ff */
[----:B------:R-:W-:Y:S02]  /*2510*/  LOP3.LUT R21, R21, R13, RZ, 0xfc, !PT ;  /* 0x0000000d15157212 */ /* 0x000fe400078efcff */
[----:B------:R-:W-:Y:S01]  /*2520*/  PRMT R9, R28, 0x7732, RZ ;  /* 0x000077321c097816 */ /* 0x000fe200000000ff */
[----:B------:R-:W-:Y:S01]  /*2530*/  IMAD.WIDE.U32 R12, R12, 0x10000, RZ ;  /* 0x000100000c0c7825 */ /* 0x000fe200078e00ff */
[----:B------:R-:W-:Y:S01]  /*2540*/  PRMT R39, R38, 0x5410, R7 ;  /* 0x0000541026277816 */ /* 0x000fe20000000007 */
[----:B------:R0:W-:Y:S01]  /*2550*/  STS.64 [R6], R14 ;  /* 0x0000000e06007388 */ /* 0x0001e20000000a00 */
[----:B------:R-:W-:Y:S01]  /*2560*/  LOP3.LUT R11, R41, R11, RZ, 0xfc, !PT ;  /* 0x0000000b290b7212 */ /* 0x000fe200078efcff */
[----:B------:R-:W-:Y:S01]  /*2570*/  IMAD.MOV.U32 R7, RZ, RZ, R40 ;  /* 0x000000ffff077224 */ /* 0x000fe200078e0028 */
[----:B------:R-:W-:-:S02]  /*2580*/  LOP3.LUT R10, R10, R9, RZ, 0xfc, !PT ;  /* 0x000000090a0a7212 */ /* 0x000fc400078efcff */
[----:B------:R-:W-:Y:S02]  /*2590*/  LOP3.LUT R13, R39, R13, RZ, 0xfc, !PT ;  /* 0x0000000d270d7212 */ /* 0x000fe400078efcff */
[----:B------:R-:W-:Y:S01]  /*25a0*/  LOP3.LUT R12, R12, R7, RZ, 0xfc, !PT ;  /* 0x000000070c0c7212 */ /* 0x000fe200078efcff */
[----:B------:R0:W-:Y:S04]  /*25b0*/  STS.64 [R4], R10 ;  /* 0x0000000a04007388 */ /* 0x0001e80000000a00 */
[----:B------:R0:W-:Y:S04]  /*25c0*/  STS.64 [R8], R20 ;  /* 0x0000001408007388 */ /* 0x0001e80000000a00 */
[----:B------:R0:W-:Y:S02]  /*25d0*/  STS.64 [R5], R12 ;  /* 0x0000000c05007388 */ /* 0x0001e40000000a00 */
.L_x_3834:
[----:B------:R-:W-:Y:S05]  /*25e0*/  BSYNC.RECONVERGENT B0 ;  /* 0x0000000000007941 */ /* 0x000fea0003800200 */
.L_x_3833:
[----:B------:R-:W-:Y:S01]  /*25f0*/  BAR.SYNC.DEFER_BLOCKING 0x0 ;  /* 0x0000000000007b1d */ /* 0x000fe20000010000 */
[----:B------:R-:W-:-:S04]  /*2600*/  @!P6 IMAD R35, R35, R36, R37 ;  /* 0x000000242323e224 */ /* 0x000fc800078e0225 */
[C---:B------:R-:W-:Y:S01]  /*2610*/  @!P6 IMAD R0, R35.reuse, 0x2, R0 ;  /* 0x000000022300e824 */ /* 0x040fe200078e0200 */
[----:B------:R-:W-:-:S04]  /*2620*/  @!P6 LEA R3, R35, R3, 0x1 ;  /* 0x000000032303e211 */ /* 0x000fc800078e08ff */
[----:B------:R1:W2:Y:S04]  /*2630*/  @!P6 LDS.128 R24, [R0] ;  /* 0x000000000018e984 */ /* 0x0002a80000000c00 */
[----:B------:R1:W3:Y:S01]  /*2640*/  @!P6 LDS.128 R28, [R3] ;  /* 0x00000000031ce984 */ /* 0x0002e20000000c00 */
[----:B------:R-:W-:Y:S06]  /*2650*/  BAR.SYNC.DEFER_BLOCKING 0x0 ;  /* 0x0000000000007b1d */ /* 0x000fec0000010000 */
.L_x_3831:
[----:B------:R-:W-:Y:S05]  /*2660*/  BSYNC.RECONVERGENT B6 ;  /* 0x0000000000067941 */ /* 0x000fea0003800200 */
.L_x_3829:
[----:B------:R-:W-:Y:S01]  /*2670*/  ISETP.GT.U32.AND P0, PT, R33, 0x1f, PT ;  /* 0x0000001f2100780c */ /* 0x000fe20003f04070 */
[----:B-1----:R-:W-:-:S12]  /*2680*/  IMAD.MOV.U32 R0, RZ, RZ, -0x800001 ;  /* 0xff7fffffff007424 */ /* 0x002fd800078e00ff */
[----:B------:R-:W-:Y:S05]  /*2690*/  @P0 BRA `(.L_x_3837) ;  /* 0x0000000000dc0947 */ /* 0x000fea0003800000 */
[----:B------:R-:W-:Y:S01]  /*26a0*/  ISETP.GT.U32.AND P0, PT, R33, 0x13, PT ;  /* 0x000000132100780c */ /* 0x000fe20003f04070 */
[----:B0-----:R-:W0:Y:S01]  /*26b0*/  S2R R10, SR_CgaCtaId ;  /* 0x00000000000a7919 */ /* 0x001e220000008800 */
[----:B------:R-:W-:Y:S01]  /*26c0*/  MOV R7, 0x400 ;  /* 0x0000040000077802 */ /* 0x000fe20000000f00 */
[----:B--23--:R-:W-:Y:S01]  /*26d0*/  HMUL2 R12, R25, R29 ;  /* 0x0000001d190c7232 */ /* 0x00cfe20000000000 */
[----:B------:R-:W-:-:S03]  /*26e0*/  UMOV UR4, 0xffffffff ;  /* 0xffffffff00047882 */ /* 0x000fc60000000000 */
[----:B------:R-:W-:-:S06]  /*26f0*/  HFMA2 R13, R24, R28, R12 ;  /* 0x0000001c180d7231 */ /* 0x000fcc000000000c */
[----:B------:R-:W1:Y:S01]  /*2700*/  @!P0 LDC R3, c[0x0][0x3f4] ;  /* 0x0000fd00ff038b82 */ /* 0x000e620000000800 */
[----:B------:R-:W-:-:S07]  /*2710*/  HFMA2 R13, R26, R30, R13 ;  /* 0x0000001e1a0d7231 */ /* 0x000fce000000000d */
[----:B------:R-:W2:Y:S01]  /*2720*/  @!P0 LDC.64 R4, c[0x0][0x3b8] ;  /* 0x0000ee00ff048b82 */ /* 0x000ea20000000a00 */
[----:B------:R-:W-:-:S05]  /*2730*/  HFMA2 R13, R27, R31, R13 ;  /* 0x0000001f1b0d7231 */ /* 0x000fca000000000d */
[----:B------:R-:W-:Y:S02]  /*2740*/  HADD2.F32 R8, -RZ, R13.H1_H1 ;  /* 0x3000000dff087230 */ /* 0x000fe40000004100 */
[-C--:B-1----:R-:W-:Y:S02]  /*2750*/  @!P0 IMAD R34, R34, R3.reuse, RZ ;  /* 0x0000000322228224 */ /* 0x082fe400078e02ff */
[----:B------:R-:W-:-:S04]  /*2760*/  @!P0 IMAD R3, R33, R3, R18 ;  /* 0x0000000321038224 */ /* 0x000fc800078e0212 */
[----:B------:R-:W-:Y:S02]  /*2770*/  @!P0 IMAD R34, R34, 0x14, R3 ;  /* 0x0000001422228824 */ /* 0x000fe400078e0203 */
[----:B------:R-:W-:-:S05]  /*2780*/  VIADD R3, R7, 0x20 ;  /* 0x0000002007037836 */ /* 0x000fca0000000000 */
[----:B0-----:R-:W-:Y:S02]  /*2790*/  LEA R6, R10, R3, 0x18 ;  /* 0x000000030a067211 */ /* 0x001fe400078ec0ff */
[----:B------:R-:W-:-:S03]  /*27a0*/  @!P0 SHF.L.U32 R3, R34, 0x3, RZ ;  /* 0x0000000322038819 */ /* 0x000fc600000006ff */
[----:B------:R-:W-:Y:S02]  /*27b0*/  IMAD R6, R33, 0x10, R6 ;  /* 0x0000001021067824 */ /* 0x000fe400078e0206 */
[----:B--2---:R-:W-:-:S03]  /*27c0*/  @!P0 IMAD.WIDE R4, R3, 0x2, R4 ;  /* 0x0000000203048825 */ /* 0x004fc600078e0204 */
[----:B------:R0:W-:Y:S01]  /*27d0*/  STS.128 [R6], R24 ;  /* 0x0000001806007388 */ /* 0x0001e20000000c00 */
[----:B------:R-:W-:-:S03]  /*27e0*/  HADD2.F32 R3, -RZ, R13.H0_H0 ;  /* 0x2000000dff037230 */ /* 0x000fc60000004100 */
[----:B------:R0:W-:Y:S02]  /*27f0*/  @!P0 STG.E.128 desc[UR36][R4.64], R28 ;  /* 0x0000001c04008986 */ /* 0x0001e4000c101d24 */
[----:B------:R-:W-:Y:S01]  /*2800*/  FADD.FTZ R13, R3, R8 ;  /* 0x00000008030d7221 */ /* 0x000fe20000010000 */
[----:B------:R-:W-:Y:S06]  /*2810*/  BRA.DIV UR4, `(.L_x_3838) ;  /* 0x0000009e04887947 */ /* 0x000fec000b800000 */
        /* <DEDUP_REMOVED lines=9> */
.L_x_3973:
[----:B------:R-:W-:Y:S01]  /*28b0*/  ISETP.NE.AND P0, PT, R33, RZ, PT ;  /* 0x000000ff2100720c */ /* 0x000fe20003f05270 */
[----:B-1----:R-:W-:-:S12]  /*28c0*/  FADD.FTZ R14, R6, R14 ;  /* 0x0000000e060e7221 */ /* 0x002fd80000010000 */
[----:B------:R-:W-:Y:S05]  /*28d0*/  @P0 BRA `(.L_x_3837) ;  /* 0x00000000004c0947 */ /* 0x000fea0003800000 */
[----:B------:R-:W1:Y:S02]  /*28e0*/  LDCU.64 UR4, c[0x0][0x438] ;  /* 0x00008700ff0477ac */ /* 0x000e640008000a00 */
[----:B-1----:R-:W-:Y:S01]  /*28f0*/  ISETP.NE.U32.AND P0, PT, RZ, UR4, PT ;  /* 0x00000004ff007c0c */ /* 0x002fe2000bf05070 */
[----:B------:R-:W1:Y:S03]  /*2900*/  LDCU UR4, c[0x0][0x410] ;  /* 0x00008200ff0477ac */ /* 0x000e660008000800 */
[----:B------:R-:W-:-:S13]  /*2910*/  ISETP.NE.AND.EX P0, PT, RZ, UR5, PT, P0 ;  /* 0x00000005ff007c0c */ /* 0x000fda000bf05300 */
[----:B0-----:R-:W0:Y:S01]  /*2920*/  @P0 LDC R6, c[0x0][0x440] ;  /* 0x00011000ff060b82 */ /* 0x001e220000000800 */
[----:B-----5:R-:W-:-:S07]  /*2930*/  @P0 IADD3 R0, PT, PT, -R23, R16, RZ ;  /* 0x0000001017000210 */ /* 0x020fce0007ffe1ff */
[----:B------:R-:W2:Y:S01]  /*2940*/  @P0 LDC.64 R4, c[0x0][0x438] ;  /* 0x00010e00ff040b82 */ /* 0x000ea20000000a00 */
[----:B0-----:R-:W-:-:S04]  /*2950*/  @P0 IMAD R3, R87, R6, R0 ;  /* 0x0000000657030224 */ /* 0x001fc800078e0200 */
[----:B------:R-:W-:-:S04]  /*2960*/  @P0 IMAD R3, R3, R6, R0 ;  /* 0x0000000603030224 */ /* 0x000fc800078e0200 */
[----:B--2---:R-:W-:-:S06]  /*2970*/  @P0 IMAD.WIDE R4, R3, 0x2, R4 ;  /* 0x0000000203040825 */ /* 0x004fcc00078e0204 */
[----:B------:R-:W2:Y:S01]  /*2980*/  @P0 LDG.E.U16 R4, desc[UR36][R4.64] ;  /* 0x0000002404040981 */ /* 0x000ea2000c1e1500 */
[----:B------:R-:W-:Y:S01]  /*2990*/  VIADD R7, R7, 0x220 ;  /* 0x0000022007077836 */ /* 0x000fe20000000000 */
[----:B------:R-:W-:Y:S01]  /*29a0*/  IADD3 R6, PT, PT, -R19, R16, RZ ;  /* 0x0000001013067210 */ /* 0x000fe20007ffe1ff */
[----:B-1----:R-:W-:-:S03]  /*29b0*/  FMUL.FTZ R0, R14, UR4 ;  /* 0x000000040e007c20 */ /* 0x002fc60008410000 */
[----:B------:R-:W-:-:S05]  /*29c0*/  LEA R7, R10, R7, 0x18 ;  /* 0x000000070a077211 */ /* 0x000fca00078ec0ff */
[----:B------:R-:W-:Y:S02]  /*29d0*/  IMAD R7, R6, 0x4, R7 ;  /* 0x0000000406077824 */ /* 0x000fe400078e0207 */
[----:B--2---:R-:W-:-:S05]  /*29e0*/  @P0 HADD2.F32 R3, -RZ, R4.H0_H0 ;  /* 0x20000004ff030230 */ /* 0x004fca0000004100 */
[----:B------:R-:W-:-:S05]  /*29f0*/  @P0 FADD.FTZ R0, R0, R3 ;  /* 0x0000000300000221 */ /* 0x000fca0000010000 */
[----:B------:R1:W-:Y:S02]  /*2a00*/  STS [R7], R0 ;  /* 0x0000000007007388 */ /* 0x0003e40000000800 */
.L_x_3837:
[----:B------:R-:W-:Y:S05]  /*2a10*/  WARPSYNC.ALL ;  /* 0x0000000000007948 */ /* 0x000fea0003800000 */
[----:B------:R-:W-:Y:S01]  /*2a20*/  IADD3 R150, PT, PT, -R19, R16, RZ ;  /* 0x0000001013967210 */ /* 0x000fe20007ffe1ff */
[----:B------:R-:W4:Y:S01]  /*2a30*/  S2UR UR17, SR_CgaCtaId ;  /* 0x00000000001179c3 */ /* 0x000f220000008800 */
[----:B------:R-:W2:Y:S01]  /*2a40*/  LDCU UR5, c[0x0][0x3f0] ;  /* 0x00007e00ff0577ac */ /* 0x000ea20008000800 */
[----:B------:R-:W-:Y:S02]  /*2a50*/  BSSY B0, `(.L_x_3839) ;  /* 0x0000465000007945 */ /* 0x000fe40003800000 */
[----:B------:R-:W-:Y:S01]  /*2a60*/  VIADD R3, R150, 0xf ;  /* 0x0000000f96037836 */ /* 0x000fe20000000000 */
[----:B------:R-:W-:Y:S01]  /*2a70*/  UMOV UR16, 0x400 ;  /* 0x0000040000107882 */ /* 0x000fe20000000000 */
[----:B------:R-:W1:Y:S03]  /*2a80*/  LDCU UR19, c[0x0][0x3f8] ;  /* 0x00007f00ff1377ac */ /* 0x000e660008000800 */
[----:B0-----:R-:W-:Y:S01]  /*2a90*/  SHF.R.S32.HI R4, RZ, 0x1f, R3 ;  /* 0x0000001fff047819 */ /* 0x001fe20000011403 */
[----:B------:R-:W-:Y:S01]  /*2aa0*/  UIADD3 UR4, UPT, UPT, UR16, 0x20, URZ ;  /* 0x0000002010047890 */ /* 0x000fe2000fffe0ff */
[----:B------:R-:W0:Y:S02]  /*2ab0*/  LDCU UR20, c[0x0][0x410] ;  /* 0x00008200ff1477ac */ /* 0x000e240008000800 */
[----:B------:R-:W-:-:S02]  /*2ac0*/  LEA.HI R3, R4, R3, RZ, 0x4 ;  /* 0x0000000304037211 */ /* 0x000fc400078f20ff */
[----:B------:R-:W-:Y:S01]  /*2ad0*/  SHF.R.U32.HI R4, RZ, 0x1, R33 ;  /* 0x00000001ff047819 */ /* 0x000fe20000011621 */
[----:B------:R-:W0:Y:S01]  /*2ae0*/  LDCU.64 UR6, c[0x0][0x3c8] ;  /* 0x00007900ff0677ac */ /* 0x000e220008000a00 */
[----:B------:R-:W-:Y:S01]  /*2af0*/  LOP3.LUT R5, R3, 0xfffffff0, RZ, 0xc0, !PT ;  /* 0xfffffff003057812 */ /* 0x000fe200078ec0ff */
[----:B--2---:R-:W-:Y:S01]  /*2b00*/  IMAD R32, R32, UR5, R87 ;  /* 0x0000000520207c24 */ /* 0x004fe2000f8e0257 */
[----:B------:R-:W2:Y:S01]  /*2b10*/  LDCU.64 UR8, c[0x0][0x3b8] ;  /* 0x00007700ff0877ac */ /* 0x000ea20008000a00 */
[----:B------:R-:W-:Y:S01]  /*2b20*/  BAR.SYNC.DEFER_BLOCKING 0x0 ;  /* 0x0000000000007b1d */ /* 0x000fe20000010000 */
[----:B------:R-:W-:Y:S01]  /*2b30*/  ISETP.GE.AND P0, PT, R4, R5, PT ;  /* 0x000000050400720c */ /* 0x000fe20003f06270 */
[----:B----4-:R-:W-:Y:S01]  /*2b40*/  ULEA UR4, UR17, UR4, 0x18 ;  /* 0x0000000411047291 */ /* 0x010fe2000f8ec0ff */
[----:B------:R-:W-:Y:S01]  /*2b50*/  LOP3.LUT R3, R22, 0x8, RZ, 0xc0, !PT ;  /* 0x0000000816037812 */ /* 0x000fe200078ec0ff */
[----:B------:R-:W-:Y:S02]  /*2b60*/  IMAD R22, R32, 0xa0, RZ ;  /* 0x000000a020167824 */ /* 0x000fe400078e02ff */
[----:B------:R-:W4:Y:S01]  /*2b70*/  LDCU.64 UR10, c[0x0][0x438] ;  /* 0x00008700ff0a77ac */ /* 0x000f220008000a00 */
[----:B------:R-:W0:Y:S07]  /*2b80*/  LDCU.64 UR12, c[0x0][0x448] ;  /* 0x00008900ff0c77ac */ /* 0x000e2e0008000a00 */
[----:B-1----:R-:W-:Y:S05]  /*2b90*/  @P0 BRA `(.L_x_3840) ;  /* 0x0000004400400947 */ /* 0x002fea0003800000 */
[----:B------:R-:W1:Y:S01]  /*2ba0*/  LDC R6, c[0x0][0x3f4] ;  /* 0x0000fd00ff067b82 */ /* 0x000e620000000800 */
[----:B------:R-:W2:Y:S01]  /*2bb0*/  LDCU.64 UR14, c[0x0][0x420] ;  /* 0x00008400ff0e77ac */ /* 0x000ea20008000a00 */
[C---:B------:R-:W-:Y:S01]  /*2bc0*/  IADD3 R9, PT, PT, R19.reuse, R4, RZ ;  /* 0x0000000413097210 */ /* 0x040fe20007ffe0ff */
[----:B------:R-:W0:Y:S01]  /*2bd0*/  LDS.64 R20, [R3+UR4] ;  /* 0x0000000403147984 */ /* 0x000e220008000a00 */
[----:B------:R-:W-:Y:S01]  /*2be0*/  IADD3 R5, PT, PT, R19, R5, RZ ;  /* 0x0000000513057210 */ /* 0x000fe20007ffe0ff */
[----:B------:R-:W4:Y:S02]  /*2bf0*/  LDCU UR18, c[0x0][0x440] ;  /* 0x00008800ff1277ac */ /* 0x000f240008000800 */
[----:B------:R-:W0:Y:S01]  /*2c00*/  LDS.64 R24, [R3+UR4+0x10] ;  /* 0x0000100403187984 */ /* 0x000e220008000a00 */
[----:B------:R-:W-:-:S03]  /*2c10*/  UIADD3 UR5, UPT, UPT, UR16, 0x220, URZ ;  /* 0x0000022010057890 */ /* 0x000fc6000fffe0ff */
[----:B------:R-:W0:Y:S01]  /*2c20*/  LDS.64 R26, [R3+UR4+0x20] ;  /* 0x00002004031a7984 */ /* 0x000e220008000a00 */
[----:B------:R-:W-:-:S03]  /*2c30*/  ULEA UR5, UR17, UR5, 0x18 ;  /* 0x0000000511057291 */ /* 0x000fc6000f8ec0ff */
[----:B---3--:R-:W3:Y:S01]  /*2c40*/  LDS.64 R28, [R3+UR4+0x30] ;  /* 0x00003004031c7984 */ /* 0x008ee20008000a00 */
[----:B--2---:R-:W-:-:S03]  /*2c50*/  ISETP.NE.U32.AND P0, PT, RZ, UR14, PT ;  /* 0x0000000eff007c0c */ /* 0x004fc6000bf05070 */
[----:B------:R-:W2:Y:S01]  /*2c60*/  LDS.64 R30, [R3+UR4+0x40] ;  /* 0x00004004031e7984 */ /* 0x000ea20008000a00 */
[----:B------:R-:W-:Y:S01]  /*2c70*/  IADD3 R8, P1, P2, R88, UR14, R9 ;  /* 0x0000000e58087c10 */ /* 0x000fe2000fa3e009 */
[----:B----4-:R-:W-:Y:S01]  /*2c80*/  IMAD R12, R87, UR18, R16 ;  /* 0x00000012570c7c24 */ /* 0x010fe2000f8e0210 */
[----:B-1----:R-:W-:Y:S01]  /*2c90*/  IABS R10, R6 ;  /* 0x00000006000a7213 */ /* 0x002fe20000000000 */
[----:B------:R-:W1:Y:S01]  /*2ca0*/  LDS.64 R32, [R3+UR4+0x50] ;  /* 0x0000500403207984 */ /* 0x000e620008000a00 */
[----:B------:R-:W-:Y:S02]  /*2cb0*/  ISETP.NE.AND.EX P0, PT, RZ, UR15, PT, P0 ;  /* 0x0000000fff007c0c */ /* 0x000fe4000bf05300 */
[----:B------:R-:W4:Y:S01]  /*2cc0*/  I2F.RP R6, R10 ;  /* 0x0000000a00067306 */ /* 0x000f220000209400 */
[----:B------:R-:W0:Y:S01]  /*2cd0*/  LDS.64 R34, [R3+UR4+0x60] ;  /* 0x0000600403227984 */ /* 0x000e220008000a00 */
[----:B------:R-:W-:-:S03]  /*2ce0*/  LEA R4, R4, UR5, 0x2 ;  /* 0x0000000504047c11 */ /* 0x000fc6000f8e10ff */
[----:B------:R-:W0:Y:S04]  /*2cf0*/  LDS.64 R36, [R3+UR4+0x70] ;  /* 0x0000700403247984 */ /* 0x000e280008000a00 */
[----:B------:R-:W0:Y:S04]  /*2d00*/  LDS.64 R38, [R3+UR4+0x80] ;  /* 0x0000800403267984 */ /* 0x000e280008000a00 */
[----:B------:R-:W0:Y:S01]  /*2d10*/  LDS.64 R40, [R3+UR4+0x90] ;  /* 0x0000900403287984 */ /* 0x000e220008000a00 */
[----:B----4-:R-:W4:Y:S03]  /*2d20*/  MUFU.RCP R6, R6 ;  /* 0x0000000600067308 */ /* 0x010f260000001000 */
[----:B------:R-:W0:Y:S04]  /*2d30*/  LDS.64 R42, [R3+UR4+0xa0] ;  /* 0x0000a004032a7984 */ /* 0x000e280008000a00 */
[----:B------:R-:W0:Y:S04]  /*2d40*/  LDS.64 R44, [R3+UR4+0xb0] ;  /* 0x0000b004032c7984 */ /* 0x000e280008000a00 */
[----:B------:R-:W0:Y:S04]  /*2d50*/  LDS.64 R46, [R3+UR4+0xc0] ;  /* 0x0000c004032e7984 */ /* 0x000e280008000a00 */
[----:B------:R-:W0:Y:S01]  /*2d60*/  LDS.64 R48, [R3+UR4+0xd0] ;  /* 0x0000d00403307984 */ /* 0x000e220008000a00 */
[----:B----4-:R-:W-:-:S03]  /*2d70*/  IADD3 R6, PT, PT, R6, 0xffffffe, RZ ;  /* 0x0ffffffe06067810 */ /* 0x010fc60007ffe0ff */
[----:B------:R-:W4:Y:S01]  /*2d80*/  LDS.64 R50, [R3+UR4+0xe0] ;  /* 0x0000e00403327984 */ /* 0x000f220008000a00 */
[----:B------:R3:W2:Y:S03]  /*2d90*/  F2I.FTZ.U32.TRUNC.NTZ R7, R6 ;  /* 0x0000000600077305 */ /* 0x0006a6000021f000 */
[----:B------:R-:W0:Y:S04]  /*2da0*/  LDS.64 R52, [R3+UR4+0xf0] ;  /* 0x0000f00403347984 */ /* 0x000e280008000a00 */
[----:B------:R-:W0:Y:S01]  /*2db0*/  LDS.64 R54, [R3+UR4+0x100] ;  /* 0x0001000403367984 */ /* 0x000e220008000a00 */
[----:B---3--:R-:W-:-:S03]  /*2dc0*/  IMAD.MOV.U32 R6, RZ, RZ, RZ ;  /* 0x000000ffff067224 */ /* 0x008fc600078e00ff */
[----:B------:R-:W3:Y:S04]  /*2dd0*/  LDS.64 R56, [R3+UR4+0x110] ;  /* 0x0001100403387984 */ /* 0x000ee80008000a00 */
[----:B------:R-:W0:Y:S01]  /*2de0*/  LDS.64 R58, [R3+UR4+0x120] ;  /* 0x00012004033a7984 */ /* 0x000e220008000a00 */
[----:B--2---:R-:W-:-:S03]  /*2df0*/  IMAD.MOV R11, RZ, RZ, -R7 ;  /* 0x000000ffff0b7224 */ /* 0x004fc600078e0a07 */
[----:B------:R-:W2:Y:S01]  /*2e00*/  LDS.64 R60, [R3+UR4+0x130] ;  /* 0x00013004033c7984 */ /* 0x000ea20008000a00 */
[----:B------:R-:W-:-:S03]  /*2e10*/  IMAD R11, R11, R10, RZ ;  /* 0x0000000a0b0b7224 */ /* 0x000fc600078e02ff */
[----:B------:R-:W0:Y:S01]  /*2e20*/  LDS.64 R62, [R3+UR4+0x140] ;  /* 0x00014004033e7984 */ /* 0x000e220008000a00 */
[----:B------:R-:W-:Y:S01]  /*2e30*/  IMAD.HI.U32 R6, R7, R11, R6 ;  /* 0x0000000b07067227 */ /* 0x000fe200078e0006 */
[----:B------:R-:W-:Y:S02]  /*2e40*/  IADD3.X R7, PT, PT, R86, UR15, RZ, P1, P2 ;  /* 0x0000000f56077c10 */ /* 0x000fe40008fe44ff */
        /* <DEDUP_REMOVED lines=10> */
[----:B------:R1:W0:Y:S02]  /*2ef0*/  LDS.64 R84, [R3+UR4+0x1f0] ;  /* 0x0001f00403547984 */ /* 0x0002240008000a00 */
[----:B-1234-:R-:W-:-:S07]  /*2f00*/  IMAD R3, R12, UR18, R9 ;  /* 0x000000120c037c24 */ /* 0x01efce000f8e0209 */
.L_x_3908:
[----:B------:R-:W1:Y:S01]  /*2f10*/  LDC R15, c[0x0][0x3f4] ;  /* 0x0000fd00ff0f7b82 */ /* 0x000e620000000800 */
[----:B------:R-:W-:Y:S01]  /*2f20*/  IABS R151, R9 ;  /* 0x0000000900977213 */ /* 0x000fe20000000000 */
[----:B------:R-:W-:Y:S01]  /*2f30*/  @P0 IMAD.MOV.U32 R12, RZ, RZ, R8 ;  /* 0x000000ffff0c0224 */ /* 0x000fe200078e0008 */
[----:B0-----:R-:W-:-:S03]  /*2f40*/  @P0 MOV R13, R7 ;  /* 0x00000007000d0202 */ /* 0x001fc60000000f00 */
[----:B------:R-:W-:Y:S01]  /*2f50*/  IMAD.HI.U32 R14, R6, R151, RZ ;  /* 0x00000097060e7227 */ /* 0x000fe200078e00ff */
[----:B------:R-:W-:Y:S01]  /*2f60*/  ISETP.GE.AND P2, PT, R9, RZ, PT ;  /* 0x000000ff0900720c */ /* 0x000fe20003f46270 */
[----:B-----5:R2:W5:Y:S01]  /*2f70*/  @P0 LDG.E.U8 R11, desc[UR36][R12.64] ;  /* 0x000000240c0b0981 */ /* 0x020562000c1e1100 */
[----:B------:R-:W-:Y:S01]  /*2f80*/  BSSY.RECONVERGENT B1, `(.L_x_3841) ;  /* 0x0000032000017945 */ /* 0x000fe20003800200 */
[----:B------:R-:W-:Y:S01]  /*2f90*/  IMAD.MOV R14, RZ, RZ, -R14 ;  /* 0x000000ffff0e7224 */ /* 0x000fe200078e0a0e */
[----:B-1----:R-:W-:Y:S02]  /*2fa0*/  IABS R153, R15 ;  /* 0x0000000f00997213 */ /* 0x002fe40000000000 */
[----:B------:R-:W-:-:S03]  /*2fb0*/  ISETP.NE.AND P3, PT, R15, RZ, PT ;  /* 0x000000ff0f00720c */ /* 0x000fc60003f65270 */
[----:B------:R-:W-:Y:S02]  /*2fc0*/  IMAD R14, R153, R14, R151 ;  /* 0x0000000e990e7224 */ /* 0x000fe400078e0297 */
[----:B------:R-:W-:-:S03]  /*2fd0*/  IMAD R151, R15, 0xa0, RZ ;  /* 0x000000a00f977824 */ /* 0x000fc600078e02ff */
[----:B------:R-:W-:-:S13]  /*2fe0*/  ISETP.GT.U32.AND P1, PT, R10, R14, PT ;  /* 0x0000000e0a00720c */ /* 0x000fda0003f24070 */
[----:B------:R-:W-:-:S04]  /*2ff0*/  @!P1 IADD3 R14, PT, PT, R14, -R153, RZ ;  /* 0x800000990e0e9210 */ /* 0x000fc80007ffe0ff */
[----:B------:R-:W-:-:S13]  /*3000*/  ISETP.GT.U32.AND P1, PT, R10, R14, PT ;  /* 0x0000000e0a00720c */ /* 0x000fda0003f24070 */
[----:B------:R-:W-:Y:S01]  /*3010*/  @!P1 IMAD.IADD R14, R14, 0x1, -R153 ;  /* 0x000000010e0e9824 */ /* 0x000fe200078e0a99 */
[----:B------:R-:W-:-:S04]  /*3020*/  ISETP.GE.AND P1, PT, R9, R16, PT ;  /* 0x000000100900720c */ /* 0x000fc80003f26270 */
[----:B------:R-:W-:Y:S02]  /*3030*/  @!P2 IADD3 R14, PT, PT, -R14, RZ, RZ ;  /* 0x000000ff0e0ea210 */ /* 0x000fe40007ffe1ff */
[----:B------:R-:W-:Y:S02]  /*3040*/  @!P3 LOP3.LUT R14, RZ, R15, RZ, 0x33, !PT ;  /* 0x0000000fff0eb212 */ /* 0x000fe400078e33ff */
[----:B------:R-:W-:-:S03]  /*3050*/  ISETP.GE.AND P2, PT, R9, R16, PT ;  /* 0x000000100900720c */ /* 0x000fc60003f46270 */
[C---:B------:R-:W-:Y:S01]  /*3060*/  IMAD.SHL.U32 R152, R14.reuse, 0x8, RZ ;  /* 0x000000080e987824 */ /* 0x040fe200078e00ff */
[----:B------:R-:W-:Y:S01]  /*3070*/  SEL R91, R91, RZ, P2 ;  /* 0x000000ff5b5b7207 */ /* 0x000fe20001000000 */
[----:B------:R-:W-:Y:S01]  /*3080*/  IMAD.IADD R154, R14, 0x1, R15 ;  /* 0x000000010e9a7824 */ /* 0x000fe200078e020f */
[----:B------:R-:W-:Y:S02]  /*3090*/  SEL R89, R89, RZ, P2 ;  /* 0x000000ff59597207 */ /* 0x000fe40001000000 */
[-C--:B------:R-:W-:Y:S01]  /*30a0*/  ISETP.GE.OR P5, PT, R152, R151.reuse, P1 ;  /* 0x000000979800720c */ /* 0x080fe20000fa6670 */
[C---:B------:R-:W-:Y:S01]  /*30b0*/  IMAD R156, R15.reuse, 0x2, R154 ;  /* 0x000000020f9c7824 */ /* 0x040fe200078e029a */
[----:B--2---:R-:W-:Y:S02]  /*30c0*/  SHF.L.U32 R12, R154, 0x3, RZ ;  /* 0x000000039a0c7819 */ /* 0x004fe400000006ff */
[----:B------:R-:W-:Y:S02]  /*30d0*/  LEA R158, R15, R152, 0x4 ;  /* 0x000000980f9e7211 */ /* 0x000fe400078e20ff */
[----:B------:R-:W-:-:S02]  /*30e0*/  ISETP.GE.OR P3, PT, R12, R151, P1 ;  /* 0x000000970c00720c */ /* 0x000fc40000f66670 */
[----:B------:R-:W-:Y:S02]  /*30f0*/  ISETP.GE.OR P4, PT, R158, R151, P1 ;  /* 0x000000979e00720c */ /* 0x000fe40000f86670 */
[----:B------:R-:W-:Y:S02]  /*3100*/  SEL R88, R88, RZ, P2 ;  /* 0x000000ff58587207 */ /* 0x000fe40001000000 */
[----:B------:R-:W-:Y:S02]  /*3110*/  SEL R87, R87, RZ, P2 ;  /* 0x000000ff57577207 */ /* 0x000fe40001000000 */
[----:B------:R-:W-:Y:S02]  /*3120*/  SEL R86, R86, RZ, P2 ;  /* 0x000000ff56567207 */ /* 0x000fe40001000000 */
[----:B------:R-:W-:Y:S02]  /*3130*/  SHF.L.U32 R156, R156, 0x3, RZ ;  /* 0x000000039c9c7819 */ /* 0x000fe400000006ff */
[----:B------:R-:W-:Y:S01]  /*3140*/  SEL R90, R90, RZ, P2 ;  /* 0x000000ff5a5a7207 */ /* 0x000fe20001000000 */
[----:B------:R-:W-:Y:S06]  /*3150*/  @P5 BRA `(.L_x_3842) ;  /* 0x0000000000505947 */ /* 0x000fec0003800000 */
[----:B------:R-:W1:Y:S02]  /*3160*/  S2UR UR5, SR_CTAID.Y ;  /* 0x00000000000579c3 */ /* 0x000e640000002600 */
[----:B-1----:R-:W-:-:S05]  /*3170*/  IMAD R91, R15, UR5, RZ ;  /* 0x000000050f5b7c24 */ /* 0x002fca000f8e02ff */
[----:B------:R-:W-:-:S04]  /*3180*/  IADD3 R13, P5, PT, R91, R14, RZ ;  /* 0x0000000e5b0d7210 */ /* 0x000fc80007fbe0ff */
[----:B------:R-:W-:Y:S02]  /*3190*/  LEA.HI.X.SX32 R90, R91, RZ, 0x1, P5 ;  /* 0x000000ff5b5a7211 */ /* 0x000fe400028f0eff */
[----:B0-----:R-:W-:-:S04]  /*31a0*/  LEA R12, P5, R13, UR6, 0x2 ;  /* 0x000000060d0c7c11 */ /* 0x001fc8000f8a10ff */
[----:B------:R-:W-:-:S05]  /*31b0*/  LEA.HI.X R13, R13, UR7, R90, 0x2, P5 ;  /* 0x000000070d0d7c11 */ /* 0x000fca000a8f145a */
[----:B------:R-:W2:Y:S01]  /*31c0*/  LDG.E R12, desc[UR36][R12.64] ;  /* 0x000000240c0c7981 */ /* 0x000ea2000c1e1900 */
[----:B------:R-:W-:Y:S01]  /*31d0*/  IMAD R91, R15, UR19, RZ ;  /* 0x000000130f5b7c24 */ /* 0x000fe2000f8e02ff */
[----:B------:R-:W0:Y:S02]  /*31e0*/  S2R R90, SR_TID.X ;  /* 0x00000000005a7919 */ /* 0x000e240000002100 */
[----:B0-----:R-:W-:-:S05]  /*31f0*/  IMAD.SHL.U32 R90, R90, 0x4, RZ ;  /* 0x000000045a5a7824 */ /* 0x001fca00078e00ff */
[----:B------:R-:W-:-:S05]  /*3200*/  LOP3.LUT R90, R90, 0x4, RZ, 0xc0, !PT ;  /* 0x000000045a5a7812 */ /* 0x000fca00078ec0ff */
[----:B------:R-:W-:-:S05]  /*3210*/  IMAD R90, R22, R15, R90 ;  /* 0x0000000f165a7224 */ /* 0x000fca00078e025a */
[----:B------:R-:W-:Y:S01]  /*3220*/  SHF.R.S32.HI R160, RZ, 0x1f, R90 ;  /* 0x0000001fffa07819 */ /* 0x000fe2000001145a */
[----:B--2---:R-:W-:-:S04]  /*3230*/  IMAD R91, R12, R91, RZ ;  /* 0x0000005b0c5b7224 */ /* 0x004fc800078e02ff */
[----:B------:R-:W-:-:S05]  /*3240*/  IMAD R91, R91, 0xa0, R152 ;  /* 0x000000a05b5b7824 */ /* 0x000fca00078e0298 */
[----:B------:R-:W-:-:S04]  /*3250*/  IADD3 R153, P5, PT, R91, R90, RZ ;  /* 0x0000005a5b997210 */ /* 0x000fc80007fbe0ff */
[----:B------:R-:W-:Y:S02]  /*3260*/  LEA.HI.X.SX32 R160, R91, R160, 0x1, P5 ;  /* 0x000000a05ba07211 */ /* 0x000fe400028f0eff */
[----:B------:R-:W-:-:S04]  /*3270*/  LEA R90, P5, R153, UR8, 0x1 ;  /* 0x00000008995a7c11 */ /* 0x000fc8000f8a08ff */
[----:B------:R-:W-:-:S06]  /*3280*/  LEA.HI.X R91, R153, UR9, R160, 0x1, P5 ;  /* 0x00000009995b7c11 */ /* 0x000fcc000a8f0ca0 */
[----:B------:R-:W5:Y:S03]  /*3290*/  LDG.E.64 R90, desc[UR36][R90.64] ;  /* 0x000000245a5a7981 */ /* 0x000f66000c1e1b00 */
.L_x_3842:
[----:B0-----:R-:W-:Y:S05]  /*32a0*/  BSYNC.RECONVERGENT B1 ;  /* 0x0000000000017941 */ /* 0x001fea0003800200 */
.L_x_3841:
[----:B------:R-:W-:Y:S04]  /*32b0*/  BSSY.RECONVERGENT B1, `(.L_x_3843) ;  /* 0x0000017000017945 */ /* 0x000fe80003800200 */
        /* <DEDUP_REMOVED lines=8> */
[----:B------:R-:W-:Y:S01]  /*3340*/  IMAD R89, R15, UR19, RZ ;  /* 0x000000130f597c24 */ /* 0x000fe2000f8e02ff */
[----:B------:R-:W0:Y:S02]  /*3350*/  S2R R88, SR_TID.X ;  /* 0x0000000000587919 */ /* 0x000e240000002100 */
[----:B0-----:R-:W-:-:S04]  /*3360*/  SHF.L.U32 R88, R88, 0x2, RZ ;  /* 0x0000000258587819 */ /* 0x001fc800000006ff */
[----:B------:R-:W-:-:S05]  /*3370*/  LOP3.LUT R153, R88, 0x4, RZ, 0xc0, !PT ;  /* 0x0000000458997812 */ /* 0x000fca00078ec0ff */
[----:B------:R-:W-:Y:S02]  /*3380*/  IMAD R155, R22, R15, R153 ;  /* 0x0000000f169b7224 */ /* 0x000fe400078e0299 */
        /* <DEDUP_REMOVED lines=8> */
[----:B------:R-:W5:Y:S03]  /*3410*/  LDG.E.64 R88, desc[UR36][R88.64] ;  /* 0x0000002458587981 */ /* 0x000f66000c1e1b00 */
.L_x_3844:
[----:B------:R-:W-:Y:S05]  /*3420*/  BSYNC.RECONVERGENT B1 ;  /* 0x0000000000017941 */ /* 0x000fea0003800200 */
.L_x_3843:
        /* <DEDUP_REMOVED lines=12> */
[----:B------:R-:W-:Y:S01]  /*34f0*/  LOP3.LUT R86, R86, 0x4, RZ, 0xc0, !PT ;  /* 0x0000000456567812 */ /* 0x000fe200078ec0ff */
[----:B--2---:R-:W-:-:S04]  /*3500*/  IMAD R87, R12, R87, RZ ;  /* 0x000000570c577224 */ /* 0x004fc800078e02ff */
[----:B------:R-:W-:Y:S02]  /*3510*/  IMAD R158, R87, 0xa0, R158 ;  /* 0x000000a0579e7824 */ /* 0x000fe400078e029e */
[----:B------:R-:W-:-:S03]  /*3520*/  IMAD R87, R22, R15, R86 ;  /* 0x0000000f16577224 */ /* 0x000fc600078e0256 */
[----:B------:R-:W-:Y:S02]  /*3530*/  SHF.R.S32.HI R86, RZ, 0x1f, R158 ;  /* 0x0000001fff567819 */ /* 0x000fe4000001149e */
[----:B------:R-:W-:-:S04]  /*3540*/  IADD3 R158, P3, PT, R87, R158, RZ ;  /* 0x0000009e579e7210 */ /* 0x000fc80007f7e0ff */
[----:B------:R-:W-:Y:S02]  /*3550*/  LEA.HI.X.SX32 R87, R87, R86, 0x1, P3 ;  /* 0x0000005657577211 */ /* 0x000fe400018f0eff */
[----:B------:R-:W-:-:S04]  /*3560*/  LEA R86, P3, R158, UR8, 0x1 ;  /* 0x000000089e567c11 */ /* 0x000fc8000f8608ff */
[----:B------:R-:W-:-:S06]  /*3570*/  LEA.HI.X R87, R158, UR9, R87, 0x1, P3 ;  /* 0x000000099e577c11 */ /* 0x000fcc00098f0c57 */
[----:B------:R-:W5:Y:S03]  /*3580*/  LDG.E.64 R86, desc[UR36][R86.64] ;  /* 0x0000002456567981 */ /* 0x000f66000c1e1b00 */
.L_x_3846:
[----:B------:R-:W-:Y:S05]  /*3590*/  BSYNC.RECONVERGENT B1 ;  /* 0x0000000000017941 */ /* 0x000fea0003800200 */
.L_x_3845:
[----:B------:R-:W-:Y:S01]  /*35a0*/  ISETP.GE.OR P3, PT, R156, R151, P1 ;  /* 0x000000979c00720c */ /* 0x000fe20000f66670 */
[----:B------:R-:W-:Y:S01]  /*35b0*/  BSSY.RECONVERGENT B1, `(.L_x_3847) ;  /* 0x0000018000017945 */ /* 0x000fe20003800200 */
[----:B------:R-:W-:Y:S02]  /*35c0*/  SEL R93, R93, RZ, P2 ;  /* 0x000000ff5d5d7207 */ /* 0x000fe40001000000 */
[----:B------:R-:W-:-:S09]  /*35d0*/  SEL R92, R92, RZ, P2 ;  /* 0x000000ff5c5c7207 */ /* 0x000fd20001000000 */
        /* <DEDUP_REMOVED lines=10> */
[----:B0-----:R-:W-:-:S05]  /*3680*/  IMAD.SHL.U32 R92, R92, 0x4, RZ ;  /* 0x000000045c5c7824 */ /* 0x001fca00078e00ff */
        /* <DEDUP_REMOVED lines=10> */
.L_x_3848:
[----:B------:R-:W-:Y:S05]  /*3730*/  BSYNC.RECONVERGENT B1 ;  /* 0x0000000000017941 */ /* 0x000fea0003800200 */
.L_x_3847:
[C---:B------:R-:W-:Y:S01]  /*3740*/  IMAD R158, R15.reuse, 0x20, R152 ;  /* 0x000000200f9e7824 */ /* 0x040fe200078e0298 */
[C---:B------:R-:W-:Y:S01]  /*3750*/  LEA R156, R15.reuse, R154, 0x2 ;  /* 0x0000009a0f9c7211 */ /* 0x040fe200078e10ff */
[----:B------:R-:W-:Y:S01]  /*3760*/  IMAD R154, R15, 0x4, R154 ;  /* 0x000000040f9a7824 */ /* 0x000fe200078e029a */
[----:B------:R-:W-:Y:S01]  /*3770*/  BSSY.RECONVERGENT B1, `(.L_x_3849) ;  /* 0x0000021000017945 */ /* 0x000fe20003800200 */
[----:B------:R-:W-:Y:S02]  /*3780*/  SEL R95, R95, RZ, P2 ;  /* 0x000000ff5f5f7207 */ /* 0x000fe40001000000 */
[----:B------:R-:W-:Y:S01]  /*3790*/  ISETP.GE.OR P6, PT, R158, R151, P1 ;  /* 0x000000979e00720c */ /* 0x000fe20000fc6670 */
[----:B------:R-:W-:Y:S01]  /*37a0*/  IMAD.IADD R155, R154, 0x1, R15 ;  /* 0x000000019a9b7824 */ /* 0x000fe200078e020f */
[----:B------:R-:W-:Y:S01]  /*37b0*/  SHF.L.U32 R12, R156, 0x3, RZ ;  /* 0x000000039c0c7819 */ /* 0x000fe200000006ff */
[----:B------:R-:W-:Y:S01]  /*37c0*/  IMAD R153, R15, 0x2, R154 ;  /* 0x000000020f997824 */ /* 0x000fe200078e029a */
[----:B------:R-:W-:-:S02]  /*37d0*/  SEL R94, R94, RZ, P2 ;  /* 0x000000ff5e5e7207 */ /* 0x000fc40001000000 */
[----:B------:R-:W-:Y:S02]  /*37e0*/  ISETP.GE.OR P3, PT, R12, R151, P1 ;  /* 0x000000970c00720c */ /* 0x000fe40000f66670 */
[----:B------:R-:W-:-:S04]  /*37f0*/  SHF.L.U32 R12, R155, 0x3, RZ ;  /* 0x000000039b0c7819 */ /* 0x000fc800000006ff */
[----:B------:R-:W-:Y:S02]  /*3800*/  ISETP.GE.OR P4, PT, R12, R151, P1 ;  /* 0x000000970c00720c */ /* 0x000fe40000f86670 */
[----:B------:R-:W-:-:S04]  /*3810*/  SHF.L.U32 R12, R153, 0x3, RZ ;  /* 0x00000003990c7819 */ /* 0x000fc800000006ff */
[----:B------:R-:W-:Y:S01]  /*3820*/  ISETP.GE.OR P5, PT, R12, R151, P1 ;  /* 0x000000970c00720c */ /* 0x000fe20000fa6670 */
[----:B------:R-:W-:-:S12]  /*3830*/  @P6 BRA `(.L_x_3850) ;  /* 0x0000000000506947 */ /* 0x000fd80003800000 */
        /* <DEDUP_REMOVED lines=20> */
.L_x_3850:
[----:B------:R-:W-:Y:S05]  /*3980*/  BSYNC.RECONVERGENT B1 ;  /* 0x0000000000017941 */ /* 0x000fea0003800200 */
.L_x_3849:
[----:B------:R-:W-:Y:S01]  /*3990*/  BSSY.RECONVERGENT B1, `(.L_x_3851) ;  /* 0x0000019000017945 */ /* 0x000fe20003800200 */
[----:B------:R-:W-:Y:S02]  /*39a0*/  SEL R97, R97, RZ, P2 ;  /* 0x000000ff61617207 */ /* 0x000fe40001000000 */
[----:B------:R-:W-:Y:S01]  /*39b0*/  SEL R96, R96, RZ, P2 ;  /* 0x000000ff60607207 */ /* 0x000fe20001000000 */
[----:B------:R-:W-:Y:S06]  /*39c0*/  @P3 BRA `(.L_x_3852) ;  /* 0x0000000000543947 */ /* 0x000fec0003800000 */
        /* <DEDUP_REMOVED lines=10> */
[----:B------:R-:W-:-:S05]  /*3a70*/  LOP3.LUT R157, R157, 0x4, RZ, 0xc0, !PT ;  /* 0x000000049d9d7812 */ /* 0x000fca00078ec0ff */
[----:B------:R-:W-:Y:S02]  /*3a80*/  IMAD R157, R22, R15, R157 ;  /* 0x0000000f169d7224 */ /* 0x000fe400078e029d */
        /* <DEDUP_REMOVED lines=8> */
[----:B------:R-:W5:Y:S03]  /*3b10*/  LDG.E.64 R96, desc[UR36][R96.64] ;  /* 0x0000002460607981 */ /* 0x000f66000c1e1b00 */
.L_x_3852:
[----:B------:R-:W-:Y:S05]  /*3b20*/  BSYNC.RECONVERGENT B1 ;  /* 0x0000000000017941 */ /* 0x000fea0003800200 */
.L_x_3851:
        /* <DEDUP_REMOVED lines=25> */
.L_x_3854:
[----:B------:R-:W-:Y:S05]  /*3cc0*/  BSYNC.RECONVERGENT B1 ;  /* 0x0000000000017941 */ /* 0x000fea0003800200 */
.L_x_3853:
        /* <DEDUP_REMOVED lines=25> */
.L_x_3856:
[----:B------:R-:W-:Y:S05]  /*3e60*/  BSYNC.RECONVERGENT B1 ;  /* 0x0000000000017941 */ /* 0x000fea0003800200 */
.L_x_3855:
[C---:B------:R-:W-:Y:S01]  /*3e70*/  IMAD R156, R15.reuse, 0x40, R152 ;  /* 0x000000400f9c7824 */ /* 0x040fe200078e0298 */
[----:B------:R-:W-:Y:S01]  /*3e80*/  LEA R154, R15, R154, 0x1 ;  /* 0x0000009a0f9a7211 */ /* 0x000fe200078e08ff */
[----:B------:R-:W-:Y:S01]  /*3e90*/  BSSY.RECONVERGENT B1, `(.L_x_3857) ;  /* 0x000001a000017945 */ /* 0x000fe20003800200 */
[----:B------:R-:W-:Y:S02]  /*3ea0*/  SEL R103, R103, RZ, P2 ;  /* 0x000000ff67677207 */ /* 0x000fe40001000000 */
[----:B------:R-:W-:Y:S01]  /*3eb0*/  ISETP.GE.OR P3, PT, R156, R151, P1 ;  /* 0x000000979c00720c */ /* 0x000fe20000f66670 */
[----:B------:R-:W-:Y:S01]  /*3ec0*/  IMAD R154, R15, 0x2, R154 ;  /* 0x000000020f9a7824 */ /* 0x000fe200078e029a */
[----:B------:R-:W-:-:S11]  /*3ed0*/  SEL R102, R102, RZ, P2 ;  /* 0x000000ff66667207 */ /* 0x000fd60001000000 */
        /* <DEDUP_REMOVED lines=21> */
.L_x_3858:
[----:B------:R-:W-:Y:S05]  /*4030*/  BSYNC.RECONVERGENT B1 ;  /* 0x0000000000017941 */ /* 0x000fea0003800200 */
.L_x_3857:
[C---:B------:R-:W-:Y:S01]  /*4040*/  IMAD.SHL.U32 R12, R154.reuse, 0x8, RZ ;  /* 0x000000089a0c7824 */ /* 0x040fe200078e00ff */
[----:B------:R-:W-:Y:S01]  /*4050*/  IADD3 R153, PT, PT, R154, R15, RZ ;  /* 0x0000000f9a997210 */ /* 0x000fe20007ffe0ff */
[----:B------:R-:W-:Y:S01]  /*4060*/  BSSY.RECONVERGENT B1, `(.L_x_3859) ;  /* 0x000001d000017945 */ /* 0x000fe20003800200 */
[----:B------:R-:W-:Y:S02]  /*4070*/  SEL R105, R105, RZ, P2 ;  /* 0x000000ff69697207 */ /* 0x000fe40001000000 */
[-C--:B------:R-:W-:Y:S01]  /*4080*/  ISETP.GE.OR P4, PT, R12, R151.reuse, P1 ;  /* 0x000000970c00720c */ /* 0x080fe20000f86670 */
[----:B------:R-:W-:Y:S01]  /*4090*/  IMAD.SHL.U32 R12, R153, 0x8, RZ ;  /* 0x00000008990c7824 */ /* 0x000fe200078e00ff */
[----:B------:R-:W-:Y:S02]  /*40a0*/  SEL R107, R107, RZ, P2 ;  /* 0x000000ff6b6b7207 */ /* 0x000fe40001000000 */
[----:B------:R-:W-:Y:S02]  /*40b0*/  SEL R104, R104, RZ, P2 ;  /* 0x000000ff68687207 */ /* 0x000fe40001000000 */
[----:B------:R-:W-:-:S07]  /*40c0*/  ISETP.GE.OR P3, PT, R12, R151, P1 ;  /* 0x000000970c00720c */ /* 0x000fce0000f66670 */
        /* <DEDUP_REMOVED lines=22> */
.L_x_3860:
[----:B------:R-:W-:Y:S05]  /*4230*/  BSYNC.RECONVERGENT B1 ;  /* 0x0000000000017941 */ /* 0x000fea0003800200 */
.L_x_3859:
[----:B------:R-:W-:Y:S01]  /*4240*/  BSSY.RECONVERGENT B1, `(.L_x_3861) ;  /* 0x0000019000017945 */ /* 0x000fe20003800200 */
[----:B------:R-:W-:Y:S02]  /*4250*/  LEA R158, R15, R154, 0x1 ;  /* 0x0000009a0f9e7211 */ /* 0x000fe400078e08ff */
        /* <DEDUP_REMOVED lines=23> */
.L_x_3862:
[----:B------:R-:W-:Y:S05]  /*43d0*/  BSYNC.RECONVERGENT B1 ;  /* 0x0000000000017941 */ /* 0x000fea0003800200 */
.L_x_3861:
[C---:B------:R-:W-:Y:S01]  /*43e0*/  IMAD.SHL.U32 R12, R158.reuse, 0x8, RZ ;  /* 0x000000089e0c7824 */ /* 0x040fe200078e00ff */
[----:B------:R-:W-:Y:S01]  /*43f0*/  IADD3 R160, PT, PT, R158, R15, RZ ;  /* 0x0000000f9ea07210 */ /* 0x000fe20007ffe0ff */
[----:B------:R-:W-:Y:S01]  /*4400*/  BSSY.RECONVERGENT B1, `(.L_x_3863) ;  /* 0x0000022000017945 */ /* 0x000fe20003800200 */
[----:B------:R-:W-:Y:S02]  /*4410*/  SEL R109, R109, RZ, P2 ;  /* 0x000000ff6d6d7207 */ /* 0x000fe40001000000 */
[----:B------:R-:W-:Y:S01]  /*4420*/  ISETP.GE.OR P6, PT, R12, R151, P1 ;  /* 0x000000970c00720c */ /* 0x000fe20000fc6670 */
[C---:B------:R-:W-:Y:S01]  /*4430*/  IMAD.SHL.U32 R12, R160.reuse, 0x8, RZ ;  /* 0x00000008a00c7824 */ /* 0x040fe200078e00ff */
[----:B------:R-:W-:Y:S02]  /*4440*/  IADD3 R156, PT, PT, R160, R15, RZ ;  /* 0x0000000fa09c7210 */ /* 0x000fe40007ffe0ff */
[----:B------:R-:W-:Y:S02]  /*4450*/  SEL R108, R108, RZ, P2 ;  /* 0x000000ff6c6c7207 */ /* 0x000fe40001000000 */
[----:B------:R-:W-:Y:S01]  /*4460*/  ISETP.GE.OR P3, PT, R12, R151, P1 ;  /* 0x000000970c00720c */ /* 0x000fe20000f66670 */
[C---:B------:R-:W-:Y:S01]  /*4470*/  IMAD.SHL.U32 R12, R156.reuse, 0x8, RZ ;  /* 0x000000089c0c7824 */ /* 0x040fe200078e00ff */
[----:B------:R-:W-:-:S04]  /*4480*/  IADD3 R154, PT, PT, R156, R15, RZ ;  /* 0x0000000f9c9a7210 */ /* 0x000fc80007ffe0ff */
[----:B------:R-:W-:Y:S01]  /*4490*/  ISETP.GE.OR P4, PT, R12, R151, P1 ;  /* 0x000000970c00720c */ /* 0x000fe20000f86670 */
[----:B------:R-:W-:-:S05]  /*44a0*/  IMAD.SHL.U32 R12, R154, 0x8, RZ ;  /* 0x000000089a0c7824 */ /* 0x000fca00078e00ff */
        /* <DEDUP_REMOVED lines=23> */
.L_x_3864:
[----:B------:R-:W-:Y:S05]  /*4620*/  BSYNC.RECONVERGENT B1 ;  /* 0x0000000000017941 */ /* 0x000fea0003800200 */
.L_x_3863:
        /* <DEDUP_REMOVED lines=25> */
.L_x_3866:
[----:B------:R-:W-:Y:S05]  /*47c0*/  BSYNC.RECONVERGENT B1 ;  /* 0x0000000000017941 */ /* 0x000fea0003800200 */
.L_x_3865:
        /* <DEDUP_REMOVED lines=25> */
.L_x_3868:
[----:B------:R-:W-:Y:S05]  /*4960*/  BSYNC.RECONVERGENT B1 ;  /* 0x0000000000017941 */ /* 0x000fea0003800200 */
.L_x_3867:
        /* <DEDUP_REMOVED lines=25> */
.L_x_3870:
[----:B------:R-:W-:Y:S05]  /*4b00*/  BSYNC.RECONVERGENT B1 ;  /* 0x0000000000017941 */ /* 0x000fea0003800200 */
.L_x_3869:
[----:B------:R-:W-:Y:S01]  /*4b10*/  IADD3 R154, PT, PT, R154, R15, RZ ;  /* 0x0000000f9a9a7210 */ /* 0x000fe20007ffe0ff */
[----:B------:R-:W-:Y:S01]  /*4b20*/  IMAD R152, R15, 0x80, R152 ;  /* 0x000000800f987824 */ /* 0x000fe200078e0298 */
[----:B------:R-:W-:Y:S01]  /*4b30*/  BSSY.RECONVERGENT B1, `(.L_x_3871) ;  /* 0x000001d000017945 */ /* 0x000fe20003800200 */
[----:B------:R-:W-:Y:S02]  /*4b40*/  SEL R117, R117, RZ, P2 ;  /* 0x000000ff75757207 */ /* 0x000fe40001000000 */
[----:B------:R-:W-:Y:S02]  /*4b50*/  SHF.L.U32 R12, R154, 0x3, RZ ;  /* 0x000000039a0c7819 */ /* 0x000fe400000006ff */
[-C--:B------:R-:W-:Y:S02]  /*4b60*/  ISETP.GE.OR P3, PT, R152, R151.reuse, P1 ;  /* 0x000000979800720c */ /* 0x080fe40000f66670 */
[----:B------:R-:W-:Y:S02]  /*4b70*/  ISETP.GE.OR P4, PT, R12, R151, P1 ;  /* 0x000000970c00720c */ /* 0x000fe40000f86670 */
[----:B------:R-:W-:-:S02]  /*4b80*/  SEL R119, R119, RZ, P2 ;  /* 0x000000ff77777207 */ /* 0x000fc40001000000 */
        /* <DEDUP_REMOVED lines=23> */
.L_x_3872:
[----:B------:R-:W-:Y:S05]  /*4d00*/  BSYNC.RECONVERGENT B1 ;  /* 0x0000000000017941 */ /* 0x000fea0003800200 */
.L_x_3871:
[----:B------:R-:W-:Y:S01]  /*4d10*/  BSSY.RECONVERGENT B1, `(.L_x_3873) ;  /* 0x0000018000017945 */ /* 0x000fe20003800200 */
[----:B------:R-:W-:Y:S01]  /*4d20*/  IMAD R156, R15, 0x2, R154 ;  /* 0x000000020f9c7824 */ /* 0x000fe200078e029a */
[----:B------:R-:W-:Y:S02]  /*4d30*/  SEL R118, R118, RZ, P2 ;  /* 0x000000ff76767207 */ /* 0x000fe40001000000 */
        /* <DEDUP_REMOVED lines=21> */
.L_x_3874:
[----:B------:R-:W-:Y:S05]  /*4e90*/  BSYNC.RECONVERGENT B1 ;  /* 0x0000000000017941 */ /* 0x000fea0003800200 */
.L_x_3873:
[----:B------:R-:W-:Y:S01]  /*4ea0*/  IMAD.SHL.U32 R12, R156, 0x8, RZ ;  /* 0x000000089c0c7824 */ /* 0x000fe200078e00ff */
[----:B------:R-:W-:Y:S01]  /*4eb0*/  BSSY.RECONVERGENT B1, `(.L_x_3875) ;  /* 0x000001b000017945 */ /* 0x000fe20003800200 */
[----:B------:R-:W-:Y:S02]  /*4ec0*/  SEL R121, R121, RZ, P2 ;  /* 0x000000ff79797207 */ /* 0x000fe40001000000 */
[----:B------:R-:W-:Y:S02]  /*4ed0*/  SEL R120, R120, RZ, P2 ;  /* 0x000000ff78787207 */ /* 0x000fe40001000000 */
[----:B------:R-:W-:Y:S02]  /*4ee0*/  ISETP.GE.OR P3, PT, R12, R151, P1 ;  /* 0x000000970c00720c */ /* 0x000fe40000f66670 */
[----:B------:R-:W-:-:S11]  /*4ef0*/  IADD3 R154, PT, PT, R156, R15, RZ ;  /* 0x0000000f9c9a7210 */ /* 0x000fd60007ffe0ff */
        /* <DEDUP_REMOVED lines=22> */
.L_x_3876:
[----:B------:R-:W-:Y:S05]  /*5060*/  BSYNC.RECONVERGENT B1 ;  /* 0x0000000000017941 */ /* 0x000fea0003800200 */
.L_x_3875:
        /* <DEDUP_REMOVED lines=21> */
[----:B------:R-:W-:-:S04]  /*51c0*/  SHF.L.U32 R122, R122, 0x3, RZ ;  /* 0x000000037a7a7819 */ /* 0x000fc800000006ff */
[----:B------:R-:W-:Y:S02]  /*51d0*/  SHF.R.S32.HI R123, RZ, 0x1f, R122 ;  /* 0x0000001fff7b7819 */ /* 0x000fe4000001147a */
[----:B------:R-:W-:-:S04]  /*51e0*/  IADD3 R153, P3, PT, R154, R122, RZ ;  /* 0x0000007a9a997210 */ /* 0x000fc80007f7e0ff */
[----:B------:R-:W-:Y:S02]  /*51f0*/  LEA.HI.X.SX32 R12, R154, R123, 0x1, P3 ;  /* 0x0000007b9a0c7211 */ /* 0x000fe400018f0eff */
[----:B------:R-:W-:-:S04]  /*5200*/  LEA R122, P3, R153, UR8, 0x1 ;  /* 0x00000008997a7c11 */ /* 0x000fc8000f8608ff */
[----:B------:R-:W-:-:S06]  /*5210*/  LEA.HI.X R123, R153, UR9, R12, 0x1, P3 ;  /* 0x00000009997b7c11 */ /* 0x000fcc00098f0c0c */
[----:B------:R-:W5:Y:S03]  /*5220*/  LDG.E.64 R122, desc[UR36][R122.64] ;  /* 0x000000247a7a7981 */ /* 0x000f66000c1e1b00 */
.L_x_3878:
[----:B------:R-:W-:Y:S05]  /*5230*/  BSYNC.RECONVERGENT B1 ;  /* 0x0000000000017941 */ /* 0x000fea0003800200 */
.L_x_3877:
        /* <DEDUP_REMOVED lines=28> */
.L_x_3880:
[----:B------:R-:W-:Y:S05]  /*5400*/  BSYNC.RECONVERGENT B1 ;  /* 0x0000000000017941 */ /* 0x000fea0003800200 */
.L_x_3879:
        /* <DEDUP_REMOVED lines=28> */
.L_x_3882:
[----:B------:R-:W-:Y:S05]  /*55d0*/  BSYNC.RECONVERGENT B1 ;  /* 0x0000000000017941 */ /* 0x000fea0003800200 */
.L_x_3881:
        /* <DEDUP_REMOVED lines=28> */
.L_x_3884:
[----:B------:R-:W-:Y:S05]  /*57a0*/  BSYNC.RECONVERGENT B1 ;  /* 0x0000000000017941 */ /* 0x000fea0003800200 */
.L_x_3883:
        /* <DEDUP_REMOVED lines=28> */
.L_x_3886:
[----:B------:R-:W-:Y:S05]  /*5970*/  BSYNC.RECONVERGENT B1 ;  /* 0x0000000000017941 */ /* 0x000fea0003800200 */
.L_x_3885:
        /* <DEDUP_REMOVED lines=28> */
.L_x_3888:
[----:B------:R-:W-:Y:S05]  /*5b40*/  BSYNC.RECONVERGENT B1 ;  /* 0x0000000000017941 */ /* 0x000fea0003800200 */
.L_x_3887:
        /* <DEDUP_REMOVED lines=28> */
.L_x_3890:
[----:B------:R-:W-:Y:S05]  /*5d10*/  BSYNC.RECONVERGENT B1 ;  /* 0x0000000000017941 */ /* 0x000fea0003800200 */
.L_x_3889:
        /* <DEDUP_REMOVED lines=28> */
.L_x_3892:
[----:B------:R-:W-:Y:S05]  /*5ee0*/  BSYNC.RECONVERGENT B1 ;  /* 0x0000000000017941 */ /* 0x000fea0003800200 */
.L_x_3891:
        /* <DEDUP_REMOVED lines=28> */
.L_x_3894:
[----:B------:R-:W-:Y:S05]  /*60b0*/  BSYNC.RECONVERGENT B1 ;  /* 0x0000000000017941 */ /* 0x000fea0003800200 */
.L_x_3893:
        /* <DEDUP_REMOVED lines=28> */
.L_x_3896:
[----:B------:R-:W-:Y:S05]  /*6280*/  BSYNC.RECONVERGENT B1 ;  /* 0x0000000000017941 */ /* 0x000fea0003800200 */
.L_x_3895:
        /* <DEDUP_REMOVED lines=9> */
[----:B------:R-:W-:-:S02]  /*6320*/  IMAD.IADD R152, R154, 0x1, R15 ;  /* 0x000000019a987824 */ /* 0x000fc400078e020f */
[----:B------:R-:W-:-:S03]  /*6330*/  IMAD.SHL.U32 R12, R154, 0x8, RZ ;  /* 0x000000089a0c7824 */ /* 0x000fc600078e00ff */
[----:B------:R-:W-:Y:S02]  /*6340*/  SHF.L.U32 R152, R152, 0x3, RZ ;  /* 0x0000000398987819 */ /* 0x000fe400000006ff */
[-C--:B------:R-:W-:Y:S02]  /*6350*/  ISETP.GE.OR P4, PT, R12, R151.reuse, P1 ;  /* 0x000000970c00720c */ /* 0x080fe40000f86670 */
        /* <DEDUP_REMOVED lines=23> */
.L_x_3898:
[----:B------:R-:W-:Y:S05]  /*64d0*/  BSYNC.RECONVERGENT B1 ;  /* 0x0000000000017941 */ /* 0x000fea0003800200 */
.L_x_3897:
        /* <DEDUP_REMOVED lines=25> */
.L_x_3900:
[----:B------:R-:W-:Y:S05]  /*6670*/  BSYNC.RECONVERGENT B1 ;  /* 0x0000000000017941 */ /* 0x000fea0003800200 */
.L_x_3899:
        /* <DEDUP_REMOVED lines=25> */
.L_x_3902:
[----:B------:R-:W-:Y:S05]  /*6810*/  BSYNC.RECONVERGENT B1 ;  /* 0x0000000000017941 */ /* 0x000fea0003800200 */
.L_x_3901:
        /* <DEDUP_REMOVED lines=17> */
[----:B------:R-:W-:-:S05]  /*6930*/  IMAD R152, R149, 0xa0, R152 ;  /* 0x000000a095987824 */ /* 0x000fca00078e0298 */
[----:B------:R-:W-:Y:S02]  /*6940*/  SHF.R.S32.HI R14, RZ, 0x1f, R152 ;  /* 0x0000001fff0e7819 */ /* 0x000fe40000011498 */
[----:B------:R-:W-:-:S04]  /*6950*/  IADD3 R152, P2, PT, R15, R152, RZ ;  /* 0x000000980f987210 */ /* 0x000fc80007f5e0ff */
[----:B------:R-:W-:Y:S02]  /*6960*/  LEA.HI.X.SX32 R15, R15, R14, 0x1, P2 ;  /* 0x0000000e0f0f7211 */ /* 0x000fe400010f0eff */
[----:B------:R-:W-:-:S04]  /*6970*/  LEA R148, P2, R152, UR8, 0x1 ;  /* 0x0000000898947c11 */ /* 0x000fc8000f8408ff */
[----:B------:R-:W-:-:S06]  /*6980*/  LEA.HI.X R149, R152, UR9, R15, 0x1, P2 ;  /* 0x0000000998957c11 */ /* 0x000fcc00090f0c0f */
[----:B------:R-:W5:Y:S03]  /*6990*/  LDG.E.64 R148, desc[UR36][R148.64] ;  /* 0x0000002494947981 */ /* 0x000f66000c1e1b00 */
.L_x_3904:
[----:B------:R-:W-:Y:S05]  /*69a0*/  BSYNC.RECONVERGENT B1 ;  /* 0x0000000000017941 */ /* 0x000fea0003800200 */
.L_x_3903:
[----:B-----5:R-:W-:Y:S02]  /*69b0*/  HMUL2 R12, R20, R90 ;  /* 0x0000005a140c7232 */ /* 0x020fe40000000000 */
[----:B------:R-:W-:Y:S01]  /*69c0*/  HFMA2 R13, R21, R91, -RZ ;  /* 0x0000005b150d7231 */ /* 0x000fe200001000ff */
[----:B------:R-:W0:Y:S01]  /*69d0*/  S2R R151, SR_TID.X ;  /* 0x0000000000977919 */ /* 0x000e220000002100 */
[----:B------:R-:W-:Y:S01]  /*69e0*/  UMOV UR5, 0xffffffff ;  /* 0xffffffff00057882 */ /* 0x000fe20000000000 */
[----:B------:R-:W-:Y:S01]  /*69f0*/  ISETP.NE.AND P2, PT, R11, RZ, P0 ;  /* 0x000000ff0b00720c */ /* 0x000fe20000745270 */
        /* <DEDUP_REMOVED lines=9> */
[----:B------:R-:W-:Y:S01]  /*6a90*/  HFMA2 R13, R35, R99, R13 ;  /* 0x00000063230d7231 */ /* 0x000fe2000000000d */
[----:B0-----:R-:W-:-:S03]  /*6aa0*/  LOP3.LUT R151, R151, 0x1, RZ, 0xc0, !PT ;  /* 0x0000000197977812 */ /* 0x001fc600078ec0ff */
        /* <DEDUP_REMOVED lines=58> */
.L_x_3976:
        /* <DEDUP_REMOVED lines=29> */
.L_x_3907:
[----:B------:R-:W-:Y:S05]  /*7020*/  BSYNC.RECONVERGENT B1 ;  /* 0x0000000000017941 */ /* 0x000fea0003800200 */
.L_x_3906:
[----:B------:R-:W-:Y:S01]  /*7030*/  IADD3 R9, PT, PT, R9, 0x40, RZ ;  /* 0x0000004009097810 */ /* 0x000fe20007ffe0ff */
[----:B-1----:R-:W-:Y:S01]  /*7040*/  VIADD R4, R4, 0x100 ;  /* 0x0000010004047836 */ /* 0x002fe20000000000 */
[----:B------:R-:W-:Y:S02]  /*7050*/  IADD3 R8, P2, PT, R8, 0x40, RZ ;  /* 0x0000004008087810 */ /* 0x000fe40007f5e0ff */
[----:B------:R-:W-:Y:S02]  /*7060*/  ISETP.GE.AND P1, PT, R9, R5, PT ;  /* 0x000000050900720c */ /* 0x000fe40003f26270 */
[----:B------:R-:W-:Y:S01]  /*7070*/  IADD3 R3, PT, PT, R3, 0x40, RZ ;  /* 0x0000004003037810 */ /* 0x000fe20007ffe0ff */
[----:B------:R-:W-:-:S10]  /*7080*/  IMAD.X R7, RZ, RZ, R7, P2 ;  /* 0x000000ffff077224 */ /* 0x000fd400010e0607 */
[----:B------:R-:W-:Y:S05]  /*7090*/  @!P1 BRA `(.L_x_3908) ;  /* 0xffffffbc009c9947 */ /* 0x000fea000383ffff */
.L_x_3840:
[----:B0-2-4-:R-:W-:Y:S05]  /*70a0*/  BSYNC B0 ;  /* 0x0000000000007941 */ /* 0x015fea0003800000 */
.L_x_3839:
[----:B------:R-:W-:-:S03]  /*70b0*/  UMOV UR5, 0xffffffff ;  /* 0xffffffff00057882 */ /* 0x000fc60000000000 */
[----:B------:R-:W-:Y:S05]  /*70c0*/  BRA.DIV UR5, `(.L_x_3909) ;  /* 0x0000005605fc7947 */ /* 0x000fea000b800000 */
[----:B------:R-:W0:Y:S02]  /*70d0*/  SHFL.BFLY PT, R14, R0, 0x10, 0x1f ;  /* 0x0e001f00000e7f89 */ /* 0x000e2400000e0000 */
[----:B0-----:R-:W-:-:S05]  /*70e0*/  FMNMX.FTZ R13, R14, R0, !PT ;  /* 0x000000000e0d7209 */ /* 0x001fca0007810000 */
[----:B------:R-:W0:Y:S02]  /*70f0*/  SHFL.BFLY PT, R14, R13, 0x8, 0x1f ;  /* 0x0d001f000d0e7f89 */ /* 0x000e2400000e0000 */
[----:B0-----:R-:W-:-:S05]  /*7100*/  FMNMX.FTZ R3, R13, R14, !PT ;  /* 0x0000000e0d037209 */ /* 0x001fca0007810000 */
[----:B------:R-:W0:Y:S02]  /*7110*/  SHFL.BFLY PT, R14, R3, 0x4, 0x1f ;  /* 0x0c801f00030e7f89 */ /* 0x000e2400000e0000 */
[----:B0-----:R-:W-:-:S05]  /*7120*/  FMNMX.FTZ R4, R3, R14, !PT ;  /* 0x0000000e03047209 */ /* 0x001fca0007810000 */
[----:B------:R0:W1:Y:S02]  /*7130*/  SHFL.BFLY PT, R14, R4, 0x2, 0x1f ;  /* 0x0c401f00040e7f89 */ /* 0x00006400000e0000 */
.L_x_3982:
[----:B------:R-:W2:Y:S01]  /*7140*/  S2R R0, SR_TID.X ;  /* 0x0000000000007919 */ /* 0x000ea20000002100 */
[----:B------:R-:W-:Y:S01]  /*7150*/  MOV R15, 0x400 ;  /* 0x00000400000f7802 */ /* 0x000fe20000000f00 */
[----:B------:R-:W-:Y:S05]  /*7160*/  WARPSYNC.ALL ;  /* 0x0000000000007948 */ /* 0x000fea0003800000 */
[----:B------:R-:W4:Y:S01]  /*7170*/  S2R R20, SR_CgaCtaId ;  /* 0x0000000000147919 */ /* 0x000f220000008800 */
[----:B-1----:R-:W-:Y:S02]  /*7180*/  FMNMX.FTZ R5, R4, R14, !PT ;  /* 0x0000000e04057209 */ /* 0x002fe40007810000 */
[----:B--2---:R-:W-:-:S02]  /*7190*/  LOP3.LUT P0, R6, R0, 0x1f, RZ, 0xc0, !PT ;  /* 0x0000001f00067812 */ /* 0x004fc4000780c0ff */
[----:B----4-:R-:W-:-:S11]  /*71a0*/  LEA R3, R20, R15, 0x18 ;  /* 0x0000000f14037211 */ /* 0x010fd600078ec0ff */
[----:B0-----:R-:W-:-:S05]  /*71b0*/  @!P0 LEA.HI R4, R0, R3, RZ, 0x1d ;  /* 0x0000000300048211 */ /* 0x001fca00078fe8ff */
[----:B------:R0:W-:Y:S01]  /*71c0*/  @!P0 STS [R4], R5 ;  /* 0x0000000504008388 */ /* 0x0001e20000000800 */
[----:B------:R-:W-:Y:S01]  /*71d0*/  BAR.SYNC.DEFER_BLOCKING 0x0 ;  /* 0x0000000000007b1d */ /* 0x000fe20000010000 */
[C---:B------:R-:W-:Y:S01]  /*71e0*/  ISETP.GT.U32.AND P0, PT, R6.reuse, 0x3, PT ;  /* 0x000000030600780c */ /* 0x040fe20003f04070 */
[----:B0-----:R-:W-:Y:S01]  /*71f0*/  IMAD.MOV.U32 R4, RZ, RZ, -0x800001 ;  /* 0xff7fffffff047424 */ /* 0x001fe200078e00ff */
[----:B------:R-:W-:Y:S01]  /*7200*/  LEA R7, R6, R3, 0x2 ;  /* 0x0000000306077211 */ /* 0x000fe200078e10ff */
[----:B------:R-:W-:-:S04]  /*7210*/  HFMA2 R9, -RZ, RZ, 0, 0 ;  /* 0x00000000ff097431 */ /* 0x000fc800000001ff */
[----:B------:R-:W0:Y:S01]  /*7220*/  S2UR UR7, SR_CTAID.Y ;  /* 0x00000000000779c3 */ /* 0x000e220000002600 */
[----:B------:R-:W0:Y:S01]  /*7230*/  LDCU UR4, c[0x0][0x3f4] ;  /* 0x00007e80ff0477ac */ /* 0x000e220008000800 */
[----:B------:R-:W-:Y:S04]  /*7240*/  BSSY.RECONVERGENT B0, `(.L_x_3910) ;  /* 0x000016e000007945 */ /* 0x000fe80003800200 */
[----:B------:R-:W1:Y:S01]  /*7250*/  @!P0 LDS R4, [R7] ;  /* 0x0000000007048984 */ /* 0x000e620000000800 */
[----:B0-----:R-:W-:-:S04]  /*7260*/  UIMAD UR6, UR7, UR4, URZ ;  /* 0x00000004070672a4 */ /* 0x001fc8000f8e02ff */
[----:B------:R-:W-:Y:S01]  /*7270*/  USHF.R.S32.HI UR12, URZ, 0x1f, UR6 ;  /* 0x0000001fff0c7899 */ /* 0x000fe20008011406 */
[----:B-1----:R-:W0:Y:S02]  /*7280*/  SHFL.BFLY PT, R5, R4, 0x2, 0x1f ;  /* 0x0c401f0004057f89 */ /* 0x002e2400000e0000 */
[----:B0-----:R-:W-:Y:S01]  /*7290*/  FMNMX.FTZ R10, R5, R4, !PT ;  /* 0x00000004050a7209 */ /* 0x001fe20007810000 */
[----:B------:R-:W-:-:S04]  /*72a0*/  VIADD R4, R16, 0x1 ;  /* 0x0000000110047836 */ /* 0x000fc80000000000 */
[----:B------:R-:W0:Y:S02]  /*72b0*/  SHFL.BFLY PT, R5, R10, 0x1, 0x1f ;  /* 0x0c201f000a057f89 */ /* 0x000e2400000e0000 */
[----:B0-----:R-:W-:Y:S02]  /*72c0*/  FMNMX.FTZ R8, R10, R5, !PT ;  /* 0x000000050a087209 */ /* 0x001fe40007810000 */
[----:B------:R-:W-:-:S04]  /*72d0*/  IADD3 R5, PT, PT, R19, R0, RZ ;  /* 0x0000000013057210 */ /* 0x000fc80007ffe0ff */
[----:B------:R-:W-:Y:S01]  /*72e0*/  ISETP.GT.AND P0, PT, R5, R16, PT ;  /* 0x000000100500720c */ /* 0x000fe20003f04270 */
[----:B------:R-:W0:-:S12]  /*72f0*/  SHFL.IDX PT, R8, R8, RZ, 0x1f ;  /* 0x00001fff08087589 */ /* 0x000e1800000e0000 */
[----:B------:R-:W-:Y:S05]  /*7300*/  @P0 BRA `(.L_x_3911) ;  /* 0x0000001400840947 */ /* 0x000fea0003800000 */
[----:B------:R-:W1:Y:S02]  /*7310*/  LDC.64 R10, c[0x0][0x420] ;  /* 0x00010800ff0a7b82 */ /* 0x000e640000000a00 */
[----:B-1----:R-:W-:-:S04]  /*7320*/  ISETP.NE.U32.AND P0, PT, R10, RZ, PT ;  /* 0x000000ff0a00720c */ /* 0x002fc80003f05070 */
[----:B------:R-:W-:-:S13]  /*7330*/  ISETP.NE.AND.EX P0, PT, R11, RZ, PT, P0 ;  /* 0x000000ff0b00720c */ /* 0x000fda0003f05300 */
[----:B------:R-:W-:Y:S05]  /*7340*/  @P0 BRA `(.L_x_3912) ;  /* 0x0000000c00fc0947 */ /* 0x000fea0003800000 */
[----:B------:R-:W-:Y:S01]  /*7350*/  VIADDMNMX R10, R5, 0x80, R4, !PT ;  /* 0x00000080050a7846 */ /* 0x000fe20007800104 */
[----:B------:R-:W-:Y:S01]  /*7360*/  BSSY.RECONVERGENT B1, `(.L_x_3913) ;  /* 0x000001c000017945 */ /* 0x000fe20003800200 */
[----:B------:R-:W-:-:S04]  /*7370*/  LOP3.LUT R9, RZ, R0, RZ, 0x33, !PT ;  /* 0x00000000ff097212 */ /* 0x000fc800078e33ff */
[----:B------:R-:W-:Y:S02]  /*7380*/  IADD3 R11, PT, PT, -R19, R10, R9 ;  /* 0x0000000a130b7210 */ /* 0x000fe40007ffe109 */
[----:B------:R-:W-:Y:S02]  /*7390*/  MOV R10, R5 ;  /* 0x00000005000a7202 */ /* 0x000fe40000000f00 */
[C---:B------:R-:W-:Y:S02]  /*73a0*/  LOP3.LUT R9, R11.reuse, 0x180, RZ, 0xc0, !PT ;  /* 0x000001800b097812 */ /* 0x040fe400078ec0ff */
[----:B------:R-:W-:Y:S02]  /*73b0*/  ISETP.GE.U32.AND P1, PT, R11, 0x180, PT ;  /* 0x000001800b00780c */ /* 0x000fe40003f26070 */
[----:B------:R-:W-:Y:S01]  /*73c0*/  ISETP.NE.AND P0, PT, R9, 0x180, PT ;  /* 0x000001800900780c */ /* 0x000fe20003f05270 */
[----:B------:R-:W-:-:S12]  /*73d0*/  IMAD.MOV.U32 R9, RZ, RZ, RZ ;  /* 0x000000ffff097224 */ /* 0x000fd800078e00ff */
[----:B------:R-:W-:Y:S05]  /*73e0*/  @!P0 BRA `(.L_x_3914) ;  /* 0x00000000004c8947 */ /* 0x000fea0003800000 */
[----:B------:R-:W-:Y:S01]  /*73f0*/  VIADD R13, R15, 0x220 ;  /* 0x000002200f0d7836 */ /* 0x000fe20000000000 */
[----:B------:R-:W-:Y:S01]  /*7400*/  LEA.HI R9, R11, 0x1, RZ, 0x19 ;  /* 0x000000010b097811 */ /* 0x000fe200078fc8ff */
[----:B------:R-:W-:-:S03]  /*7410*/  IMAD.MOV.U32 R10, RZ, RZ, R5 ;  /* 0x000000ffff0a7224 */ /* 0x000fc600078e0005 */
[----:B------:R-:W-:Y:S01]  /*7420*/  LOP3.LUT R11, R9, 0x3, RZ, 0xc0, !PT ;  /* 0x00000003090b7812 */ /* 0x000fe200078ec0ff */
[----:B------:R-:W-:Y:S01]  /*7430*/  HFMA2 R9, -RZ, RZ, 0, 0 ;  /* 0x00000000ff097431 */ /* 0x000fe200000001ff */
[----:B------:R-:W-:-:S03]  /*7440*/  LEA R13, R20, R13, 0x18 ;  /* 0x0000000d140d7211 */ /* 0x000fc600078ec0ff */
[----:B------:R-:W-:Y:S01]  /*7450*/  IMAD.MOV R11, RZ, RZ, -R11 ;  /* 0x000000ffff0b7224 */ /* 0x000fe200078e0a0b */
[----:B------:R-:W-:-:S07]  /*7460*/  LEA R12, R0, R13, 0x2 ;  /* 0x0000000d000c7211 */ /* 0x000fce00078e10ff */
.L_x_3915:
        /* <DEDUP_REMOVED lines=9> */
[----:B0-----:R-:W-:Y:S01]  /*7500*/  IADD3 R12, PT, PT, R12, 0x200, RZ ;  /* 0x000002000c0c7810 */ /* 0x001fe20007ffe0ff */
[----:B------:R-:W-:Y:S06]  /*7510*/  @P0 BRA `(.L_x_3915) ;  /* 0xfffffffc00d40947 */ /* 0x000fec000383ffff */
.L_x_3914:
[----:B------:R-:W-:Y:S05]  /*7520*/  BSYNC.RECONVERGENT B1 ;  /* 0x0000000000017941 */ /* 0x000fea0003800200 */
.L_x_3913:
[----:B------:R-:W-:Y:S05]  /*7530*/  @!P1 BRA `(.L_x_3911) ;  /* 0x0000001000f89947 */ /* 0x000fea0003800000 */
[----:B------:R-:W-:Y:S01]  /*7540*/  SHF.L.U32 R11, R19, 0x2, RZ ;  /* 0x00000002130b7819 */ /* 0x000fe200000006ff */
[----:B------:R-:W-:-:S04]  /*7550*/  VIADD R15, R15, 0x220 ;  /* 0x000002200f0f7836 */ /* 0x000fc80000000000 */
[----:B------:R-:W-:Y:S01]  /*7560*/  IMAD R11, R10, 0x4, -R11 ;  /* 0x000000040a0b7824 */ /* 0x000fe200078e0a0b */
[----:B------:R-:W-:-:S04]  /*7570*/  LEA R20, R20, R15, 0x18 ;  /* 0x0000000f14147211 */ /* 0x000fc800078ec0ff */
[----:B------:R-:W-:-:S05]  /*7580*/  IADD3 R11, PT, PT, R20, R11, RZ ;  /* 0x0000000b140b7210 */ /* 0x000fca0007ffe0ff */
[----:B------:R-:W0:Y:S04]  /*7590*/  LDS R13, [R11] ;  /* 0x000000000b0d7984 */ /* 0x000e280000000800 */
[----:B------:R-:W1:Y:S04]  /*75a0*/  LDS R15, [R11+0x200] ;  /* 0x000200000b0f7984 */ /* 0x000e680000000800 */
[----:B------:R-:W2:Y:S04]  /*75b0*/  LDS R21, [R11+0x400] ;  /* 0x000400000b157984 */ /* 0x000ea80000000800 */
[----:B-----5:R-:W4:Y:S01]  /*75c0*/  LDS R23, [R11+0x600] ;  /* 0x000600000b177984 */ /* 0x020f220000000800 */
[C---:B0-----:R-:W-:Y:S01]  /*75d0*/  FADD.FTZ R13, -R8.reuse, R13 ;  /* 0x0000000d080d7221 */ /* 0x041fe20000010100 */
[----:B-1----:R-:W-:-:S03]  /*75e0*/  FADD.FTZ R15, -R8, R15 ;  /* 0x0000000f080f7221 */ /* 0x002fc60000010100 */
[----:B------:R-:W-:Y:S01]  /*75f0*/  FMUL.FTZ R13, R13, 1.4426950216293334961 ;  /* 0x3fb8aa3b0d0d7820 */ /* 0x000fe20000410000 */
[C---:B--2---:R-:W-:Y:S01]  /*7600*/  FADD.FTZ R21, -R8.reuse, R21 ;  /* 0x0000001508157221 */ /* 0x044fe20000010100 */
[----:B------:R-:W-:Y:S02]  /*7610*/  FMUL.FTZ R15, R15, 1.4426950216293334961 ;  /* 0x3fb8aa3b0f0f7820 */ /* 0x000fe40000410000 */
[----:B------:R0:W1:Y:S01]  /*7620*/  MUFU.EX2 R12, R13 ;  /* 0x0000000d000c7308 */ /* 0x0000620000000800 */
[----:B----4-:R-:W-:Y:S01]  /*7630*/  FADD.FTZ R23, -R8, R23 ;  /* 0x0000001708177221 */ /* 0x010fe20000010100 */
[----:B------:R-:W-:-:S03]  /*7640*/  FMUL.FTZ R21, R21, 1.4426950216293334961 ;  /* 0x3fb8aa3b15157820 */ /* 0x000fc60000410000 */
[----:B------:R-:W-:-:S03]  /*7650*/  FMUL.FTZ R23, R23, 1.4426950216293334961 ;  /* 0x3fb8aa3b17177820 */ /* 0x000fc60000410000 */
[----:B------:R-:W2:Y:S01]  /*7660*/  MUFU.EX2 R14, R15 ;  /* 0x0000000f000e7308 */ /* 0x000ea20000000800 */
[----:B0-----:R-:W-:-:S05]  /*7670*/  VIADD R13, R10, 0x200 ;  /* 0x000002000a0d7836 */ /* 0x001fca0000000000 */
[----:B------:R-:W-:Y:S02]  /*7680*/  ISETP.GT.AND P0, PT, R13, R16, PT ;  /* 0x000000100d00720c */ /* 0x000fe40003f04270 */
[----:B------:R-:W0:Y:S01]  /*7690*/  MUFU.EX2 R20, R21 ;  /* 0x0000001500147308 */ /* 0x000e220000000800 */
[----:B-1----:R1:W-:Y:S01]  /*76a0*/  STS [R11], R12 ;  /* 0x0000000c0b007388 */ /* 0x0023e20000000800 */
[----:B------:R-:W-:-:S06]  /*76b0*/  FADD.FTZ R9, R9, R12 ;  /* 0x0000000c09097221 */ /* 0x000fcc0000010000 */
[----:B------:R-:W4:Y:S01]  /*76c0*/  MUFU.EX2 R24, R23 ;  /* 0x0000001700187308 */ /* 0x000f220000000800 */
[----:B--2---:R1:W-:Y:S01]  /*76d0*/  STS [R11+0x200], R14 ;  /* 0x0002000e0b007388 */ /* 0x0043e20000000800 */
[----:B------:R-:W-:-:S03]  /*76e0*/  FADD.FTZ R9, R9, R14 ;  /* 0x0000000e09097221 */ /* 0x000fc60000010000 */
[----:B0-----:R1:W-:Y:S01]  /*76f0*/  STS [R11+0x400], R20 ;  /* 0x000400140b007388 */ /* 0x0013e20000000800 */
[----:B------:R-:W-:-:S03]  /*7700*/  FADD.FTZ R9, R9, R20 ;  /* 0x0000001409097221 */ /* 0x000fc60000010000 */
[----:B----4-:R1:W-:Y:S01]  /*7710*/  STS [R11+0x600], R24 ;  /* 0x000600180b007388 */ /* 0x0103e20000000800 */
[----:B------:R-:W-:Y:S01]  /*7720*/  FADD.FTZ R9, R9, R24 ;  /* 0x0000001809097221 */ /* 0x000fe20000010000 */
[----:B------:R-:W-:Y:S06]  /*7730*/  @P0 BRA `(.L_x_3911) ;  /* 0x0000001000780947 */ /* 0x000fec0003800000 */
[----:B------:R-:W-:Y:S01]  /*7740*/  IADD3 R10, PT, PT, -R13, R16, RZ ;  /* 0x000000100d0a7210 */ /* 0x000fe20007ffe1ff */
[----:B------:R-:W-:Y:S01]  /*7750*/  BSSY.RECONVERGENT B1, `(.L_x_3916) ;  /* 0x000006b000017945 */ /* 0x000fe20003800200 */
[----:B-1----:R-:W-:Y:S01]  /*7760*/  VIADD R11, R11, 0xc00 ;  /* 0x00000c000b0b7836 */ /* 0x002fe20000000000 */
[----:B------:R-:W-:Y:S02]  /*7770*/  PLOP3.LUT P0, PT, PT, PT, PT, 0x80, 0x8 ;  /* 0x000000000008781c */ /* 0x000fe40003f0f070 */
[----:B------:R-:W-:-:S13]  /*7780*/  ISETP.GT.AND P1, PT, R10, 0x5ff, PT ;  /* 0x000005ff0a00780c */ /* 0x000fda0003f24270 */
[----:B------:R-:W-:Y:S05]  /*7790*/  @!P1 BRA `(.L_x_3917) ;  /* 0x0000000400989947 */ /* 0x000fea0003800000 */
[----:B------:R-:W-:Y:S02]  /*77a0*/  PLOP3.LUT P0, PT, PT, PT, PT, 0x8, 0x80 ;  /* 0x000000000080781c */ /* 0x000fe40003f0e170 */
[----:B------:R-:W-:-:S11]  /*77b0*/  IADD3 R48, PT, PT, R16, -0x5ff, RZ ;  /* 0xfffffa0110307810 */ /* 0x000fd60007ffe0ff */
.L_x_3918:
[----:B------:R-:W0:Y:S01]  /*77c0*/  LDS R15, [R11+-0x400] ;  /* 0xfffc00000b0f7984 */ /* 0x000e220000000800 */
[----:B------:R-:W-:-:S03]  /*77d0*/  VIADD R13, R13, 0x800 ;  /* 0x000008000d0d7836 */ /* 0x000fc60000000000 */
[----:B------:R-:W1:Y:S02]  /*77e0*/  LDS R21, [R11+-0x200] ;  /* 0xfffe00000b157984 */ /* 0x000e640000000800 */
[----:B------:R-:W-:Y:S02]  /*77f0*/  ISETP.GE.AND P1, PT, R13, R48, PT ;  /* 0x000000300d00720c */ /* 0x000fe40003f26270 */
[----:B------:R-:W2:Y:S04]  /*7800*/  LDS R23, [R11] ;  /* 0x000000000b177984 */ /* 0x000ea80000000800 */
[----:B------:R-:W4:Y:S04]  /*7810*/  LDS R25, [R11+0x200] ;  /* 0x000200000b197984 */ /* 0x000f280000000800 */
[----:B------:R-:W5:Y:S04]  /*7820*/  LDS R27, [R11+0x400] ;  /* 0x000400000b1b7984 */ /* 0x000f680000000800 */
[----:B---3--:R-:W3:Y:S04]  /*7830*/  LDS R29, [R11+0x600] ;  /* 0x000600000b1d7984 */ /* 0x008ee80000000800 */
[----:B------:R-:W3:Y:S04]  /*7840*/  LDS R31, [R11+0x800] ;  /* 0x000800000b1f7984 */ /* 0x000ee80000000800 */
[----:B------:R-:W3:Y:S04]  /*7850*/  LDS R33, [R11+0xa00] ;  /* 0x000a00000b217984 */ /* 0x000ee80000000800 */
[----:B------:R-:W3:Y:S04]  /*7860*/  LDS R35, [R11+0xc00] ;  /* 0x000c00000b237984 */ /* 0x000ee80000000800 */
[----:B------:R-:W3:Y:S01]  /*7870*/  LDS R37, [R11+0xe00] ;  /* 0x000e00000b257984 */ /* 0x000ee20000000800 */
[----:B0-----:R-:W-:-:S03]  /*7880*/  FADD.FTZ R15, -R8, R15 ;  /* 0x0000000f080f7221 */ /* 0x001fc60000010100 */
[----:B------:R-:W0:Y:S01]  /*7890*/  LDS R39, [R11+0x1000] ;  /* 0x001000000b277984 */ /* 0x000e220000000800 */
[----:B------:R-:W-:Y:S01]  /*78a0*/  FMUL.FTZ R15, R15, 1.4426950216293334961 ;  /* 0x3fb8aa3b0f0f7820 */ /* 0x000fe20000410000 */
[C---:B-1----:R-:W-:Y:S01]  /*78b0*/  FADD.FTZ R21, -R8.reuse, R21 ;  /* 0x0000001508157221 */ /* 0x042fe20000010100 */
[----:B--2---:R-:W-:-:S03]  /*78c0*/  FADD.FTZ R23, -R8, R23 ;  /* 0x0000001708177221 */ /* 0x004fc60000010100 */
[----:B------:R-:W-:Y:S01]  /*78d0*/  FMUL.FTZ R21, R21, 1.4426950216293334961 ;  /* 0x3fb8aa3b15157820 */ /* 0x000fe20000410000 */
[----:B------:R1:W2:Y:S01]  /*78e0*/  MUFU.EX2 R10, R15 ;  /* 0x0000000f000a7308 */ /* 0x0002a20000000800 */
[----:B------:R-:W-:Y:S01]  /*78f0*/  FMUL.FTZ R23, R23, 1.4426950216293334961 ;  /* 0x3fb8aa3b17177820 */ /* 0x000fe20000410000 */
[C---:B----4-:R-:W-:Y:S01]  /*7900*/  FADD.FTZ R25, -R8.reuse, R25 ;  /* 0x0000001908197221 */ /* 0x050fe20000010100 */
[----:B-----5:R-:W-:-:S03]  /*7910*/  FADD.FTZ R27, -R8, R27 ;  /* 0x0000001b081b7221 */ /* 0x020fc60000010100 */
[----:B------:R-:W-:Y:S02]  /*7920*/  FMUL.FTZ R25, R25, 1.4426950216293334961 ;  /* 0x3fb8aa3b19197820 */ /* 0x000fe40000410000 */
[----:B------:R4:W5:Y:S01]  /*7930*/  MUFU.EX2 R12, R21 ;  /* 0x00000015000c7308 */ /* 0x0009620000000800 */
[----:B-1----:R-:W1:Y:S01]  /*7940*/  LDS R15, [R11+0x1200] ;  /* 0x001200000b0f7984 */ /* 0x002e620000000800 */
[----:B------:R-:W-:Y:S01]  /*7950*/  FMUL.FTZ R27, R27, 1.4426950216293334961 ;  /* 0x3fb8aa3b1b1b7820 */ /* 0x000fe20000410000 */
[C---:B---3--:R-:W-:Y:S01]  /*7960*/  FADD.FTZ R29, -R8.reuse, R29 ;  /* 0x0000001d081d7221 */ /* 0x048fe20000010100 */
[----:B------:R-:W-:-:S03]  /*7970*/  FADD.FTZ R31, -R8, R31 ;  /* 0x0000001f081f7221 */ /* 0x000fc60000010100 */
[----:B------:R-:W-:Y:S01]  /*7980*/  FMUL.FTZ R29, R29, 1.4426950216293334961 ;  /* 0x3fb8aa3b1d1d7820 */ /* 0x000fe20000410000 */
[----:B------:R3:W0:Y:S01]  /*7990*/  MUFU.EX2 R14, R23 ;  /* 0x00000017000e7308 */ /* 0x0006220000000800 */
[----:B----4-:R-:W4:Y:S01]  /*79a0*/  LDS R21, [R11+0x1400] ;  /* 0x001400000b157984 */ /* 0x010f220000000800 */
[----:B--2---:R-:W-:Y:S01]  /*79b0*/  FADD.FTZ R9, R10, R9 ;  /* 0x000000090a097221 */ /* 0x004fe20000010000 */
[----:B------:R-:W-:Y:S01]  /*79c0*/  FMUL.FTZ R31, R31, 1.4426950216293334961 ;  /* 0x3fb8aa3b1f1f7820 */ /* 0x000fe20000410000 */
[C---:B------:R-:W-:Y:S01]  /*79d0*/  FADD.FTZ R33, -R8.reuse, R33 ;  /* 0x0000002108217221 */ /* 0x040fe20000010100 */
[----:B------:R-:W-:Y:S01]  /*79e0*/  STS [R11+-0x400], R10 ;  /* 0xfffc000a0b007388 */ /* 0x000fe20000000800 */
[C---:B------:R-:W-:Y:S02]  /*79f0*/  FADD.FTZ R35, -R8.reuse, R35 ;  /* 0x0000002308237221 */ /* 0x040fe40000010100 */
[----:B------:R2:W2:Y:S01]  /*7a00*/  MUFU.EX2 R20, R25 ;  /* 0x0000001900147308 */ /* 0x0004a20000000800 */
[----:B---3--:R-:W3:Y:S01]  /*7a10*/  LDS R23, [R11+0x1600] ;  /* 0x001600000b177984 */ /* 0x008ee20000000800 */
[----:B-----5:R-:W-:Y:S01]  /*7a20*/  FADD.FTZ R9, R9, R12 ;  /* 0x0000000c09097221 */ /* 0x020fe20000010000 */
[----:B------:R-:W-:Y:S01]  /*7a30*/  FMUL.FTZ R33, R33, 1.4426950216293334961 ;  /* 0x3fb8aa3b21217820 */ /* 0x000fe20000410000 */
[----:B------:R-:W-:Y:S01]  /*7a40*/  FMUL.FTZ R35, R35, 1.4426950216293334961 ;  /* 0x3fb8aa3b23237820 */ /* 0x000fe20000410000 */
[C---:B------:R-:W-:Y:S01]  /*7a50*/  FADD.FTZ R37, -R8.reuse, R37 ;  /* 0x0000002508257221 */ /* 0x040fe20000010100 */
[----:B------:R-:W-:Y:S01]  /*7a60*/  STS [R11+-0x200], R12 ;  /* 0xfffe000c0b007388 */ /* 0x000fe20000000800 */
[----:B0-----:R-:W-:Y:S01]  /*7a70*/  FADD.FTZ R39, -R8, R39 ;  /* 0x0000002708277221 */ /* 0x001fe20000010100 */
[----:B------:R0:W5:Y:S01]  /*7a80*/  MUFU.EX2 R24, R27 ;  /* 0x0000001b00187308 */ /* 0x0001620000000800 */
[----:B------:R-:W-:Y:S01]  /*7a90*/  FADD.FTZ R9, R9, R14 ;  /* 0x0000000e09097221 */ /* 0x000fe20000010000 */
[----:B--2---:R-:W2:Y:S01]  /*7aa0*/  LDS R25, [R11+0x1800] ;  /* 0x001800000b197984 */ /* 0x004ea20000000800 */
[----:B------:R-:W-:Y:S01]  /*7ab0*/  FMUL.FTZ R37, R37, 1.4426950216293334961 ;  /* 0x3fb8aa3b25257820 */ /* 0x000fe20000410000 */
[----:B------:R-:W-:-:S02]  /*7ac0*/  FMUL.FTZ R39, R39, 1.4426950216293334961 ;  /* 0x3fb8aa3b27277820 */ /* 0x000fc40000410000 */
[----:B------:R-:W-:Y:S02]  /*7ad0*/  STS [R11], R14 ;  /* 0x0000000e0b007388 */ /* 0x000fe40000000800 */
[----:B------:R-:W4:Y:S01]  /*7ae0*/  MUFU.EX2 R26, R29 ;  /* 0x0000001d001a7308 */ /* 0x000f220000000800 */
[----:B------:R-:W-:Y:S01]  /*7af0*/  FADD.FTZ R9, R9, R20 ;  /* 0x0000001409097221 */ /* 0x000fe20000010000 */
[----:B0-----:R-:W0:Y:S04]  /*7b00*/  LDS R27, [R11+0x1a00] ;  /* 0x001a00000b1b7984 */ /* 0x001e280000000800 */
[----:B------:R-:W-:Y:S02]  /*7b10*/  STS [R11+0x200], R20 ;  /* 0x000200140b007388 */ /* 0x000fe40000000800 */
[----:B------:R-:W3:Y:S01]  /*7b20*/  MUFU.EX2 R28, R31 ;  /* 0x0000001f001c7308 */ /* 0x000ee20000000800 */
[----:B-----5:R-:W-:Y:S01]  /*7b30*/  FADD.FTZ R9, R9, R24 ;  /* 0x0000001809097221 */ /* 0x020fe20000010000 */
[----:B-1----:R-:W-:Y:S01]  /*7b40*/  FADD.FTZ R15, -R8, R15 ;  /* 0x0000000f080f7221 */ /* 0x002fe20000010100 */
[----:B------:R-:W-:Y:S03]  /*7b50*/  STS [R11+0x400], R24 ;  /* 0x000400180b007388 */ /* 0x000fe60000000800 */
[----:B------:R-:W-:-:S02]  /*7b60*/  FMUL.FTZ R15, R15, 1.4426950216293334961 ;  /* 0x3fb8aa3b0f0f7820 */ /* 0x000fc40000410000 */
[----:B------:R-:W1:Y:S01]  /*7b70*/  MUFU.EX2 R30, R33 ;  /* 0x00000021001e7308 */ /* 0x000e620000000800 */
[----:B----4-:R-:W-:Y:S01]  /*7b80*/  FADD.FTZ R9, R9, R26 ;  /* 0x0000001a09097221 */ /* 0x010fe20000010000 */
[C---:B------:R-:W-:Y:S01]  /*7b90*/  FADD.FTZ R21, -R8.reuse, R21 ;  /* 0x0000001508157221 */ /* 0x040fe20000010100 */
[----:B------:R-:W-:Y:S03]  /*7ba0*/  STS [R11+0x600], R26 ;  /* 0x0006001a0b007388 */ /* 0x000fe60000000800 */
[----:B------:R-:W-:Y:S02]  /*7bb0*/  FMUL.FTZ R21, R21, 1.4426950216293334961 ;  /* 0x3fb8aa3b15157820 */ /* 0x000fe40000410000 */
[----:B------:R-:W4:Y:S01]  /*7bc0*/  MUFU.EX2 R32, R35 ;  /* 0x0000002300207308 */ /* 0x000f220000000800 */
[----:B---3--:R-:W-:Y:S01]  /*7bd0*/  FADD.FTZ R9, R9, R28 ;  /* 0x0000001c09097221 */ /* 0x008fe20000010000 */
[----:B------:R-:W-:Y:S01]  /*7be0*/  FADD.FTZ R23, -R8, R23 ;  /* 0x0000001708177221 */ /* 0x000fe20000010100 */
[----:B------:R-:W-:Y:S03]  /*7bf0*/  STS [R11+0x800], R28 ;  /* 0x0008001c0b007388 */ /* 0x000fe60000000800 */
[----:B------:R-:W-:-:S02]  /*7c00*/  FMUL.FTZ R23, R23, 1.4426950216293334961 ;  /* 0x3fb8aa3b17177820 */ /* 0x000fc40000410000 */
[----:B------:R-:W3:Y:S01]  /*7c10*/  MUFU.EX2 R34, R37 ;  /* 0x0000002500227308 */ /* 0x000ee20000000800 */
[----:B-1----:R-:W-:Y:S01]  /*7c20*/  FADD.FTZ R9, R9, R30 ;  /* 0x0000001e09097221 */ /* 0x002fe20000010000 */
[C---:B--2---:R-:W-:Y:S01]  /*7c30*/  FADD.FTZ R25, -R8.reuse, R25 ;  /* 0x0000001908197221 */ /* 0x044fe20000010100 */
[----:B------:R-:W-:Y:S03]  /*7c40*/  STS [R11+0xa00], R30 ;  /* 0x000a001e0b007388 */ /* 0x000fe60000000800 */
[----:B------:R-:W-:Y:S02]  /*7c50*/  FMUL.FTZ R25, R25, 1.4426950216293334961 ;  /* 0x3fb8aa3b19197820 */ /* 0x000fe40000410000 */
[----:B------:R-:W1:Y:S01]  /*7c60*/  MUFU.EX2 R36, R39 ;  /* 0x0000002700247308 */ /* 0x000e620000000800 */
[----:B----4-:R-:W-:Y:S01]  /*7c70*/  FADD.FTZ R9, R9, R32 ;  /* 0x0000002009097221 */ /* 0x010fe20000010000 */
[----:B0-----:R-:W-:Y:S01]  /*7c80*/  FADD.FTZ R27, -R8, R27 ;  /* 0x0000001b081b7221 */ /* 0x001fe20000010100 */
[----:B------:R-:W-:Y:S03]  /*7c90*/  STS [R11+0xc00], R32 ;  /* 0x000c00200b007388 */ /* 0x000fe60000000800 */
[----:B------:R-:W-:-:S02]  /*7ca0*/  FMUL.FTZ R27, R27, 1.4426950216293334961 ;  /* 0x3fb8aa3b1b1b7820 */ /* 0x000fc40000410000 */
        /* <DEDUP_REMOVED lines=21> */
.L_x_3917:
[----:B------:R-:W-:Y:S05]  /*7e00*/  BSYNC.RECONVERGENT B1 ;  /* 0x0000000000017941 */ /* 0x000fea0003800200 */
.L_x_3916:
        /* <DEDUP_REMOVED lines=11> */
[----:B---3--:R-:W3:Y:S04]  /*7ec0*/  LDS R29, [R11+0x600] ;  /* 0x000600000b1d7984 */ /* 0x008ee80000000800 */
[----:B------:R-:W3:Y:S04]  /*7ed0*/  LDS R31, [R11+0x800] ;  /* 0x000800000b1f7984 */ /* 0x000ee80000000800 */
[----:B------:R-:W3:Y:S01]  /*7ee0*/  LDS R33, [R11+0xa00] ;  /* 0x000a00000b217984 */ /* 0x000ee20000000800 */
[----:B0-----:R-:W-:-:S04]  /*7ef0*/  FADD.FTZ R15, -R8, R15 ;  /* 0x0000000f080f7221 */ /* 0x001fc80000010100 */
[----:B------:R-:W-:Y:S01]  /*7f00*/  FMUL.FTZ R15, R15, 1.4426950216293334961 ;  /* 0x3fb8aa3b0f0f7820 */ /* 0x000fe20000410000 */
[----:B-1----:R-:W-:-:S03]  /*7f10*/  FADD.FTZ R21, -R8, R21 ;  /* 0x0000001508157221 */ /* 0x002fc60000010100 */
[----:B------:R-:W0:Y:S01]  /*7f20*/  MUFU.EX2 R10, R15 ;  /* 0x0000000f000a7308 */ /* 0x000e220000000800 */
[----:B------:R-:W-:Y:S01]  /*7f30*/  FMUL.FTZ R21, R21, 1.4426950216293334961 ;  /* 0x3fb8aa3b15157820 */ /* 0x000fe20000410000 */
[C---:B--2---:R-:W-:Y:S01]  /*7f40*/  FADD.FTZ R23, -R8.reuse, R23 ;  /* 0x0000001708177221 */ /* 0x044fe20000010100 */
[----:B----4-:R-:W-:-:S03]  /*7f50*/  FADD.FTZ R25, -R8, R25 ;  /* 0x0000001908197221 */ /* 0x010fc60000010100 */
[----:B------:R-:W-:Y:S02]  /*7f60*/  FMUL.FTZ R23, R23, 1.4426950216293334961 ;  /* 0x3fb8aa3b17177820 */ /* 0x000fe40000410000 */
[----:B------:R-:W1:Y:S01]  /*7f70*/  MUFU.EX2 R12, R21 ;  /* 0x00000015000c7308 */ /* 0x000e620000000800 */
[----:B------:R-:W-:Y:S01]  /*7f80*/  FMUL.FTZ R25, R25, 1.4426950216293334961 ;  /* 0x3fb8aa3b19197820 */ /* 0x000fe20000410000 */
[C---:B-----5:R-:W-:Y:S01]  /*7f90*/  FADD.FTZ R27, -R8.reuse, R27 ;  /* 0x0000001b081b7221 */ /* 0x060fe20000010100 */
[----:B---3--:R-:W-:-:S03]  /*7fa0*/  FADD.FTZ R29, -R8, R29 ;  /* 0x0000001d081d7221 */ /* 0x008fc60000010100 */
[----:B------:R-:W-:Y:S02]  /*7fb0*/  FMUL.FTZ R27, R27, 1.4426950216293334961 ;  /* 0x3fb8aa3b1b1b7820 */ /* 0x000fe40000410000 */
[----:B------:R-:W2:Y:S01]  /*7fc0*/  MUFU.EX2 R14, R23 ;  /* 0x00000017000e7308 */ /* 0x000ea20000000800 */
[----:B------:R-:W-:Y:S01]  /*7fd0*/  FMUL.FTZ R29, R29, 1.4426950216293334961 ;  /* 0x3fb8aa3b1d1d7820 */ /* 0x000fe20000410000 */
[C---:B------:R-:W-:Y:S01]  /*7fe0*/  FADD.FTZ R31, -R8.reuse, R31 ;  /* 0x0000001f081f7221 */ /* 0x040fe20000010100 */
[----:B0-----:R-:W-:Y:S01]  /*7ff0*/  FADD.FTZ R9, R9, R10 ;  /* 0x0000000a09097221 */ /* 0x001fe20000010000 */
[----:B------:R-:W-:Y:S01]  /*8000*/  FADD.FTZ R33, -R8, R33 ;  /* 0x0000002108217221 */ /* 0x000fe20000010100 */
[----:B------:R-:W-:Y:S01]  /*8010*/  STS [R11+-0x400], R10 ;  /* 0xfffc000a0b007388 */ /* 0x000fe20000000800 */
[----:B------:R-:W-:Y:S02]  /*8020*/  FMUL.FTZ R31, R31, 1.4426950216293334961 ;  /* 0x3fb8aa3b1f1f7820 */ /* 0x000fe40000410000 */
[----:B------:R-:W0:Y:S01]  /*8030*/  MUFU.EX2 R20, R25 ;  /* 0x0000001900147308 */ /* 0x000e220000000800 */
[----:B-1----:R-:W-:Y:S01]  /*8040*/  FADD.FTZ R9, R9, R12 ;  /* 0x0000000c09097221 */ /* 0x002fe20000010000 */
[----:B------:R-:W-:Y:S01]  /*8050*/  FMUL.FTZ R33, R33, 1.4426950216293334961 ;  /* 0x3fb8aa3b21217820 */ /* 0x000fe20000410000 */
[----:B------:R-:W-:Y:S05]  /*8060*/  STS [R11+-0x200], R12 ;  /* 0xfffe000c0b007388 */ /* 0x000fea0000000800 */
        /* <DEDUP_REMOVED lines=17> */
.L_x_3920:
[----:B------:R-:W-:Y:S05]  /*8180*/  BSYNC.RECONVERGENT B1 ;  /* 0x0000000000017941 */ /* 0x000fea0003800200 */
.L_x_3919:
[----:B------:R-:W-:-:S13]  /*8190*/  ISETP.GT.AND P1, PT, R13, R16, PT ;  /* 0x000000100d00720c */ /* 0x000fda0003f24270 */
        /* <DEDUP_REMOVED lines=8> */
[C---:B--2---:R-:W-:Y:S01]  /*8220*/  FADD.FTZ R21, -R8.reuse, R21 ;  /* 0x0000001508157221 */ /* 0x044fe20000010100 */
[----:B------:R-:W-:Y:S02]  /*8230*/  FMUL.FTZ R15, R15, 1.4426950216293334961 ;  /* 0x3fb8aa3b0f0f7820 */ /* 0x000fe40000410000 */
        /* <DEDUP_REMOVED lines=16> */
.L_x_3912:
        /* <DEDUP_REMOVED lines=12> */
[----:B------:R-:W-:Y:S02]  /*8400*/  IADD3 R21, P0, P2, R10, UR6, R5 ;  /* 0x000000060a157c10 */ /* 0x000fe4000fa1e005 */
[----:B------:R-:W-:Y:S02]  /*8410*/  LEA R15, R20, R15, 0x18 ;  /* 0x0000000f140f7211 */ /* 0x000fe400078ec0ff */
[----:B------:R-:W-:Y:S01]  /*8420*/  LOP3.LUT R10, R9, 0x3, RZ, 0xc0, !PT ;  /* 0x00000003090a7812 */ /* 0x000fe200078ec0ff */
[----:B------:R-:W-:Y:S01]  /*8430*/  IMAD.MOV.U32 R9, RZ, RZ, RZ ;  /* 0x000000ffff097224 */ /* 0x000fe200078e00ff */
[----:B------:R-:W-:Y:S01]  /*8440*/  IADD3.X R11, PT, PT, R11, UR12, RZ, P0, P2 ;  /* 0x0000000c0b0b7c10 */ /* 0x000fe200087e44ff */
[----:B------:R-:W-:Y:S01]  /*8450*/  IMAD R12, R0, 0x4, R15 ;  /* 0x00000004000c7824 */ /* 0x000fe200078e020f */
[----:B------:R-:W-:-:S02]  /*8460*/  MOV R13, R5 ;  /* 0x00000005000d7202 */ /* 0x000fc40000000f00 */
[----:B------:R-:W-:-:S07]  /*8470*/  IADD3 R14, PT, PT, -R10, RZ, RZ ;  /* 0x000000ff0a0e7210 */ /* 0x000fce0007ffe1ff */
.L_x_3923:
[----:B------:R-:W-:-:S06]  /*8480*/  IMAD.MOV.U32 R10, RZ, RZ, R21 ;  /* 0x000000ffff0a7224 */ /* 0x000fcc00078e0015 */
[----:B------:R1:W2:Y:S01]  /*8490*/  LDG.E.U8 R10, desc[UR36][R10.64] ;  /* 0x000000240a0a7981 */ /* 0x0002a2000c1e1100 */
[----:B------:R-:W-:Y:S01]  /*84a0*/  VIADD R14, R14, 0x1 ;  /* 0x000000010e0e7836 */ /* 0x000fe20000000000 */
[----:B------:R-:W-:Y:S02]  /*84b0*/  IADD3 R21, P2, PT, R21, 0x80, RZ ;  /* 0x0000008015157810 */ /* 0x000fe40007f5e0ff */
[----:B------:R-:W-:-:S03]  /*84c0*/  IADD3 R13, PT, PT, R13, 0x80, RZ ;  /* 0x000000800d0d7810 */ /* 0x000fc60007ffe0ff */
[----:B-1----:R-:W-:Y:S01]  /*84d0*/  IMAD.X R11, RZ, RZ, R11, P2 ;  /* 0x000000ffff0b7224 */ /* 0x002fe200010e060b */
[----:B--2---:R-:W-:-:S13]  /*84e0*/  ISETP.NE.AND P0, PT, R10, RZ, PT ;  /* 0x000000ff0a00720c */ /* 0x004fda0003f05270 */
[----:B------:R-:W0:Y:S02]  /*84f0*/  @!P0 LDS R15, [R12] ;  /* 0x000000000c0f8984 */ /* 0x000e240000000800 */
[----:B0-----:R-:W-:Y:S01]  /*8500*/  @!P0 FADD.FTZ R20, -R8, R15 ;  /* 0x0000000f08148221 */ /* 0x001fe20000010100 */
        /* <DEDUP_REMOVED lines=8> */
.L_x_3922:
[----:B------:R-:W-:Y:S05]  /*8590*/  BSYNC.RECONVERGENT B1 ;  /* 0x0000000000017941 */ /* 0x000fea0003800200 */
.L_x_3921:
[----:B------:R-:W-:Y:S05]  /*85a0*/  @!P1 BRA `(.L_x_3911) ;  /* 0x0000000000dc9947 */ /* 0x000fea0003800000 */
[----:B------:R-:W1:Y:S01]  /*85b0*/  S2R R12, SR_CgaCtaId ;  /* 0x00000000000c7919 */ /* 0x000e620000008800 */
[----:B------:R-:W2:Y:S01]  /*85c0*/  LDC.64 R24, c[0x0][0x420] ;  /* 0x00010800ff187b82 */ /* 0x000ea20000000a00 */
[----:B------:R-:W-:Y:S01]  /*85d0*/  MOV R11, 0x400 ;  /* 0x00000400000b7802 */ /* 0x000fe20000000f00 */
[----:B------:R-:W-:-:S03]  /*85e0*/  IMAD.SHL.U32 R10, R19, 0x4, RZ ;  /* 0x00000004130a7824 */ /* 0x000fc600078e00ff */
[----:B------:R-:W-:Y:S01]  /*85f0*/  IADD3 R11, PT, PT, R11, 0x220, RZ ;  /* 0x000002200b0b7810 */ /* 0x000fe20007ffe0ff */
[----:B------:R-:W-:Y:S01]  /*8600*/  IMAD R10, R13, 0x4, -R10 ;  /* 0x000000040d0a7824 */ /* 0x000fe200078e0a0a */
[----:B--2---:R-:W-:-:S04]  /*8610*/  IADD3 R15, P0, P1, R24, UR6, R13 ;  /* 0x00000006180f7c10 */ /* 0x004fc8000f91e00d */
[----:B------:R-:W-:Y:S02]  /*8620*/  IADD3 R15, P2, PT, R15, 0x100, RZ ;  /* 0x000001000f0f7810 */ /* 0x000fe40007f5e0ff */
[----:B-1----:R-:W-:Y:S02]  /*8630*/  LEA R21, R12, R11, 0x18 ;  /* 0x0000000b0c157211 */ /* 0x002fe400078ec0ff */
[----:B------:R-:W-:Y:S02]  /*8640*/  IADD3.X R11, PT, PT, R25, UR12, RZ, P0, P1 ;  /* 0x0000000c190b7c10 */ /* 0x000fe400087e24ff */
[----:B------:R-:W-:Y:S02]  /*8650*/  IADD3 R12, PT, PT, R10, 0x400, R21 ;  /* 0x000004000a0c7810 */ /* 0x000fe40007ffe015 */
[----:B------:R-:W-:-:S07]  /*8660*/  IADD3.X R11, PT, PT, RZ, R11, RZ, P2, !PT ;  /* 0x0000000bff0b7210 */ /* 0x000fce00017fe4ff */
.L_x_3924:
[----:B------:R-:W-:-:S05]  /*8670*/  IMAD.MOV.U32 R10, RZ, RZ, R15 ;  /* 0x000000ffff0a7224 */ /* 0x000fca00078e000f */
[----:B------:R-:W2:Y:S04]  /*8680*/  LDG.E.U8 R15, desc[UR36][R10.64+-0x100] ;  /* 0xffff00240a0f7981 */ /* 0x000ea8000c1e1100 */
[----:B------:R-:W4:Y:S04]  /*8690*/  LDG.E.U8 R14, desc[UR36][R10.64+-0x80] ;  /* 0xffff80240a0e7981 */ /* 0x000f28000c1e1100 */
[----:B------:R-:W3:Y:S04]  /*86a0*/  LDG.E.U8 R20, desc[UR36][R10.64] ;  /* 0x000000240a147981 */ /* 0x000ee8000c1e1100 */
[----:B-----5:R-:W3:Y:S01]  /*86b0*/  LDG.E.U8 R23, desc[UR36][R10.64+0x80] ;  /* 0x000080240a177981 */ /* 0x020ee2000c1e1100 */
[----:B------:R-:W-:-:S02]  /*86c0*/  IADD3 R13, PT, PT, R13, 0x200, RZ ;  /* 0x000002000d0d7810 */ /* 0x000fc40007ffe0ff */
[----:B--2---:R-:W-:Y:S02]  /*86d0*/  ISETP.NE.AND P0, PT, R15, RZ, PT ;  /* 0x000000ff0f00720c */ /* 0x004fe40003f05270 */
[----:B----4-:R-:W-:Y:S01]  /*86e0*/  ISETP.NE.AND P1, PT, R14, RZ, PT ;  /* 0x000000ff0e00720c */ /* 0x010fe20003f25270 */
[----:B------:R-:W-:Y:S01]  /*86f0*/  HFMA2 R14, -RZ, RZ, 0, 0 ;  /* 0x00000000ff0e7431 */ /* 0x000fe200000001ff */
[----:B---3--:R-:W-:Y:S02]  /*8700*/  ISETP.NE.AND P2, PT, R20, RZ, PT ;  /* 0x000000ff1400720c */ /* 0x008fe40003f45270 */
[----:B------:R-:W-:-:S07]  /*8710*/  ISETP.NE.AND P3, PT, R23, RZ, PT ;  /* 0x000000ff1700720c */ /* 0x000fce0003f65270 */
[----:B------:R-:W0:Y:S04]  /*8720*/  @!P0 LDS R15, [R12+-0x400] ;  /* 0xfffc00000c0f8984 */ /* 0x000e280000000800 */
[----:B------:R-:W1:Y:S04]  /*8730*/  @!P1 LDS R21, [R12+-0x200] ;  /* 0xfffe00000c159984 */ /* 0x000e680000000800 */
[----:B------:R-:W2:Y:S04]  /*8740*/  @!P2 LDS R23, [R12] ;  /* 0x000000000c17a984 */ /* 0x000ea80000000800 */
[----:B------:R-:W3:Y:S01]  /*8750*/  @!P3 LDS R25, [R12+0x200] ;  /* 0x000200000c19b984 */ /* 0x000ee20000000800 */
[----:B0-----:R-:W-:-:S04]  /*8760*/  @!P0 FADD.FTZ R15, -R8, R15 ;  /* 0x0000000f080f8221 */ /* 0x001fc80000010100 */
[----:B------:R-:W-:Y:S01]  /*8770*/  @!P0 FMUL.FTZ R15, R15, 1.4426950216293334961 ;  /* 0x3fb8aa3b0f0f8820 */ /* 0x000fe20000410000 */
[----:B-1----:R-:W-:Y:S01]  /*8780*/  @!P1 FADD.FTZ R20, -R8, R21 ;  /* 0x0000001508149221 */ /* 0x002fe20000010100 */
[----:B------:R-:W-:Y:S02]  /*8790*/  IMAD.MOV.U32 R21, RZ, RZ, RZ ;  /* 0x000000ffff157224 */ /* 0x000fe400078e00ff */
[----:B------:R0:W1:Y:S01]  /*87a0*/  @!P0 MUFU.EX2 R14, R15 ;  /* 0x0000000f000e8308 */ /* 0x0000620000000800 */
[----:B------:R-:W-:Y:S01]  /*87b0*/  @!P1 FMUL.FTZ R20, R20, 1.4426950216293334961 ;  /* 0x3fb8aa3b14149820 */ /* 0x000fe20000410000 */
[C---:B--2---:R-:W-:Y:S01]  /*87c0*/  @!P2 FADD.FTZ R24, -R8.reuse, R23 ;  /* 0x000000170818a221 */ /* 0x044fe20000010100 */
[----:B------:R-:W-:Y:S01]  /*87d0*/  MOV R23, RZ ;  /* 0x000000ff00177202 */ /* 0x000fe20000000f00 */
[----:B---3--:R-:W-:Y:S01]  /*87e0*/  @!P3 FADD.FTZ R26, -R8, R25 ;  /* 0x00000019081ab221 */ /* 0x008fe20000010100 */
[----:B------:R-:W-:Y:S02]  /*87f0*/  IMAD.MOV.U32 R25, RZ, RZ, RZ ;  /* 0x000000ffff197224 */ /* 0x000fe400078e00ff */
[----:B------:R-:W-:Y:S01]  /*8800*/  @!P2 FMUL.FTZ R24, R24, 1.4426950216293334961 ;  /* 0x3fb8aa3b1818a820 */ /* 0x000fe20000410000 */
[----:B------:R-:W-:Y:S01]  /*8810*/  ISETP.GT.AND P0, PT, R13, R16, PT ;  /* 0x000000100d00720c */ /* 0x000fe20003f04270 */
        /* <DEDUP_REMOVED lines=16> */
.L_x_3911:
[----:B------:R-:W-:Y:S05]  /*8920*/  BSYNC.RECONVERGENT B0 ;  /* 0x0000000000007941 */ /* 0x000fea0003800200 */
.L_x_3910:
[----:B0---4-:R-:W0:Y:S01]  /*8930*/  SHFL.BFLY PT, R8, R9, 0x10, 0x1f ;  /* 0x0e001f0009087f89 */ /* 0x011e2200000e0000 */
[C---:B------:R-:W-:Y:S01]  /*8940*/  ISETP.NE.AND P0, PT, R6.reuse, RZ, PT ;  /* 0x000000ff0600720c */ /* 0x040fe20003f05270 */
[----:B------:R-:W2:Y:S01]  /*8950*/  LDCU UR4, c[0x0][0x40c] ;  /* 0x00008180ff0477ac */ /* 0x000ea20008000800 */
[----:B------:R-:W-:Y:S01]  /*8960*/  ISETP.GT.U32.AND P1, PT, R6, 0x3, PT ;  /* 0x000000030600780c */ /* 0x000fe20003f24070 */
[----:B------:R-:W2:Y:S01]  /*8970*/  LDCU UR5, c[0x0][0x3f4] ;  /* 0x00007e80ff0577ac */ /* 0x000ea20008000800 */
[----:B------:R-:W4:Y:S01]  /*8980*/  LDCU.U8 UR8, c[0x0][0x48c] ;  /* 0x00009180ff0877ac */ /* 0x000f220008000000 */
[----:B0-----:R-:W-:Y:S01]  /*8990*/  FADD.FTZ R10, R8, R9 ;  /* 0x00000009080a7221 */ /* 0x001fe20000010000 */
[----:B--2---:R-:W-:-:S04]  /*89a0*/  UISETP.LT.AND UP0, UPT, UR5, UR4, UPT ;  /* 0x000000040500728c */ /* 0x004fc8000bf01270 */
[----:B-1----:R-:W0:Y:S01]  /*89b0*/  SHFL.BFLY PT, R11, R10, 0x8, 0x1f ;  /* 0x0d001f000a0b7f89 */ /* 0x002e2200000e0000 */
        /* <DEDUP_REMOVED lines=8> */
[----:B0-----:R-:W-:Y:S01]  /*8a40*/  FADD.FTZ R12, R11, R8 ;  /* 0x000000080b0c7221 */ /* 0x001fe20000010000 */
[----:B------:R-:W-:-:S04]  /*8a50*/  SHF.R.U32.HI R8, RZ, 0x5, R0 ;  /* 0x00000005ff087819 */ /* 0x000fc80000011600 */
[----:B------:R-:W0:Y:S01]  /*8a60*/  SHFL.BFLY PT, R13, R12, 0x2, 0x1f ;  /* 0x0c401f000c0d7f89 */ /* 0x000e2200000e0000 */
[----:B------:R-:W-:Y:S02]  /*8a70*/  @!P0 IMAD R9, R8, 0x4, R3 ;  /* 0x0000000408098824 */ /* 0x000fe400078e0203 */
[----:B0-----:R-:W-:Y:S02]  /*8a80*/  FADD.FTZ R13, R12, R13 ;  /* 0x0000000d0c0d7221 */ /* 0x001fe40000010000 */
[----:B------:R-:W0:Y:S03]  /*8a90*/  LDC R12, c[0x0][0x3f8] ;  /* 0x0000fe00ff0c7b82 */ /* 0x000e260000000800 */
[----:B------:R-:W1:Y:S02]  /*8aa0*/  SHFL.BFLY PT, R14, R13, 0x1, 0x1f ;  /* 0x0c201f000d0e7f89 */ /* 0x000e6400000e0000 */
[----:B-1----:R-:W-:-:S05]  /*8ab0*/  FADD.FTZ R14, R13, R14 ;  /* 0x0000000e0d0e7221 */ /* 0x002fca0000010000 */
[----:B------:R-:W-:Y:S01]  /*8ac0*/  @!P0 STS [R9+0x10], R14 ;  /* 0x0000100e09008388 */ /* 0x000fe20000000800 */
[----:B------:R-:W-:Y:S01]  /*8ad0*/  BAR.SYNC.DEFER_BLOCKING 0x0 ;  /* 0x0000000000007b1d */ /* 0x000fe20000010000 */
[----:B----4-:R-:W-:-:S05]  /*8ae0*/  ISETP.NE.AND P0, PT, RZ, UR8, PT ;  /* 0x00000008ff007c0c */ /* 0x010fca000bf05270 */
[----:B------:R-:W1:Y:S01]  /*8af0*/  @!P1 LDS R14, [R7+0x10] ;  /* 0x00001000070e9984 */ /* 0x000e620000000800 */
[----:B------:R-:W-:-:S03]  /*8b00*/  ISETP.GT.AND P1, PT, R5, R16, PT ;  /* 0x000000100500720c */ /* 0x000fc60003f24270 */
[----:B-1----:R-:W1:Y:S02]  /*8b10*/  SHFL.BFLY PT, R3, R14, 0x2, 0x1f ;  /* 0x0c401f000e037f89 */ /* 0x002e6400000e0000 */
[----:B-1----:R-:W-:-:S05]  /*8b20*/  FADD.FTZ R6, R3, R14 ;  /* 0x0000000e03067221 */ /* 0x002fca0000010000 */
[----:B------:R-:W1:Y:S02]  /*8b30*/  SHFL.BFLY PT, R3, R6, 0x1, 0x1f ;  /* 0x0c201f0006037f89 */ /* 0x000e6400000e0000 */
[----:B-1----:R-:W-:Y:S01]  /*8b40*/  FADD.FTZ R10, R6, R3 ;  /* 0x00000003060a7221 */ /* 0x002fe20000010000 */
[----:B------:R-:W-:Y:S01]  /*8b50*/  CS2R R6, SRZ ;  /* 0x0000000000067805 */ /* 0x000fe2000001ff00 */
[----:B------:R-:W0:Y:S04]  /*8b60*/  S2R R3, SR_CTAID.X ;  /* 0x0000000000037919 */ /* 0x000e280000002500 */
[----:B------:R-:W1:Y:S02]  /*8b70*/  SHFL.IDX PT, R10, R10, RZ, 0x1f ;  /* 0x00001fff0a0a7589 */ /* 0x000e6400000e0000 */
[----:B-1----:R-:W-:-:S04]  /*8b80*/  FADD.FTZ R9, R10, 9.9999999747524270788e-07 ;  /* 0x358637bd0a097421 */ /* 0x002fc80000010000 */
[----:B------:R1:W2:Y:S01]  /*8b90*/  MUFU.RCP R15, R9 ;  /* 0x00000009000f7308 */ /* 0x0002a20000001000 */
[----:B0-----:R-:W-:Y:S01]  /*8ba0*/  IMAD R27, R12, UR7, R3 ;  /* 0x000000070c1b7c24 */ /* 0x001fe2000f8e0203 */
[----:B------:R-:W-:Y:S06]  /*8bb0*/  @!P0 BRA `(.L_x_3925) ;  /* 0x0000000000188947 */ /* 0x000fec0003800000 */
[----:B------:R-:W0:Y:S08]  /*8bc0*/  LDC R6, c[0x0][0x488] ;  /* 0x00012200ff067b82 */ /* 0x000e300000000800 */
[----:B------:R-:W0:Y:S08]  /*8bd0*/  LDC R7, c[0x0][0x40c] ;  /* 0x00010300ff077b82 */ /* 0x000e300000000800 */
[----:B-1----:R-:W1:Y:S01]  /*8be0*/  LDC R9, c[0x0][0x3f4] ;  /* 0x0000fd00ff097b82 */ /* 0x002e620000000800 */
[----:B0-----:R-:W-:-:S04]  /*8bf0*/  IMAD R6, R27, R6, R7 ;  /* 0x000000061b067224 */ /* 0x001fc800078e0207 */
[----:B-1----:R-:W-:-:S05]  /*8c00*/  IMAD R6, R6, R9, RZ ;  /* 0x0000000906067224 */ /* 0x002fca00078e02ff */
[----:B------:R-:W-:-:S07]  /*8c10*/  SHF.R.S32.HI R7, RZ, 0x1f, R6 ;  /* 0x0000001fff077819 */ /* 0x000fce0000011406 */
.L_x_3925:
[----:B------:R-:W-:Y:S04]  /*8c20*/  BSSY.RECONVERGENT B0, `(.L_x_3926) ;  /* 0x0000061000007945 */ /* 0x000fe80003800200 */
[----:B------:R-:W-:Y:S05]  /*8c30*/  @P1 BRA `(.L_x_3927) ;  /* 0x00000004007c1947 */ /* 0x000fea0003800000 */
[----:B------:R-:W-:Y:S01]  /*8c40*/  VIADDMNMX R4, R5, 0x80, R4, !PT ;  /* 0x0000008005047846 */ /* 0x000fe20007800104 */
[----:B------:R-:W-:Y:S01]  /*8c50*/  BSSY.RECONVERGENT B1, `(.L_x_3928) ;  /* 0x0000028000017945 */ /* 0x000fe20003800200 */
[----:B-1----:R-:W-:-:S04]  /*8c60*/  LOP3.LUT R9, RZ, R0, RZ, 0x33, !PT ;  /* 0x00000000ff097212 */ /* 0x002fc800078e33ff */
[----:B------:R-:W-:-:S04]  /*8c70*/  IADD3 R4, PT, PT, -R19, R4, R9 ;  /* 0x0000000413047210 */ /* 0x000fc80007ffe109 */
[C---:B------:R-:W-:Y:S02]  /*8c80*/  LOP3.LUT R9, R4.reuse, 0x180, RZ, 0xc0, !PT ;  /* 0x0000018004097812 */ /* 0x040fe400078ec0ff */
[----:B------:R-:W-:Y:S02]  /*8c90*/  ISETP.GE.U32.AND P2, PT, R4, 0x180, PT ;  /* 0x000001800400780c */ /* 0x000fe40003f46070 */
[----:B------:R-:W-:-:S13]  /*8ca0*/  ISETP.NE.AND P1, PT, R9, 0x180, PT ;  /* 0x000001800900780c */ /* 0x000fda0003f25270 */
[----:B------:R-:W-:Y:S05]  /*8cb0*/  @!P1 BRA `(.L_x_3929) ;  /* 0x0000000000849947 */ /* 0x000fea0003800000 */
[----:B------:R-:W0:Y:S01]  /*8cc0*/  S2UR UR7, SR_CgaCtaId ;  /* 0x00000000000779c3 */ /* 0x000e220000008800 */
[----:B------:R-:W1:Y:S01]  /*8cd0*/  LDCU.64 UR10, c[0x0][0x480] ;  /* 0x00009000ff0a77ac */ /* 0x000e620008000a00 */
        /* <DEDUP_REMOVED lines=9> */
[----:B------:R-:W-:Y:S01]  /*8d70*/  IMAD.MOV R12, RZ, RZ, -R4 ;  /* 0x000000ffff0c7224 */ /* 0x000fe200078e0a04 */
[----:B------:R-:W-:Y:S02]  /*8d80*/  IADD3 R5, PT, PT, R5, R10, RZ ;  /* 0x0000000a05057210 */ /* 0x000fe40007ffe0ff */
[----:B-1----:R-:W-:-:S04]  /*8d90*/  LEA R13, P1, R14, UR10, 0x2 ;  /* 0x0000000a0e0d7c11 */ /* 0x002fc8000f8210ff */
[----:B------:R-:W-:Y:S01]  /*8da0*/  LEA.HI.X R14, R14, UR11, R11, 0x2, P1 ;  /* 0x0000000b0e0e7c11 */ /* 0x000fe200088f140b */
[----:B0-----:R-:W-:-:S06]  /*8db0*/  ULEA UR4, UR7, UR4, 0x18 ;  /* 0x0000000407047291 */ /* 0x001fcc000f8ec0ff */
[----:B------:R-:W-:Y:S02]  /*8dc0*/  IADD3 R9, PT, PT, R9, UR4, RZ ;  /* 0x0000000409097c10 */ /* 0x000fe4000fffe0ff */
[----:B------:R-:W-:-:S07]  /*8dd0*/  LEA R4, R0, UR4, 0x2 ;  /* 0x0000000400047c11 */ /* 0x000fce000f8e10ff */
.L_x_3930:
[----:B-1----:R0:W2:Y:S01]  /*8de0*/  LDS R10, [R4] ;  /* 0x00000000040a7984 */ /* 0x0020a20000000800 */
        /* <DEDUP_REMOVED lines=14> */
.L_x_3929:
[----:B------:R-:W-:Y:S05]  /*8ed0*/  BSYNC.RECONVERGENT B1 ;  /* 0x0000000000017941 */ /* 0x000fea0003800200 */
.L_x_3928:
[----:B------:R-:W-:Y:S05]  /*8ee0*/  @!P2 BRA `(.L_x_3927) ;  /* 0x0000000000d0a947 */ /* 0x000fea0003800000 */
[----:B------:R-:W0:Y:S01]  /*8ef0*/  S2R R9, SR_CgaCtaId ;  /* 0x0000000000097919 */ /* 0x000e220000008800 */
[----:B------:R-:W4:Y:S01]  /*8f00*/  LDCU.64 UR10, c[0x0][0x480] ;  /* 0x00009000ff0a77ac */ /* 0x000f220008000a00 */
        /* <DEDUP_REMOVED lines=9> */
[----:B----4-:R-:W-:-:S04]  /*8fa0*/  LEA R11, P3, R10, UR10, 0x2 ;  /* 0x0000000a0a0b7c11 */ /* 0x010fc8000f8610ff */
        /* <DEDUP_REMOVED lines=8> */
.L_x_3931:
[----:B------:R-:W2:Y:S01]  /*9030*/  LDS R6, [R4+-0x400] ;  /* 0xfffc000004067984 */ /* 0x000ea20000000800 */
[----:B------:R-:W-:-:S04]  /*9040*/  IADD3 R5, PT, PT, R5, 0x200, RZ ;  /* 0x0000020005057810 */ /* 0x000fc80007ffe0ff */
[----:B------:R-:W-:Y:S01]  /*9050*/  ISETP.GT.AND P2, PT, R5, R16, PT ;  /* 0x000000100500720c */ /* 0x000fe20003f44270 */
[----:B--2---:R-:W-:-:S05]  /*9060*/  FMUL.FTZ R13, R6, R15 ;  /* 0x0000000f060d7220 */ /* 0x004fca0000410000 */
[----:B------:R-:W-:-:S04]  /*9070*/  F2FP.F16.F32.PACK_AB R6, RZ, R13 ;  /* 0x0000000dff06723e */ /* 0x000fc800000000ff */
[----:B------:R-:W-:-:S05]  /*9080*/  PRMT R7, R6, 0x7610, R7 ;  /* 0x0000761006077816 */ /* 0x000fca0000000007 */
[----:B------:R0:W-:Y:S04]  /*9090*/  STS.U16 [R9+-0x200], R7 ;  /* 0xfffe000709007388 */ /* 0x0001e80000000400 */
[----:B------:R-:W1:Y:S01]  /*90a0*/  LDS R6, [R4+-0x200] ;  /* 0xfffe000004067984 */ /* 0x000e620000000800 */
[----:B0-----:R-:W-:Y:S02]  /*90b0*/  IMAD.MOV.U32 R7, RZ, RZ, R12 ;  /* 0x000000ffff077224 */ /* 0x001fe400078e000c */
[----:B-1----:R-:W-:-:S05]  /*90c0*/  FMUL.FTZ R21, R6, R15 ;  /* 0x0000000f06157220 */ /* 0x002fca0000410000 */
[----:B------:R-:W-:-:S04]  /*90d0*/  F2FP.F16.F32.PACK_AB R6, RZ, R21 ;  /* 0x00000015ff06723e */ /* 0x000fc800000000ff */
[----:B------:R-:W-:-:S05]  /*90e0*/  PRMT R14, R6, 0x7610, R14 ;  /* 0x00007610060e7816 */ /* 0x000fca000000000e */
[----:B------:R-:W-:Y:S04]  /*90f0*/  STS.U16 [R9+-0x100], R14 ;  /* 0xffff000e09007388 */ /* 0x000fe80000000400 */
[----:B------:R-:W0:Y:S02]  /*9100*/  LDS R6, [R4] ;  /* 0x0000000004067984 */ /* 0x000e240000000800 */
[----:B0----5:R-:W-:-:S05]  /*9110*/  FMUL.FTZ R23, R6, R15 ;  /* 0x0000000f06177220 */ /* 0x021fca0000410000 */
[----:B------:R-:W-:-:S05]  /*9120*/  F2FP.F16.F32.PACK_AB R6, RZ, R23 ;  /* 0x00000017ff06723e */ /* 0x000fca00000000ff */
[----:B------:R0:W-:Y:S04]  /*9130*/  STS.U16 [R9], R6 ;  /* 0x0000000609007388 */ /* 0x0001e80000000400 */
[----:B------:R1:W2:Y:S01]  /*9140*/  LDS R10, [R4+0x200] ;  /* 0x00020000040a7984 */ /* 0x0002a20000000800 */
[----:B0-----:R-:W-:Y:S02]  /*9150*/  MOV R6, R11 ;  /* 0x0000000b00067202 */ /* 0x001fe40000000f00 */
[----:B-1----:R-:W-:Y:S02]  /*9160*/  IADD3 R4, PT, PT, R4, 0x800, RZ ;  /* 0x0000080004047810 */ /* 0x002fe40007ffe0ff */
[----:B------:R-:W-:Y:S01]  /*9170*/  IADD3 R11, P3, PT, R6, 0x800, RZ ;  /* 0x00000800060b7810 */ /* 0x000fe20007f7e0ff */
[----:B------:R-:W-:Y:S01]  /*9180*/  @P0 STG.E desc[UR36][R6.64+-0x400], R13 ;  /* 0xfffc000d06000986 */ /* 0x000fe2000c101924 */
[----:B------:R-:W-:-:S03]  /*9190*/  PLOP3.LUT P0, PT, P1, PT, PT, 0x80, 0x8 ;  /* 0x000000000008781c */ /* 0x000fc60000f0f070 */
[----:B------:R-:W-:-:S10]  /*91a0*/  IMAD.X R12, RZ, RZ, R7, P3 ;  /* 0x000000ffff0c7224 */ /* 0x000fd400018e0607 */
[----:B------:R-:W-:Y:S04]  /*91b0*/  @P0 STG.E desc[UR36][R6.64+-0x200], R21 ;  /* 0xfffe001506000986 */ /* 0x000fe8000c101924 */
[----:B------:R-:W-:Y:S01]  /*91c0*/  @P0 STG.E desc[UR36][R6.64], R23 ;  /* 0x0000001706000986 */ /* 0x000fe2000c101924 */
[----:B--2---:R-:W-:-:S05]  /*91d0*/  FMUL.FTZ R25, R10, R15 ;  /* 0x0000000f0a197220 */ /* 0x004fca0000410000 */
[----:B------:R-:W-:Y:S01]  /*91e0*/  @P0 STG.E desc[UR36][R6.64+0x200], R25 ;  /* 0x0002001906000986 */ /* 0x000fe2000c101924 */
[----:B------:R-:W-:-:S05]  /*91f0*/  F2FP.F16.F32.PACK_AB R10, RZ, R25 ;  /* 0x00000019ff0a723e */ /* 0x000fca00000000ff */
[----:B------:R0:W-:Y:S02]  /*9200*/  STS.U16 [R9+0x100], R10 ;  /* 0x0001000a09007388 */ /* 0x0001e40000000400 */
[----:B0-----:R-:W-:Y:S01]  /*9210*/  VIADD R9, R9, 0x400 ;  /* 0x0000040009097836 */ /* 0x001fe20000000000 */
[----:B------:R-:W-:Y:S06]  /*9220*/  @!P2 BRA `(.L_x_3931) ;  /* 0xfffffffc0080a947 */ /* 0x000fec000383ffff */
.L_x_3927:
[----:B------:R-:W-:Y:S05]  /*9230*/  BSYNC.RECONVERGENT B0 ;  /* 0x0000000000007941 */ /* 0x000fea0003800200 */
.L_x_3926:
[----:B------:R-:W-:Y:S01]  /*9240*/  SHF.R.S32.HI R5, RZ, 0x1f, R16 ;  /* 0x0000001fff057819 */ /* 0x000fe20000011410 */
[----:B------:R-:W0:Y:S01]  /*9250*/  LDCU.64 UR8, c[0x0][0x3b0] ;  /* 0x00007600ff0877ac */ /* 0x000e220008000a00 */
[----:B-1----:R-:W-:Y:S02]  /*9260*/  SHF.L.U32 R9, R0, 0x3, RZ ;  /* 0x0000000300097819 */ /* 0x002fe400000006ff */
[----:B------:R-:W-:Y:S02]  /*9270*/  CS2R R6, SRZ ;  /* 0x0000000000067805 */ /* 0x000fe4000001ff00 */
[----:B------:R-:W-:Y:S01]  /*9280*/  LEA.HI R5, R5, R16, RZ, 0x2 ;  /* 0x0000001005057211 */ /* 0x000fe200078f10ff */
[----:B------:R-:W1:Y:S01]  /*9290*/  LDCU.64 UR10, c[0x0][0x3c8] ;  /* 0x00007900ff0a77ac */ /* 0x000e620008000a00 */
[----:B------:R-:W-:Y:S02]  /*92a0*/  LOP3.LUT R9, R9, 0xf8, RZ, 0xc0, !PT ;  /* 0x000000f809097812 */ /* 0x000fe400078ec0ff */
[----:B------:R-:W-:Y:S01]  /*92b0*/  LOP3.LUT R5, R5, 0xfffffffc, RZ, 0xc0, !PT ;  /* 0xfffffffc05057812 */ /* 0x000fe200078ec0ff */
[----:B------:R-:W4:Y:S04]  /*92c0*/  LDCU.64 UR14, c[0x0][0x3c8] ;  /* 0x00007900ff0e77ac */ /* 0x000f280008000a00 */
[----:B------:R-:W-:-:S05]  /*92d0*/  IMAD.IADD R43, R16, 0x1, -R5 ;  /* 0x00000001102b7824 */ /* 0x000fca00078e0a05 */
[----:B------:R-:W-:Y:S02]  /*92e0*/  ISETP.NE.AND P0, PT, R8, R43, PT ;  /* 0x0000002b0800720c */ /* 0x000fe40003f05270 */
[----:B0-----:R-:W-:Y:S02]  /*92f0*/  ISETP.EQ.U32.AND P1, PT, RZ, UR8, PT ;  /* 0x00000008ff007c0c */ /* 0x001fe4000bf22070 */
[----:B------:R-:W-:-:S04]  /*9300*/  ISETP.GT.U32.OR P0, PT, R9, 0x9f, P0 ;  /* 0x0000009f0900780c */ /* 0x000fc80000704470 */
[----:B------:R-:W-:-:S13]  /*9310*/  ISETP.EQ.OR.EX P0, PT, RZ, UR9, P0, P1 ;  /* 0x00000009ff007c0c */ /* 0x000fda0008702710 */
[----:B------:R-:W0:Y:S01]  /*9320*/  @!P0 LDC.64 R10, c[0x0][0x3b0] ;  /* 0x0000ec00ff0a8b82 */ /* 0x000e220000000a00 */
[----:B------:R-:W-:Y:S01]  /*9330*/  @!P0 IMAD R5, R3, 0xa0, R9 ;  /* 0x000000a003058824 */ /* 0x000fe200078e0209 */
[----:B------:R-:W-:Y:S01]  /*9340*/  BSSY.RECONVERGENT B0, `(.L_x_3932) ;  /* 0x000029c000007945 */ /* 0x000fe20003800200 */
[----:B------:R-:W-:Y:S02]  /*9350*/  HFMA2 R33, -RZ, RZ, 0, 0 ;  /* 0x00000000ff217431 */ /* 0x000fe400000001ff */
[----:B0-----:R-:W-:Y:S01]  /*9360*/  @!P0 IMAD.WIDE.U32 R10, R5, 0x2, R10 ;  /* 0x00000002050a8825 */ /* 0x001fe200078e000a */
[----:B------:R-:W-:-:S06]  /*9370*/  CS2R R4, SRZ ;  /* 0x0000000000047805 */ /* 0x000fcc000001ff00 */
[----:B------:R0:W5:Y:S01]  /*9380*/  @!P0 LDG.E.128 R4, desc[UR36][R10.64] ;  /* 0x000000240a048981 */ /* 0x000162000c1e1d00 */
[----:B------:R-:W-:Y:S01]  /*9390*/  BAR.SYNC.DEFER_BLOCKING 0x0 ;  /* 0x0000000000007b1d */ /* 0x000fe20000010000 */
[----:B------:R-:W-:Y:S01]  /*93a0*/  ISETP.GT.U32.AND P0, PT, R9, 0x9f, PT ;  /* 0x0000009f0900780c */ /* 0x000fe20003f04070 */
[----:B------:R-:W-:Y:S01]  /*93b0*/  IMAD R32, R27, 0xa0, RZ ;  /* 0x000000a01b207824 */ /* 0x000fe200078e02ff */
[----:B------:R-:W-:Y:S02]  /*93c0*/  CS2R R36, SRZ ;  /* 0x0000000000247805 */ /* 0x000fe4000001ff00 */
[----:B------:R-:W-:Y:S01]  /*93d0*/  CS2R R34, SRZ ;  /* 0x0000000000227805 */ /* 0x000fe2000001ff00 */
[----:B------:R-:W-:Y:S01]  /*93e0*/  IMAD.MOV.U32 R40, RZ, RZ, RZ ;  /* 0x000000ffff287224 */ /* 0x000fe200078e00ff */
[----:B------:R-:W-:Y:S01]  /*93f0*/  MOV R42, RZ ;  /* 0x000000ff002a7202 */ /* 0x000fe20000000f00 */
[----:B------:R-:W-:-:S06]  /*9400*/  IMAD.MOV.U32 R45, RZ, RZ, RZ ;  /* 0x000000ffff2d7224 */ /* 0x000fcc00078e00ff */
[----:B01--4-:R-:W-:Y:S05]  /*9410*/  @P0 BRA `(.L_x_3933) ;  /* 0x0000002800380947 */ /* 0x013fea0003800000 */
[----:B------:R-:W0:Y:S01]  /*9420*/  LDCU UR4, c[0x0][0x3f4] ;  /* 0x00007e80ff0477ac */ /* 0x000e220008000800 */
[----:B------:R-:W1:Y:S01]  /*9430*/  S2R R21, SR_CgaCtaId ;  /* 0x0000000000157919 */ /* 0x000e620000008800 */
[----:B------:R-:W4:Y:S01]  /*9440*/  LDC.64 R10, c[0x0][0x3c0] ;  /* 0x0000f000ff0a7b82 */ /* 0x000f220000000a00 */
[----:B------:R-:W-:Y:S01]  /*9450*/  IMAD.IADD R38, R19, 0x1, R8 ;  /* 0x0000000113267824 */ /* 0x000fe200078e0208 */
[----:B------:R-:W-:Y:S01]  /*9460*/  MOV R12, 0x400 ;  /* 0x00000400000c7802 */ /* 0x000fe20000000f00 */
[----:B------:R-:W-:Y:S01]  /*9470*/  BSSY.RECONVERGENT B1, `(.L_x_3934) ;  /* 0x00000eb000017945 */ /* 0x000fe20003800200 */
[----:B------:R-:W-:Y:S02]  /*9480*/  IMAD.MOV.U32 R36, RZ, RZ, RZ ;  /* 0x000000ffff247224 */ /* 0x000fe400078e00ff */
[----:B------:R-:W-:Y:S02]  /*9490*/  IADD3 R12, PT, PT, R12, 0x220, RZ ;  /* 0x000002200c0c7810 */ /* 0x000fe40007ffe0ff */
[----:B0-----:R-:W-:-:S04]  /*94a0*/  MOV R39, UR4 ;  /* 0x0000000400277c02 */ /* 0x001fc80008000f00 */
[-C--:B--2---:R-:W-:Y:S01]  /*94b0*/  VIMNMX R15, PT, PT, R16, R39.reuse, PT ;  /* 0x00000027100f7248 */ /* 0x084fe20003fe0100 */
[----:B------:R-:W-:-:S03]  /*94c0*/  IMAD R13, R22, R39, R9 ;  /* 0x00000027160d7224 */ /* 0x000fc600078e0209 */
[----:B------:R-:W-:Y:S01]  /*94d0*/  ISETP.GE.AND P0, PT, R38, R15, PT ;  /* 0x0000000f2600720c */ /* 0x000fe20003f06270 */
[----:B----4-:R-:W-:Y:S01]  /*94e0*/  IMAD.WIDE R10, R13, 0x2, R10 ;  /* 0x000000020d0a7825 */ /* 0x010fe200078e020a */
[----:B-1----:R-:W-:-:S04]  /*94f0*/  LEA R44, R21, R12, 0x18 ;  /* 0x0000000c152c7211 */ /* 0x002fc800078ec0ff */
[----:B------:R-:W-:-:S07]  /*9500*/  IADD3 R41, PT, PT, R44, UR5, RZ ;  /* 0x000000052c297c10 */ /* 0x000fce000fffe0ff */
[----:B------:R-:W-:Y:S05]  /*9510*/  @P0 BRA `(.L_x_3935) ;  /* 0x0000000c00800947 */ /* 0x000fea0003800000 */
[----:B------:R-:W-:Y:S01]  /*9520*/  VIADD R12, R38, 0x4 ;  /* 0x00000004260c7836 */ /* 0x000fe20000000000 */
[----:B------:R-:W-:Y:S01]  /*9530*/  LOP3.LUT R14, RZ, R19, RZ, 0x33, !PT ;  /* 0x00000013ff0e7212 */ /* 0x000fe200078e33ff */
[----:B------:R-:W0:Y:S01]  /*9540*/  LDCU UR4, c[0x0][0x3f8] ;  /* 0x00007f00ff0477ac */ /* 0x000e220008000800 */
[----:B------:R-:W-:Y:S01]  /*9550*/  BSSY.RECONVERGENT B2, `(.L_x_3936) ;  /* 0x0000080000027945 */ /* 0x000fe20003800200 */
[----:B------:R-:W-:Y:S01]  /*9560*/  HFMA2 R45, -RZ, RZ, 0, 0 ;  /* 0x00000000ff2d7431 */ /* 0x000fe200000001ff */
[----:B------:R-:W-:Y:S01]  /*9570*/  VIMNMX R13, PT, PT, R15, R12, !PT ;  /* 0x0000000c0f0d7248 */ /* 0x000fe20007fe0100 */
[----:B------:R-:W-:Y:S02]  /*9580*/  HFMA2 R33, -RZ, RZ, 0, 0 ;  /* 0x00000000ff217431 */ /* 0x000fe400000001ff */
[----:B------:R-:W-:Y:S01]  /*9590*/  IMAD.MOV.U32 R46, RZ, RZ, R38 ;  /* 0x000000ffff2e7224 */ /* 0x000fe200078e0026 */
[----:B------:R-:W-:Y:S01]  /*95a0*/  MOV R42, RZ ;  /* 0x000000ff002a7202 */ /* 0x000fe20000000f00 */
[----:B------:R-:W-:Y:S01]  /*95b0*/  IMAD.MOV.U32 R40, RZ, RZ, RZ ;  /* 0x000000ffff287224 */ /* 0x000fe200078e00ff */
[----:B------:R-:W-:-:S02]  /*95c0*/  IADD3 R60, PT, PT, -R8, R13, R14 ;  /* 0x0000000d083c7210 */ /* 0x000fc40007ffe10e */
[----:B------:R-:W-:Y:S02]  /*95d0*/  CS2R R36, SRZ ;  /* 0x0000000000247805 */ /* 0x000fe4000001ff00 */
[----:B------:R-:W-:Y:S02]  /*95e0*/  CS2R R34, SRZ ;  /* 0x0000000000227805 */ /* 0x000fe4000001ff00 */
[C---:B------:R-:W-:Y:S02]  /*95f0*/  ISETP.GE.U32.AND P0, PT, R60.reuse, 0xc, PT ;  /* 0x0000000c3c00780c */ /* 0x040fe40003f06070 */
[----:B------:R-:W-:Y:S01]  /*9600*/  LEA.HI R13, R60, 0x1, RZ, 0x1e ;  /* 0x000000013c0d7811 */ /* 0x000fe200078ff0ff */
[----:B0-----:R-:W-:-:S03]  /*9610*/  IMAD R47, R39, UR4, RZ ;  /* 0x00000004272f7c24 */ /* 0x001fc6000f8e02ff */
[----:B------:R-:W-:-:S07]  /*9620*/  LOP3.LUT P1, R61, R13, 0x3, RZ, 0xc0, !PT ;  /* 0x000000030d3d7812 */ /* 0x000fce000782c0ff */
[----:B------:R-:W-:Y:S06]  /*9630*/  @!P0 BRA `(.L_x_3937) ;  /* 0x0000000400c48947 */ /* 0x000fec0003800000 */
[----:B------:R-:W-:Y:S01]  /*9640*/  IMAD.MOV.U32 R48, RZ, RZ, R12 ;  /* 0x000000ffff307224 */ /* 0x000fe200078e000c */
[----:B------:R-:W-:Y:S01]  /*9650*/  LOP3.LUT R12, R13, 0x7ffffffc, RZ, 0xc0, !PT ;  /* 0x7ffffffc0d0c7812 */ /* 0x000fe200078ec0ff */
[----:B------:R-:W-:Y:S01]  /*9660*/  VIADD R52, R38, 0x8 ;  /* 0x0000000826347836 */ /* 0x000fe20000000000 */
[----:B------:R-:W-:Y:S01]  /*9670*/  LEA R13, R8, UR5, 0x1 ;  /* 0x00000005080d7c11 */ /* 0x000fe2000f8e08ff */
[----:B------:R-:W-:Y:S01]  /*9680*/  IMAD.MOV.U32 R46, RZ, RZ, R38 ;  /* 0x000000ffff2e7224 */ /* 0x000fe200078e0026 */
[----:B------:R-:W-:Y:S02]  /*9690*/  IADD3 R50, PT, PT, R38, 0xc, RZ ;  /* 0x0000000c26327810 */ /* 0x000fe40007ffe0ff */
[----:B------:R-:W-:Y:S02]  /*96a0*/  MOV R45, RZ ;  /* 0x000000ff002d7202 */ /* 0x000fe40000000f00 */
[----:B------:R-:W-:Y:S02]  /*96b0*/  IADD3 R51, PT, PT, R13, 0x10, R44 ;  /* 0x000000100d337810 */ /* 0x000fe40007ffe02c */
[----:B------:R-:W-:-:S07]  /*96c0*/  IADD3 R49, PT, PT, -R12, RZ, RZ ;  /* 0x000000ff0c317210 */ /* 0x000fce0007ffe1ff */
.L_x_3938:
[----:B------:R-:W-:Y:S01]  /*96d0*/  IADD3 R12, P0, PT, R46, UR6, RZ ;  /* 0x000000062e0c7c10 */ /* 0x000fe2000ff1e0ff */
[----:B------:R-:W0:Y:S04]  /*96e0*/  LDS.U16 R53, [R51+-0x10] ;  /* 0xfffff00033357984 */ /* 0x000e280000000400 */
[----:B------:R-:W-:Y:S01]  /*96f0*/  IMAD.X R13, RZ, RZ, UR12, P0 ;  /* 0x0000000cff0d7e24 */ /* 0x000fe200080e06ff */
[C---:B------:R-:W-:Y:S01]  /*9700*/  LEA R24, P0, R12.reuse, UR10, 0x2 ;  /* 0x0000000a0c187c11 */ /* 0x040fe2000f8010ff */
[----:B------:R-:W1:Y:S03]  /*9710*/  LDS.U16 R58, [R51+-0x8] ;  /* 0xfffff800333a7984 */ /* 0x000e660000000400 */
[----:B------:R-:W-:Y:S01]  /*9720*/  LEA.HI.X R25, R12, UR11, R13, 0x2, P0 ;  /* 0x0000000b0c197c11 */ /* 0x000fe200080f140d */
[----:B------:R-:W2:Y:S04]  /*9730*/  LDS.U16 R59, [R51] ;  /* 0x00000000333b7984 */ /* 0x000ea80000000400 */
[----:B------:R-:W4:Y:S04]  /*9740*/  LDG.E R12, desc[UR36][R24.64] ;  /* 0x00000024180c7981 */ /* 0x000f28000c1e1900 */
[----:B------:R-:W2:Y:S04]  /*9750*/  LDG.E R20, desc[UR36][R24.64+0x10] ;  /* 0x0000102418147981 */ /* 0x000ea8000c1e1900 */
[----:B------:R-:W2:Y:S04]  /*9760*/  LDG.E R26, desc[UR36][R24.64+0x20] ;  /* 0x00002024181a7981 */ /* 0x000ea8000c1e1900 */
[----:B---3--:R-:W3:Y:S01]  /*9770*/  LDG.E R28, desc[UR36][R24.64+0x30] ;  /* 0x00003024181c7981 */ /* 0x008ee2000c1e1900 */
[----:B----4-:R-:W-:-:S04]  /*9780*/  IMAD R12, R47, R12, R46 ;  /* 0x0000000c2f0c7224 */ /* 0x010fc800078e022e */
[----:B------:R-:W-:-:S04]  /*9790*/  IMAD R13, R12, 0xa0, RZ ;  /* 0x000000a00c0d7824 */ /* 0x000fc800078e02ff */
[----:B------:R-:W-:-:S06]  /*97a0*/  IMAD.WIDE R12, R13, 0x2, R10 ;  /* 0x000000020d0c7825 */ /* 0x000fcc00078e020a */
[----:B------:R-:W4:Y:S01]  /*97b0*/  LDG.E.128 R12, desc[UR36][R12.64] ;  /* 0x000000240c0c7981 */ /* 0x000f22000c1e1d00 */
[----:B--2---:R-:W-:-:S04]  /*97c0*/  IMAD R20, R47, R20, R48 ;  /* 0x000000142f147224 */ /* 0x004fc800078e0230 */
[----:B------:R-:W-:Y:S02]  /*97d0*/  IMAD R21, R20, 0xa0, RZ ;  /* 0x000000a014157824 */ /* 0x000fe400078e02ff */
[----:B------:R-:W-:Y:S02]  /*97e0*/  IMAD R26, R47, R26, R52 ;  /* 0x0000001a2f1a7224 */ /* 0x000fe400078e0234 */
[----:B------:R-:W-:-:S04]  /*97f0*/  IMAD.WIDE R20, R21, 0x2, R10 ;  /* 0x0000000215147825 */ /* 0x000fc800078e020a */
[----:B------:R-:W-:Y:S02]  /*9800*/  IMAD R27, R26, 0xa0, RZ ;  /* 0x000000a01a1b7824 */ /* 0x000fe400078e02ff */
[----:B-----5:R-:W2:Y:S01]  /*9810*/  LDG.E.128 R20, desc[UR36][R20.64] ;  /* 0x0000002414147981 */ /* 0x020ea2000c1e1d00 */
[----:B---3--:R-:W-:Y:S02]  /*9820*/  IMAD R28, R47, R28, R50 ;  /* 0x0000001c2f1c7224 */ /* 0x008fe400078e0232 */
[----:B------:R-:W-:-:S04]  /*9830*/  IMAD.WIDE R24, R27, 0x2, R10 ;  /* 0x000000021b187825 */ /* 0x000fc800078e020a */
[----:B------:R-:W-:Y:S02]  /*9840*/  IMAD R29, R28, 0xa0, RZ ;  /* 0x000000a01c1d7824 */ /* 0x000fe400078e02ff */
[----:B------:R-:W3:Y:S02]  /*9850*/  LDG.E.128 R24, desc[UR36][R24.64] ;  /* 0x0000002418187981 */ /* 0x000ee4000c1e1d00 */
[----:B------:R-:W-:-:S06]  /*9860*/  IMAD.WIDE R28, R29, 0x2, R10 ;  /* 0x000000021d1c7825 */ /* 0x000fcc00078e020a */
[----:B------:R-:W3:Y:S01]  /*9870*/  LDG.E.128 R28, desc[UR36][R28.64] ;  /* 0x000000241c1c7981 */ /* 0x000ee2000c1e1d00 */
[----:B0-----:R-:W-:Y:S01]  /*9880*/  HADD2.F32 R54, -RZ, R53.H0_H0 ;  /* 0x20000035ff367230 */ /* 0x001fe20000004100 */
[----:B------:R-:W-:Y:S01]  /*9890*/  IADD3 R49, PT, PT, R49, 0x4, RZ ;  /* 0x0000000431317810 */ /* 0x000fe20007ffe0ff */
[----:B-1----:R-:W-:Y:S01]  /*98a0*/  HADD2.F32 R58, -RZ, R58.H0_H0 ;  /* 0x2000003aff3a7230 */ /* 0x002fe20000004100 */
[----:B------:R-:W-:Y:S01]  /*98b0*/  IADD3 R46, PT, PT, R46, 0x10, RZ ;  /* 0x000000102e2e7810 */ /* 0x000fe20007ffe0ff */
[----:B------:R-:W-:Y:S01]  /*98c0*/  VIADD R48, R48, 0x10 ;  /* 0x0000001030307836 */ /* 0x000fe20000000000 */
[----:B------:R-:W-:Y:S01]  /*98d0*/  ISETP.NE.AND P0, PT, R49, RZ, PT ;  /* 0x000000ff3100720c */ /* 0x000fe20003f05270 */
[----:B------:R-:W-:Y:S01]  /*98e0*/  VIADD R50, R50, 0x10 ;  /* 0x0000001032327836 */ /* 0x000fe20000000000 */
[----:B------:R-:W-:Y:S01]  /*98f0*/  IADD3 R52, PT, PT, R52, 0x10, RZ ;  /* 0x0000001034347810 */ /* 0x000fe20007ffe0ff */
[----:B----4-:R-:W-:Y:S02]  /*9900*/  HADD2.F32 R57, -RZ, R13.H0_H0 ;  /* 0x2000000dff397230 */ /* 0x010fe40000004100 */
[----:B------:R-:W-:-:S02]  /*9910*/  HADD2.F32 R53, -RZ, R12.H0_H0 ;  /* 0x2000000cff357230 */ /* 0x000fc40000004100 */
[----:B------:R-:W-:Y:S02]  /*9920*/  HADD2.F32 R55, -RZ, R12.H1_H1 ;  /* 0x3000000cff377230 */ /* 0x000fe40000004100 */
[C---:B------:R-:W-:Y:S01]  /*9930*/  FFMA.FTZ R57, R54.reuse, R57, R40 ;  /* 0x0000003936397223 */ /* 0x040fe20000010028 */
[----:B------:R-:W-:Y:S01]  /*9940*/  HADD2.F32 R12, -RZ, R13.H1_H1 ;  /* 0x3000000dff0c7230 */ /* 0x000fe20000004100 */
[----:B------:R-:W0:Y:S01]  /*9950*/  LDS.U16 R40, [R51+0x8] ;  /* 0x0000080033287984 */ /* 0x000e220000000400 */
        /* <DEDUP_REMOVED lines=8> */
[--C-:B--2---:R-:W-:Y:S02]  /*99e0*/  HADD2.F32 R34, -RZ, R21.reuse.H0_H0 ;  /* 0x20000015ff227230 */ /* 0x104fe40000004100 */
[C---:B------:R-:W-:Y:S01]  /*99f0*/  FFMA.FTZ R14, R54.reuse, R14, R33 ;  /* 0x0000000e360e7223 */ /* 0x040fe20000010021 */
[----:B------:R-:W-:Y:S02]  /*9a00*/  HADD2.F32 R21, -RZ, R21.H1_H1 ;  /* 0x30000015ff157230 */ /* 0x000fe40000004100 */
[----:B------:R-:W-:Y:S01]  /*9a10*/  FFMA.FTZ R15, R54, R15, R36 ;  /* 0x0000000f360f7223 */ /* 0x000fe20000010024 */
[----:B------:R-:W-:-:S02]  /*9a20*/  HADD2.F32 R35, -RZ, R22.H0_H0 ;  /* 0x20000016ff237230 */ /* 0x000fc40000004100 */
[----:B------:R-:W-:Y:S01]  /*9a30*/  FFMA.FTZ R55, R54, R55, R42 ;  /* 0x0000003736377223 */ /* 0x000fe2000001002a */
[--C-:B------:R-:W-:Y:S02]  /*9a40*/  HADD2.F32 R37, -RZ, R23.reuse.H0_H0 ;  /* 0x20000017ff257230 */ /* 0x100fe40000004100 */
        /* <DEDUP_REMOVED lines=9> */
[--C-:B---3--:R-:W-:Y:S02]  /*9ae0*/  HADD2.F32 R21, -RZ, R24.reuse.H0_H0 ;  /* 0x20000018ff157230 */ /* 0x108fe40000004100 */
[C---:B------:R-:W-:Y:S01]  /*9af0*/  FFMA.FTZ R33, R58.reuse, R33, R53 ;  /* 0x000000213a217223 */ /* 0x040fe20000010035 */
[----:B------:R-:W-:Y:S02]  /*9b00*/  HADD2.F32 R23, -RZ, R24.H1_H1 ;  /* 0x30000018ff177230 */ /* 0x000fe40000004100 */
[----:B------:R-:W-:Y:S01]  /*9b10*/  FFMA.FTZ R20, R58, R20, R55 ;  /* 0x000000143a147223 */ /* 0x000fe20000010037 */
[----:B------:R-:W-:-:S02]  /*9b20*/  HADD2.F32 R37, -RZ, R25.H0_H0 ;  /* 0x20000019ff257230 */ /* 0x000fc40000004100 */
[----:B------:R-:W-:Y:S01]  /*9b30*/  FFMA.FTZ R34, R58, R34, R57 ;  /* 0x000000223a227223 */ /* 0x000fe20000010039 */
[----:B------:R-:W-:Y:S02]  /*9b40*/  HADD2.F32 R22, -RZ, R59.H0_H0 ;  /* 0x2000003bff167230 */ /* 0x000fe40000004100 */
[----:B------:R-:W-:Y:S02]  /*9b50*/  HADD2.F32 R25, -RZ, R25.H1_H1 ;  /* 0x30000019ff197230 */ /* 0x000fe40000004100 */
[--C-:B------:R-:W-:Y:S02]  /*9b60*/  HADD2.F32 R24, -RZ, R26.reuse.H0_H0 ;  /* 0x2000001aff187230 */ /* 0x100fe40000004100 */
[C---:B------:R-:W-:Y:S01]  /*9b70*/  FFMA.FTZ R21, R22.reuse, R21, R33 ;  /* 0x0000001516157223 */ /* 0x040fe20000010021 */
[----:B------:R-:W-:Y:S02]  /*9b80*/  HADD2.F32 R36, -RZ, R27.H1_H1 ;  /* 0x3000001bff247230 */ /* 0x000fe40000004100 */
[----:B------:R-:W-:Y:S01]  /*9b90*/  FFMA.FTZ R12, R22, R25, R12 ;  /* 0x00000019160c7223 */ /* 0x000fe2000001000c */
[----:B------:R-:W-:-:S02]  /*9ba0*/  HADD2.F32 R26, -RZ, R26.H1_H1 ;  /* 0x3000001aff1a7230 */ /* 0x000fc40000004100 */
[C---:B------:R-:W-:Y:S01]  /*9bb0*/  FFMA.FTZ R35, R22.reuse, R24, R35 ;  /* 0x0000001816237223 */ /* 0x040fe20000010023 */
[----:B------:R-:W-:Y:S02]  /*9bc0*/  HADD2.F32 R45, -RZ, R27.H0_H0 ;  /* 0x2000001bff2d7230 */ /* 0x000fe40000004100 */
[C---:B------:R-:W-:Y:S01]  /*9bd0*/  FFMA.FTZ R36, R22.reuse, R36, R15 ;  /* 0x0000002416247223 */ /* 0x040fe2000001000f */
[C---:B------:R-:W-:Y:S01]  /*9be0*/  FFMA.FTZ R20, R22.reuse, R23, R20 ;  /* 0x0000001716147223 */ /* 0x040fe20000010014 */
[C---:B------:R-:W-:Y:S01]  /*9bf0*/  FFMA.FTZ R34, R22.reuse, R37, R34 ;  /* 0x0000002516227223 */ /* 0x040fe20000010022 */
[C---:B------:R-:W-:Y:S01]  /*9c00*/  FFMA.FTZ R13, R22.reuse, R26, R13 ;  /* 0x0000001a160d7223 */ /* 0x040fe2000001000d */
[----:B------:R-:W-:Y:S01]  /*9c10*/  FFMA.FTZ R14, R22, R45, R14 ;  /* 0x0000002d160e7223 */ /* 0x000fe2000001000e */
[----:B0-----:R-:W-:Y:S02]  /*9c20*/  HADD2.F32 R15, -RZ, R40.H0_H0 ;  /* 0x20000028ff0f7230 */ /* 0x001fe40000004100 */
[----:B------:R-:W-:-:S02]  /*9c30*/  HADD2.F32 R25, -RZ, R29.H0_H0 ;  /* 0x2000001dff197230 */ /* 0x000fc40000004100 */
[----:B------:R-:W-:Y:S02]  /*9c40*/  HADD2.F32 R24, -RZ, R30.H0_H0 ;  /* 0x2000001eff187230 */ /* 0x000fe40000004100 */
[----:B------:R-:W-:Y:S02]  /*9c50*/  HADD2.F32 R33, -RZ, R31.H0_H0 ;  /* 0x2000001fff217230 */ /* 0x000fe40000004100 */
[C---:B------:R-:W-:Y:S01]  /*9c60*/  FFMA.FTZ R40, R15.reuse, R25, R34 ;  /* 0x000000190f287223 */ /* 0x040fe20000010022 */
[--C-:B------:R-:W-:Y:S02]  /*9c70*/  HADD2.F32 R22, -RZ, R28.reuse.H0_H0 ;  /* 0x2000001cff167230 */ /* 0x100fe40000004100 */
[C---:B------:R-:W-:Y:S01]  /*9c80*/  FFMA.FTZ R35, R15.reuse, R24, R35 ;  /* 0x000000180f237223 */ /* 0x040fe20000010023 */
[----:B------:R-:W-:Y:S02]  /*9c90*/  HADD2.F32 R23, -RZ, R28.H1_H1 ;  /* 0x3000001cff177230 */ /* 0x000fe40000004100 */
[----:B------:R-:W-:Y:S01]  /*9ca0*/  FFMA.FTZ R33, R15, R33, R14 ;  /* 0x000000210f217223 */ /* 0x000fe2000001000e */
[----:B------:R-:W-:-:S02]  /*9cb0*/  HADD2.F32 R29, -RZ, R29.H1_H1 ;  /* 0x3000001dff1d7230 */ /* 0x000fc40000004100 */
[C---:B------:R-:W-:Y:S01]  /*9cc0*/  FFMA.FTZ R45, R15.reuse, R22, R21 ;  /* 0x000000160f2d7223 */ /* 0x040fe20000010015 */
[----:B------:R-:W-:Y:S02]  /*9cd0*/  HADD2.F32 R30, -RZ, R30.H1_H1 ;  /* 0x3000001eff1e7230 */ /* 0x000fe40000004100 */
[C---:B------:R-:W-:Y:S01]  /*9ce0*/  FFMA.FTZ R42, R15.reuse, R23, R20 ;  /* 0x000000170f2a7223 */ /* 0x040fe20000010014 */
[----:B------:R-:W-:Y:S02]  /*9cf0*/  HADD2.F32 R31, -RZ, R31.H1_H1 ;  /* 0x3000001fff1f7230 */ /* 0x000fe40000004100 */
[----:B------:R-:W-:Y:S01]  /*9d00*/  FFMA.FTZ R37, R15, R29, R12 ;  /* 0x0000001d0f257223 */ /* 0x000fe2000001000c */
[----:B------:R-:W-:Y:S02]  /*9d10*/  VIADD R51, R51, 0x20 ;  /* 0x0000002033337836 */ /* 0x000fe40000000000 */
[C---:B------:R-:W-:Y:S01]  /*9d20*/  FFMA.FTZ R34, R15.reuse, R30, R13 ;  /* 0x0000001e0f227223 */ /* 0x040fe2000001000d */
[----:B------:R-:W-:Y:S01]  /*9d30*/  FFMA.FTZ R36, R15, R31, R36 ;  /* 0x0000001f0f247223 */ /* 0x000fe20000010024 */
[----:B------:R-:W-:Y:S06]  /*9d40*/  @P0 BRA `(.L_x_3938) ;  /* 0xfffffff800600947 */ /* 0x000fec000383ffff */
.L_x_3937:
[----:B------:R-:W-:Y:S05]  /*9d50*/  BSYNC.RECONVERGENT B2 ;  /* 0x0000000000027941 */ /* 0x000fea0003800200 */
.L_x_3936:
        /* <DEDUP_REMOVED lines=10> */
[----:B------:R-:W2:Y:S04]  /*9e00*/  LDG.E R12, desc[UR36][R24.64] ;  /* 0x00000024180c7981 */ /* 0x000ea8000c1e1900 */
[----:B------:R0:W4:Y:S01]  /*9e10*/  LDG.E R13, desc[UR36][R24.64+0x10] ;  /* 0x00001024180d7981 */ /* 0x000122000c1e1900 */
[----:B------:R-:W-:-:S05]  /*9e20*/  IADD3 R26, PT, PT, -R19, R46, RZ ;  /* 0x0000002e131a7210 */ /* 0x000fca0007ffe1ff */
[----:B------:R-:W-:-:S05]  /*9e30*/  IMAD R26, R26, 0x2, R41 ;  /* 0x000000021a1a7824 */ /* 0x000fca00078e0229 */
[----:B0-----:R-:W0:Y:S04]  /*9e40*/  LDS.U16 R24, [R26] ;  /* 0x000000001a187984 */ /* 0x001e280000000400 */
[----:B---3--:R-:W1:Y:S01]  /*9e50*/  LDS.U16 R30, [R26+0x8] ;  /* 0x000008001a1e7984 */ /* 0x008e620000000400 */
[----:B--2---:R-:W-:-:S04]  /*9e60*/  IMAD R12, R47, R12, R46 ;  /* 0x0000000c2f0c7224 */ /* 0x004fc800078e022e */
[----:B------:R-:W-:Y:S02]  /*9e70*/  IMAD R21, R12, 0xa0, RZ ;  /* 0x000000a00c157824 */ /* 0x000fe400078e02ff */
[----:B------:R-:W-:Y:S02]  /*9e80*/  IMAD.MOV.U32 R12, RZ, RZ, 0xa0 ;  /* 0x000000a0ff0c7424 */ /* 0x000fe400078e00ff */
[----:B------:R-:W-:-:S04]  /*9e90*/  IMAD.WIDE R20, R21, 0x2, R10 ;  /* 0x0000000215147825 */ /* 0x000fc800078e020a */
[----:B----4-:R-:W-:Y:S02]  /*9ea0*/  IMAD R13, R47, R13, R46 ;  /* 0x0000000d2f0d7224 */ /* 0x010fe400078e022e */
[----:B-----5:R-:W2:Y:S02]  /*9eb0*/  LDG.E.128 R20, desc[UR36][R20.64] ;  /* 0x0000002414147981 */ /* 0x020ea4000c1e1d00 */
[----:B------:R-:W-:-:S04]  /*9ec0*/  IMAD R13, R13, R12, 0x280 ;  /* 0x000002800d0d7424 */ /* 0x000fc800078e020c */
[----:B------:R-:W-:-:S06]  /*9ed0*/  IMAD.WIDE R12, R13, 0x2, R10 ;  /* 0x000000020d0c7825 */ /* 0x000fcc00078e020a */
[----:B------:R-:W3:Y:S01]  /*9ee0*/  LDG.E.128 R12, desc[UR36][R12.64] ;  /* 0x000000240c0c7981 */ /* 0x000ee2000c1e1d00 */
[----:B0-----:R-:W-:Y:S01]  /*9ef0*/  HADD2.F32 R24, -RZ, R24.H0_H0 ;  /* 0x20000018ff187230 */ /* 0x001fe20000004100 */
[----:B------:R-:W-:Y:S01]  /*9f00*/  IADD3 R46, PT, PT, R46, 0x8, RZ ;  /* 0x000000082e2e7810 */ /* 0x000fe20007ffe0ff */
[----:B-1----:R-:W-:Y:S02]  /*9f10*/  HADD2.F32 R30, -RZ, R30.H0_H0 ;  /* 0x2000001eff1e7230 */ /* 0x002fe40000004100 */
[--C-:B--2---:R-:W-:Y:S02]  /*9f20*/  HADD2.F32 R25, -RZ, R20.reuse.H0_H0 ;  /* 0x20000014ff197230 */ /* 0x104fe40000004100 */
[----:B------:R-:W-:Y:S02]  /*9f30*/  HADD2.F32 R27, -RZ, R20.H1_H1 ;  /* 0x30000014ff1b7230 */ /* 0x000fe40000004100 */
        /* <DEDUP_REMOVED lines=12> */
[----:B---3--:R-:W-:Y:S02]  /*a000*/  HADD2.F32 R45, -RZ, R12.H0_H0 ;  /* 0x2000000cff2d7230 */ /* 0x008fe40000004100 */
[C---:B------:R-:W-:Y:S01]  /*a010*/  FFMA.FTZ R22, R24.reuse, R22, R33 ;  /* 0x0000001618167223 */ /* 0x040fe20000010021 */
[----:B------:R-:W-:Y:S02]  /*a020*/  HADD2.F32 R40, -RZ, R13.H0_H0 ;  /* 0x2000000dff287230 */ /* 0x000fe40000004100 */
[----:B------:R-:W-:Y:S01]  /*a030*/  FFMA.FTZ R23, R24, R23, R36 ;  /* 0x0000001718177223 */ /* 0x000fe20000010024 */
        /* <DEDUP_REMOVED lines=14> */
.L_x_3940:
[----:B------:R-:W-:Y:S05]  /*a120*/  BSYNC.RECONVERGENT B2 ;  /* 0x0000000000027941 */ /* 0x000fea0003800200 */
.L_x_3939:
[----:B------:R-:W-:Y:S05]  /*a130*/  @P0 BRA `(.L_x_3935) ;  /* 0x0000000000780947 */ /* 0x000fea0003800000 */
[----:B------:R-:W0:Y:S01]  /*a140*/  LDCU.64 UR8, c[0x0][0x3c8] ;  /* 0x00007900ff0877ac */ /* 0x000e220008000a00 */
[----:B------:R-:W-:-:S05]  /*a150*/  IADD3 R12, P0, PT, R46, UR6, RZ ;  /* 0x000000062e0c7c10 */ /* 0x000fca000ff1e0ff */
[----:B------:R-:W-:Y:S01]  /*a160*/  IMAD.X R13, RZ, RZ, UR12, P0 ;  /* 0x0000000cff0d7e24 */ /* 0x000fe200080e06ff */
[----:B0-----:R-:W-:-:S04]  /*a170*/  LEA R14, P0, R12, UR8, 0x2 ;  /* 0x000000080c0e7c11 */ /* 0x001fc8000f8010ff */
[----:B------:R-:W-:-:S05]  /*a180*/  LEA.HI.X R15, R12, UR9, R13, 0x2, P0 ;  /* 0x000000090c0f7c11 */ /* 0x000fca00080f140d */
[----:B------:R-:W2:Y:S01]  /*a190*/  LDG.E R14, desc[UR36][R14.64] ;  /* 0x000000240e0e7981 */ /* 0x000ea2000c1e1900 */
[----:B------:R-:W-:-:S05]  /*a1a0*/  IADD3 R24, PT, PT, -R19, R46, RZ ;  /* 0x0000002e13187210 */ /* 0x000fca0007ffe1ff */
[----:B------:R-:W-:-:S06]  /*a1b0*/  IMAD R24, R24, 0x2, R41 ;  /* 0x0000000218187824 */ /* 0x000fcc00078e0229 */
[----:B------:R-:W0:Y:S01]  /*a1c0*/  LDS.U16 R24, [R24] ;  /* 0x0000000018187984 */ /* 0x000e220000000400 */
[----:B--2---:R-:W-:-:S04]  /*a1d0*/  IMAD R47, R47, R14, R46 ;  /* 0x0000000e2f2f7224 */ /* 0x004fc800078e022e */
[----:B------:R-:W-:-:S04]  /*a1e0*/  IMAD R13, R47, 0xa0, RZ ;  /* 0x000000a02f0d7824 */ /* 0x000fc800078e02ff */
[----:B------:R-:W-:-:S05]  /*a1f0*/  IMAD.WIDE R12, R13, 0x2, R10 ;  /* 0x000000020d0c7825 */ /* 0x000fca00078e020a */
[----:B-----5:R-:W2:Y:S01]  /*a200*/  LDG.E.128 R20, desc[UR36][R12.64] ;  /* 0x000000240c147981 */ /* 0x020ea2000c1e1d00 */
[----:B0-----:R-:W-:Y:S02]  /*a210*/  HADD2.F32 R26, -RZ, R24.H0_H0 ;  /* 0x20000018ff1a7230 */ /* 0x001fe40000004100 */
        /* <DEDUP_REMOVED lines=8> */
[--C-:B------:R-:W-:Y:S02]  /*a2a0*/  HADD2.F32 R20, -RZ, R22.reuse.H0_H0 ;  /* 0x20000016ff147230 */ /* 0x100fe40000004100 */
[C---:B------:R-:W-:Y:S01]  /*a2b0*/  FFMA.FTZ R37, R26.reuse, R14, R37 ;  /* 0x0000000e1a257223 */ /* 0x040fe20000010025 */
[----:B------:R-:W-:Y:S02]  /*a2c0*/  HADD2.F32 R21, -RZ, R22.H1_H1 ;  /* 0x30000016ff157230 */ /* 0x000fe40000004100 */
[----:B------:R-:W-:Y:S01]  /*a2d0*/  FFMA.FTZ R33, R26, R12, R33 ;  /* 0x0000000c1a217223 */ /* 0x000fe20000010021 */
[----:B------:R-:W-:-:S02]  /*a2e0*/  HADD2.F32 R23, -RZ, R23.H1_H1 ;  /* 0x30000017ff177230 */ /* 0x000fc40000004100 */
[C---:B------:R-:W-:Y:S01]  /*a2f0*/  FFMA.FTZ R35, R26.reuse, R20, R35 ;  /* 0x000000141a237223 */ /* 0x040fe20000010023 */
[C---:B------:R-:W-:Y:S02]  /*a300*/  FFMA.FTZ R34, R26.reuse, R21, R34 ;  /* 0x000000151a227223 */ /* 0x040fe40000010022 */
[----:B------:R-:W-:-:S07]  /*a310*/  FFMA.FTZ R36, R26, R23, R36 ;  /* 0x000000171a247223 */ /* 0x000fce0000010024 */
.L_x_3935:
[----:B------:R-:W-:Y:S05]  /*a320*/  BSYNC.RECONVERGENT B1 ;  /* 0x0000000000017941 */ /* 0x000fea0003800200 */
.L_x_3934:
[----:B------:R-:W-:Y:S01]  /*a330*/  ISETP.GE.AND P0, PT, R38, R16, PT ;  /* 0x000000102600720c */ /* 0x000fe20003f06270 */
[----:B------:R-:W-:-:S12]  /*a340*/  BSSY.RECONVERGENT B1, `(.L_x_3941) ;  /* 0x000012f000017945 */ /* 0x000fd80003800200 */
[----:B------:R-:W-:Y:S05]  /*a350*/  @P0 BRA `(.L_x_3942) ;  /* 0x0000001000b40947 */ /* 0x000fea0003800000 */
[----:B------:R-:W-:Y:S01]  /*a360*/  VIADDMNMX R13, R38, 0x4, R16, !PT ;  /* 0x00000004260d7846 */ /* 0x000fe20007800110 */
[----:B------:R-:W0:Y:S01]  /*a370*/  LDCU UR4, c[0x0][0x3f8] ;  /* 0x00007f00ff0477ac */ /* 0x000e220008000800 */
[----:B---3--:R-:W-:Y:S01]  /*a380*/  LOP3.LUT R28, RZ, R19, RZ, 0x33, !PT ;  /* 0x00000013ff1c7212 */ /* 0x008fe200078e33ff */
[----:B------:R-:W-:Y:S03]  /*a390*/  BSSY.RECONVERGENT B2, `(.L_x_3943) ;  /* 0x0000046000027945 */ /* 0x000fe60003800200 */
[----:B------:R-:W-:-:S04]  /*a3a0*/  IADD3 R28, PT, PT, -R8, R13, R28 ;  /* 0x0000000d081c7210 */ /* 0x000fc80007ffe11c */
[----:B------:R-:W-:-:S04]  /*a3b0*/  LOP3.LUT R12, R28, 0xc, RZ, 0xc0, !PT ;  /* 0x0000000c1c0c7812 */ /* 0x000fc800078ec0ff */
[----:B------:R-:W-:Y:S01]  /*a3c0*/  ISETP.NE.AND P0, PT, R12, 0xc, PT ;  /* 0x0000000c0c00780c */ /* 0x000fe20003f05270 */
[----:B0-----:R-:W-:-:S12]  /*a3d0*/  IMAD R12, R39, UR4, RZ ;  /* 0x00000004270c7c24 */ /* 0x001fd8000f8e02ff */
[----:B------:R-:W-:Y:S05]  /*a3e0*/  @!P0 BRA `(.L_x_3944) ;  /* 0x0000000400008947 */ /* 0x000fea0003800000 */
[----:B------:R-:W0:Y:S01]  /*a3f0*/  LDC R39, c[0x0][0x3f4] ;  /* 0x0000fd00ff277b82 */ /* 0x000e220000000800 */
[----:B------:R-:W-:Y:S02]  /*a400*/  LEA.HI R13, R28, 0x1, RZ, 0x1e ;  /* 0x000000011c0d7811 */ /* 0x000fe400078ff0ff */
[----:B------:R-:W-:Y:S02]  /*a410*/  LEA R15, R8, UR5, 0x1 ;  /* 0x00000005080f7c11 */ /* 0x000fe4000f8e08ff */
[----:B------:R-:W-:Y:S02]  /*a420*/  LOP3.LUT R13, R13, 0x3, RZ, 0xc0, !PT ;  /* 0x000000030d0d7812 */ /* 0x000fe400078ec0ff */
[----:B------:R-:W-:-:S03]  /*a430*/  IADD3 R44, PT, PT, R44, R15, RZ ;  /* 0x0000000f2c2c7210 */ /* 0x000fc60007ffe0ff */
[----:B------:R-:W-:-:S07]  /*a440*/  IMAD.MOV R13, RZ, RZ, -R13 ;  /* 0x000000ffff0d7224 */ /* 0x000fce00078e0a0d */
.L_x_3947:
        /* <DEDUP_REMOVED lines=11> */
[----:B0-----:R-:W-:-:S06]  /*a500*/  VIADD R22, R20, 0xffffffe ;  /* 0x0ffffffe14167836 */ /* 0x001fcc0000000000 */
[----:B------:R-:W0:Y:S02]  /*a510*/  F2I.FTZ.U32.TRUNC.NTZ R15, R22 ;  /* 0x00000016000f7305 */ /* 0x000e24000021f000 */
[----:B0-----:R-:W-:-:S05]  /*a520*/  IADD3 R14, PT, PT, RZ, -R15, RZ ;  /* 0x8000000fff0e7210 */ /* 0x001fca0007ffe0ff */
[----:B-----5:R-:W-:Y:S02]  /*a530*/  IMAD R23, R14, R21, RZ ;  /* 0x000000150e177224 */ /* 0x020fe400078e02ff */
        /* <DEDUP_REMOVED lines=13> */
[----:B------:R-:W-:Y:S01]  /*a610*/  IMAD.X R22, RZ, RZ, UR12, P1 ;  /* 0x0000000cff167e24 */ /* 0x000fe200088e06ff */
        /* <DEDUP_REMOVED lines=9> */
[--C-:B--2---:R-:W-:Y:S02]  /*a6b0*/  HADD2.F32 R20, -RZ, R26.reuse.H0_H0 ;  /* 0x2000001aff147230 */ /* 0x104fe40000004100 */
[----:B------:R-:W-:Y:S02]  /*a6c0*/  HADD2.F32 R21, -RZ, R26.H1_H1 ;  /* 0x3000001aff157230 */ /* 0x000fe40000004100 */
[--C-:B------:R-:W-:Y:S02]  /*a6d0*/  HADD2.F32 R23, -RZ, R24.reuse.H0_H0 ;  /* 0x20000018ff177230 */ /* 0x100fe40000004100 */
[----:B------:R-:W-:Y:S01]  /*a6e0*/  FFMA.FTZ R35, R22, R20, R35 ;  /* 0x0000001416237223 */ /* 0x000fe20000010023 */
[----:B------:R-:W-:-:S02]  /*a6f0*/  HADD2.F32 R29, -RZ, R24.H1_H1 ;  /* 0x30000018ff1d7230 */ /* 0x000fc40000004100 */
[C---:B------:R-:W-:Y:S01]  /*a700*/  FFMA.FTZ R34, R22.reuse, R21, R34 ;  /* 0x0000001516227223 */ /* 0x040fe20000010022 */
        /* <DEDUP_REMOVED lines=10> */
.L_x_3946:
[----:B------:R-:W-:Y:S05]  /*a7b0*/  BSYNC.RECONVERGENT B3 ;  /* 0x0000000000037941 */ /* 0x000fea0003800200 */
.L_x_3945:
[----:B------:R-:W-:Y:S01]  /*a7c0*/  IADD3 R38, PT, PT, R38, 0x4, RZ ;  /* 0x0000000426267810 */ /* 0x000fe20007ffe0ff */
[----:B------:R-:W-:Y:S01]  /*a7d0*/  VIADD R44, R44, 0x8 ;  /* 0x000000082c2c7836 */ /* 0x000fe20000000000 */
[----:B------:R-:W-:Y:S06]  /*a7e0*/  @P0 BRA `(.L_x_3947) ;  /* 0xfffffffc00180947 */ /* 0x000fec000383ffff */
.L_x_3944:
[----:B------:R-:W-:Y:S05]  /*a7f0*/  BSYNC.RECONVERGENT B2 ;  /* 0x0000000000027941 */ /* 0x000fea0003800200 */
.L_x_3943:
[----:B------:R-:W-:-:S13]  /*a800*/  ISETP.GE.U32.AND P0, PT, R28, 0xc, PT ;  /* 0x0000000c1c00780c */ /* 0x000fda0003f06070 */
[----:B------:R-:W-:Y:S05]  /*a810*/  @!P0 BRA `(.L_x_3942) ;  /* 0x0000000c00848947 */ /* 0x000fea0003800000 */
[----:B------:R-:W0:Y:S02]  /*a820*/  LDC R39, c[0x0][0x3f4] ;  /* 0x0000fd00ff277b82 */ /* 0x000e240000000800 */
.L_x_3956:
[CC--:B0-----:R-:W-:Y:S01]  /*a830*/  ISETP.GE.AND P3, PT, R38.reuse, R39.reuse, PT ;  /* 0x000000272600720c */ /* 0x0c1fe20003f66270 */
[C---:B------:R-:W-:Y:S01]  /*a840*/  VIADD R44, R38.reuse, 0x8 ;  /* 0x00000008262c7836 */ /* 0x040fe20000000000 */
[C---:B------:R-:W-:Y:S01]  /*a850*/  IADD3 R30, PT, PT, R38.reuse, 0x4, RZ ;  /* 0x00000004261e7810 */ /* 0x040fe20007ffe0ff */
[C---:B------:R-:W-:Y:S01]  /*a860*/  IMAD.IADD R20, R38.reuse, 0x1, -R19 ;  /* 0x0000000126147824 */ /* 0x040fe200078e0a13 */
[----:B------:R-:W-:Y:S01]  /*a870*/  IADD3 R14, PT, PT, R38, 0xc, RZ ;  /* 0x0000000c260e7810 */ /* 0x000fe20007ffe0ff */
[----:B------:R-:W-:Y:S01]  /*a880*/  BSSY.RECONVERGENT B2, `(.L_x_3948) ;  /* 0x0000038000027945 */ /* 0x000fe20003800200 */
[-C--:B------:R-:W-:Y:S02]  /*a890*/  ISETP.GE.AND P2, PT, R30, R39.reuse, PT ;  /* 0x000000271e00720c */ /* 0x080fe40003f46270 */
[-C--:B------:R-:W-:Y:S02]  /*a8a0*/  ISETP.GE.AND P0, PT, R44, R39.reuse, PT ;  /* 0x000000272c00720c */ /* 0x080fe40003f06270 */
[----:B------:R-:W-:-:S02]  /*a8b0*/  ISETP.GE.AND P1, PT, R14, R39, PT ;  /* 0x000000270e00720c */ /* 0x000fc40003f26270 */
[----:B------:R-:W-:Y:S01]  /*a8c0*/  LEA R13, R20, R41, 0x1 ;  /* 0x00000029140d7211 */ /* 0x000fe200078e08ff */
[----:B------:R-:W-:Y:S10]  /*a8d0*/  @!P3 BRA `(.L_x_3949) ;  /* 0x0000000000c8b947 */ /* 0x000ff40003800000 */
[----:B------:R-:W-:Y:S01]  /*a8e0*/  IABS R22, R39 ;  /* 0x0000002700167213 */ /* 0x000fe20000000000 */
[----:B------:R-:W-:Y:S01]  /*a8f0*/  IMAD.MOV.U32 R20, RZ, RZ, RZ ;  /* 0x000000ffff147224 */ /* 0x000fe200078e00ff */
[----:B------:R-:W-:Y:S01]  /*a900*/  IABS R24, R38 ;  /* 0x0000002600187213 */ /* 0x000fe20000000000 */
[----:B------:R-:W0:Y:S01]  /*a910*/  LDCU.64 UR8, c[0x0][0x3c8] ;  /* 0x00007900ff0877ac */ /* 0x000e220008000a00 */
[----:B-----5:R-:W1:Y:S01]  /*a920*/  I2F.RP R23, R22 ;  /* 0x0000001600177306 */ /* 0x020e620000209400 */
[----:B------:R-:W-:Y:S02]  /*a930*/  ISETP.GE.AND P4, PT, R38, RZ, PT ;  /* 0x000000ff2600720c */ /* 0x000fe40003f86270 */
[----:B------:R-:W-:-:S05]  /*a940*/  ISETP.NE.AND P5, PT, R39, RZ, PT ;  /* 0x000000ff2700720c */ /* 0x000fca0003fa5270 */
[----:B-1----:R-:W1:Y:S02]  /*a950*/  MUFU.RCP R23, R23 ;  /* 0x0000001700177308 */ /* 0x002e640000001000 */
[----:B-1----:R-:W-:-:S06]  /*a960*/  VIADD R21, R23, 0xffffffe ;  /* 0x0ffffffe17157836 */ /* 0x002fcc0000000000 */
[----:B------:R-:W1:Y:S02]  /*a970*/  F2I.FTZ.U32.TRUNC.NTZ R21, R21 ;  /* 0x0000001500157305 */ /* 0x000e64000021f000 */
[----:B-1----:R-:W-:-:S05]  /*a980*/  IADD3 R15, PT, PT, RZ, -R21, RZ ;  /* 0x80000015ff0f7210 */ /* 0x002fca0007ffe0ff */
[----:B------:R-:W-:-:S04]  /*a990*/  IMAD R15, R15, R22, RZ ;  /* 0x000000160f0f7224 */ /* 0x000fc800078e02ff */
        /* <DEDUP_REMOVED lines=13> */
[----:B0-----:R-:W-:-:S04]  /*aa70*/  LEA R24, P3, R20, UR8, 0x2 ;  /* 0x0000000814187c11 */ /* 0x001fc8000f8610ff */
[----:B------:R-:W-:-:S05]  /*aa80*/  LEA.HI.X R25, R20, UR9, R21, 0x2, P3 ;  /* 0x0000000914197c11 */ /* 0x000fca00098f1415 */
[----:B------:R-:W2:Y:S02]  /*aa90*/  LDG.E R24, desc[UR36][R24.64] ;  /* 0x0000002418187981 */ /* 0x000ea4000c1e1900 */
[----:B--2---:R-:W-:-:S04]  /*aaa0*/  IMAD R15, R12, R24, R15 ;  /* 0x000000180c0f7224 */ /* 0x004fc800078e020f */
[----:B------:R-:W-:-:S04]  /*aab0*/  IMAD R15, R15, 0xa0, RZ ;  /* 0x000000a00f0f7824 */ /* 0x000fc800078e02ff */
[----:B------:R-:W-:Y:S02]  /*aac0*/  IMAD.WIDE R20, R15, 0x2, R10 ;  /* 0x000000020f147825 */ /* 0x000fe400078e020a */
[----:B------:R-:W0:Y:S04]  /*aad0*/  LDS.U16 R15, [R13] ;  /* 0x000000000d0f7984 */ /* 0x000e280000000400 */
[----:B------:R-:W2:Y:S01]  /*aae0*/  LDG.E.128 R20, desc[UR36][R20.64] ;  /* 0x0000002414147981 */ /* 0x000ea2000c1e1d00 */
[----:B0-----:R-:W-:Y:S02]  /*aaf0*/  HADD2.F32 R26, -RZ, R15.H0_H0 ;  /* 0x2000000fff1a7230 */ /* 0x001fe40000004100 */
[--C-:B--2---:R-:W-:Y:S02]  /*ab00*/  HADD2.F32 R24, -RZ, R22.reuse.H0_H0 ;  /* 0x20000016ff187230 */ /* 0x104fe40000004100 */
[----:B------:R-:W-:-:S02]  /*ab10*/  HADD2.F32 R25, -RZ, R22.H1_H1 ;  /* 0x30000016ff197230 */ /* 0x000fc40000004100 */
[----:B------:R-:W-:Y:S02]  /*ab20*/  HADD2.F32 R22, -RZ, R23.H0_H0 ;  /* 0x20000017ff167230 */ /* 0x000fe40000004100 */
        /* <DEDUP_REMOVED lines=11> */
[C---:B------:R-:W-:Y:S02]  /*abe0*/  FFMA.FTZ R37, R26.reuse, R28, R37 ;  /* 0x0000001c1a257223 */ /* 0x040fe40000010025 */
[----:B------:R-:W-:-:S07]  /*abf0*/  FFMA.FTZ R36, R26, R23, R36 ;  /* 0x000000171a247223 */ /* 0x000fce0000010024 */
.L_x_3949:
[----:B------:R-:W-:Y:S05]  /*ac00*/  BSYNC.RECONVERGENT B2 ;  /* 0x0000000000027941 */ /* 0x000fea0003800200 */
.L_x_3948:
[----:B------:R-:W-:Y:S04]  /*ac10*/  BSSY.RECONVERGENT B2, `(.L_x_3950) ;  /* 0x0000034000027945 */ /* 0x000fe80003800200 */
[----:B------:R-:W-:Y:S05]  /*ac20*/  @!P2 BRA `(.L_x_3951) ;  /* 0x0000000000c8a947 */ /* 0x000fea0003800000 */
[----:B------:R-:W-:Y:S01]  /*ac30*/  IABS R22, R39 ;  /* 0x0000002700167213 */ /* 0x000fe20000000000 */
[----:B------:R-:W-:Y:S01]  /*ac40*/  HFMA2 R20, -RZ, RZ, 0, 0 ;  /* 0x00000000ff147431 */ /* 0x000fe200000001ff */
[----:B------:R-:W-:Y:S01]  /*ac50*/  IABS R24, R30 ;  /* 0x0000001e00187213 */ /* 0x000fe20000000000 */
[----:B------:R-:W0:Y:S01]  /*ac60*/  LDCU.64 UR8, c[0x0][0x3c8] ;  /* 0x00007900ff0877ac */ /* 0x000e220008000a00 */
[----:B-----5:R-:W1:Y:S01]  /*ac70*/  I2F.RP R23, R22 ;  /* 0x0000001600177306 */ /* 0x020e620000209400 */
[----:B------:R-:W-:Y:S02]  /*ac80*/  ISETP.GE.AND P3, PT, R30, RZ, PT ;  /* 0x000000ff1e00720c */ /* 0x000fe40003f66270 */
[----:B------:R-:W-:-:S05]  /*ac90*/  ISETP.NE.AND P4, PT, R39, RZ, PT ;  /* 0x000000ff2700720c */ /* 0x000fca0003f85270 */
[----:B-1----:R-:W1:Y:S02]  /*aca0*/  MUFU.RCP R23, R23 ;  /* 0x0000001700177308 */ /* 0x002e640000001000 */
[----:B-1----:R-:W-:-:S06]  /*acb0*/  IADD3 R21, PT, PT, R23, 0xffffffe, RZ ;  /* 0x0ffffffe17157810 */ /* 0x002fcc0007ffe0ff */
[----:B------:R-:W1:Y:S02]  /*acc0*/  F2I.FTZ.U32.TRUNC.NTZ R21, R21 ;  /* 0x0000001500157305 */ /* 0x000e64000021f000 */
[----:B-1----:R-:W-:-:S04]  /*acd0*/  IMAD.MOV R15, RZ, RZ, -R21 ;  /* 0x000000ffff0f7224 */ /* 0x002fc800078e0a15 */
[----:B------:R-:W-:-:S04]  /*ace0*/  IMAD R15, R15, R22, RZ ;  /* 0x000000160f0f7224 */ /* 0x000fc800078e02ff */
        /* <DEDUP_REMOVED lines=10> */
[----:B------:R-:W-:-:S04]  /*ad90*/  @!P4 LOP3.LUT R15, RZ, R39, RZ, 0x33, !PT ;  /* 0x00000027ff0fc212 */ /* 0x000fc800078e33ff */
[----:B------:R-:W-:-:S04]  /*ada0*/  IADD3 R20, P2, PT, R15, UR6, RZ ;  /* 0x000000060f147c10 */ /* 0x000fc8000ff5e0ff */
[----:B------:R-:W-:Y:S02]  /*adb0*/  IADD3.X R21, PT, PT, RZ, UR12, RZ, P2, !PT ;  /* 0x0000000cff157c10 */ /* 0x000fe400097fe4ff */
[----:B0-----:R-:W-:-:S04]  /*adc0*/  LEA R22, P2, R20, UR8, 0x2 ;  /* 0x0000000814167c11 */ /* 0x001fc8000f8410ff */
[----:B------:R-:W-:-:S05]  /*add0*/  LEA.HI.X R23, R20, UR9, R21, 0x2, P2 ;  /* 0x0000000914177c11 */ /* 0x000fca00090f1415 */
[----:B------:R-:W2:Y:S02]  /*ade0*/  LDG.E R22, desc[UR36][R22.64] ;  /* 0x0000002416167981 */ /* 0x000ea4000c1e1900 */
[----:B--2---:R-:W-:-:S04]  /*adf0*/  IMAD R15, R12, R22, R15 ;  /* 0x000000160c0f7224 */ /* 0x004fc800078e020f */
[----:B------:R-:W-:-:S04]  /*ae00*/  IMAD R15, R15, 0xa0, RZ ;  /* 0x000000a00f0f7824 */ /* 0x000fc800078e02ff */
[----:B------:R-:W-:Y:S02]  /*ae10*/  IMAD.WIDE R20, R15, 0x2, R10 ;  /* 0x000000020f147825 */ /* 0x000fe400078e020a */
[----:B------:R-:W0:Y:S04]  /*ae20*/  LDS.U16 R15, [R13+0x8] ;  /* 0x000008000d0f7984 */ /* 0x000e280000000400 */
[----:B------:R-:W2:Y:S01]  /*ae30*/  LDG.E.128 R24, desc[UR36][R20.64] ;  /* 0x0000002414187981 */ /* 0x000ea2000c1e1d00 */
[----:B0-----:R-:W-:Y:S02]  /*ae40*/  HADD2.F32 R28, -RZ, R15.H0_H0 ;  /* 0x2000000fff1c7230 */ /* 0x001fe40000004100 */
[--C-:B--2---:R-:W-:Y:S02]  /*ae50*/  HADD2.F32 R22, -RZ, R26.reuse.H0_H0 ;  /* 0x2000001aff167230 */ /* 0x104fe40000004100 */
[----:B------:R-:W-:-:S02]  /*ae60*/  HADD2.F32 R23, -RZ, R26.H1_H1 ;  /* 0x3000001aff177230 */ /* 0x000fc40000004100 */
[--C-:B------:R-:W-:Y:S02]  /*ae70*/  HADD2.F32 R15, -RZ, R24.reuse.H0_H0 ;  /* 0x20000018ff0f7230 */ /* 0x100fe40000004100 */
[C---:B------:R-:W-:Y:S01]  /*ae80*/  FFMA.FTZ R35, R28.reuse, R22, R35 ;  /* 0x000000161c237223 */ /* 0x040fe20000010023 */
[----:B------:R-:W-:Y:S02]  /*ae90*/  HADD2.F32 R29, -RZ, R24.H1_H1 ;  /* 0x30000018ff1d7230 */ /* 0x000fe40000004100 */
[C---:B------:R-:W-:Y:S01]  /*aea0*/  FFMA.FTZ R34, R28.reuse, R23, R34 ;  /* 0x000000171c227223 */ /* 0x040fe20000010022 */
[----:B------:R-:W-:Y:S02]  /*aeb0*/  HADD2.F32 R26, -RZ, R27.H0_H0 ;  /* 0x2000001bff1a7230 */ /* 0x000fe40000004100 */
        /* <DEDUP_REMOVED lines=9> */
.L_x_3951:
[----:B------:R-:W-:Y:S05]  /*af50*/  BSYNC.RECONVERGENT B2 ;  /* 0x0000000000027941 */ /* 0x000fea0003800200 */
.L_x_3950:
[----:B------:R-:W-:Y:S04]  /*af60*/  BSSY.RECONVERGENT B2, `(.L_x_3952) ;  /* 0x0000034000027945 */ /* 0x000fe80003800200 */
[----:B------:R-:W-:Y:S05]  /*af70*/  @!P0 BRA `(.L_x_3953) ;  /* 0x0000000000c88947 */ /* 0x000fea0003800000 */
        /* <DEDUP_REMOVED lines=50> */
.L_x_3953:
[----:B------:R-:W-:Y:S05]  /*b2a0*/  BSYNC.RECONVERGENT B2 ;  /* 0x0000000000027941 */ /* 0x000fea0003800200 */
.L_x_3952:
[----:B------:R-:W-:Y:S04]  /*b2b0*/  BSSY.RECONVERGENT B2, `(.L_x_3954) ;  /* 0x0000034000027945 */ /* 0x000fe80003800200 */
[----:B------:R-:W-:Y:S05]  /*b2c0*/  @!P1 BRA `(.L_x_3955) ;  /* 0x0000000000c89947 */ /* 0x000fea0003800000 */
[----:B------:R-:W-:Y:S01]  /*b2d0*/  IABS R22, R39 ;  /* 0x0000002700167213 */ /* 0x000fe20000000000 */
[----:B------:R-:W-:Y:S01]  /*b2e0*/  HFMA2 R20, -RZ, RZ, 0, 0 ;  /* 0x00000000ff147431 */ /* 0x000fe200000001ff */
[----:B------:R-:W-:Y:S01]  /*b2f0*/  IABS R24, R14 ;  /* 0x0000000e00187213 */ /* 0x000fe20000000000 */
[----:B------:R-:W0:Y:S01]  /*b300*/  LDCU.64 UR8, c[0x0][0x3c8] ;  /* 0x00007900ff0877ac */ /* 0x000e220008000a00 */
[----:B-----5:R-:W1:Y:S01]  /*b310*/  I2F.RP R23, R22 ;  /* 0x0000001600177306 */ /* 0x020e620000209400 */
[----:B------:R-:W-:Y:S01]  /*b320*/  ISETP.GE.AND P1, PT, R14, RZ, PT ;  /* 0x000000ff0e00720c */ /* 0x000fe20003f26270 */
[----:B------:R-:W2:Y:S01]  /*b330*/  LDS.U16 R13, [R13+0x18] ;  /* 0x000018000d0d7984 */ /* 0x000ea20000000400 */
        /* <DEDUP_REMOVED lines=21> */
[----:B------:R-:W3:Y:S02]  /*b490*/  LDG.E R20, desc[UR36][R20.64] ;  /* 0x0000002414147981 */ /* 0x000ee4000c1e1900 */
[----:B---3--:R-:W-:-:S04]  /*b4a0*/  IMAD R15, R12, R20, R15 ;  /* 0x000000140c0f7224 */ /* 0x008fc800078e020f */
[----:B------:R-:W-:-:S04]  /*b4b0*/  IMAD R15, R15, 0xa0, RZ ;  /* 0x000000a00f0f7824 */ /* 0x000fc800078e02ff */
[----:B------:R-:W-:-:S05]  /*b4c0*/  IMAD.WIDE R14, R15, 0x2, R10 ;  /* 0x000000020f0e7825 */ /* 0x000fca00078e020a */
[----:B------:R-:W3:Y:S01]  /*b4d0*/  LDG.E.128 R24, desc[UR36][R14.64] ;  /* 0x000000240e187981 */ /* 0x000ee2000c1e1d00 */
[----:B--2---:R-:W-:Y:S02]  /*b4e0*/  HADD2.F32 R22, -RZ, R13.H0_H0 ;  /* 0x2000000dff167230 */ /* 0x004fe40000004100 */
[--C-:B---3--:R-:W-:Y:S02]  /*b4f0*/  HADD2.F32 R20, -RZ, R26.reuse.H0_H0 ;  /* 0x2000001aff147230 */ /* 0x108fe40000004100 */
        /* <DEDUP_REMOVED lines=15> */
.L_x_3955:
[----:B------:R-:W-:Y:S05]  /*b5f0*/  BSYNC.RECONVERGENT B2 ;  /* 0x0000000000027941 */ /* 0x000fea0003800200 */
.L_x_3954:
[----:B------:R-:W-:-:S05]  /*b600*/  VIADD R38, R38, 0x10 ;  /* 0x0000001026267836 */ /* 0x000fca0000000000 */
[----:B------:R-:W-:-:S13]  /*b610*/  ISETP.GE.AND P0, PT, R38, R16, PT ;  /* 0x000000102600720c */ /* 0x000fda0003f06270 */
[----:B------:R-:W-:Y:S05]  /*b620*/  @!P0 BRA `(.L_x_3956) ;  /* 0xfffffff000808947 */ /* 0x000fea000383ffff */
.L_x_3942:
[----:B------:R-:W-:Y:S05]  /*b630*/  BSYNC.RECONVERGENT B1 ;  /* 0x0000000000017941 */ /* 0x000fea0003800200 */
.L_x_3941:
[----:B------:R-:W-:-:S13]  /*b640*/  ISETP.NE.AND P0, PT, R8, R43, PT ;  /* 0x0000002b0800720c */ /* 0x000fda0003f05270 */
[----:B------:R-:W-:Y:S05]  /*b650*/  @P0 BRA `(.L_x_3933) ;  /* 0x0000000400a80947 */ /* 0x000fea0003800000 */
        /* <DEDUP_REMOVED lines=9> */
[----:B0-----:R0:W4:Y:S01]  /*b6f0*/  LDG.E R12, desc[UR36][R12.64+0x8] ;  /* 0x000008240c0c7981 */ /* 0x001122000c1e1900 */
[----:B--2---:R-:W-:Y:S01]  /*b700*/  LOP3.LUT R24, R21, 0xff, RZ, 0xc0, !PT ;  /* 0x000000ff15187812 */ /* 0x004fe200078ec0ff */
        /* <DEDUP_REMOVED lines=13> */
[----:B----4-:R-:W-:Y:S01]  /*b7e0*/  FMUL.FTZ R15, R12, R15 ;  /* 0x0000000f0c0f7220 */ /* 0x010fe20000410000 */
        /* <DEDUP_REMOVED lines=17> */
[----:B------:R-:W0:Y:S01]  /*b900*/  I2F.S16 R21, R14 ;  /* 0x0000000e00157306 */ /* 0x000e220000101400 */
[----:B-1----:R-:W-:-:S07]  /*b910*/  FMUL.FTZ R20, R12, R25 ;  /* 0x000000190c147220 */ /* 0x002fce0000410000 */
[----:B------:R-:W1:Y:S01]  /*b920*/  I2F.S16 R13, R13 ;  /* 0x0000000d000d7306 */ /* 0x000e620000101400 */
[----:B0-----:R-:W-:-:S07]  /*b930*/  FMUL.FTZ R16, R12, R21 ;  /* 0x000000150c107220 */ /* 0x001fce0000410000 */
[----:B------:R0:W2:Y:S01]  /*b940*/  I2F.S8 R19, R24 ;  /* 0x0000001800137306 */ /* 0x0000a20000001400 */
[----:B-1----:R-:W-:-:S07]  /*b950*/  FMUL.FTZ R14, R12, R13 ;  /* 0x0000000d0c0e7220 */ /* 0x002fce0000410000 */
[----:B------:R1:W4:Y:S01]  /*b960*/  I2F.S8 R17, R26 ;  /* 0x0000001a00117306 */ /* 0x0003220000001400 */
[----:B0-----:R-:W-:Y:S01]  /*b970*/  F2FP.F16.F32.PACK_AB R24, R10, R15 ;  /* 0x0000000f0a18723e */ /* 0x001fe200000000ff */
[----:B--2---:R-:W-:-:S06]  /*b980*/  FMUL.FTZ R19, R12, R19 ;  /* 0x000000130c137220 */ /* 0x004fcc0000410000 */
[----:B-----5:R-:W0:Y:S01]  /*b990*/  I2F.S8 R23, R22 ;  /* 0x0000001600177306 */ /* 0x020e220000001400 */
[----:B-1----:R-:W-:Y:S01]  /*b9a0*/  F2FP.F16.F32.PACK_AB R26, R16, R19 ;  /* 0x00000013101a723e */ /* 0x002fe200000000ff */
[----:B----4-:R-:W-:-:S05]  /*b9b0*/  FMUL.FTZ R17, R12, R17 ;  /* 0x000000110c117220 */ /* 0x010fca0000410000 */
[----:B------:R-:W-:Y:S01]  /*b9c0*/  F2FP.F16.F32.PACK_AB R25, R14, R17 ;  /* 0x000000110e19723e */ /* 0x000fe200000000ff */
[----:B0-----:R-:W-:-:S05]  /*b9d0*/  FMUL.FTZ R23, R12, R23 ;  /* 0x000000170c177220 */ /* 0x001fca0000410000 */
[----:B------:R-:W-:Y:S01]  /*b9e0*/  F2FP.F16.F32.PACK_AB R27, R20, R23 ;  /* 0x00000017141b723e */ /* 0x000fe200000000ff */
[----:B------:R-:W-:Y:S06]  /*b9f0*/  BRA `(.L_x_3958) ;  /* 0x00000000000c7947 */ /* 0x000fec0003800000 */
.L_x_3957:
[----:B------:R-:W0:Y:S02]  /*ba00*/  LDC.64 R10, c[0x0][0x3a8] ;  /* 0x0000ea00ff0a7b82 */ /* 0x000e240000000a00 */
[----:B0-----:R-:W-:-:S05]  /*ba10*/  IMAD.WIDE R10, R17, 0x2, R10 ;  /* 0x00000002110a7825 */ /* 0x001fca00078e020a */
[----:B------:R0:W5:Y:S02]  /*ba20*/  LDG.E.128 R24, desc[UR36][R10.64] ;  /* 0x000000240a187981 */ /* 0x000164000c1e1d00 */
.L_x_3958:
[----:B------:R-:W1:Y:S02]  /*ba30*/  LDCU.64 UR8, c[0x0][0x460] ;  /* 0x00008c00ff0877ac */ /* 0x000e640008000a00 */
[----:B-1----:R-:W-:-:S04]  /*ba40*/  ISETP.NE.U32.AND P0, PT, RZ, UR8, PT ;  /* 0x00000008ff007c0c */ /* 0x002fc8000bf05070 */
[----:B------:R-:W-:Y:S01]  /*ba50*/  ISETP.NE.AND.EX P0, PT, RZ, UR9, PT, P0 ;  /* 0x00000009ff007c0c */ /* 0x000fe2000bf05300 */
[----:B------:R-:W-:Y:S01]  /*ba60*/  IMAD R41, R150, 0x2, R41 ;  /* 0x0000000296297824 */ /* 0x000fe200078e0229 */
[----:B------:R-:W1:Y:S05]  /*ba70*/  LDCU.64 UR8, c[0x0][0x3c0] ;  /* 0x00007800ff0877ac */ /* 0x000e6a0008000a00 */
[----:B------:R-:W2:Y:S06]  /*ba80*/  LDS.U16 R41, [R41] ;  /* 0x0000000029297984 */ /* 0x000eac0000000400 */
[----:B------:R-:W4:Y:S08]  /*ba90*/  @P0 LDC R12, c[0x0][0x3f8] ;  /* 0x0000fe00ff0c0b82 */ /* 0x000f300000000800 */
[----:B0-----:R-:W0:Y:S01]  /*baa0*/  @P0 LDC.64 R10, c[0x0][0x458] ;  /* 0x00011600ff0a0b82 */ /* 0x001e220000000a00 */
[----:B----4-:R-:W-:-:S04]  /*bab0*/  @P0 IMAD R2, R2, R12, R3 ;  /* 0x0000000c02020224 */ /* 0x010fc800078e0203 */
[----:B------:R-:W-:-:S04]  /*bac0*/  @P0 IMAD R3, R2, 0xa0, R9 ;  /* 0x000000a002030824 */ /* 0x000fc800078e0209 */
[----:B0-----:R-:W-:-:S05]  /*bad0*/  @P0 IMAD.WIDE R2, R3, 0x2, R10 ;  /* 0x0000000203020825 */ /* 0x001fca00078e020a */
[----:B------:R2:W4:Y:S01]  /*bae0*/  @P0 LDG.E.128 R12, desc[UR36][R2.64] ;  /* 0x00000024020c0981 */ /* 0x000522000c1e1d00 */
[----:B------:R-:W-:Y:S02]  /*baf0*/  IMAD R39, R32, R39, R9 ;  /* 0x0000002720277224 */ /* 0x000fe400078e0209 */
[----:B-----5:R-:W-:Y:S02]  /*bb00*/  HFMA2 R24, R24, 1, 1, R4 ;  /* 0x3c003c0018187831 */ /* 0x020fe40000000004 */
[----:B------:R-:W-:Y:S02]  /*bb10*/  IMAD R18, R18, 0xa0, RZ ;  /* 0x000000a012127824 */ /* 0x000fe400078e02ff */
[----:B------:R-:W-:Y:S02]  /*bb20*/  HFMA2 R26, R26, 1, 1, R6 ;  /* 0x3c003c001a1a7831 */ /* 0x000fe40000000006 */
[----:B------:R-:W-:Y:S01]  /*bb30*/  HADD2 R25, R25, R5 ;  /* 0x0000000519197230 */ /* 0x000fe20000000000 */
[----:B------:R-:W-:Y:S01]  /*bb40*/  SHF.R.S32.HI R11, RZ, 0x1f, R39 ;  /* 0x0000001fff0b7819 */ /* 0x000fe20000011427 */
[----:B------:R-:W-:Y:S01]  /*bb50*/  HADD2 R27, R27, R7 ;  /* 0x000000071b1b7230 */ /* 0x000fe20000000000 */
[----:B------:R-:W-:Y:S01]  /*bb60*/  IADD3 R39, P1, PT, R18, R39, RZ ;  /* 0x0000002712277210 */ /* 0x000fe20007f3e0ff */
[----:B--2---:R-:W-:-:S03]  /*bb70*/  HADD2.F32 R2, -RZ, R41.H0_H0 ;  /* 0x20000029ff027230 */ /* 0x004fc60000004100 */
[----:B------:R-:W-:Y:S02]  /*bb80*/  LEA.HI.X.SX32 R18, R18, R11, 0x1, P1 ;  /* 0x0000000b12127211 */ /* 0x000fe400008f0eff */
[----:B-1----:R-:W-:-:S04]  /*bb90*/  LEA R4, P1, R39, UR8, 0x1 ;  /* 0x0000000827047c11 */ /* 0x002fc8000f8208ff */
[----:B------:R-:W-:Y:S01]  /*bba0*/  LEA.HI.X R5, R39, UR9, R18, 0x1, P1 ;  /* 0x0000000927057c11 */ /* 0x000fe200088f0c12 */
[----:B----4-:R-:W-:Y:S02]  /*bbb0*/  @P0 HFMA2 R25, R25, R13, -RZ ;  /* 0x0000000d19190231 */ /* 0x010fe400001000ff */
[----:B------:R-:W-:Y:S02]  /*bbc0*/  @P0 HMUL2 R24, R24, R12 ;  /* 0x0000000c18180232 */ /* 0x000fe40000000000 */
[----:B------:R-:W-:Y:S02]  /*bbd0*/  @P0 HFMA2 R27, R27, R15, -RZ ;  /* 0x0000000f1b1b0231 */ /* 0x000fe400001000ff */
[----:B------:R-:W-:Y:S02]  /*bbe0*/  @P0 HMUL2 R26, R26, R14 ;  /* 0x0000000e1a1a0232 */ /* 0x000fe40000000000 */
[--C-:B------:R-:W-:Y:S02]  /*bbf0*/  HADD2.F32 R3, -RZ, R24.reuse.H0_H0 ;  /* 0x20000018ff037230 */ /* 0x100fe40000004100 */
[----:B------:R-:W-:Y:S01]  /*bc00*/  HADD2.F32 R7, -RZ, R24.H1_H1 ;  /* 0x30000018ff077230 */ /* 0x000fe20000004100 */
[----:B------:R0:W-:Y:S01]  /*bc10*/  STG.E.128 desc[UR36][R4.64], R24 ;  /* 0x0000001804007986 */ /* 0x0001e2000c101d24 */
        /* <DEDUP_REMOVED lines=13> */
[----:B0-----:R-:W-:-:S07]  /*bcf0*/  FFMA.FTZ R36, R2, R15, R36 ;  /* 0x0000000f02247223 */ /* 0x001fce0000010024 */
.L_x_3933:
[----:B------:R-:W-:Y:S05]  /*bd00*/  BSYNC.RECONVERGENT B0 ;  /* 0x0000000000007941 */ /* 0x000fea0003800200 */
.L_x_3932:
        /* <DEDUP_REMOVED lines=9> */
[C---:B------:R-:W-:Y:S02]  /*bda0*/  LOP3.LUT R3, R0.reuse, 0x3e0, RZ, 0xc0, !PT ;  /* 0x000003e000037812 */ /* 0x040fe400078ec0ff */
[----:B------:R-:W-:Y:S02]  /*bdb0*/  ISETP.GT.U32.AND P2, PT, R0, 0x3f, PT ;  /* 0x0000003f0000780c */ /* 0x000fe40003f44070 */
[----:B------:R-:W-:-:S02]  /*bdc0*/  ISETP.NE.AND P3, PT, R3, 0x20, PT ;  /* 0x000000200300780c */ /* 0x000fc40003f65270 */
[----:B------:R-:W-:Y:S01]  /*bdd0*/  ISETP.GT.U32.AND P4, PT, R0, 0x1f, PT ;  /* 0x0000001f0000780c */ /* 0x000fe20003f84070 */
[----:B0-----:R-:W-:-:S06]  /*bde0*/  ULEA UR4, UR5, UR4, 0x18 ;  /* 0x0000000405047291 */ /* 0x001fcc000f8ec0ff */
[----:B------:R-:W-:Y:S01]  /*bdf0*/  LEA R8, R8, UR4, 0x1 ;  /* 0x0000000408087c11 */ /* 0x000fe2000f8e08ff */
[----:B------:R-:W-:Y:S06]  /*be00*/  @P1 BRA `(.L_x_3960) ;  /* 0x0000000000141947 */ /* 0x000fec0003800000 */
[----:B-----5:R-:W-:Y:S02]  /*be10*/  F2FP.F16.F32.PACK_AB R4, R42, R45 ;  /* 0x0000002d2a04723e */ /* 0x020fe400000000ff */
[----:B------:R-:W-:Y:S02]  /*be20*/  F2FP.F16.F32.PACK_AB R5, R37, R40 ;  /* 0x000000282505723e */ /* 0x000fe400000000ff */
[----:B------:R-:W-:Y:S02]  /*be30*/  F2FP.F16.F32.PACK_AB R6, R34, R35 ;  /* 0x000000232206723e */ /* 0x000fe400000000ff */
[----:B------:R-:W-:-:S05]  /*be40*/  F2FP.F16.F32.PACK_AB R7, R36, R33 ;  /* 0x000000212407723e */ /* 0x000fca00000000ff */
[----:B------:R0:W-:Y:S02]  /*be50*/  STS.128 [R8+-0x280], R4 ;  /* 0xfffd800408007388 */ /* 0x0001e40000000c00 */
.L_x_3960:
[----:B------:R-:W-:Y:S05]  /*be60*/  WARPSYNC.ALL ;  /* 0x0000000000007948 */ /* 0x000fea0003800000 */
[----:B------:R-:W-:Y:S06]  /*be70*/  BAR.SYNC.DEFER_BLOCKING 0x0 ;  /* 0x0000000000007b1d */ /* 0x000fec0000010000 */
[----:B------:R-:W-:Y:S04]  /*be80*/  BSSY.RECONVERGENT B0, `(.L_x_3961) ;  /* 0x0000013000007945 */ /* 0x000fe80003800200 */
[----:B------:R-:W-:Y:S05]  /*be90*/  @P2 BRA `(.L_x_3962) ;  /* 0x0000000000442947 */ /* 0x000fea0003800000 */
[----:B0----5:R-:W0:Y:S02]  /*bea0*/  LDS.128 R4, [R8] ;  /* 0x0000000008047984 */ /* 0x021e240000000c00 */
[--C-:B0-----:R-:W-:Y:S02]  /*beb0*/  HADD2.F32 R2, -RZ, R4.reuse.H0_H0 ;  /* 0x20000004ff027230 */ /* 0x101fe40000004100 */
[----:B------:R-:W-:Y:S02]  /*bec0*/  HADD2.F32 R3, -RZ, R4.H1_H1 ;  /* 0x30000004ff037230 */ /* 0x000fe40000004100 */
[--C-:B------:R-:W-:Y:S02]  /*bed0*/  HADD2.F32 R11, -RZ, R5.reuse.H0_H0 ;  /* 0x20000005ff0b7230 */ /* 0x100fe40000004100 */
[----:B------:R-:W-:Y:S01]  /*bee0*/  FADD.FTZ R45, R45, R2 ;  /* 0x000000022d2d7221 */ /* 0x000fe20000010000 */
[----:B------:R-:W-:Y:S02]  /*bef0*/  HADD2.F32 R4, -RZ, R5.H1_H1 ;  /* 0x30000005ff047230 */ /* 0x000fe40000004100 */
[----:B------:R-:W-:Y:S01]  /*bf00*/  FADD.FTZ R42, R42, R3 ;  /* 0x000000032a2a7221 */ /* 0x000fe20000010000 */
[----:B------:R-:W-:-:S02]  /*bf10*/  HADD2.F32 R10, -RZ, R6.H0_H0 ;  /* 0x20000006ff0a7230 */ /* 0x000fc40000004100 */
        /* <DEDUP_REMOVED lines=9> */
.L_x_3962:
[----:B------:R-:W-:Y:S05]  /*bfb0*/  BSYNC.RECONVERGENT B0 ;  /* 0x0000000000007941 */ /* 0x000fea0003800200 */
.L_x_3961:
[----:B------:R-:W-:Y:S06]  /*bfc0*/  BAR.SYNC.DEFER_BLOCKING 0x0 ;  /* 0x0000000000007b1d */ /* 0x000fec0000010000 */
[----:B------:R-:W-:Y:S04]  /*bfd0*/  BSSY.RECONVERGENT B0, `(.L_x_3963) ;  /* 0x0000007000007945 */ /* 0x000fe80003800200 */
[----:B------:R-:W-:Y:S05]  /*bfe0*/  @P3 BRA `(.L_x_3964) ;  /* 0x0000000000143947 */ /* 0x000fea0003800000 */
[----:B0----5:R-:W-:Y:S02]  /*bff0*/  F2FP.F16.F32.PACK_AB R4, R42, R45 ;  /* 0x0000002d2a04723e */ /* 0x021fe400000000ff */
[----:B------:R-:W-:Y:S02]  /*c000*/  F2FP.F16.F32.PACK_AB R5, R37, R40 ;  /* 0x000000282505723e */ /* 0x000fe400000000ff */
[----:B------:R-:W-:Y:S02]  /*c010*/  F2FP.F16.F32.PACK_AB R6, R34, R35 ;  /* 0x000000232206723e */ /* 0x000fe400000000ff */
[----:B------:R-:W-:-:S05]  /*c020*/  F2FP.F16.F32.PACK_AB R7, R36, R33 ;  /* 0x000000212407723e */ /* 0x000fca00000000ff */
[----:B------:R1:W-:Y:S02]  /*c030*/  STS.128 [R8+-0x140], R4 ;  /* 0xfffec00408007388 */ /* 0x0003e40000000c00 */
.L_x_3964:
[----:B------:R-:W-:Y:S05]  /*c040*/  BSYNC.RECONVERGENT B0 ;  /* 0x0000000000007941 */ /* 0x000fea0003800200 */
.L_x_3963:
[----:B------:R-:W-:Y:S06]  /*c050*/  BAR.SYNC.DEFER_BLOCKING 0x0 ;  /* 0x0000000000007b1d */ /* 0x000fec0000010000 */
[----:B------:R-:W-:Y:S04]  /*c060*/  BSSY.RECONVERGENT B0, `(.L_x_3965) ;  /* 0x0000013000007945 */ /* 0x000fe80003800200 */
[----:B------:R-:W-:Y:S05]  /*c070*/  @P4 BRA `(.L_x_3966) ;  /* 0x0000000000444947 */ /* 0x000fea0003800000 */
[----:B01---5:R-:W0:Y:S02]  /*c080*/  LDS.128 R4, [R8] ;  /* 0x0000000008047984 */ /* 0x023e240000000c00 */
        /* <DEDUP_REMOVED lines=16> */
.L_x_3966:
[----:B------:R-:W-:Y:S05]  /*c190*/  BSYNC.RECONVERGENT B0 ;  /* 0x0000000000007941 */ /* 0x000fea0003800200 */
.L_x_3965:
[----:B------:R-:W-:Y:S06]  /*c1a0*/  BAR.SYNC.DEFER_BLOCKING 0x0 ;  /* 0x0000000000007b1d */ /* 0x000fec0000010000 */
.L_x_3959:
[----:B------:R-:W-:-:S13]  /*c1b0*/  ISETP.GT.U32.OR P0, PT, R0, 0x1f, P0 ;  /* 0x0000001f0000780c */ /* 0x000fda0000704470 */
[----:B------:R-:W-:Y:S05]  /*c1c0*/  @P0 EXIT ;  /* 0x000000000000094d */ /* 0x000fea0003800000 */
[----:B------:R-:W4:Y:S02]  /*c1d0*/  LDCU UR4, c[0x0][0x478] ;  /* 0x00008f00ff0477ac */ /* 0x000f240008000800 */
[----:B----4-:R-:W-:-:S09]  /*c1e0*/  UISETP.NE.AND UP0, UPT, UR4, 0x2, UPT ;  /* 0x000000020400788c */ /* 0x010fd2000bf05270 */
[----:B------:R-:W-:Y:S05]  /*c1f0*/  BRA.U UP0, `(.L_x_3967) ;  /* 0x0000000100e07547 */ /* 0x000fea000b800000 */
[----:B------:R-:W4:Y:S01]  /*c200*/  LDC.64 R2, c[0x0][0x470] ;  /* 0x00011c00ff027b82 */ /* 0x000f220000000a00 */
[----:B------:R-:W0:Y:S01]  /*c210*/  LDCU.64 UR4, c[0x0][0x380] ;  /* 0x00007000ff0477ac */ /* 0x000e220008000a00 */
[----:B----4-:R-:W4:Y:S01]  /*c220*/  LDG.E R2, desc[UR36][R2.64] ;  /* 0x0000002402027981 */ /* 0x010f22000c1e1900 */
[----:B------:R-:W-:-:S05]  /*c230*/  IMAD.IADD R9, R32, 0x1, R9 ;  /* 0x0000000120097824 */ /* 0x000fca00078e0209 */
[----:B01----:R-:W-:-:S04]  /*c240*/  IADD3 R8, P0, PT, R9, UR4, RZ ;  /* 0x0000000409087c10 */ /* 0x003fc8000ff1e0ff */
[----:B------:R-:W-:Y:S01]  /*c250*/  LEA.HI.X.SX32 R9, R9, UR5, 0x1, P0 ;  /* 0x0000000509097c11 */ /* 0x000fe200080f0eff */
        /* <DEDUP_REMOVED lines=15> */
[----:B------:R-:W-:Y:S02]  /*c350*/  SHF.L.U32 R0, R0, 0x10, RZ ;  /* 0x0000001000007819 */ /* 0x000fe400000006ff */
[----:B------:R-:W-:Y:S02]  /*c360*/  PRMT R3, R3, 0x7710, RZ ;  /* 0x0000771003037816 */ /* 0x000fe400000000ff */
[----:B-----5:R-:W-:Y:S02]  /*c370*/  LOP3.LUT R4, R0, 0xff0000, RZ, 0xc0, !PT ;  /* 0x00ff000000047812 */ /* 0x020fe400078ec0ff */
[----:B0-----:R-:W-:Y:S01]  /*c380*/  PRMT R34, R34, 0x8880, RZ ;  /* 0x0000888022227816 */ /* 0x001fe200000000ff */
[----:B------:R-:W0:Y:S01]  /*c390*/  F2I.S8.NTZ R42, R42 ;  /* 0x0000002a002a7305 */ /* 0x000e220000202100 */
[----:B------:R-:W-:Y:S02]  /*c3a0*/  PRMT R3, R4, 0x4210, R3 ;  /* 0x0000421004037816 */ /* 0x000fe40000000003 */
[----:B------:R-:W-:-:S04]  /*c3b0*/  PRMT R0, R34, 0x7710, RZ ;  /* 0x0000771022007816 */ /* 0x000fc800000000ff */
[----:B------:R-:W-:Y:S01]  /*c3c0*/  SHF.L.U32 R0, R0, 0x8, RZ ;  /* 0x0000000800007819 */ /* 0x000fe200000006ff */
[----:B------:R-:W4:Y:S01]  /*c3d0*/  F2I.S8.NTZ R40, R40 ;  /* 0x0000002800287305 */ /* 0x000f220000202100 */
[----:B-1----:R-:W-:Y:S02]  /*c3e0*/  PRMT R4, R37, 0x8880, RZ ;  /* 0x0000888025047816 */ /* 0x002fe400000000ff */
[----:B------:R-:W-:Y:S02]  /*c3f0*/  LOP3.LUT R13, R3, 0xff00, R0, 0xf8, !PT ;  /* 0x0000ff00030d7812 */ /* 0x000fe400078ef800 */
[----:B------:R-:W-:Y:S02]  /*c400*/  PRMT R4, R4, 0x7710, RZ ;  /* 0x0000771004047816 */ /* 0x000fe400000000ff */
[----:B0-----:R-:W-:Y:S01]  /*c410*/  PRMT R42, R42, 0x8880, RZ ;  /* 0x000088802a2a7816 */ /* 0x001fe200000000ff */
[----:B------:R-:W0:Y:S01]  /*c420*/  F2I.S8.NTZ R35, R35 ;  /* 0x0000002300237305 */ /* 0x000e220000202100 */
[----:B------:R-:W-:-:S02]  /*c430*/  LOP3.LUT R4, R4, 0xff, RZ, 0xc0, !PT ;  /* 0x000000ff04047812 */ /* 0x000fc400078ec0ff */
[----:B------:R-:W-:Y:S02]  /*c440*/  PRMT R0, R42, 0x7710, RZ ;  /* 0x000077102a007816 */ /* 0x000fe400000000ff */
[----:B----4-:R-:W-:-:S03]  /*c450*/  PRMT R40, R40, 0x8880, RZ ;  /* 0x0000888028287816 */ /* 0x010fc600000000ff */
[----:B------:R-:W1:Y:S01]  /*c460*/  F2I.S8.NTZ R2, R2 ;  /* 0x0000000200027305 */ /* 0x000e620000202100 */
[----:B------:R-:W-:Y:S02]  /*c470*/  LOP3.LUT R6, R0, 0xff, RZ, 0xc0, !PT ;  /* 0x000000ff00067812 */ /* 0x000fe400078ec0ff */
[----:B------:R-:W-:-:S03]  /*c480*/  PRMT R3, R40, 0x7710, RZ ;  /* 0x0000771028037816 */ /* 0x000fc600000000ff */
[----:B------:R-:W-:Y:S01]  /*c490*/  IMAD.WIDE.U32 R6, R6, 0x100, RZ ;  /* 0x0000010006067825 */ /* 0x000fe200078e00ff */
[----:B0-----:R-:W-:Y:S02]  /*c4a0*/  PRMT R35, R35, 0x8880, RZ ;  /* 0x0000888023237816 */ /* 0x001fe400000000ff */
[----:B------:R-:W-:Y:S02]  /*c4b0*/  LOP3.LUT R5, R3, 0xff, RZ, 0xc0, !PT ;  /* 0x000000ff03057812 */ /* 0x000fe400078ec0ff */
[----:B------:R-:W-:Y:S02]  /*c4c0*/  PRMT R0, R35, 0x7710, RZ ;  /* 0x0000771023007816 */ /* 0x000fe400000000ff */
[----:B-1----:R-:W-:Y:S01]  /*c4d0*/  PRMT R10, R2, 0x8880, RZ ;  /* 0x00008880020a7816 */ /* 0x002fe200000000ff */
[----:B------:R-:W-:Y:S01]  /*c4e0*/  IMAD.WIDE.U32 R2, R4, 0x1000000, RZ ;  /* 0x0100000004027825 */ /* 0x000fe200078e00ff */
[----:B------:R-:W-:Y:S02]  /*c4f0*/  LOP3.LUT R13, R13, 0xff, R0, 0xf8, !PT ;  /* 0x000000ff0d0d7812 */ /* 0x000fe400078ef800 */
[----:B------:R-:W-:Y:S01]  /*c500*/  PRMT R0, R10, 0x7710, RZ ;  /* 0x000077100a007816 */ /* 0x000fe200000000ff */
[----:B------:R-:W-:-:S03]  /*c510*/  IMAD.WIDE.U32 R4, R5, 0x10000, RZ ;  /* 0x0001000005047825 */ /* 0x000fc600078e00ff */
[----:B------:R-:W-:Y:S02]  /*c520*/  LOP3.LUT R11, R6, R2, R4, 0xfe, !PT ;  /* 0x00000002060b7212 */ /* 0x000fe400078efe04 */
[----:B------:R-:W-:Y:S02]  /*c530*/  LOP3.LUT R3, R5, R13, R3, 0xfe, !PT ;  /* 0x0000000d05037212 */ /* 0x000fe400078efe03 */
[----:B------:R-:W-:Y:S02]  /*c540*/  LOP3.LUT R2, R11, 0xff, R0, 0xf8, !PT ;  /* 0x000000ff0b027812 */ /* 0x000fe400078ef800 */
[----:B------:R-:W-:-:S05]  /*c550*/  LOP3.LUT R3, R3, R7, RZ, 0xfc, !PT ;  /* 0x0000000703037212 */ /* 0x000fca00078efcff */
[----:B------:R-:W-:Y:S01]  /*c560*/  STG.E.64 desc[UR36][R8.64], R2 ;  /* 0x0000000208007986 */ /* 0x000fe2000c101b24 */
[----:B------:R-:W-:Y:S05]  /*c570*/  EXIT ;  /* 0x000000000000794d */ /* 0x000fea0003800000 */
.L_x_3967:
[----:B------:R-:W4:Y:S01]  /*c580*/  LDC.64 R2, c[0x0][0x380] ;  /* 0x0000e000ff027b82 */ /* 0x000f220000000a00 */
[----:B------:R-:W-:Y:S01]  /*c590*/  IMAD.IADD R9, R32, 0x1, R9 ;  /* 0x0000000120097824 */ /* 0x000fe200078e0209 */
        /* <DEDUP_REMOVED lines=10> */
.L_x_3838:
[----:B------:R-:W-:Y:S01]  /*c640*/  MOV R12, 0x10 ;  /* 0x00000010000c7802 */ /* 0x000fe20000000f00 */
[----:B------:R-:W-:Y:S01]  /*c650*/  IMAD.MOV.U32 R11, RZ, RZ, 0x1f ;  /* 0x0000001fff0b7424 */ /* 0x000fe200078e00ff */
[----:B------:R-:W-:-:S07]  /*c660*/  MOV R15, 0xffffffff ;  /* 0xffffffff000f7802 */ /* 0x000fce0000000f00 */
[----:B0----5:R-:W-:Y:S05]  /*c670*/  WARPSYNC.COLLECTIVE R15, `(.L_x_3968) ;  /* 0x000000000f087348 */ /* 0x021fea0003c00000 */
[----:B------:R1:W2:Y:S02]  /*c680*/  SHFL.BFLY P6, R14, R13, R12, R11 ;  /* 0x0c00000c0d0e7389 */ /* 0x0002a400000c000b */
[----:B012--5:R-:W-:Y:S05]  /*c690*/  ENDCOLLECTIVE ;  /* 0x000000000000791b */ /* 0x027fea0003800000 */
.L_x_3968:
[----:B------:R-:W-:Y:S01]  /*c6a0*/  MOV R12, 0x8 ;  /* 0x00000008000c7802 */ /* 0x000fe20000000f00 */
[----:B------:R-:W-:-:S04]  /*c6b0*/  FADD.FTZ R3, R13, R14 ;  /* 0x0000000e0d037221 */ /* 0x000fc80000010000 */
[----:B------:R-:W-:-:S07]  /*c6c0*/  IMAD.MOV.U32 R13, RZ, RZ, R3 ;  /* 0x000000ffff0d7224 */ /* 0x000fce00078e0003 */
[----:B------:R-:W-:Y:S05]  /*c6d0*/  WARPSYNC.COLLECTIVE R15, `(.L_x_3969) ;  /* 0x000000000f087348 */ /* 0x000fea0003c00000 */
[----:B------:R0:W1:Y:S02]  /*c6e0*/  SHFL.BFLY P6, R14, R13, R12, R11 ;  /* 0x0c00000c0d0e7389 */ /* 0x00006400000c000b */
[----:B01----:R-:W-:Y:S05]  /*c6f0*/  ENDCOLLECTIVE ;  /* 0x000000000000791b */ /* 0x003fea0003800000 */
.L_x_3969:
[----:B------:R-:W-:Y:S01]  /*c700*/  MOV R12, 0x4 ;  /* 0x00000004000c7802 */ /* 0x000fe20000000f00 */
[----:B------:R-:W-:-:S04]  /*c710*/  FADD.FTZ R4, R3, R14 ;  /* 0x0000000e03047221 */ /* 0x000fc80000010000 */
[----:B------:R-:W-:-:S07]  /*c720*/  IMAD.MOV.U32 R13, RZ, RZ, R4 ;  /* 0x000000ffff0d7224 */ /* 0x000fce00078e0004 */
[----:B------:R-:W-:Y:S05]  /*c730*/  WARPSYNC.COLLECTIVE R15, `(.L_x_3970) ;  /* 0x000000000f087348 */ /* 0x000fea0003c00000 */
[----:B------:R0:W1:Y:S02]  /*c740*/  SHFL.BFLY P6, R14, R13, R12, R11 ;  /* 0x0c00000c0d0e7389 */ /* 0x00006400000c000b */
[----:B01----:R-:W-:Y:S05]  /*c750*/  ENDCOLLECTIVE ;  /* 0x000000000000791b */ /* 0x003fea0003800000 */
.L_x_3970:
[----:B------:R-:W-:Y:S01]  /*c760*/  MOV R12, 0x2 ;  /* 0x00000002000c7802 */ /* 0x000fe20000000f00 */
[----:B------:R-:W-:-:S04]  /*c770*/  FADD.FTZ R5, R4, R14 ;  /* 0x0000000e04057221 */ /* 0x000fc80000010000 */
[----:B------:R-:W-:-:S07]  /*c780*/  IMAD.MOV.U32 R13, RZ, RZ, R5 ;  /* 0x000000ffff0d7224 */ /* 0x000fce00078e0005 */
[----:B------:R-:W-:Y:S05]  /*c790*/  WARPSYNC.COLLECTIVE R15, `(.L_x_3971) ;  /* 0x000000000f087348 */ /* 0x000fea0003c00000 */
[----:B------:R0:W1:Y:S02]  /*c7a0*/  SHFL.BFLY P6, R14, R13, R12, R11 ;  /* 0x0c00000c0d0e7389 */ /* 0x00006400000c000b */
[----:B01----:R-:W-:Y:S05]  /*c7b0*/  ENDCOLLECTIVE ;  /* 0x000000000000791b */ /* 0x003fea0003800000 */
.L_x_3971:
[----:B------:R-:W-:Y:S01]  /*c7c0*/  MOV R12, 0x1 ;  /* 0x00000001000c7802 */ /* 0x000fe20000000f00 */
[----:B------:R-:W-:-:S04]  /*c7d0*/  FADD.FTZ R6, R5, R14 ;  /* 0x0000000e05067221 */ /* 0x000fc80000010000 */
[----:B------:R-:W-:-:S07]  /*c7e0*/  IMAD.MOV.U32 R13, RZ, RZ, R6 ;  /* 0x000000ffff0d7224 */ /* 0x000fce00078e0006 */
[----:B------:R-:W-:Y:S05]  /*c7f0*/  WARPSYNC.COLLECTIVE R15, `(.L_x_3972) ;  /* 0x000000000f087348 */ /* 0x000fea0003c00000 */
[----:B------:R0:W1:Y:S02]  /*c800*/  SHFL.BFLY P6, R14, R13, R12, R11 ;  /* 0x0c00000c0d0e7389 */ /* 0x00006400000c000b */
[----:B01----:R-:W-:Y:S05]  /*c810*/  ENDCOLLECTIVE ;  /* 0x000000000000791b */ /* 0x003fea0003800000 */
.L_x_3972:
[----:B------:R-:W-:Y:S05]  /*c820*/  BRA `(.L_x_3973) ;  /* 0xffffff6000207947 */ /* 0x000fea000383ffff */
.L_x_3905:
[----:B------:R-:W-:Y:S01]  /*c830*/  BSSY B1, `(.L_x_3974) ;  /* 0x0000007000017945 */ /* 0x000fe20003800000 */
[----:B------:R-:W-:Y:S01]  /*c840*/  IMAD.MOV.U32 R12, RZ, RZ, 0x1 ;  /* 0x00000001ff0c7424 */ /* 0x000fe200078e00ff */
[----:B------:R-:W-:Y:S01]  /*c850*/  MOV R11, 0x1f ;  /* 0x0000001f000b7802 */ /* 0x000fe20000000f00 */
[----:B------:R-:W-:-:S07]  /*c860*/  IMAD.MOV.U32 R15, RZ, RZ, -0x1 ;  /* 0xffffffffff0f7424 */ /* 0x000fce00078e00ff */
[----:B------:R-:W-:Y:S05]  /*c870*/  WARPSYNC.COLLECTIVE R15, `(.L_x_3975) ;  /* 0x000000000f087348 */ /* 0x000fea0003c00000 */
[----:B------:R0:W1:Y:S02]  /*c880*/  SHFL.BFLY P6, R14, R13, R12, R11 ;  /* 0x0c00000c0d0e7389 */ /* 0x00006400000c000b */
[----:B01----:R-:W-:Y:S05]  /*c890*/  ENDCOLLECTIVE ;  /* 0x000000000000791b */ /* 0x003fea0003800000 */
.L_x_3975:
[----:B------:R-:W-:Y:S05]  /*c8a0*/  BSYNC B1 ;  /* 0x0000000000017941 */ /* 0x000fea0003800000 */
.L_x_3974:
[----:B------:R-:W-:Y:S05]  /*c8b0*/  BRA `(.L_x_3976) ;  /* 0xffffffa400647947 */ /* 0x000fea000383ffff */
.L_x_3909:
[----:B------:R-:W-:Y:S01]  /*c8c0*/  HFMA2 R11, -RZ, RZ, 0, 1.847743988037109375e-06 ;  /* 0x0000001fff0b7431 */ /* 0x000fe200000001ff */
[----:B------:R-:W-:Y:S01]  /*c8d0*/  BSSY B0, `(.L_x_3977) ;  /* 0x0000007000007945 */ /* 0x000fe20003800000 */
[----:B------:R-:W-:Y:S01]  /*c8e0*/  MOV R13, R0 ;  /* 0x00000000000d7202 */ /* 0x000fe20000000f00 */
[----:B------:R-:W-:Y:S02]  /*c8f0*/  IMAD.MOV.U32 R12, RZ, RZ, 0x10 ;  /* 0x00000010ff0c7424 */ /* 0x000fe400078e00ff */
[----:B------:R-:W-:-:S07]  /*c900*/  IMAD.MOV.U32 R15, RZ, RZ, -0x1 ;  /* 0xffffffffff0f7424 */ /* 0x000fce00078e00ff */
[----:B---3-5:R-:W-:Y:S05]  /*c910*/  WARPSYNC.COLLECTIVE R15, `(.L_x_3978) ;  /* 0x000000000f087348 */ /* 0x028fea0003c00000 */
[----:B------:R0:W1:Y:S02]  /*c920*/  SHFL.BFLY P6, R14, R13, R12, R11 ;  /* 0x0c00000c0d0e7389 */ /* 0x00006400000c000b */
[----:B01-3-5:R-:W-:Y:S05]  /*c930*/  ENDCOLLECTIVE ;  /* 0x000000000000791b */ /* 0x02bfea0003800000 */
.L_x_3978:
[----:B------:R-:W-:Y:S05]  /*c940*/  BSYNC B0 ;  /* 0x0000000000007941 */ /* 0x000fea0003800000 */
.L_x_3977:
[----:B------:R-:W-:Y:S01]  /*c950*/  FMNMX.FTZ R13, R14, R0, !PT ;  /* 0x000000000e0d7209 */ /* 0x000fe20007810000 */
[----:B------:R-:W-:Y:S01]  /*c960*/  IMAD.MOV.U32 R11, RZ, RZ, 0x1f ;  /* 0x0000001fff0b7424 */ /* 0x000fe200078e00ff */
[----:B------:R-:W-:Y:S02]  /*c970*/  MOV R12, 0x8 ;  /* 0x00000008000c7802 */ /* 0x000fe40000000f00 */
[----:B------:R-:W-:-:S07]  /*c980*/  MOV R15, 0xffffffff ;  /* 0xffffffff000f7802 */ /* 0x000fce0000000f00 */
[----:B------:R-:W-:Y:S05]  /*c990*/  WARPSYNC.COLLECTIVE R15, `(.L_x_3979) ;  /* 0x000000000f087348 */ /* 0x000fea0003c00000 */
[----:B------:R0:W1:Y:S02]  /*c9a0*/  SHFL.BFLY P6, R14, R13, R12, R11 ;  /* 0x0c00000c0d0e7389 */ /* 0x00006400000c000b */
[----:B01----:R-:W-:Y:S05]  /*c9b0*/  ENDCOLLECTIVE ;  /* 0x000000000000791b */ /* 0x003fea0003800000 */
.L_x_3979:
[----:B------:R-:W-:Y:S01]  /*c9c0*/  HFMA2 R12, -RZ, RZ, 0, 2.384185791015625e-07 ;  /* 0x00000004ff0c7431 */ /* 0x000fe200000001ff */
[----:B------:R-:W-:-:S05]  /*c9d0*/  FMNMX.FTZ R3, R13, R14, !PT ;  /* 0x0000000e0d037209 */ /* 0x000fca0007810000 */
[----:B------:R-:W-:-:S07]  /*c9e0*/  IMAD.MOV.U32 R13, RZ, RZ, R3 ;  /* 0x000000ffff0d7224 */ /* 0x000fce00078e0003 */
[----:B------:R-:W-:Y:S05]  /*c9f0*/  WARPSYNC.COLLECTIVE R15, `(.L_x_3980) ;  /* 0x000000000f087348 */ /* 0x000fea0003c00000 */
[----:B------:R0:W1:Y:S02]  /*ca00*/  SHFL.BFLY P6, R14, R13, R12, R11 ;  /* 0x0c00000c0d0e7389 */ /* 0x00006400000c000b */
[----:B01----:R-:W-:Y:S05]  /*ca10*/  ENDCOLLECTIVE ;  /* 0x000000000000791b */ /* 0x003fea0003800000 */
.L_x_3980:
[----:B------:R-:W-:Y:S02]  /*ca20*/  MOV R12, 0x2 ;  /* 0x00000002000c7802 */ /* 0x000fe40000000f00 */
[----:B------:R-:W-:-:S05]  /*ca30*/  FMNMX.FTZ R4, R3, R14, !PT ;  /* 0x0000000e03047209 */ /* 0x000fca0007810000 */
[----:B------:R-:W-:-:S07]  /*ca40*/  IMAD.MOV.U32 R13, RZ, RZ, R4 ;  /* 0x000000ffff0d7224 */ /* 0x000fce00078e0004 */
[----:B------:R-:W-:Y:S05]  /*ca50*/  WARPSYNC.COLLECTIVE R15, `(.L_x_3981) ;  /* 0x000000000f087348 */ /* 0x000fea0003c00000 */
[----:B------:R0:W1:Y:S02]  /*ca60*/  SHFL.BFLY P6, R14, R13, R12, R11 ;  /* 0x0c00000c0d0e7389 */ /* 0x00006400000c000b */
[----:B01----:R-:W-:Y:S05]  /*ca70*/  ENDCOLLECTIVE ;  /* 0x000000000000791b */ /* 0x003fea0003800000 */
.L_x_3981:
[----:B------:R-:W-:Y:S05]  /*ca80*/  BRA `(.L_x_3982) ;  /* 0xffffffa400ac7947 */ /* 0x000fea000383ffff */
.L_x_3983:
        /* <DEDUP_REMOVED lines=15> */
.L_x_5602:


//--------------------- .text._ZN4mmha33masked_multihead_attention_kernelItLi160ELi256ELi4ELi32ELi64ELb0ELb1EEEv26Multihead_attention_paramsIT_XT5_EE --------------------------
	.section	.text._ZN4mmha33masked_multihead_attention_kernelItLi160ELi256ELi4ELi32ELi64ELb0ELb1EEEv26Multihead_attention_paramsIT_XT5_EE,"ax",@progbits
	.align	128
        .global         _ZN4mmha33masked_multihead_attention_kernelItLi160ELi256ELi4ELi32ELi64ELb0ELb1EEEv26Multihead_attention_paramsIT_XT5_EE
        .type           _ZN4mmha33masked_multihead_attention_kernelItLi160ELi256ELi4ELi32ELi64ELb0ELb1EEEv26Multihead_attention_paramsIT_XT5_EE,@function
        .size           _ZN4mmha33masked_multihead_attention_kernelItLi160ELi256ELi4ELi32ELi64ELb0ELb1EEEv26Multihead_attention_paramsIT_XT5_EE,(.L_x_5603 - _ZN4mmha33masked_multihead_attention_kernelItLi160ELi256ELi4ELi32ELi64ELb0ELb1EEEv26Multihead_attention_paramsIT_XT5_EE)
        .other          _ZN4mmha33masked_multihead_attention_kernelItLi160ELi256ELi4ELi32ELi64ELb0ELb1EEEv26Multihead_attention_paramsIT_XT5_EE,@"STO_CUDA_ENTRY STV_DEFAULT"
_ZN4mmha33masked_multihead_attention_kernelItLi160ELi256ELi4ELi32ELi64ELb0ELb1EEEv26Multihead_attention_paramsIT_XT5_EE:
.text._ZN4mmha33masked_multihead_attention_kernelItLi160ELi256ELi4ELi32ELi64ELb0ELb1EEEv26Multihead_attention_paramsIT_XT5_EE:
        /* <DEDUP_REMOVED lines=12> */
.L_x_3984:
[----:B------:R-:W1:Y:S01]  /*00c0*/  LDC.64 R2, c[0x0][0x4a0] ;  /* 0x00012800ff027b82 */ /* 0x000e620000000a00 */
[----:B------:R-:W3:Y:S07]  /*00d0*/  LDCU UR4, c[0x0][0x3f4] ;  /* 0x00007e80ff0477ac */ /* 0x000eee0008000800 */
[----:B------:R-:W4:Y:S01]  /*00e0*/  LDC R9, c[0x0][0x3f0] ;  /* 0x0000fc00ff097b82 */ /* 0x000f220000000800 */
[----:B-1----:R-:W-:-:S04]  /*00f0*/  ISETP.NE.U32.AND P0, PT, R2, RZ, PT ;  /* 0x000000ff0200720c */ /* 0x002fc80003f05070 */
[----:B------:R-:W-:Y:S02]  /*0100*/  ISETP.NE.AND.EX P0, PT, R3, RZ, PT, P0 ;  /* 0x000000ff0300720c */ /* 0x000fe40003f05300 */
[----:B----4-:R-:W-:-:S04]  /*0110*/  IABS R7, R9 ;  /* 0x0000000900077213 */ /* 0x010fc80000000000 */
[----:B------:R-:W1:Y:S07]  /*0120*/  I2F.RP R0, R7 ;  /* 0x0000000700007306 */ /* 0x000e6e0000209400 */
[----:B------:R-:W2:Y:S02]  /*0130*/  @P0 LDC.64 R2, c[0x0][0x4a0] ;  /* 0x00012800ff020b82 */ /* 0x000ea40000000a00 */
[----:B--2---:R-:W-:-:S05]  /*0140*/  @P0 IMAD.WIDE.U32 R2, R52, 0x4, R2 ;  /* 0x0000000434020825 */ /* 0x004fca00078e0002 */
[----:B------:R2:W4:Y:S01]  /*0150*/  @P0 LDG.E R6, desc[UR36][R2.64] ;  /* 0x0000002402060981 */ /* 0x000522000c1e1900 */
[----:B-1----:R-:W1:Y:S01]  /*0160*/  MUFU.RCP R0, R0 ;  /* 0x0000000000007308 */ /* 0x002e620000001000 */
[----:B------:R-:W-:Y:S01]  /*0170*/  IMAD.MOV.U32 R17, RZ, RZ, RZ ;  /* 0x000000ffff117224 */ /* 0x000fe200078e00ff */
[----:B--2---:R-:W2:Y:S01]  /*0180*/  LDC.64 R2, c[0x0][0x460] ;  /* 0x00011800ff027b82 */ /* 0x004ea20000000a00 */
[----:B-1----:R-:W-:-:S05]  /*0190*/  VIADD R4, R0, 0xffffffe ;  /* 0x0ffffffe00047836 */ /* 0x002fca0000000000 */
[----:B------:R1:W0:Y:S02]  /*01a0*/  F2I.FTZ.U32.TRUNC.NTZ R5, R4 ;  /* 0x0000000400057305 */ /* 0x000224000021f000 */
[----:B-1----:R-:W-:Y:S01]  /*01b0*/  IMAD.MOV.U32 R4, RZ, RZ, RZ ;  /* 0x000000ffff047224 */ /* 0x002fe200078e00ff */
[----:B--2---:R-:W-:Y:S02]  /*01c0*/  ISETP.NE.U32.AND P1, PT, R2, RZ, PT ;  /* 0x000000ff0200720c */ /* 0x004fe40003f25070 */
[----:B0-----:R-:W-:Y:S02]  /*01d0*/  IADD3 R8, PT, PT, RZ, -R5, RZ ;  /* 0x80000005ff087210 */ /* 0x001fe40007ffe0ff */
[----:B------:R-:W-:-:S03]  /*01e0*/  ISETP.NE.AND.EX P1, PT, R3, RZ, PT, P1 ;  /* 0x000000ff0300720c */ /* 0x000fc60003f25310 */
[----:B------:R-:W-:Y:S01]  /*01f0*/  IMAD R11, R8, R7, RZ ;  /* 0x00000007080b7224 */ /* 0x000fe200078e02ff */
[----:B------:R-:W-:-:S03]  /*0200*/  IABS R8, R52 ;  /* 0x0000003400087213 */ /* 0x000fc60000000000 */
[----:B------:R-:W-:-:S06]  /*0210*/  IMAD.HI.U32 R5, R5, R11, R4 ;  /* 0x0000000b05057227 */ /* 0x000fcc00078e0004 */
[----:B------:R-:W-:-:S04]  /*0220*/  IMAD.HI.U32 R0, R5, R8, RZ ;  /* 0x0000000805007227 */ /* 0x000fc800078e00ff */
[----:B------:R-:W-:-:S04]  /*0230*/  IMAD.MOV R5, RZ, RZ, -R0 ;  /* 0x000000ffff057224 */ /* 0x000fc800078e0a00 */
[----:B------:R-:W-:-:S05]  /*0240*/  IMAD R4, R7, R5, R8 ;  /* 0x0000000507047224 */ /* 0x000fca00078e0208 */
[----:B------:R-:W-:-:S13]  /*0250*/  ISETP.GT.U32.AND P3, PT, R7, R4, PT ;  /* 0x000000040700720c */ /* 0x000fda0003f64070 */
[-C--:B------:R-:W-:Y:S01]  /*0260*/  @!P3 IADD3 R4, PT, PT, R4, -R7.reuse, RZ ;  /* 0x800000070404b210 */ /* 0x080fe20007ffe0ff */
[----:B------:R-:W-:Y:S01]  /*0270*/  @!P3 VIADD R0, R0, 0x1 ;  /* 0x000000010000b836 */ /* 0x000fe20000000000 */
[----:B------:R-:W-:Y:S02]  /*0280*/  ISETP.NE.AND P3, PT, R9, RZ, PT ;  /* 0x000000ff0900720c */ /* 0x000fe40003f65270 */
[----:B------:R-:W-:Y:S02]  /*0290*/  ISETP.GE.U32.AND P2, PT, R4, R7, PT ;  /* 0x000000070400720c */ /* 0x000fe40003f46070 */
[----:B------:R-:W-:Y:S01]  /*02a0*/  LOP3.LUT R7, R52, R9, RZ, 0x3c, !PT ;  /* 0x0000000934077212 */ /* 0x000fe200078e3cff */
[----:B------:R-:W0:Y:S03]  /*02b0*/  @!P0 LDC R10, c[0x0][0x40c] ;  /* 0x00010300ff0a8b82 */ /* 0x000e260000000800 */
[----:B------:R-:W-:-:S05]  /*02c0*/  ISETP.GE.AND P4, PT, R7, RZ, PT ;  /* 0x000000ff0700720c */ /* 0x000fca0003f86270 */
[----:B------:R-:W1:Y:S02]  /*02d0*/  @P1 LDC.64 R4, c[0x0][0x460] ;  /* 0x00011800ff041b82 */ /* 0x000e640000000a00 */
[----:B------:R-:W-:-:S05]  /*02e0*/  @P2 VIADD R0, R0, 0x1 ;  /* 0x0000000100002836 */ /* 0x000fca0000000000 */
[----:B------:R-:W-:Y:S02]  /*02f0*/  MOV R11, R0 ;  /* 0x00000000000b7202 */ /* 0x000fe40000000f00 */
[----:B---3--:R-:W-:-:S03]  /*0300*/  MOV R0, UR4 ;  /* 0x0000000400007c02 */ /* 0x008fc60008000f00 */
[----:B------:R-:W-:Y:S01]  /*0310*/  @!P4 IMAD.MOV R11, RZ, RZ, -R11 ;  /* 0x000000ffff0bc224 */ /* 0x000fe200078e0a0b */
[----:B------:R-:W-:Y:S02]  /*0320*/  IABS R8, R0 ;  /* 0x0000000000087213 */ /* 0x000fe40000000000 */
[----:B------:R-:W-:Y:S02]  /*0330*/  @!P3 LOP3.LUT R11, RZ, R9, RZ, 0x33, !PT ;  /* 0x00000009ff0bb212 */ /* 0x000fe400078e33ff */
[----:B------:R-:W2:Y:S01]  /*0340*/  I2F.RP R0, R8 ;  /* 0x0000000800007306 */ /* 0x000ea20000209400 */
[----:B------:R-:W4:Y:S01]  /*0350*/  @P0 LDC R9, c[0x0][0x430] ;  /* 0x00010c00ff090b82 */ /* 0x000f220000000800 */
[----:B0-----:R-:W-:Y:S01]  /*0360*/  @!P0 R2UR UR40, R10 ;  /* 0x000000000a2882ca */ /* 0x001fe200000e0000 */
[----:B-1----:R-:W-:Y:S01]  /*0370*/  @P1 IMAD.WIDE R4, R11, 0x4, R4 ;  /* 0x000000040b041825 */ /* 0x002fe200078e0204 */
[----:B------:R-:W0:Y:S05]  /*0380*/  S2R R51, SR_TID.X ;  /* 0x0000000000337919 */ /* 0x000e2a0000002100 */
[----:B------:R-:W1:Y:S01]  /*0390*/  LDC R10, c[0x0][0x3f8] ;  /* 0x0000fe00ff0a7b82 */ /* 0x000e620000000800 */
[----:B------:R3:W5:Y:S01]  /*03a0*/  @P1 LDG.E R17, desc[UR36][R4.64] ;  /* 0x0000002404111981 */ /* 0x000762000c1e1900 */
[----:B------:R-:W-:Y:S01]  /*03b0*/  UISETP.NE.AND UP0, UPT, UR4, URZ, UPT ;  /* 0x000000ff0400728c */ /* 0x000fe2000bf05270 */
[----:B------:R-:W-:Y:S01]  /*03c0*/  BSSY.RECONVERGENT B0, `(.L_x_3985) ;  /* 0x0000066000007945 */ /* 0x000fe20003800200 */
[----:B--2---:R-:W2:Y:S01]  /*03d0*/  MUFU.RCP R0, R0 ;  /* 0x0000000000007308 */ /* 0x004ea20000001000 */
[----:B------:R-:W3:Y:S01]  /*03e0*/  S2R R53, SR_CTAID.X ;  /* 0x0000000000357919 */ /* 0x000ee20000002500 */
[----:B------:R-:W-:-:S02]  /*03f0*/  CS2R R26, SRZ ;  /* 0x00000000001a7805 */ /* 0x000fc4000001ff00 */
[----:B------:R-:W-:Y:S01]  /*0400*/  CS2R R24, SRZ ;  /* 0x0000000000187805 */ /* 0x000fe2000001ff00 */
[----:B--2---:R-:W-:Y:S02]  /*0410*/  VIADD R7, R0, 0xffffffe ;  /* 0x0ffffffe00077836 */ /* 0x004fe40000000000 */
[----:B-1----:R-:W-:-:S04]  /*0420*/  IMAD R18, R11, R10, RZ ;  /* 0x0000000a0b127224 */ /* 0x002fc800078e02ff */
[----:B------:R-:W1:Y:S01]  /*0430*/  F2I.FTZ.U32.TRUNC.NTZ R7, R7 ;  /* 0x0000000700077305 */ /* 0x000e62000021f000 */
[----:B0-----:R-:W-:Y:S01]  /*0440*/  ISETP.GT.U32.AND P3, PT, R51, 0x13, PT ;  /* 0x000000133300780c */ /* 0x001fe20003f64070 */
[----:B---3--:R-:W-:Y:S01]  /*0450*/  IMAD R19, R52, R10, R53 ;  /* 0x0000000a34137224 */ /* 0x008fe200078e0235 */
[----:B-1----:R-:W-:-:S05]  /*0460*/  IADD3 R5, PT, PT, RZ, -R7, RZ ;  /* 0x80000007ff057210 */ /* 0x002fca0007ffe0ff */
[----:B------:R-:W-:Y:S02]  /*0470*/  IMAD R5, R5, R8, RZ ;  /* 0x0000000805057224 */ /* 0x000fe400078e02ff */
[----:B----4-:R-:W-:-:S05]  /*0480*/  @P0 IMAD.IADD R6, R6, 0x1, R9 ;  /* 0x0000000106060824 */ /* 0x010fca00078e0209 */
[----:B------:R-:W-:Y:S01]  /*0490*/  @P0 R2UR UR40, R6 ;  /* 0x00000000062802ca */ /* 0x000fe200000e0000 */
[----:B------:R-:W-:-:S04]  /*04a0*/  IMAD.MOV.U32 R6, RZ, RZ, RZ ;  /* 0x000000ffff067224 */ /* 0x000fc800078e00ff */
[----:B------:R-:W-:-:S08]  /*04b0*/  IMAD.HI.U32 R6, R7, R5, R6 ;  /* 0x0000000507067227 */ /* 0x000fd000078e0006 */
[----:B------:R-:W-:Y:S01]  /*04c0*/  IABS R0, UR40 ;  /* 0x0000002800007c13 */ /* 0x000fe20008000000 */
[----:B------:R-:W-:Y:S02]  /*04d0*/  UISETP.GE.AND UP1, UPT, UR40, URZ, UPT ;  /* 0x000000ff2800728c */ /* 0x000fe4000bf26270 */
[----:B------:R-:W-:Y:S02]  /*04e0*/  UIADD3 UR39, UPT, UPT, UR40, 0x1, -UR4 ;  /* 0x0000000128277890 */ /* 0x000fe4000fffe804 */
[----:B------:R-:W-:Y:S02]  /*04f0*/  IMAD.MOV.U32 R5, RZ, RZ, R0 ;  /* 0x000000ffff057224 */ /* 0x000fe400078e0000 */
[----:B------:R-:W-:Y:S02]  /*0500*/  UISETP.LT.AND UP2, UPT, URZ, UR39, UPT ;  /* 0x00000027ff00728c */ /* 0x000fe4000bf41270 */
[----:B------:R-:W-:Y:S02]  /*0510*/  IMAD.HI.U32 R6, R6, R5, RZ ;  /* 0x0000000506067227 */ /* 0x000fe400078e00ff */
[----:B------:R-:W-:-:S03]  /*0520*/  USEL UR39, URZ, UR39, !UP2 ;  /* 0x00000027ff277287 */ /* 0x000fc6000d000000 */
[----:B------:R-:W-:-:S05]  /*0530*/  IADD3 R6, PT, PT, -R6, RZ, RZ ;  /* 0x000000ff06067210 */ /* 0x000fca0007ffe1ff */
[----:B------:R-:W-:Y:S02]  /*0540*/  IMAD R6, R8, R6, R5 ;  /* 0x0000000608067224 */ /* 0x000fe400078e0205 */
[----:B------:R-:W0:Y:S03]  /*0550*/  LDC R5, c[0x0][0x3e8] ;  /* 0x0000fa00ff057b82 */ /* 0x000e260000000800 */
[----:B------:R-:W-:-:S13]  /*0560*/  R2UR UR38, R6 ;  /* 0x00000000062672ca */ /* 0x000fda00000e0000 */
[----:B------:R-:W-:-:S13]  /*0570*/  ISETP.GT.U32.AND P0, PT, R8, UR38, PT ;  /* 0x0000002608007c0c */ /* 0x000fda000bf04070 */
[----:B------:R-:W-:-:S04]  /*0580*/  @!P0 IADD3 R0, PT, PT, -R8, UR38, RZ ;  /* 0x0000002608008c10 */ /* 0x000fc8000fffe1ff */
[----:B------:R-:W-:Y:S02]  /*0590*/  @!P0 R2UR UR38, R0 ;  /* 0x00000000002682ca */ /* 0x000fe400000e0000 */
[----:B0-----:R-:W-:-:S11]  /*05a0*/  ISETP.NE.AND P0, PT, R5, RZ, PT ;  /* 0x000000ff0500720c */ /* 0x001fd60003f05270 */
[----:B------:R-:W-:Y:S02]  /*05b0*/  ISETP.GT.U32.AND P1, PT, R8, UR38, PT ;  /* 0x0000002608007c0c */ /* 0x000fe4000bf24070 */
[----:B------:R-:W-:Y:S02]  /*05c0*/  @P0 IMAD R0, R52, R5, RZ ;  /* 0x0000000534000224 */ /* 0x000fe400078e02ff */
[----:B------:R-:W-:Y:S02]  /*05d0*/  @!P0 IMAD R16, R19, 0xa0, RZ ;  /* 0x000000a013108824 */ /* 0x000fe400078e02ff */
[----:B------:R-:W-:Y:S02]  /*05e0*/  @P0 IMAD R16, R53, 0xa0, R0 ;  /* 0x000000a035100824 */ /* 0x000fe400078e0200 */
[----:B------:R-:W-:-:S04]  /*05f0*/  IMAD.SHL.U32 R0, R51, 0x8, RZ ;  /* 0x0000000833007824 */ /* 0x000fc800078e00ff */
[----:B------:R-:W-:Y:S01]  /*0600*/  IMAD.IADD R33, R0, 0x1, R16 ;  /* 0x0000000100217824 */ /* 0x000fe200078e0210 */
[----:B------:R-:W-:-:S04]  /*0610*/  @!P1 IADD3 R8, PT, PT, -R8, UR38, RZ ;  /* 0x0000002608089c10 */ /* 0x000fc8000fffe1ff */
[----:B------:R-:W-:Y:S01]  /*0620*/  @!P1 R2UR UR38, R8 ;  /* 0x00000000082692ca */ /* 0x000fe200000e0000 */
[----:B------:R-:W-:-:S12]  /*0630*/  IMAD R8, R53, 0xa0, R0 ;  /* 0x000000a035087824 */ /* 0x000fd800078e0200 */
[----:B------:R-:W-:Y:S02]  /*0640*/  @!UP1 UIADD3 UR38, UPT, UPT, -UR38, URZ, URZ ;  /* 0x000000ff26269290 */ /* 0x000fe4000fffe1ff */
[----:B------:R-:W-:Y:S01]  /*0650*/  @!UP0 ULOP3.LUT UR38, URZ, UR4, URZ, 0x33, !UPT ;  /* 0x00000004ff268292 */ /* 0x000fe2000f8e33ff */
[----:B------:R-:W-:Y:S11]  /*0660*/  @P3 BRA `(.L_x_3986) ;  /* 0x0000000000ec3947 */ /* 0x000ff60003800000 */
        /* <DEDUP_REMOVED lines=11> */
[----:B------:R-:W-:Y:S02]  /*0720*/  PRMT R11, R14, 0x9910, RZ ;  /* 0x000099100e0b7816 */ /* 0x000fe400000000ff */
[----:B------:R-:W-:Y:S02]  /*0730*/  LOP3.LUT R22, R22, 0xff, RZ, 0xc0, !PT ;  /* 0x000000ff16167812 */ /* 0x000fe400078ec0ff */
[----:B------:R-:W-:-:S02]  /*0740*/  SHF.R.U64 R7, R14, 0x10, R15 ;  /* 0x000000100e077819 */ /* 0x000fc4000000120f */
[----:B------:R-:W-:Y:S02]  /*0750*/  SHF.R.U64 R6, R22, 0x7, RZ ;  /* 0x0000000716067819 */ /* 0x000fe400000012ff */
[----:B0-----:R-:W-:Y:S02]  /*0760*/  SHF.R.S32.HI R14, RZ, 0x10, R15 ;  /* 0x00000010ff0e7819 */ /* 0x001fe4000001140f */
[----:B------:R-:W-:Y:S02]  /*0770*/  PRMT R7, R7, 0x9910, RZ ;  /* 0x0000991007077816 */ /* 0x000fe400000000ff */
[----:B------:R-:W-:Y:S02]  /*0780*/  LOP3.LUT R20, R15, 0xff, RZ, 0xc0, !PT ;  /* 0x000000ff0f147812 */ /* 0x000fe400078ec0ff */
[----:B------:R-:W-:Y:S02]  /*0790*/  LOP3.LUT R14, R14, 0xff, RZ, 0xc0, !PT ;  /* 0x000000ff0e0e7812 */ /* 0x000fe400078ec0ff */
[----:B------:R-:W-:-:S02]  /*07a0*/  ISETP.NE.U32.AND P0, PT, R6, RZ, PT ;  /* 0x000000ff0600720c */ /* 0x000fc40003f05070 */
[----:B------:R-:W-:Y:S02]  /*07b0*/  MOV R6, R7 ;  /* 0x0000000700067202 */ /* 0x000fe40000000f00 */
[----:B------:R-:W-:Y:S02]  /*07c0*/  SHF.R.U64 R12, R20, 0x7, RZ ;  /* 0x00000007140c7819 */ /* 0x000fe400000012ff */
[----:B------:R-:W-:Y:S01]  /*07d0*/  SHF.R.U64 R7, R14, 0x7, RZ ;  /* 0x000000070e077819 */ /* 0x000fe200000012ff */
[----:B---3--:R-:W-:Y:S01]  /*07e0*/  FMUL.FTZ R9, R4, R9 ;  /* 0x0000000904097220 */ /* 0x008fe20000410000 */
[----:B------:R-:W-:Y:S02]  /*07f0*/  ISETP.NE.U32.AND P1, PT, R12, RZ, PT ;  /* 0x000000ff0c00720c */ /* 0x000fe40003f25070 */
[----:B------:R-:W-:Y:S02]  /*0800*/  ISETP.NE.U32.AND P2, PT, R7, RZ, PT ;  /* 0x000000ff0700720c */ /* 0x000fe40003f45070 */
[----:B------:R-:W-:-:S02]  /*0810*/  ISETP.NE.U32.AND.EX P1, PT, RZ, RZ, PT, P1 ;  /* 0x000000ffff00720c */ /* 0x000fc40003f25110 */
[----:B------:R-:W-:Y:S02]  /*0820*/  ISETP.NE.U32.AND.EX P0, PT, RZ, RZ, PT, P0 ;  /* 0x000000ffff00720c */ /* 0x000fe40003f05100 */
[----:B------:R-:W-:Y:S02]  /*0830*/  ISETP.NE.U32.AND.EX P2, PT, RZ, RZ, PT, P2 ;  /* 0x000000ffff00720c */ /* 0x000fe40003f45120 */
[----:B------:R-:W-:Y:S02]  /*0840*/  PRMT R12, R15, 0x9910, RZ ;  /* 0x000099100f0c7816 */ /* 0x000fe400000000ff */
[----:B------:R-:W-:Y:S02]  /*0850*/  SHF.R.S32.HI R23, RZ, 0x18, R15 ;  /* 0x00000018ff177819 */ /* 0x000fe4000001140f */
[----:B------:R-:W-:Y:S02]  /*0860*/  SHF.R.S32.HI R5, RZ, 0x8, R11 ;  /* 0x00000008ff057819 */ /* 0x000fe4000001140b */
[----:B------:R-:W-:-:S02]  /*0870*/  SHF.R.S32.HI R12, RZ, 0x8, R12 ;  /* 0x00000008ff0c7819 */ /* 0x000fc4000001140c */
[----:B------:R-:W-:Y:S01]  /*0880*/  SHF.R.S32.HI R6, RZ, 0x8, R6 ;  /* 0x00000008ff067819 */ /* 0x000fe20000011406 */
[----:B------:R-:W-:Y:S01]  /*0890*/  I2F.S16 R23, R23 ;  /* 0x0000001700177306 */ /* 0x000fe20000101400 */
[----:B------:R-:W-:Y:S02]  /*08a0*/  @P1 LOP3.LUT R20, R20, 0xffffff00, RZ, 0xfc, !PT ;  /* 0xffffff0014141812 */ /* 0x000fe400078efcff */
        /* <DEDUP_REMOVED lines=20> */
.L_x_3987:
[----:B------:R-:W0:Y:S02]  /*09f0*/  LDC.64 R24, c[0x0][0x388] ;  /* 0x0000e200ff187b82 */ /* 0x000e240000000a00 */
[----:B0-----:R-:W-:-:S06]  /*0a00*/  IMAD.WIDE R24, R33, 0x2, R24 ;  /* 0x0000000221187825 */ /* 0x001fcc00078e0218 */
[----:B------:R-:W5:Y:S02]  /*0a10*/  LDG.E.128 R24, desc[UR36][R24.64] ;  /* 0x0000002418187981 */ /* 0x000f64000c1e1d00 */
.L_x_3986:
[----:B------:R-:W-:Y:S05]  /*0a20*/  BSYNC.RECONVERGENT B0 ;  /* 0x0000000000007941 */ /* 0x000fea0003800200 */
.L_x_3985:
        /* <DEDUP_REMOVED lines=9> */
[C---:B--2---:R-:W-:Y:S01]  /*0ac0*/  PRMT R11, R14.reuse, 0x9910, RZ ;  /* 0x000099100e0b7816 */ /* 0x044fe200000000ff */
[----:B------:R1:W3:Y:S01]  /*0ad0*/  I2F.S8 R9, R14 ;  /* 0x0000000e00097306 */ /* 0x0002e20000001400 */
[----:B------:R-:W-:Y:S02]  /*0ae0*/  SHF.R.S64 R22, R14, 0x10, R15 ;  /* 0x000000100e167819 */ /* 0x000fe4000000100f */
[----:B------:R-:W-:Y:S02]  /*0af0*/  SHF.R.S32.HI R4, RZ, 0x8, R11 ;  /* 0x00000008ff047819 */ /* 0x000fe4000001140b */
[----:B------:R-:W-:-:S02]  /*0b00*/  LOP3.LUT R22, R22, 0xff, RZ, 0xc0, !PT ;  /* 0x000000ff16167812 */ /* 0x000fc400078ec0ff */
[--C-:B------:R-:W-:Y:S01]  /*0b10*/  SHF.R.U64 R11, R14, 0x10, R15.reuse ;  /* 0x000000100e0b7819 */ /* 0x100fe2000000120f */
[----:B------:R-:W2:Y:S01]  /*0b20*/  I2F.S16 R5, R4 ;  /* 0x0000000400057306 */ /* 0x000ea20000101400 */
[----:B-1----:R-:W-:Y:S02]  /*0b30*/  SHF.R.S32.HI R14, RZ, 0x10, R15 ;  /* 0x00000010ff0e7819 */ /* 0x002fe4000001140f */
[----:B0-----:R-:W-:Y:S02]  /*0b40*/  SHF.R.U64 R7, R22, 0x7, RZ ;  /* 0x0000000716077819 */ /* 0x001fe400000012ff */
[----:B------:R-:W-:Y:S02]  /*0b50*/  PRMT R11, R11, 0x9910, RZ ;  /* 0x000099100b0b7816 */ /* 0x000fe400000000ff */
[----:B------:R-:W-:Y:S02]  /*0b60*/  LOP3.LUT R20, R15, 0xff, RZ, 0xc0, !PT ;  /* 0x000000ff0f147812 */ /* 0x000fe400078ec0ff */
[----:B------:R-:W-:-:S02]  /*0b70*/  LOP3.LUT R14, R14, 0xff, RZ, 0xc0, !PT ;  /* 0x000000ff0e0e7812 */ /* 0x000fc400078ec0ff */
[----:B------:R-:W-:Y:S01]  /*0b80*/  ISETP.NE.U32.AND P0, PT, R7, RZ, PT ;  /* 0x000000ff0700720c */ /* 0x000fe20003f05070 */
[----:B------:R-:W-:Y:S01]  /*0b90*/  IMAD.MOV.U32 R7, RZ, RZ, R11 ;  /* 0x000000ffff077224 */ /* 0x000fe200078e000b */
[----:B------:R-:W-:Y:S02]  /*0ba0*/  SHF.R.U64 R12, R20, 0x7, RZ ;  /* 0x00000007140c7819 */ /* 0x000fe400000012ff */
[----:B------:R-:W-:Y:S01]  /*0bb0*/  SHF.R.U64 R11, R14, 0x7, RZ ;  /* 0x000000070e0b7819 */ /* 0x000fe200000012ff */
[----:B---3--:R-:W-:Y:S01]  /*0bc0*/  FMUL.FTZ R9, R6, R9 ;  /* 0x0000000906097220 */ /* 0x008fe20000410000 */
[----:B------:R-:W-:Y:S01]  /*0bd0*/  ISETP.NE.U32.AND P1, PT, R12, RZ, PT ;  /* 0x000000ff0c00720c */ /* 0x000fe20003f25070 */
[----:B--2---:R-:W-:Y:S01]  /*0be0*/  FMUL.FTZ R28, R6, R5 ;  /* 0x00000005061c7220 */ /* 0x004fe20000410000 */
        /* <DEDUP_REMOVED lines=8> */
[----:B------:R-:W-:Y:S01]  /*0c70*/  @P1 LOP3.LUT R20, R20, 0xffffff00, RZ, 0xfc, !PT ;  /* 0xffffff0014141812 */ /* 0x000fe200078efcff */
[----:B------:R-:W0:Y:S01]  /*0c80*/  I2F.S16 R23, R23 ;  /* 0x0000001700177306 */ /* 0x000e220000101400 */
[----:B------:R-:W-:Y:S02]  /*0c90*/  @P0 LOP3.LUT R22, R22, 0xffffff00, RZ, 0xfc, !PT ;  /* 0xffffff0016160812 */ /* 0x000fe400078efcff */
[----:B------:R-:W-:Y:S02]  /*0ca0*/  @P2 LOP3.LUT R14, R14, 0xffffff00, RZ, 0xfc, !PT ;  /* 0xffffff000e0e2812 */ /* 0x000fe400078efcff */
[----:B------:R-:W-:-:S03]  /*0cb0*/  F2FP.F16.F32.PACK_AB R28, R28, R9 ;  /* 0x000000091c1c723e */ /* 0x000fc600000000ff */
        /* <DEDUP_REMOVED lines=15> */
.L_x_3988:
[----:B------:R-:W-:Y:S01]  /*0db0*/  BSSY.RECONVERGENT B0, `(.L_x_3989) ;  /* 0x0000007000007945 */ /* 0x000fe20003800200 */
[----:B------:R-:W-:Y:S02]  /*0dc0*/  CS2R R30, SRZ ;  /* 0x00000000001e7805 */ /* 0x000fe4000001ff00 */
[----:B------:R-:W-:Y:S01]  /*0dd0*/  CS2R R28, SRZ ;  /* 0x00000000001c7805 */ /* 0x000fe2000001ff00 */
[----:B------:R-:W-:Y:S06]  /*0de0*/  @P3 BRA `(.L_x_3990) ;  /* 0x00000000000c3947 */ /* 0x000fec0003800000 */
[----:B------:R-:W0:Y:S02]  /*0df0*/  LDC.64 R28, c[0x0][0x398] ;  /* 0x0000e600ff1c7b82 */ /* 0x000e240000000a00 */
[----:B0-----:R-:W-:-:S06]  /*0e00*/  IMAD.WIDE R28, R33, 0x2, R28 ;  /* 0x00000002211c7825 */ /* 0x001fcc00078e021c */
[----:B------:R-:W5:Y:S02]  /*0e10*/  LDG.E.128 R28, desc[UR36][R28.64] ;  /* 0x000000241c1c7981 */ /* 0x000f64000c1e1d00 */
.L_x_3990:
[----:B------:R-:W-:Y:S05]  /*0e20*/  BSYNC.RECONVERGENT B0 ;  /* 0x0000000000007941 */ /* 0x000fea0003800200 */
.L_x_3989:
[----:B------:R-:W0:Y:S01]  /*0e30*/  LDCU.64 UR4, c[0x0][0x390] ;  /* 0x00007200ff0477ac */ /* 0x000e220008000a00 */
[----:B------:R-:W1:Y:S01]  /*0e40*/  LDC.64 R4, c[0x0][0x418] ;  /* 0x00010600ff047b82 */ /* 0x000e620000000a00 */
[----:B------:R-:W-:Y:S02]  /*0e50*/  ISETP.EQ.U32.AND P3, PT, R2, RZ, PT ;  /* 0x000000ff0200720c */ /* 0x000fe40003f62070 */
[----:B------:R-:W-:Y:S01]  /*0e60*/  CS2R R6, SRZ ;  /* 0x0000000000067805 */ /* 0x000fe2000001ff00 */
[----:B------:R-:W2:Y:S01]  /*0e70*/  LDCU.64 UR6, c[0x0][0x3a0] ;  /* 0x00007400ff0677ac */ /* 0x000ea20008000a00 */
[----:B------:R-:W-:-:S04]  /*0e80*/  ISETP.GT.U32.AND P1, PT, R51, 0x1f, PT ;  /* 0x0000001f3300780c */ /* 0x000fc80003f24070 */
[----:B------:R-:W-:Y:S02]  /*0e90*/  ISETP.EQ.OR.EX P1, PT, R3, RZ, P1, P3 ;  /* 0x000000ff0300720c */ /* 0x000fe40000f22730 */
[----:B0-----:R-:W-:Y:S02]  /*0ea0*/  ISETP.NE.U32.AND P0, PT, RZ, UR4, PT ;  /* 0x00000004ff007c0c */ /* 0x001fe4000bf05070 */
[----:B------:R-:W-:Y:S02]  /*0eb0*/  CS2R R34, SRZ ;  /* 0x0000000000227805 */ /* 0x000fe4000001ff00 */
[----:B------:R-:W-:Y:S01]  /*0ec0*/  CS2R R32, SRZ ;  /* 0x0000000000207805 */ /* 0x000fe2000001ff00 */
[----:B------:R-:W0:Y:S01]  /*0ed0*/  LDCU.U8 UR4, c[0x0][0x404] ;  /* 0x00008080ff0477ac */ /* 0x000e220008000000 */
[----:B--2---:R-:W-:-:S05]  /*0ee0*/  ISETP.NE.U32.AND P2, PT, RZ, UR6, PT ;  /* 0x00000006ff007c0c */ /* 0x004fca000bf45070 */
[----:B------:R-:W2:Y:S01]  /*0ef0*/  @!P1 LDC.64 R14, c[0x0][0x450] ;  /* 0x00011400ff0e9b82 */ /* 0x000ea20000000a00 */
[----:B------:R-:W-:Y:S01]  /*0f00*/  ISETP.NE.AND.EX P0, PT, RZ, UR5, PT, P0 ;  /* 0x00000005ff007c0c */ /* 0x000fe2000bf05300 */
[----:B-----5:R-:W-:Y:S01]  /*0f10*/  @!P1 IMAD R9, R17, R10, RZ ;  /* 0x0000000a11099224 */ /* 0x020fe200078e02ff */
[----:B------:R-:W-:Y:S02]  /*0f20*/  ISETP.NE.AND.EX P2, PT, RZ, UR7, PT, P2 ;  /* 0x00000007ff007c0c */ /* 0x000fe4000bf45320 */
[C---:B------:R-:W-:Y:S02]  /*0f30*/  ISETP.GT.U32.OR P0, PT, R51.reuse, 0x13, !P0 ;  /* 0x000000133300780c */ /* 0x040fe40004704470 */
[----:B------:R-:W-:Y:S02]  /*0f40*/  ISETP.GT.U32.OR P2, PT, R51, 0x13, !P2 ;  /* 0x000000133300780c */ /* 0x000fe40005744470 */
[----:B-1----:R-:W-:-:S04]  /*0f50*/  ISETP.NE.U32.AND P3, PT, R4, RZ, PT ;  /* 0x000000ff0400720c */ /* 0x002fc80003f65070 */
[----:B------:R-:W-:Y:S02]  /*0f60*/  ISETP.NE.AND.EX P3, PT, R5, RZ, PT, P3 ;  /* 0x000000ff0500720c */ /* 0x000fe40003f65330 */
[----:B------:R-:W-:-:S03]  /*0f70*/  CS2R R4, SRZ ;  /* 0x0000000000047805 */ /* 0x000fc6000001ff00 */
[----:B------:R-:W1:Y:S08]  /*0f80*/  @!P0 LDC.64 R2, c[0x0][0x390] ;  /* 0x0000e400ff028b82 */ /* 0x000e700000000a00 */
[----:B------:R-:W3:Y:S08]  /*0f90*/  @!P2 LDC.64 R12, c[0x0][0x3a0] ;  /* 0x0000e800ff0cab82 */ /* 0x000ef00000000a00 */
[----:B------:R-:W4:Y:S01]  /*0fa0*/  @P3 LDC.64 R20, c[0x0][0x418] ;  /* 0x00010600ff143b82 */ /* 0x000f220000000a00 */
[----:B-1----:R-:W-:-:S04]  /*0fb0*/  @!P0 IMAD.WIDE.U32 R10, R8, 0x2, R2 ;  /* 0x00000002080a8825 */ /* 0x002fc800078e0002 */
[----:B------:R-:W-:Y:S01]  /*0fc0*/  @!P1 IMAD R3, R9, 0xa0, R8 ;  /* 0x000000a009039824 */ /* 0x000fe200078e0208 */
[----:B------:R1:W4:Y:S01]  /*0fd0*/  @!P0 LDG.E.128 R4, desc[UR36][R10.64] ;  /* 0x000000240a048981 */ /* 0x000322000c1e1d00 */
[----:B---3--:R-:W-:-:S05]  /*0fe0*/  @!P2 IMAD.WIDE.U32 R8, R8, 0x2, R12 ;  /* 0x000000020808a825 */ /* 0x008fca00078e000c */
[----:B------:R-:W3:Y:S01]  /*0ff0*/  @!P2 LDG.E.128 R32, desc[UR36][R8.64] ;  /* 0x000000240820a981 */ /* 0x000ee2000c1e1d00 */
[----:B--2---:R-:W-:Y:S01]  /*1000*/  @!P1 IMAD.WIDE R12, R3, 0x2, R14 ;  /* 0x00000002030c9825 */ /* 0x004fe200078e020e */
[----:B-1----:R-:W1:Y:S03]  /*1010*/  LDC R11, c[0x0][0x400] ;  /* 0x00010000ff0b7b82 */ /* 0x002e660000000800 */
[----:B------:R-:W-:Y:S01]  /*1020*/  IMAD.MOV.U32 R2, RZ, RZ, RZ ;  /* 0x000000ffff027224 */ /* 0x000fe200078e00ff */
[----:B------:R-:W2:Y:S01]  /*1030*/  @!P1 LDG.E.128 R36, desc[UR36][R12.64] ;  /* 0x000000240c249981 */ /* 0x000ea2000c1e1d00 */
[----:B----4-:R-:W-:-:S05]  /*1040*/  @P3 IMAD.WIDE.U32 R14, R52, 0x4, R20 ;  /* 0x00000004340e3825 */ /* 0x010fca00078e0014 */
[----:B------:R4:W5:Y:S01]  /*1050*/  @P3 LDG.E R2, desc[UR36][R14.64] ;  /* 0x000000240e023981 */ /* 0x000962000c1e1900 */
[----:B0-----:R-:W-:Y:S01]  /*1060*/  ISETP.NE.AND P0, PT, RZ, UR4, PT ;  /* 0x00000004ff007c0c */ /* 0x001fe2000bf05270 */
[----:B------:R-:W-:Y:S03]  /*1070*/  BSSY.RECONVERGENT B6, `(.L_x_3991) ;  /* 0x0000162000067945 */ /* 0x000fe60003800200 */
[----:B-1----:R-:W-:Y:S01]  /*1080*/  ISETP.LT.OR P0, PT, R11, 0x1, P0 ;  /* 0x000000010b00780c */ /* 0x002fe20000701670 */
[----:B------:R-:W-:Y:S02]  /*1090*/  HFMA2 R24, R24, 1, 1, R4 ;  /* 0x3c003c0018187831 */ /* 0x000fe40000000004 */
[----:B---3--:R-:W-:Y:S02]  /*10a0*/  HFMA2 R28, R28, 1, 1, R32 ;  /* 0x3c003c001c1c7831 */ /* 0x008fe40000000020 */
[----:B------:R-:W-:-:S02]  /*10b0*/  HFMA2 R30, R30, 1, 1, R34 ;  /* 0x3c003c001e1e7831 */ /* 0x000fc40000000022 */
[----:B------:R-:W-:Y:S02]  /*10c0*/  HADD2 R29, R29, R33 ;  /* 0x000000211d1d7230 */ /* 0x000fe40000000000 */
[----:B------:R-:W-:Y:S02]  /*10d0*/  HADD2 R31, R31, R35 ;  /* 0x000000231f1f7230 */ /* 0x000fe40000000000 */
[----:B------:R-:W-:Y:S02]  /*10e0*/  HFMA2 R26, R26, 1, 1, R6 ;  /* 0x3c003c001a1a7831 */ /* 0x000fe40000000006 */
[----:B------:R-:W-:Y:S02]  /*10f0*/  HADD2 R25, R25, R5 ;  /* 0x0000000519197230 */ /* 0x000fe40000000000 */
[----:B--2---:R-:W-:Y:S02]  /*1100*/  @!P1 HFMA2 R29, R29, R37, -RZ ;  /* 0x000000251d1d9231 */ /* 0x004fe400001000ff */
[----:B------:R-:W-:-:S02]  /*1110*/  @!P1 HFMA2 R31, R31, R39, -RZ ;  /* 0x000000271f1f9231 */ /* 0x000fc400001000ff */
        /* <DEDUP_REMOVED lines=9> */
[C---:B------:R-:W-:Y:S01]  /*11b0*/  VIADD R6, R0.reuse, 0x4 ;  /* 0x0000000400067836 */ /* 0x040fe20000000000 */
[----:B------:R1:W2:Y:S01]  /*11c0*/  MUFU.RCP R7, R4 ;  /* 0x0000000400077308 */ /* 0x0002a20000001000 */
[C---:B------:R-:W-:Y:S01]  /*11d0*/  IADD3 R5, PT, PT, R0.reuse, 0x2, RZ ;  /* 0x0000000200057810 */ /* 0x040fe20007ffe0ff */
[----:B------:R-:W-:Y:S02]  /*11e0*/  VIADD R0, R0, 0x6 ;  /* 0x0000000600007836 */ /* 0x000fe40000000000 */
[----:B------:R-:W-:Y:S01]  /*11f0*/  I2FP.F32.U32 R6, R6 ;  /* 0x0000000600067245 */ /* 0x000fe20000201000 */
[--C-:B------:R-:W-:Y:S01]  /*1200*/  HADD2.F32 R21, -RZ, R26.reuse.H1_H1 ;  /* 0x3000001aff157230 */ /* 0x100fe20000004100 */
[----:B------:R-:W-:Y:S01]  /*1210*/  I2FP.F32.U32 R5, R5 ;  /* 0x0000000500057245 */ /* 0x000fe20000201000 */
[----:B------:R-:W-:Y:S01]  /*1220*/  HADD2.F32 R15, -RZ, R26.H0_H0 ;  /* 0x2000001aff0f7230 */ /* 0x000fe20000004100 */
[----:B-1----:R-:W-:Y:S01]  /*1230*/  I2FP.F32.U32 R4, R0 ;  /* 0x0000000000047245 */ /* 0x002fe20000201000 */
[----:B------:R-:W-:-:S02]  /*1240*/  HADD2.F32 R11, -RZ, R25.H1_H1 ;  /* 0x30000019ff0b7230 */ /* 0x000fc40000004100 */
[----:B------:R-:W-:Y:S02]  /*1250*/  HADD2.F32 R25, -RZ, R25.H0_H0 ;  /* 0x20000019ff197230 */ /* 0x000fe40000004100 */
[--C-:B------:R-:W-:Y:S01]  /*1260*/  HADD2.F32 R35, -RZ, R27.reuse.H1_H1 ;  /* 0x3000001bff237230 */ /* 0x100fe20000004100 */
[----:B0----5:R-:W-:Y:S01]  /*1270*/  IADD3 R0, PT, PT, -R2, UR4, RZ ;  /* 0x0000000402007c10 */ /* 0x021fe2000fffe1ff */
        /* <DEDUP_REMOVED lines=9> */
[----:B------:R-:W-:Y:S01]  /*1310*/  I2FP.F32.S32 R0, R0 ;  /* 0x0000000000007245 */ /* 0x000fe20000201400 */
[--C-:B------:R-:W-:Y:S01]  /*1320*/  HADD2.F32 R27, -RZ, R30.reuse.H1_H1 ;  /* 0x3000001eff1b7230 */ /* 0x100fe20000004100 */
[----:B------:R-:W0:Y:S01]  /*1330*/  MUFU.EX2 R3, -R3 ;  /* 0x8000000300037308 */ /* 0x000e220000000800 */
[----:B------:R-:W-:-:S02]  /*1340*/  HADD2.F32 R23, -RZ, R30.H0_H0 ;  /* 0x2000001eff177230 */ /* 0x000fc40000004100 */
[--C-:B------:R-:W-:Y:S02]  /*1350*/  HADD2.F32 R37, -RZ, R31.reuse.H1_H1 ;  /* 0x3000001fff257230 */ /* 0x100fe40000004100 */
[----:B------:R-:W-:-:S03]  /*1360*/  HADD2.F32 R31, -RZ, R31.H0_H0 ;  /* 0x2000001fff1f7230 */ /* 0x000fc60000004100 */
        /* <DEDUP_REMOVED lines=30> */
[----:B------:R-:W4:Y:S01]  /*1550*/  MUFU.SIN R22, R26 ;  /* 0x0000001a00167308 */ /* 0x000f220000000400 */
[----:B---3--:R-:W-:Y:S01]  /*1560*/  FMUL.FTZ R9, R3, R6 ;  /* 0x0000000603097220 */ /* 0x008fe20000410000 */
[C---:B0-----:R-:W-:Y:S01]  /*1570*/  FMUL.FTZ R3, R10.reuse, R11 ;  /* 0x0000000b0a037220 */ /* 0x041fe20000410000 */
[----:B------:R-:W-:Y:S01]  /*1580*/  FMUL.FTZ R6, R10, R13 ;  /* 0x0000000d0a067220 */ /* 0x000fe20000410000 */
[----:B-1----:R-:W-:Y:S01]  /*1590*/  FMUL.FTZ R11, R8, R11 ;  /* 0x0000000b080b7220 */ /* 0x002fe20000410000 */
[----:B------:R-:W-:Y:S01]  /*15a0*/  FFMA.FTZ R28, R4, R28, R9 ;  /* 0x0000001c041c7223 */ /* 0x000fe20000010009 */
[C---:B------:R-:W-:Y:S01]  /*15b0*/  FMUL.FTZ R13, R8.reuse, R13 ;  /* 0x0000000d080d7220 */ /* 0x040fe20000410000 */
[C---:B------:R-:W-:Y:S01]  /*15c0*/  FFMA.FTZ R3, R8.reuse, R25, -R3 ;  /* 0x0000001908037223 */ /* 0x040fe20000010803 */
[----:B------:R0:W1:Y:S01]  /*15d0*/  MUFU.COS R20, R26 ;  /* 0x0000001a00147308 */ /* 0x0000620000000000 */
        /* <DEDUP_REMOVED lines=8> */
[C---:B------:R-:W-:Y:S01]  /*1660*/  FMUL.FTZ R11, R22.reuse, R35 ;  /* 0x00000023160b7220 */ /* 0x040fe20000410000 */
[----:B------:R-:W-:Y:S01]  /*1670*/  FMUL.FTZ R12, R22, R37 ;  /* 0x00000025160c7220 */ /* 0x000fe20000410000 */
[----:B------:R-:W-:Y:S01]  /*1680*/  FFMA.FTZ R29, R10, R29, R13 ;  /* 0x0000001d0a1d7223 */ /* 0x000fe2000001000d */
[C---:B------:R-:W-:Y:S01]  /*1690*/  FFMA.FTZ R27, R14.reuse, R23, R27 ;  /* 0x000000170e1b7223 */ /* 0x040fe2000001001b */
[----:B0-----:R-:W-:Y:S01]  /*16a0*/  FFMA.FTZ R26, R14, R15, R21 ;  /* 0x0000000f0e1a7223 */ /* 0x001fe20000010015 */
[----:B------:R-:W-:-:S02]  /*16b0*/  F2FP.F16.F32.PACK_AB R28, R28, R7 ;  /* 0x000000071c1c723e */ /* 0x000fc400000000ff */
[----:B------:R-:W-:Y:S01]  /*16c0*/  F2FP.F16.F32.PACK_AB R25, R4, R3 ;  /* 0x000000030419723e */ /* 0x000fe200000000ff */
[C---:B-1----:R-:W-:Y:S01]  /*16d0*/  FMUL.FTZ R35, R20.reuse, R35 ;  /* 0x0000002314237220 */ /* 0x042fe20000410000 */
        /* <DEDUP_REMOVED lines=11> */
.L_x_3992:
        /* <DEDUP_REMOVED lines=27> */
[----:B------:R-:W-:-:S04]  /*1940*/  ISETP.GE.AND P0, PT, R0, R11, PT ;  /* 0x0000000b0000720c */ /* 0x000fc80003f06270 */
[----:B------:R-:W-:Y:S01]  /*1950*/  @!P2 IMAD.MOV R22, RZ, RZ, -R22 ;  /* 0x000000ffff16a224 */ /* 0x000fe200078e0a16 */
        /* <DEDUP_REMOVED lines=13> */
[----:B------:R-:W-:Y:S01]  /*1a30*/  IMAD.MOV.U32 R13, RZ, RZ, RZ ;  /* 0x000000ffff0d7224 */ /* 0x000fe200078e00ff */
[----:B------:R-:W4:Y:S01]  /*1a40*/  LDCU.64 UR8, c[0x4][0x50] ;  /* 0x01000a00ff0877ac */ /* 0x000f220008000a00 */
[----:B0-----:R-:W-:Y:S01]  /*1a50*/  MOV R4, UR4 ;  /* 0x0000000400047c02 */ /* 0x001fe20008000f00 */
[----:B------:R-:W-:-:S02]  /*1a60*/  IMAD.U32 R5, RZ, RZ, UR5 ;  /* 0x00000005ff057e24 */ /* 0x000fc4000f8e00ff */
[----:B---3--:R-:W-:Y:S01]  /*1a70*/  IMAD.U32 R6, RZ, RZ, UR6 ;  /* 0x00000006ff067e24 */ /* 0x008fe2000f8e00ff */
[----:B------:R-:W-:Y:S01]  /*1a80*/  MOV R7, UR7 ;  /* 0x0000000700077c02 */ /* 0x000fe20008000f00 */
[----:B----4-:R-:W-:Y:S02]  /*1a90*/  IMAD.U32 R10, RZ, RZ, UR8 ;  /* 0x00000008ff0a7e24 */ /* 0x010fe4000f8e00ff */
[----:B-1----:R-:W-:-:S07]  /*1aa0*/  IMAD.U32 R11, RZ, RZ, UR9 ;  /* 0x00000009ff0b7e24 */ /* 0x002fce000f8e00ff */
[----:B------:R-:W-:-:S07]  /*1ab0*/  LEPC R20, `(.L_x_3994) ;  /* 0x000000001014794e */ /* 0x000fce0000000000 */
[----:B--2--5:R-:W-:Y:S05]  /*1ac0*/  CALL.ABS.NOINC R14 ;  /* 0x000000000e007343 */ /* 0x024fea0003c00000 */
.L_x_3994:
[----:B------:R-:W0:Y:S01]  /*1ad0*/  S2R R3, SR_CgaCtaId ;  /* 0x0000000000037919 */ /* 0x000e220000008800 */
[----:B------:R-:W1:Y:S01]  /*1ae0*/  LDC R9, c[0x0][0x400] ;  /* 0x00010000ff097b82 */ /* 0x000e620000000800 */
[----:B------:R-:W-:Y:S01]  /*1af0*/  ISETP.NE.AND P6, PT, R33, RZ, PT ;  /* 0x000000ff2100720c */ /* 0x000fe20003fc5270 */
[----:B------:R-:W-:Y:S05]  /*1b00*/  WARPSYNC.ALL ;  /* 0x0000000000007948 */ /* 0x000fea0003800000 */
[----:B------:R-:W-:-:S04]  /*1b10*/  MOV R0, 0x400 ;  /* 0x0000040000007802 */ /* 0x000fc80000000f00 */
[----:B------:R-:W-:-:S03]  /*1b20*/  IADD3 R0, PT, PT, R0, 0x210, RZ ;  /* 0x0000021000007810 */ /* 0x000fc60007ffe0ff */
[----:B------:R-:W-:Y:S01]  /*1b30*/  @!P6 IMAD R4, R23, R22, R32 ;  /* 0x000000161704e224 */ /* 0x000fe200078e0220 */
[----:B0-----:R-:W-:-:S05]  /*1b40*/  LEA R0, R3, R0, 0x18 ;  /* 0x0000000003007211 */ /* 0x001fca00078ec0ff */
[--C-:B-1----:R-:W-:Y:S02]  /*1b50*/  IMAD R3, R9, 0x2, R0.reuse ;  /* 0x0000000209037824 */ /* 0x102fe400078e0200 */
[----:B------:R-:W-:-:S03]  /*1b60*/  @!P6 IMAD R5, R4, 0x2, R0 ;  /* 0x000000020405e824 */ /* 0x000fc600078e0200 */
[----:B------:R-:W-:Y:S02]  /*1b70*/  @!P6 LEA R4, R4, R3, 0x1 ;  /* 0x000000030404e211 */ /* 0x000fe400078e08ff */
        /* <DEDUP_REMOVED lines=11> */
[C---:B------:R-:W-:Y:S01]  /*1c30*/  LEA R8, R7.reuse, R3, 0x1 ;  /* 0x0000000307087211 */ /* 0x040fe200078e08ff */
[----:B------:R-:W-:Y:S01]  /*1c40*/  IMAD R6, R7, 0x2, R0 ;  /* 0x0000000207067824 */ /* 0x000fe200078e0200 */
[----:B------:R-:W-:-:S03]  /*1c50*/  SHF.R.S32.HI R10, RZ, 0x1f, R7 ;  /* 0x0000001fff0a7819 */ /* 0x000fc60000011407 */
[C---:B------:R-:W-:Y:S01]  /*1c60*/  IMAD R5, R23.reuse, 0x2, R6 ;  /* 0x0000000217057824 */ /* 0x040fe200078e0206 */
[----:B------:R-:W0:Y:S01]  /*1c70*/  LDS.64 R14, [R6] ;  /* 0x00000000060e7984 */ /* 0x000e220000000a00 */
[----:B------:R-:W-:Y:S01]  /*1c80*/  IMAD R4, R23, 0x2, R8 ;  /* 0x0000000217047824 */ /* 0x000fe200078e0208 */
[----:B------:R-:W-:Y:S02]  /*1c90*/  LEA.HI R10, R10, R7, RZ, 0x2 ;  /* 0x000000070a0a7211 */ /* 0x000fe400078f10ff */
[----:B------:R-:W1:Y:S03]  /*1ca0*/  LDS.64 R26, [R5] ;  /* 0x00000000051a7984 */ /* 0x000e660000000a00 */
[----:B------:R-:W-:Y:S01]  /*1cb0*/  IMAD.SHL.U32 R10, R10, 0x2, RZ ;  /* 0x000000020a0a7824 */ /* 0x000fe200078e00ff */
[----:B------:R-:W2:Y:S04]  /*1cc0*/  LDS.64 R20, [R8] ;  /* 0x0000000008147984 */ /* 0x000ea80000000a00 */
[----:B------:R-:W3:Y:S01]  /*1cd0*/  LDS.64 R34, [R4] ;  /* 0x0000000004227984 */ /* 0x000ee20000000a00 */
[----:B------:R-:W-:-:S04]  /*1ce0*/  LOP3.LUT R13, R10, 0xfffffff8, RZ, 0xc0, !PT ;  /* 0xfffffff80a0d7812 */ /* 0x000fc800078ec0ff */
[----:B------:R-:W-:Y:S02]  /*1cf0*/  ISETP.GE.AND P0, PT, R13, R9, PT ;  /* 0x000000090d00720c */ /* 0x000fe40003f06270 */
[----:B0-----:R-:W-:Y:S02]  /*1d00*/  SHF.R.U64 R12, R14, 0x10, R15 ;  /* 0x000000100e0c7819 */ /* 0x001fe4000000120f */
[--C-:B-1----:R-:W-:Y:S02]  /*1d10*/  SHF.R.U64 R25, R26, 0x10, R27.reuse ;  /* 0x000000101a197819 */ /* 0x102fe4000000121b */
[----:B------:R-:W-:Y:S02]  /*1d20*/  PRMT R24, R14, 0x5410, R26 ;  /* 0x000054100e187816 */ /* 0x000fe4000000001a */
[----:B------:R-:W-:Y:S02]  /*1d30*/  PRMT R26, R15, 0x5410, R27 ;  /* 0x000054100f1a7816 */ /* 0x000fe4000000001b */
[----:B------:R-:W-:-:S02]  /*1d40*/  PRMT R25, R12, 0x5410, R25 ;  /* 0x000054100c197816 */ /* 0x000fc40000000019 */
[----:B------:R-:W-:Y:S02]  /*1d50*/  SHF.R.U32.HI R14, RZ, 0x10, R15 ;  /* 0x00000010ff0e7819 */ /* 0x000fe4000001160f */
[----:B------:R-:W-:Y:S02]  /*1d60*/  SHF.R.U32.HI R27, RZ, 0x10, R27 ;  /* 0x00000010ff1b7819 */ /* 0x000fe4000001161b */
[--C-:B--2---:R-:W-:Y:S02]  /*1d70*/  SHF.R.U64 R12, R20, 0x10, R21.reuse ;  /* 0x00000010140c7819 */ /* 0x104fe40000001215 */
[----:B------:R-:W-:Y:S02]  /*1d80*/  SHF.R.U32.HI R10, RZ, 0x10, R21 ;  /* 0x00000010ff0a7819 */ /* 0x000fe40000011615 */
[--C-:B---3--:R-:W-:Y:S02]  /*1d90*/  SHF.R.U64 R29, R34, 0x10, R35.reuse ;  /* 0x00000010221d7819 */ /* 0x108fe40000001223 */
[----:B------:R-:W-:-:S02]  /*1da0*/  SHF.R.U32.HI R31, RZ, 0x10, R35 ;  /* 0x00000010ff1f7819 */ /* 0x000fc40000011623 */
[----:B------:R-:W-:Y:S02]  /*1db0*/  PRMT R27, R14, 0x5410, R27 ;  /* 0x000054100e1b7816 */ /* 0x000fe4000000001b */
[----:B------:R-:W-:Y:S02]  /*1dc0*/  PRMT R28, R20, 0x5410, R34 ;  /* 0x00005410141c7816 */ /* 0x000fe40000000022 */
        /* <DEDUP_REMOVED lines=9> */
[----:B------:R-:W-:Y:S01]  /*1e60*/  IADD3 R10, PT, PT, R13, 0x2, RZ ;  /* 0x000000020d0a7810 */ /* 0x000fe20007ffe0ff */
[--C-:B------:R-:W-:Y:S02]  /*1e70*/  HADD2.F32 R34, -RZ, R24.reuse.H1_H1 ;  /* 0x30000018ff227230 */ /* 0x100fe40000004100 */
[----:B------:R-:W-:Y:S01]  /*1e80*/  I2FP.F32.S32 R11, R11 ;  /* 0x0000000b000b7245 */ /* 0x000fe20000201400 */
[----:B------:R-:W-:Y:S01]  /*1e90*/  HADD2.F32 R35, -RZ, R24.H0_H0 ;  /* 0x20000018ff237230 */ /* 0x000fe20000004100 */
[----:B------:R-:W-:Y:S01]  /*1ea0*/  I2FP.F32.S32 R10, R10 ;  /* 0x0000000a000a7245 */ /* 0x000fe20000201400 */
[----:B------:R-:W-:-:S02]  /*1eb0*/  HADD2.F32 R24, -RZ, R25.H1_H1 ;  /* 0x30000019ff187230 */ /* 0x000fc40000004100 */
[----:B-1----:R-:W-:Y:S02]  /*1ec0*/  VIADD R9, R13, 0x6 ;  /* 0x000000060d097836 */ /* 0x002fe40000000000 */
[----:B------:R-:W-:Y:S02]  /*1ed0*/  HADD2.F32 R37, -RZ, R25.H0_H0 ;  /* 0x20000019ff257230 */ /* 0x000fe40000004100 */
[--C-:B------:R-:W-:Y:S01]  /*1ee0*/  HADD2.F32 R40, -RZ, R27.reuse.H1_H1 ;  /* 0x3000001bff287230 */ /* 0x100fe20000004100 */
[----:B------:R-:W-:Y:S01]  /*1ef0*/  I2FP.F32.S32 R9, R9 ;  /* 0x0000000900097245 */ /* 0x000fe20000201400 */
[----:B------:R-:W-:Y:S01]  /*1f00*/  HADD2.F32 R45, -RZ, R27.H0_H0 ;  /* 0x2000001bff2d7230 */ /* 0x000fe20000004100 */
[----:B0----5:R-:W-:Y:S01]  /*1f10*/  IADD3 R13, PT, PT, -R2, UR4, RZ ;  /* 0x00000004020d7c10 */ /* 0x021fe2000fffe1ff */
        /* <DEDUP_REMOVED lines=9> */
[----:B------:R-:W-:Y:S01]  /*1fb0*/  HADD2.F32 R25, -RZ, R28.H0_H0 ;  /* 0x2000001cff197230 */ /* 0x000fe20000004100 */
[----:B------:R-:W0:Y:S01]  /*1fc0*/  MUFU.EX2 R7, -R7 ;  /* 0x8000000700077308 */ /* 0x000e220000000800 */
[----:B------:R-:W-:-:S02]  /*1fd0*/  HADD2.F32 R42, -RZ, R31.H1_H1 ;  /* 0x3000001fff2a7230 */ /* 0x000fc40000004100 */
[----:B------:R-:W-:Y:S02]  /*1fe0*/  HADD2.F32 R47, -RZ, R31.H0_H0 ;  /* 0x2000001fff2f7230 */ /* 0x000fe40000004100 */
[--C-:B------:R-:W-:Y:S02]  /*1ff0*/  HADD2.F32 R36, -RZ, R26.reuse.H1_H1 ;  /* 0x3000001aff247230 */ /* 0x100fe40000004100 */
[----:B------:R-:W-:Y:S01]  /*2000*/  HADD2.F32 R41, -RZ, R26.H0_H0 ;  /* 0x2000001aff297230 */ /* 0x000fe20000004100 */
[----:B------:R-:W1:Y:S01]  /*2010*/  MUFU.EX2 R10, -R10 ;  /* 0x8000000a000a7308 */ /* 0x000e620000000800 */
[--C-:B------:R-:W-:Y:S02]  /*2020*/  HADD2.F32 R26, -RZ, R29.reuse.H1_H1 ;  /* 0x3000001dff1a7230 */ /* 0x100fe40000004100 */
[----:B------:R-:W-:Y:S02]  /*2030*/  HADD2.F32 R39, -RZ, R29.H0_H0 ;  /* 0x2000001dff277230 */ /* 0x000fe40000004100 */
[----:B------:R-:W-:-:S02]  /*2040*/  HADD2.F32 R38, -RZ, R30.H1_H1 ;  /* 0x3000001eff267230 */ /* 0x000fc40000004100 */
[----:B------:R-:W-:Y:S01]  /*2050*/  HADD2.F32 R43, -RZ, R30.H0_H0 ;  /* 0x2000001eff2b7230 */ /* 0x000fe20000004100 */
        /* <DEDUP_REMOVED lines=10> */
[----:B0-----:R-:W-:-:S07]  /*2100*/  FMUL.FTZ R10, R33, R12 ;  /* 0x0000000c210a7220 */ /* 0x001fce0000410000 */
[----:B------:R-:W-:Y:S01]  /*2110*/  MUFU.COS R13, R20 ;  /* 0x00000014000d7308 */ /* 0x000fe20000000000 */
[----:B-1----:R-:W-:-:S07]  /*2120*/  FMUL.FTZ R12, R34, R7 ;  /* 0x00000007220c7220 */ /* 0x002fce0000410000 */
[----:B------:R0:W1:Y:S08]  /*2130*/  MUFU.SIN R15, R20 ;  /* 0x00000014000f7308 */ /* 0x0000700000000400 */
[----:B------:R-:W3:Y:S01]  /*2140*/  MUFU.COS R21, R11 ;  /* 0x0000000b00157308 */ /* 0x000ee20000000000 */
[----:B0-----:R-:W-:Y:S02]  /*2150*/  HADD2.F32 R20, -RZ, R28.H1_H1 ;  /* 0x3000001cff147230 */ /* 0x001fe40000004100 */
[----:B------:R-:W-:Y:S01]  /*2160*/  FMUL.RZ R28, R10, 0.15915493667125701904 ;  /* 0x3e22f9830a1c7820 */ /* 0x000fe2000040c000 */
[----:B--2---:R-:W-:-:S02]  /*2170*/  FMUL.FTZ R10, R34, R9 ;  /* 0x00000009220a7220 */ /* 0x004fc40000410000 */
[C---:B------:R-:W-:Y:S01]  /*2180*/  FMUL.FTZ R14, R20.reuse, R9 ;  /* 0x00000009140e7220 */ /* 0x040fe20000410000 */
[-C--:B------:R-:W-:Y:S01]  /*2190*/  FMUL.FTZ R20, R20, R7.reuse ;  /* 0x0000000714147220 */ /* 0x080fe20000410000 */
[----:B------:R0:W2:Y:S01]  /*21a0*/  MUFU.SIN R27, R11 ;  /* 0x0000000b001b7308 */ /* 0x0000a20000000400 */
[-C--:B------:R-:W-:Y:S01]  /*21b0*/  FFMA.FTZ R10, R35, R7.reuse, -R10 ;  /* 0x00000007230a7223 */ /* 0x080fe2000001080a */
[----:B------:R-:W-:-:S06]  /*21c0*/  FFMA.FTZ R14, R25, R7, -R14 ;  /* 0x00000007190e7223 */ /* 0x000fcc000001080e */
[----:B------:R-:W4:Y:S01]  /*21d0*/  MUFU.SIN R33, R28 ;  /* 0x0000001c00217308 */ /* 0x000f220000000400 */
[-C--:B0-----:R-:W-:Y:S01]  /*21e0*/  FFMA.FTZ R11, R35, R9.reuse, R12 ;  /* 0x00000009230b7223 */ /* 0x081fe2000001000c */
[----:B------:R-:W-:Y:S01]  /*21f0*/  FFMA.FTZ R9, R25, R9, R20 ;  /* 0x0000000919097223 */ /* 0x000fe20000010014 */
[C---:B-1----:R-:W-:Y:S01]  /*2200*/  FMUL.FTZ R12, R24.reuse, R15 ;  /* 0x0000000f180c7220 */ /* 0x042fe20000410000 */
[----:B------:R-:W-:Y:S01]  /*2210*/  FMUL.FTZ R20, R24, R13 ;  /* 0x0000000d18147220 */ /* 0x000fe20000410000 */
[C---:B------:R-:W-:Y:S01]  /*2220*/  FMUL.FTZ R24, R26.reuse, R15 ;  /* 0x0000000f1a187220 */ /* 0x040fe20000410000 */
[----:B------:R-:W-:Y:S01]  /*2230*/  FMUL.FTZ R26, R26, R13 ;  /* 0x0000000d1a1a7220 */ /* 0x000fe20000410000 */
[----:B---3--:R-:W-:Y:S01]  /*2240*/  FMUL.FTZ R34, R38, R21 ;  /* 0x0000001526227220 */ /* 0x008fe20000410000 */
[----:B------:R0:W1:Y:S01]  /*2250*/  MUFU.COS R31, R28 ;  /* 0x0000001c001f7308 */ /* 0x0000620000000000 */
[----:B------:R-:W-:Y:S01]  /*2260*/  FFMA.FTZ R29, R39, R13, -R24 ;  /* 0x0000000d271d7223 */ /* 0x000fe20000010818 */
[C---:B------:R-:W-:Y:S01]  /*2270*/  FMUL.FTZ R24, R36.reuse, R21 ;  /* 0x0000001524187220 */ /* 0x040fe20000410000 */
[C---:B------:R-:W-:Y:S01]  /*2280*/  FFMA.FTZ R25, R37.reuse, R15, R20 ;  /* 0x0000000f25197223 */ /* 0x040fe20000010014 */
[----:B--2---:R-:W-:Y:S01]  /*2290*/  FMUL.FTZ R20, R36, R27 ;  /* 0x0000001b24147220 */ /* 0x004fe20000410000 */
[----:B------:R-:W-:Y:S01]  /*22a0*/  FFMA.FTZ R12, R37, R13, -R12 ;  /* 0x0000000d250c7223 */ /* 0x000fe2000001080c */
[----:B------:R-:W-:Y:S01]  /*22b0*/  FFMA.FTZ R7, R41, R27, R24 ;  /* 0x0000001b29077223 */ /* 0x000fe20000010018 */
[----:B------:R-:W-:Y:S01]  /*22c0*/  FFMA.FTZ R26, R39, R15, R26 ;  /* 0x0000000f271a7223 */ /* 0x000fe2000001001a */
[----:B------:R-:W-:Y:S01]  /*22d0*/  FFMA.FTZ R20, R41, R21, -R20 ;  /* 0x0000001529147223 */ /* 0x000fe20000010814 */
[----:B0-----:R-:W-:Y:S01]  /*22e0*/  FMUL.FTZ R28, R38, R27 ;  /* 0x0000001b261c7220 */ /* 0x001fe20000410000 */
[-C--:B----4-:R-:W-:Y:S01]  /*22f0*/  FMUL.FTZ R24, R40, R33.reuse ;  /* 0x0000002128187220 */ /* 0x090fe20000410000 */
[----:B------:R-:W-:Y:S01]  /*2300*/  FMUL.FTZ R36, R42, R33 ;  /* 0x000000212a247220 */ /* 0x000fe20000410000 */
[C---:B------:R-:W-:Y:S01]  /*2310*/  FFMA.FTZ R27, R43.reuse, R27, R34 ;  /* 0x0000001b2b1b7223 */ /* 0x040fe20000010022 */
[----:B------:R-:W-:Y:S01]  /*2320*/  FFMA.FTZ R30, R43, R21, -R28 ;  /* 0x000000152b1e7223 */ /* 0x000fe2000001081c */
[----:B------:R-:W-:-:S02]  /*2330*/  F2FP.F16.F32.PACK_AB R29, R26, R29 ;  /* 0x0000001d1a1d723e */ /* 0x000fc400000000ff */
[----:B------:R-:W-:Y:S01]  /*2340*/  F2FP.F16.F32.PACK_AB R25, R25, R12 ;  /* 0x0000000c1919723e */ /* 0x000fe200000000ff */
[-C--:B-1----:R-:W-:Y:S01]  /*2350*/  FMUL.FTZ R28, R40, R31.reuse ;  /* 0x0000001f281c7220 */ /* 0x082fe20000410000 */
[-C--:B------:R-:W-:Y:S01]  /*2360*/  FMUL.FTZ R38, R42, R31.reuse ;  /* 0x0000001f2a267220 */ /* 0x080fe20000410000 */
[-C--:B------:R-:W-:Y:S01]  /*2370*/  FFMA.FTZ R13, R45, R31.reuse, -R24 ;  /* 0x0000001f2d0d7223 */ /* 0x080fe20000010818 */
[----:B------:R-:W-:Y:S01]  /*2380*/  FFMA.FTZ R31, R47, R31, -R36 ;  /* 0x0000001f2f1f7223 */ /* 0x000fe20000010824 */
[-C--:B------:R-:W-:Y:S01]  /*2390*/  FFMA.FTZ R34, R45, R33.reuse, R28 ;  /* 0x000000212d227223 */ /* 0x080fe2000001001c */
[----:B------:R-:W-:Y:S01]  /*23a0*/  FFMA.FTZ R38, R47, R33, R38 ;  /* 0x000000212f267223 */ /* 0x000fe20000010026 */
[----:B------:R-:W-:Y:S02]  /*23b0*/  F2FP.F16.F32.PACK_AB R30, R27, R30 ;  /* 0x0000001e1b1e723e */ /* 0x000fe400000000ff */
[----:B------:R-:W-:Y:S02]  /*23c0*/  F2FP.F16.F32.PACK_AB R24, R11, R10 ;  /* 0x0000000a0b18723e */ /* 0x000fe400000000ff */
[----:B------:R-:W-:-:S02]  /*23d0*/  F2FP.F16.F32.PACK_AB R28, R9, R14 ;  /* 0x0000000e091c723e */ /* 0x000fc400000000ff */
[----:B------:R-:W-:Y:S02]  /*23e0*/  F2FP.F16.F32.PACK_AB R26, R7, R20 ;  /* 0x00000014071a723e */ /* 0x000fe400000000ff */
[----:B------:R-:W-:Y:S02]  /*23f0*/  F2FP.F16.F32.PACK_AB R27, R34, R13 ;  /* 0x0000000d221b723e */ /* 0x000fe400000000ff */
[----:B------:R-:W-:-:S07]  /*2400*/  F2FP.F16.F32.PACK_AB R31, R38, R31 ;  /* 0x0000001f261f723e */ /* 0x000fce00000000ff */
.L_x_3998:
[----:B------:R-:W-:Y:S05]  /*2410*/  BSYNC.RECONVERGENT B1 ;  /* 0x0000000000017941 */ /* 0x000fea0003800200 */
.L_x_3997:
        /* <DEDUP_REMOVED lines=15> */
[----:B------:R-:W-:Y:S01]  /*2510*/  LOP3.LUT R15, R15, R11, RZ, 0xfc, !PT ;  /* 0x0000000b0f0f7212 */ /* 0x000fe200078efcff */
[----:B------:R-:W-:Y:S01]  /*2520*/  IMAD.WIDE.U32 R10, R10, 0x10000, RZ ;  /* 0x000100000a0a7825 */ /* 0x000fe200078e00ff */
[----:B------:R-:W-:Y:S02]  /*2530*/  PRMT R36, R24, 0x7732, RZ ;  /* 0x0000773218247816 */ /* 0x000fe400000000ff */
[----:B------:R-:W-:Y:S01]  /*2540*/  LOP3.LUT R21, R21, R13, RZ, 0xfc, !PT ;  /* 0x0000000d15157212 */ /* 0x000fe200078efcff */
[----:B------:R-:W-:Y:S01]  /*2550*/  IMAD.WIDE.U32 R12, R12, 0x10000, RZ ;  /* 0x000100000c0c7825 */ /* 0x000fe200078e00ff */
[----:B------:R-:W-:Y:S01]  /*2560*/  PRMT R9, R28, 0x7732, RZ ;  /* 0x000077321c097816 */ /* 0x000fe200000000ff */
[----:B------:R0:W-:Y:S01]  /*2570*/  STS.64 [R8], R14 ;  /* 0x0000000e08007388 */ /* 0x0001e20000000a00 */
[----:B------:R-:W-:-:S02]  /*2580*/  PRMT R33, R34, 0x5410, R7 ;  /* 0x0000541022217816 */ /* 0x000fc40000000007 */
[----:B------:R-:W-:Y:S02]  /*2590*/  MOV R7, R36 ;  /* 0x0000002400077202 */ /* 0x000fe40000000f00 */
[----:B------:R-:W-:Y:S02]  /*25a0*/  LOP3.LUT R11, R35, R11, RZ, 0xfc, !PT ;  /* 0x0000000b230b7212 */ /* 0x000fe400078efcff */
[----:B------:R-:W-:Y:S02]  /*25b0*/  LOP3.LUT R10, R10, R9, RZ, 0xfc, !PT ;  /* 0x000000090a0a7212 */ /* 0x000fe400078efcff */
[----:B------:R-:W-:Y:S02]  /*25c0*/  LOP3.LUT R13, R33, R13, RZ, 0xfc, !PT ;  /* 0x0000000d210d7212 */ /* 0x000fe400078efcff */
[----:B------:R-:W-:Y:S01]  /*25d0*/  LOP3.LUT R12, R12, R7, RZ, 0xfc, !PT ;  /* 0x000000070c0c7212 */ /* 0x000fe200078efcff */
[----:B------:R0:W-:Y:S04]  /*25e0*/  STS.64 [R4], R10 ;  /* 0x0000000a04007388 */ /* 0x0001e80000000a00 */
[----:B------:R0:W-:Y:S04]  /*25f0*/  STS.64 [R6], R20 ;  /* 0x0000001406007388 */ /* 0x0001e80000000a00 */
[----:B------:R0:W-:Y:S02]  /*2600*/  STS.64 [R5], R12 ;  /* 0x0000000c05007388 */ /* 0x0001e40000000a00 */
.L_x_3996:
[----:B------:R-:W-:Y:S05]  /*2610*/  BSYNC.RECONVERGENT B0 ;  /* 0x0000000000007941 */ /* 0x000fea0003800200 */
.L_x_3995:
[----:B------:R-:W-:Y:S01]  /*2620*/  BAR.SYNC.DEFER_BLOCKING 0x0 ;  /* 0x0000000000007b1d */ /* 0x000fe20000010000 */
[----:B------:R-:W-:-:S04]  /*2630*/  @!P6 IMAD R22, R23, R22, R32 ;  /* 0x000000161716e224 */ /* 0x000fc800078e0220 */
[C---:B------:R-:W-:Y:S02]  /*2640*/  @!P6 IMAD R0, R22.reuse, 0x2, R0 ;  /* 0x000000021600e824 */ /* 0x040fe400078e0200 */
[----:B------:R-:W-:-:S03]  /*2650*/  @!P6 IMAD R3, R22, 0x2, R3 ;  /* 0x000000021603e824 */ /* 0x000fc600078e0203 */
[----:B------:R1:W2:Y:S04]  /*2660*/  @!P6 LDS.128 R24, [R0] ;  /* 0x000000000018e984 */ /* 0x0002a80000000c00 */
[----:B------:R1:W3:Y:S01]  /*2670*/  @!P6 LDS.128 R28, [R3] ;  /* 0x00000000031ce984 */ /* 0x0002e20000000c00 */
[----:B------:R-:W-:Y:S06]  /*2680*/  BAR.SYNC.DEFER_BLOCKING 0x0 ;  /* 0x0000000000007b1d */ /* 0x000fec0000010000 */
.L_x_3993:
[----:B------:R-:W-:Y:S05]  /*2690*/  BSYNC.RECONVERGENT B6 ;  /* 0x0000000000067941 */ /* 0x000fea0003800200 */
.L_x_3991:
[----:B------:R-:W-:Y:S02]  /*26a0*/  ISETP.GT.U32.AND P0, PT, R51, 0x1f, PT ;  /* 0x0000001f3300780c */ /* 0x000fe40003f04070 */
[----:B-1----:R-:W-:-:S11]  /*26b0*/  MOV R0, 0xff7fffff ;  /* 0xff7fffff00007802 */ /* 0x002fd60000000f00 */
        /* <DEDUP_REMOVED lines=10> */
[----:B------:R-:W-:Y:S02]  /*2760*/  HFMA2 R13, R27, R31, R13 ;  /* 0x0000001f1b0d7231 */ /* 0x000fe4000000000d */
[-C--:B-1----:R-:W-:Y:S02]  /*2770*/  @!P0 IMAD R6, R19, R8.reuse, RZ ;  /* 0x0000000813068224 */ /* 0x082fe400078e02ff */
[----:B------:R-:W-:Y:S02]  /*2780*/  @!P0 IMAD R3, R51, R8, UR38 ;  /* 0x0000002633038e24 */ /* 0x000fe4000f8e0208 */
[----:B------:R-:W-:Y:S02]  /*2790*/  HADD2.F32 R8, -RZ, R13.H1_H1 ;  /* 0x3000000dff087230 */ /* 0x000fe40000004100 */
[----:B------:R-:W-:Y:S02]  /*27a0*/  @!P0 IMAD R7, R6, 0x14, R3 ;  /* 0x0000001406078824 */ /* 0x000fe400078e0203 */
[----:B------:R-:W-:-:S05]  /*27b0*/  VIADD R3, R9, 0x10 ;  /* 0x0000001009037836 */ /* 0x000fca0000000000 */
[----:B0-----:R-:W-:Y:S01]  /*27c0*/  LEA R6, R10, R3, 0x18 ;  /* 0x000000030a067211 */ /* 0x001fe200078ec0ff */
[----:B------:R-:W-:-:S03]  /*27d0*/  @!P0 IMAD.SHL.U32 R3, R7, 0x8, RZ ;  /* 0x0000000807038824 */ /* 0x000fc600078e00ff */
[----:B------:R-:W-:Y:S01]  /*27e0*/  LEA R6, R51, R6, 0x4 ;  /* 0x0000000633067211 */ /* 0x000fe200078e20ff */
[----:B--2---:R-:W-:-:S04]  /*27f0*/  @!P0 IMAD.WIDE R4, R3, 0x2, R4 ;  /* 0x0000000203048825 */ /* 0x004fc800078e0204 */
        /* <DEDUP_REMOVED lines=14> */
.L_x_4131:
        /* <DEDUP_REMOVED lines=8> */
[----:B-----5:R-:W-:-:S07]  /*2960*/  @P0 IADD3 R0, PT, PT, -R2, UR40, RZ ;  /* 0x0000002802000c10 */ /* 0x020fce000fffe1ff */
[----:B------:R-:W2:Y:S01]  /*2970*/  @P0 LDC.64 R4, c[0x0][0x438] ;  /* 0x00010e00ff040b82 */ /* 0x000ea20000000a00 */
[----:B0-----:R-:W-:-:S04]  /*2980*/  @P0 IMAD R3, R53, R6, R0 ;  /* 0x0000000635030224 */ /* 0x001fc800078e0200 */
[----:B------:R-:W-:-:S04]  /*2990*/  @P0 IMAD R3, R3, R6, R0 ;  /* 0x0000000603030224 */ /* 0x000fc800078e0200 */
[----:B--2---:R-:W-:-:S06]  /*29a0*/  @P0 IMAD.WIDE R4, R3, 0x2, R4 ;  /* 0x0000000203040825 */ /* 0x004fcc00078e0204 */
[----:B------:R-:W2:Y:S01]  /*29b0*/  @P0 LDG.E.U16 R4, desc[UR36][R4.64] ;  /* 0x0000002404040981 */ /* 0x000ea2000c1e1500 */
[----:B------:R-:W-:Y:S02]  /*29c0*/  VIADD R9, R9, 0x210 ;  /* 0x0000021009097836 */ /* 0x000fe40000000000 */
[----:B-1----:R-:W-:Y:S01]  /*29d0*/  FMUL.FTZ R0, R14, UR4 ;  /* 0x000000040e007c20 */ /* 0x002fe20008410000 */
[----:B------:R-:W-:Y:S02]  /*29e0*/  IMAD.U32 R6, RZ, RZ, UR39 ;  /* 0x00000027ff067e24 */ /* 0x000fe4000f8e00ff */
[----:B------:R-:W-:-:S03]  /*29f0*/  LEA R7, R10, R9, 0x18 ;  /* 0x000000090a077211 */ /* 0x000fc600078ec0ff */
[----:B------:R-:W-:-:S04]  /*2a00*/  IADD3 R6, PT, PT, -R6, UR40, RZ ;  /* 0x0000002806067c10 */ /* 0x000fc8000fffe1ff */
[----:B------:R-:W-:Y:S01]  /*2a10*/  LEA R7, R6, R7, 0x2 ;  /* 0x0000000706077211 */ /* 0x000fe200078e10ff */
[----:B--2---:R-:W-:-:S05]  /*2a20*/  @P0 HADD2.F32 R3, -RZ, R4.H0_H0 ;  /* 0x20000004ff030230 */ /* 0x004fca0000004100 */
[----:B------:R-:W-:-:S05]  /*2a30*/  @P0 FADD.FTZ R0, R0, R3 ;  /* 0x0000000300000221 */ /* 0x000fca0000010000 */
[----:B------:R1:W-:Y:S02]  /*2a40*/  STS [R7], R0 ;  /* 0x0000000007007388 */ /* 0x0003e40000000800 */
.L_x_3999:
[----:B------:R-:W-:Y:S05]  /*2a50*/  WARPSYNC.ALL ;  /* 0x0000000000007948 */ /* 0x000fea0003800000 */
[----:B------:R-:W-:Y:S01]  /*2a60*/  UIADD3 UR16, UPT, UPT, -UR39, UR40, URZ ;  /* 0x0000002827107290 */ /* 0x000fe2000fffe1ff */
[----:B0-----:R-:W-:Y:S01]  /*2a70*/  SHF.R.U32.HI R10, RZ, 0x2, R51 ;  /* 0x00000002ff0a7819 */ /* 0x001fe20000011633 */
[----:B------:R-:W0:Y:S01]  /*2a80*/  LDCU UR5, c[0x0][0x3f0] ;  /* 0x00007e00ff0577ac */ /* 0x000e220008000800 */
[----:B------:R-:W-:Y:S01]  /*2a90*/  BSSY B0, `(.L_x_4001) ;  /* 0x0000433000007945 */ /* 0x000fe20003800000 */
[----:B------:R-:W-:Y:S01]  /*2aa0*/  UIADD3 UR4, UPT, UPT, UR16, 0x7, URZ ;  /* 0x0000000710047890 */ /* 0x000fe2000fffe0ff */
[----:B------:R-:W4:Y:S05]  /*2ab0*/  LDCU UR17, c[0x0][0x3f8] ;  /* 0x00007f00ff1177ac */ /* 0x000f2a0008000800 */
[----:B------:R-:W-:Y:S01]  /*2ac0*/  IMAD.U32 R3, RZ, RZ, UR4 ;  /* 0x00000004ff037e24 */ /* 0x000fe2000f8e00ff */
[----:B------:R-:W1:Y:S04]  /*2ad0*/  LDCU UR20, c[0x0][0x410] ;  /* 0x00008200ff1477ac */ /* 0x000e680008000800 */
[----:B------:R-:W-:Y:S01]  /*2ae0*/  SHF.R.S32.HI R3, RZ, 0x1f, R3 ;  /* 0x0000001fff037819 */ /* 0x000fe20000011403 */
[----:B------:R-:W1:Y:S01]  /*2af0*/  LDCU.64 UR8, c[0x0][0x3c8] ;  /* 0x00007900ff0877ac */ /* 0x000e620008000a00 */
[----:B0-----:R-:W-:-:S02]  /*2b00*/  IMAD R18, R18, UR5, R53 ;  /* 0x0000000512127c24 */ /* 0x001fc4000f8e0235 */
[----:B------:R-:W-:Y:S01]  /*2b10*/  LEA.HI R3, R3, UR4, RZ, 0x3 ;  /* 0x0000000403037c11 */ /* 0x000fe2000f8f18ff */
[----:B------:R-:W0:Y:S01]  /*2b20*/  LDCU.64 UR10, c[0x0][0x3b8] ;  /* 0x00007700ff0a77ac */ /* 0x000e220008000a00 */
[----:B------:R-:W-:Y:S02]  /*2b30*/  IMAD R50, R18, 0xa0, RZ ;  /* 0x000000a012327824 */ /* 0x000fe400078e02ff */
[----:B------:R-:W-:Y:S01]  /*2b40*/  LOP3.LUT R11, R3, 0xfffffff8, RZ, 0xc0, !PT ;  /* 0xfffffff8030b7812 */ /* 0x000fe200078ec0ff */
[----:B------:R-:W0:Y:S01]  /*2b50*/  LDCU.64 UR12, c[0x0][0x438] ;  /* 0x00008700ff0c77ac */ /* 0x000e220008000a00 */
[----:B------:R-:W-:Y:S02]  /*2b60*/  BAR.SYNC.DEFER_BLOCKING 0x0 ;  /* 0x0000000000007b1d */ /* 0x000fe40000010000 */
[----:B------:R-:W-:-:S04]  /*2b70*/  ISETP.GE.AND P0, PT, R10, R11, PT ;  /* 0x0000000b0a00720c */ /* 0x000fc80003f06270 */
[----:B------:R-:W0:Y:S09]  /*2b80*/  LDCU.64 UR14, c[0x0][0x448] ;  /* 0x00008900ff0e77ac */ /* 0x000e320008000a00 */
[----:B-1--4-:R-:W-:Y:S05]  /*2b90*/  @P0 BRA `(.L_x_4002) ;  /* 0x0000004000880947 */ /* 0x012fea0003800000 */
[----:B------:R-:W1:Y:S01]  /*2ba0*/  LDC R5, c[0x0][0x3f4] ;  /* 0x0000fd00ff057b82 */ /* 0x000e620000000800 */
[----:B------:R-:W4:Y:S01]  /*2bb0*/  LDCU UR7, c[0x0][0x440] ;  /* 0x00008800ff0777ac */ /* 0x000f220008000800 */
[----:B------:R-:W-:Y:S02]  /*2bc0*/  IMAD.SHL.U32 R3, R51, 0x4, RZ ;  /* 0x0000000433037824 */ /* 0x000fe400078e00ff */
[----:B------:R-:W-:Y:S01]  /*2bd0*/  VIADD R10, R10, UR39 ;  /* 0x000000270a0a7c36 */ /* 0x000fe20008000000 */
[----:B------:R-:W-:Y:S01]  /*2be0*/  UMOV UR4, 0x400 ;  /* 0x0000040000047882 */ /* 0x000fe20000000000 */
[----:B------:R-:W2:Y:S01]  /*2bf0*/  LDCU.64 UR18, c[0x0][0x420] ;  /* 0x00008400ff1277ac */ /* 0x000ea20008000a00 */
[----:B------:R-:W-:Y:S01]  /*2c00*/  LOP3.LUT R3, R3, 0xc, RZ, 0xc0, !PT ;  /* 0x0000000c03037812 */ /* 0x000fe200078ec0ff */
[----:B------:R-:W3:Y:S01]  /*2c10*/  S2UR UR6, SR_CgaCtaId ;  /* 0x00000000000679c3 */ /* 0x000ee20000008800 */
[----:B------:R-:W-:Y:S02]  /*2c20*/  UIADD3 UR5, UPT, UPT, UR4, 0x10, URZ ;  /* 0x0000001004057890 */ /* 0x000fe4000fffe0ff */
[----:B------:R-:W-:Y:S01]  /*2c30*/  UIADD3 UR4, UPT, UPT, UR4, 0x210, URZ ;  /* 0x0000021004047890 */ /* 0x000fe2000fffe0ff */
[----:B----4-:R-:W-:-:S04]  /*2c40*/  IMAD.U32 R6, RZ, RZ, UR7 ;  /* 0x00000007ff067e24 */ /* 0x010fc8000f8e00ff */
[----:B------:R-:W-:Y:S01]  /*2c50*/  IMAD R53, R53, R6, UR40 ;  /* 0x0000002835357e24 */ /* 0x000fe2000f8e0206 */
[-C--:B-1----:R-:W-:Y:S01]  /*2c60*/  IABS R49, R5.reuse ;  /* 0x0000000500317213 */ /* 0x082fe20000000000 */
[----:B------:R-:W-:Y:S01]  /*2c70*/  IMAD R5, R52, R5, RZ ;  /* 0x0000000534057224 */ /* 0x000fe200078e02ff */
[----:B--2---:R-:W-:Y:S02]  /*2c80*/  ISETP.NE.U32.AND P0, PT, RZ, UR18, PT ;  /* 0x00000012ff007c0c */ /* 0x004fe4000bf05070 */
[----:B------:R-:W1:Y:S02]  /*2c90*/  I2F.RP R4, R49 ;  /* 0x0000003100047306 */ /* 0x000e640000209400 */
[----:B------:R-:W-:Y:S01]  /*2ca0*/  ISETP.NE.AND.EX P0, PT, RZ, UR19, PT, P0 ;  /* 0x00000013ff007c0c */ /* 0x000fe2000bf05300 */
[----:B---3--:R-:W-:Y:S02]  /*2cb0*/  ULEA UR5, UR6, UR5, 0x18 ;  /* 0x0000000506057291 */ /* 0x008fe4000f8ec0ff */
[----:B------:R-:W-:-:S07]  /*2cc0*/  ULEA UR4, UR6, UR4, 0x18 ;  /* 0x0000000406047291 */ /* 0x000fce000f8ec0ff */
[----:B------:R-:W2:Y:S01]  /*2cd0*/  LDS R48, [R3+UR5] ;  /* 0x0000000503307984 */ /* 0x000ea20008000800 */
[----:B-1----:R-:W1:Y:S03]  /*2ce0*/  MUFU.RCP R4, R4 ;  /* 0x0000000400047308 */ /* 0x002e660000001000 */
[----:B------:R-:W3:Y:S04]  /*2cf0*/  LDS R47, [R3+UR5+0x10] ;  /* 0x00001005032f7984 */ /* 0x000ee80008000800 */
[----:B------:R-:W4:Y:S04]  /*2d00*/  LDS R46, [R3+UR5+0x20] ;  /* 0x00002005032e7984 */ /* 0x000f280008000800 */
[----:B------:R-:W0:Y:S04]  /*2d10*/  LDS R45, [R3+UR5+0x30] ;  /* 0x00003005032d7984 */ /* 0x000e280008000800 */
[----:B------:R-:W0:Y:S01]  /*2d20*/  LDS R44, [R3+UR5+0x40] ;  /* 0x00004005032c7984 */ /* 0x000e220008000800 */
[----:B-1----:R-:W-:-:S03]  /*2d30*/  IADD3 R4, PT, PT, R4, 0xffffffe, RZ ;  /* 0x0ffffffe04047810 */ /* 0x002fc60007ffe0ff */
[----:B------:R-:W1:Y:S01]  /*2d40*/  LDS R43, [R3+UR5+0x50] ;  /* 0x00005005032b7984 */ /* 0x000e620008000800 */
[----:B------:R2:W2:Y:S03]  /*2d50*/  F2I.FTZ.U32.TRUNC.NTZ R7, R4 ;  /* 0x0000000400077305 */ /* 0x0004a6000021f000 */
[----:B------:R-:W0:Y:S04]  /*2d60*/  LDS R42, [R3+UR5+0x60] ;  /* 0x00006005032a7984 */ /* 0x000e280008000800 */
[----:B------:R-:W0:Y:S04]  /*2d70*/  LDS R41, [R3+UR5+0x70] ;  /* 0x0000700503297984 */ /* 0x000e280008000800 */
[----:B------:R-:W0:Y:S01]  /*2d80*/  LDS R40, [R3+UR5+0x80] ;  /* 0x0000800503287984 */ /* 0x000e220008000800 */
[----:B--2---:R-:W-:-:S03]  /*2d90*/  SHF.R.S32.HI R4, RZ, 0x1f, R5 ;  /* 0x0000001fff047819 */ /* 0x004fc60000011405 */
[----:B------:R-:W2:Y:S01]  /*2da0*/  LDS R39, [R3+UR5+0x90] ;  /* 0x0000900503277984 */ /* 0x000ea20008000800 */
[----:B------:R-:W-:-:S03]  /*2db0*/  IMAD.MOV R8, RZ, RZ, -R7 ;  /* 0x000000ffff087224 */ /* 0x000fc600078e0a07 */
[----:B------:R-:W0:Y:S02]  /*2dc0*/  LDS R38, [R3+UR5+0xa0] ;  /* 0x0000a00503267984 */ /* 0x000e240008000800 */
[----:B------:R-:W-:Y:S02]  /*2dd0*/  MOV R6, R8 ;  /* 0x0000000800067202 */ /* 0x000fe40000000f00 */
[----:B------:R-:W0:Y:S01]  /*2de0*/  LDS R37, [R3+UR5+0xb0] ;  /* 0x0000b00503257984 */ /* 0x000e220008000800 */
[----:B------:R-:W-:Y:S02]  /*2df0*/  IADD3 R8, P1, P2, R5, UR18, R10 ;  /* 0x0000001205087c10 */ /* 0x000fe4000fa3e00a */
[----:B------:R-:W-:Y:S01]  /*2e00*/  IADD3 R5, PT, PT, R11, UR39, RZ ;  /* 0x000000270b057c10 */ /* 0x000fe2000fffe0ff */
        /* <DEDUP_REMOVED lines=19> */
[----:B------:R3:W0:Y:S02]  /*2f40*/  LDS R9, [R3+UR5+0x1f0] ;  /* 0x0001f00503097984 */ /* 0x0006240008000800 */
[----:B---3--:R-:W-:-:S02]  /*2f50*/  IMAD R3, R6, R49, RZ ;  /* 0x0000003106037224 */ /* 0x008fc400078e02ff */
[----:B------:R-:W-:-:S04]  /*2f60*/  IMAD.MOV.U32 R6, RZ, RZ, RZ ;  /* 0x000000ffff067224 */ /* 0x000fc800078e00ff */
[----:B------:R-:W-:Y:S01]  /*2f70*/  IMAD.HI.U32 R6, R7, R3, R6 ;  /* 0x0000000307067227 */ /* 0x000fe200078e0006 */
[----:B------:R-:W-:Y:S02]  /*2f80*/  LOP3.LUT R3, R51, 0x3fc, RZ, 0xc0, !PT ;  /* 0x000003fc33037812 */ /* 0x000fe400078ec0ff */
[----:B------:R-:W-:Y:S01]  /*2f90*/  IADD3.X R7, PT, PT, R4, UR19, RZ, P1, P2 ;  /* 0x0000001304077c10 */ /* 0x000fe20008fe44ff */
[----:B------:R-:W-:Y:S02]  /*2fa0*/  IMAD R4, R53, UR7, R10 ;  /* 0x0000000735047c24 */ /* 0x000fe4000f8e020a */
[----:B-12-4-:R-:W-:-:S07]  /*2fb0*/  VIADD R3, R3, UR4 ;  /* 0x0000000403037c36 */ /* 0x016fce0008000000 */
.L_x_4070:
[----:B------:R-:W1:Y:S01]  /*2fc0*/  LDC R15, c[0x0][0x3f4] ;  /* 0x0000fd00ff0f7b82 */ /* 0x000e620000000800 */
[----:B------:R-:W-:Y:S01]  /*2fd0*/  IABS R83, R10 ;  /* 0x0000000a00537213 */ /* 0x000fe20000000000 */
[----:B------:R-:W-:Y:S01]  /*2fe0*/  @P0 IMAD.MOV.U32 R12, RZ, RZ, R8 ;  /* 0x000000ffff0c0224 */ /* 0x000fe200078e0008 */
[----:B0-----:R-:W-:-:S03]  /*2ff0*/  @P0 MOV R13, R7 ;  /* 0x00000007000d0202 */ /* 0x001fc60000000f00 */
[----:B------:R-:W-:Y:S01]  /*3000*/  IMAD.HI.U32 R14, R6, R83, RZ ;  /* 0x00000053060e7227 */ /* 0x000fe200078e00ff */
[C---:B------:R-:W-:Y:S01]  /*3010*/  ISETP.GE.AND P2, PT, R10.reuse, RZ, PT ;  /* 0x000000ff0a00720c */ /* 0x040fe20003f46270 */
[----:B-----5:R2:W5:Y:S01]  /*3020*/  @P0 LDG.E.U8 R11, desc[UR36][R12.64] ;  /* 0x000000240c0b0981 */ /* 0x020562000c1e1100 */
[----:B------:R-:W-:Y:S01]  /*3030*/  ISETP.GE.AND P4, PT, R10, UR40, PT ;  /* 0x000000280a007c0c */ /* 0x000fe2000bf86270 */
[----:B------:R-:W-:Y:S01]  /*3040*/  IMAD.MOV R14, RZ, RZ, -R14 ;  /* 0x000000ffff0e7224 */ /* 0x000fe200078e0a0e */
[----:B------:R-:W-:Y:S02]  /*3050*/  BSSY.RECONVERGENT B1, `(.L_x_4003) ;  /* 0x0000028000017945 */ /* 0x000fe40003800200 */
[----:B------:R-:W-:Y:S02]  /*3060*/  SEL R80, R80, RZ, P4 ;  /* 0x000000ff50507207 */ /* 0x000fe40002000000 */
[----:B------:R-:W-:Y:S02]  /*3070*/  SEL R51, R51, RZ, P4 ;  /* 0x000000ff33337207 */ /* 0x000fe40002000000 */
[----:B-1----:R-:W-:-:S02]  /*3080*/  IABS R85, R15 ;  /* 0x0000000f00557213 */ /* 0x002fc40000000000 */
[----:B------:R-:W-:-:S03]  /*3090*/  ISETP.NE.AND P3, PT, R15, RZ, PT ;  /* 0x000000ff0f00720c */ /* 0x000fc60003f65270 */
[----:B------:R-:W-:Y:S02]  /*30a0*/  IMAD R14, R85, R14, R83 ;  /* 0x0000000e550e7224 */ /* 0x000fe400078e0253 */
[----:B------:R-:W-:-:S03]  /*30b0*/  IMAD R83, R15, 0xa0, RZ ;  /* 0x000000a00f537824 */ /* 0x000fc600078e02ff */
[----:B------:R-:W-:-:S13]  /*30c0*/  ISETP.GT.U32.AND P1, PT, R49, R14, PT ;  /* 0x0000000e3100720c */ /* 0x000fda0003f24070 */
[----:B------:R-:W-:-:S05]  /*30d0*/  @!P1 IMAD.IADD R14, R14, 0x1, -R85 ;  /* 0x000000010e0e9824 */ /* 0x000fca00078e0a55 */
[----:B------:R-:W-:-:S13]  /*30e0*/  ISETP.GT.U32.AND P1, PT, R49, R14, PT ;  /* 0x0000000e3100720c */ /* 0x000fda0003f24070 */
[----:B------:R-:W-:Y:S02]  /*30f0*/  @!P1 IADD3 R14, PT, PT, R14, -R85, RZ ;  /* 0x800000550e0e9210 */ /* 0x000fe40007ffe0ff */
[----:B------:R-:W-:-:S03]  /*3100*/  ISETP.GE.AND P1, PT, R10, UR40, PT ;  /* 0x000000280a007c0c */ /* 0x000fc6000bf26270 */
[----:B------:R-:W-:Y:S01]  /*3110*/  @!P2 IMAD.MOV R14, RZ, RZ, -R14 ;  /* 0x000000ffff0ea224 */ /* 0x000fe200078e0a0e */
[----:B------:R-:W-:-:S04]  /*3120*/  @!P3 LOP3.LUT R14, RZ, R15, RZ, 0x33, !PT ;  /* 0x0000000fff0eb212 */ /* 0x000fc800078e33ff */
[C---:B------:R-:W-:Y:S01]  /*3130*/  SHF.L.U32 R86, R14.reuse, 0x3, RZ ;  /* 0x000000030e567819 */ /* 0x040fe200000006ff */
[----:B------:R-:W-:-:S03]  /*3140*/  IMAD.IADD R84, R14, 0x1, R15 ;  /* 0x000000010e547824 */ /* 0x000fc600078e020f */
[----:B------:R-:W-:Y:S01]  /*3150*/  ISETP.GE.OR P3, PT, R86, R83, P1 ;  /* 0x000000535600720c */ /* 0x000fe20000f66670 */
[----:B--2---:R-:W-:-:S05]  /*3160*/  IMAD.SHL.U32 R12, R84, 0x8, RZ ;  /* 0x00000008540c7824 */ /* 0x004fca00078e00ff */
[----:B------:R-:W-:-:S07]  /*3170*/  ISETP.GE.OR P2, PT, R12, R83, P1 ;  /* 0x000000530c00720c */ /* 0x000fce0000f46670 */
[----:B------:R-:W-:Y:S06]  /*3180*/  @P3 BRA `(.L_x_4004) ;  /* 0x0000000000503947 */ /* 0x000fec0003800000 */
[----:B------:R-:W1:Y:S02]  /*3190*/  S2UR UR4, SR_CTAID.Y ;  /* 0x00000000000479c3 */ /* 0x000e640000002600 */
[----:B-1----:R-:W-:-:S05]  /*31a0*/  IMAD R51, R15, UR4, RZ ;  /* 0x000000040f337c24 */ /* 0x002fca000f8e02ff */
[----:B------:R-:W-:-:S04]  /*31b0*/  IADD3 R13, P3, PT, R51, R14, RZ ;  /* 0x0000000e330d7210 */ /* 0x000fc80007f7e0ff */
[----:B------:R-:W-:Y:S02]  /*31c0*/  LEA.HI.X.SX32 R88, R51, RZ, 0x1, P3 ;  /* 0x000000ff33587211 */ /* 0x000fe400018f0eff */
[----:B------:R-:W-:-:S04]  /*31d0*/  LEA R12, P3, R13, UR8, 0x2 ;  /* 0x000000080d0c7c11 */ /* 0x000fc8000f8610ff */
[----:B------:R-:W-:-:S05]  /*31e0*/  LEA.HI.X R13, R13, UR9, R88, 0x2, P3 ;  /* 0x000000090d0d7c11 */ /* 0x000fca00098f1458 */
[----:B------:R-:W2:Y:S01]  /*31f0*/  LDG.E R12, desc[UR36][R12.64] ;  /* 0x000000240c0c7981 */ /* 0x000ea2000c1e1900 */
[----:B------:R-:W-:Y:S01]  /*3200*/  IMAD R51, R15, UR17, RZ ;  /* 0x000000110f337c24 */ /* 0x000fe2000f8e02ff */
[----:B------:R-:W1:Y:S02]  /*3210*/  S2R R85, SR_TID.X ;  /* 0x0000000000557919 */ /* 0x000e640000002100 */
[----:B-1----:R-:W-:-:S05]  /*3220*/  IMAD.SHL.U32 R85, R85, 0x2, RZ ;  /* 0x0000000255557824 */ /* 0x002fca00078e00ff */
[----:B------:R-:W-:-:S05]  /*3230*/  LOP3.LUT R85, R85, 0x6, RZ, 0xc0, !PT ;  /* 0x0000000655557812 */ /* 0x000fca00078ec0ff */
[----:B------:R-:W-:-:S05]  /*3240*/  IMAD R88, R50, R15, R85 ;  /* 0x0000000f32587224 */ /* 0x000fca00078e0255 */
[----:B------:R-:W-:Y:S01]  /*3250*/  SHF.R.S32.HI R90, RZ, 0x1f, R88 ;  /* 0x0000001fff5a7819 */ /* 0x000fe20000011458 */
[----:B--2---:R-:W-:-:S04]  /*3260*/  IMAD R51, R12, R51, RZ ;  /* 0x000000330c337224 */ /* 0x004fc800078e02ff */
[----:B------:R-:W-:-:S05]  /*3270*/  IMAD R51, R51, 0xa0, R86 ;  /* 0x000000a033337824 */ /* 0x000fca00078e0256 */
[----:B------:R-:W-:-:S04]  /*3280*/  IADD3 R88, P3, PT, R51, R88, RZ ;  /* 0x0000005833587210 */ /* 0x000fc80007f7e0ff */
[----:B------:R-:W-:Y:S02]  /*3290*/  LEA.HI.X.SX32 R51, R51, R90, 0x1, P3 ;  /* 0x0000005a33337211 */ /* 0x000fe400018f0eff */
[----:B0-----:R-:W-:-:S04]  /*32a0*/  LEA R12, P3, R88, UR10, 0x1 ;  /* 0x0000000a580c7c11 */ /* 0x001fc8000f8608ff */
[----:B------:R-:W-:-:S05]  /*32b0*/  LEA.HI.X R13, R88, UR11, R51, 0x1, P3 ;  /* 0x0000000b580d7c11 */ /* 0x000fca00098f0c33 */
[----:B------:R1:W5:Y:S04]  /*32c0*/  LDG.E R51, desc[UR36][R12.64] ;  /* 0x000000240c337981 */ /* 0x000368000c1e1900 */
.L_x_4004:
[----:B0-----:R-:W-:Y:S05]  /*32d0*/  BSYNC.RECONVERGENT B1 ;  /* 0x0000000000017941 */ /* 0x001fea0003800200 */
.L_x_4003:
[----:B------:R-:W-:Y:S04]  /*32e0*/  BSSY.RECONVERGENT B1, `(.L_x_4005) ;  /* 0x0000017000017945 */ /* 0x000fe80003800200 */
[----:B------:R-:W-:Y:S05]  /*32f0*/  @P2 BRA `(.L_x_4006) ;  /* 0x0000000000542947 */ /* 0x000fea0003800000 */
        /* <DEDUP_REMOVED lines=19> */
[----:B------:R-:W-:-:S05]  /*3430*/  LEA.HI.X R13, R80, UR11, R85, 0x1, P2 ;  /* 0x0000000b500d7c11 */ /* 0x000fca00090f0c55 */
[----:B------:R0:W5:Y:S04]  /*3440*/  LDG.E R80, desc[UR36][R12.64] ;  /* 0x000000240c507981 */ /* 0x000168000c1e1900 */
.L_x_4006:
[----:B------:R-:W-:Y:S05]  /*3450*/  BSYNC.RECONVERGENT B1 ;  /* 0x0000000000017941 */ /* 0x000fea0003800200 */
.L_x_4005:
[----:B------:R-:W-:Y:S01]  /*3460*/  IMAD R88, R15, 0x10, R86 ;  /* 0x000000100f587824 */ /* 0x000fe200078e0256 */
[----:B------:R-:W-:Y:S01]  /*3470*/  BSSY.RECONVERGENT B1, `(.L_x_4007) ;  /* 0x0000018000017945 */ /* 0x000fe20003800200 */
[----:B------:R-:W-:-:S03]  /*3480*/  SEL R79, R79, RZ, P4 ;  /* 0x000000ff4f4f7207 */ /* 0x000fc60002000000 */
[----:B------:R-:W-:-:S13]  /*3490*/  ISETP.GE.OR P2, PT, R88, R83, P1 ;  /* 0x000000535800720c */ /* 0x000fda0000f46670 */
[----:B------:R-:W-:Y:S05]  /*34a0*/  @P2 BRA `(.L_x_4008) ;  /* 0x0000000000502947 */ /* 0x000fea0003800000 */
[----:B------:R-:W0:Y:S02]  /*34b0*/  S2UR UR4, SR_CTAID.Y ;  /* 0x00000000000479c3 */ /* 0x000e240000002600 */
[----:B01----:R-:W-:-:S05]  /*34c0*/  IMAD R13, R15, UR4, RZ ;  /* 0x000000040f0d7c24 */ /* 0x003fca000f8e02ff */
[----:B------:R-:W-:-:S04]  /*34d0*/  IADD3 R79, P2, PT, R13, R14, RZ ;  /* 0x0000000e0d4f7210 */ /* 0x000fc80007f5e0ff */
[----:B------:R-:W-:Y:S02]  /*34e0*/  LEA.HI.X.SX32 R90, R13, RZ, 0x1, P2 ;  /* 0x000000ff0d5a7211 */ /* 0x000fe400010f0eff */
[----:B------:R-:W-:-:S04]  /*34f0*/  LEA R12, P2, R79, UR8, 0x2 ;  /* 0x000000084f0c7c11 */ /* 0x000fc8000f8410ff */
[----:B------:R-:W-:-:S05]  /*3500*/  LEA.HI.X R13, R79, UR9, R90, 0x2, P2 ;  /* 0x000000094f0d7c11 */ /* 0x000fca00090f145a */
[----:B------:R-:W2:Y:S01]  /*3510*/  LDG.E R12, desc[UR36][R12.64] ;  /* 0x000000240c0c7981 */ /* 0x000ea2000c1e1900 */
[----:B------:R-:W0:Y:S02]  /*3520*/  S2R R79, SR_TID.X ;  /* 0x00000000004f7919 */ /* 0x000e240000002100 */
[----:B0-----:R-:W-:Y:S01]  /*3530*/  SHF.L.U32 R85, R79, 0x1, RZ ;  /* 0x000000014f557819 */ /* 0x001fe200000006ff */
[----:B------:R-:W-:-:S03]  /*3540*/  IMAD R79, R15, UR17, RZ ;  /* 0x000000110f4f7c24 */ /* 0x000fc6000f8e02ff */
        /* <DEDUP_REMOVED lines=8> */
[----:B------:R-:W-:-:S05]  /*35d0*/  LEA.HI.X R13, R88, UR11, R79, 0x1, P2 ;  /* 0x0000000b580d7c11 */ /* 0x000fca00090f0c4f */
[----:B------:R2:W5:Y:S04]  /*35e0*/  LDG.E R79, desc[UR36][R12.64] ;  /* 0x000000240c4f7981 */ /* 0x000568000c1e1900 */
.L_x_4008:
[----:B------:R-:W-:Y:S05]  /*35f0*/  BSYNC.RECONVERGENT B1 ;  /* 0x0000000000017941 */ /* 0x000fea0003800200 */
.L_x_4007:
[----:B------:R-:W-:Y:S01]  /*3600*/  IMAD R88, R15, 0x2, R84 ;  /* 0x000000020f587824 */ /* 0x000fe200078e0254 */
[----:B------:R-:W-:Y:S01]  /*3610*/  BSSY.RECONVERGENT B1, `(.L_x_4009) ;  /* 0x0000019000017945 */ /* 0x000fe20003800200 */
[----:B------:R-:W-:Y:S02]  /*3620*/  SEL R82, R82, RZ, P4 ;  /* 0x000000ff52527207 */ /* 0x000fe40002000000 */
[----:B------:R-:W-:-:S05]  /*3630*/  IMAD.SHL.U32 R88, R88, 0x8, RZ ;  /* 0x0000000858587824 */ /* 0x000fca00078e00ff */
[----:B------:R-:W-:-:S13]  /*3640*/  ISETP.GE.OR P2, PT, R88, R83, P1 ;  /* 0x000000535800720c */ /* 0x000fda0000f46670 */
[----:B------:R-:W-:Y:S05]  /*3650*/  @P2 BRA `(.L_x_4010) ;  /* 0x0000000000502947 */ /* 0x000fea0003800000 */
[----:B------:R-:W0:Y:S02]  /*3660*/  S2UR UR4, SR_CTAID.Y ;  /* 0x00000000000479c3 */ /* 0x000e240000002600 */
[----:B012---:R-:W-:-:S05]  /*3670*/  IMAD R13, R15, UR4, RZ ;  /* 0x000000040f0d7c24 */ /* 0x007fca000f8e02ff */
        /* <DEDUP_REMOVED lines=16> */
[----:B------:R-:W-:-:S05]  /*3780*/  LEA.HI.X R13, R88, UR11, R85, 0x1, P2 ;  /* 0x0000000b580d7c11 */ /* 0x000fca00090f0c55 */
[----:B------:R3:W5:Y:S04]  /*3790*/  LDG.E R82, desc[UR36][R12.64] ;  /* 0x000000240c527981 */ /* 0x000768000c1e1900 */
.L_x_4010:
[----:B------:R-:W-:Y:S05]  /*37a0*/  BSYNC.RECONVERGENT B1 ;  /* 0x0000000000017941 */ /* 0x000fea0003800200 */
.L_x_4009:
[----:B------:R-:W-:Y:S01]  /*37b0*/  IMAD R88, R15, 0x20, R86 ;  /* 0x000000200f587824 */ /* 0x000fe200078e0256 */
[----:B------:R-:W-:Y:S01]  /*37c0*/  BSSY.RECONVERGENT B1, `(.L_x_4011) ;  /* 0x0000018000017945 */ /* 0x000fe20003800200 */
[----:B------:R-:W-:-:S03]  /*37d0*/  SEL R81, R81, RZ, P4 ;  /* 0x000000ff51517207 */ /* 0x000fc60002000000 */
[----:B------:R-:W-:-:S13]  /*37e0*/  ISETP.GE.OR P2, PT, R88, R83, P1 ;  /* 0x000000535800720c */ /* 0x000fda0000f46670 */
[----:B------:R-:W-:Y:S05]  /*37f0*/  @P2 BRA `(.L_x_4012) ;  /* 0x0000000000502947 */ /* 0x000fea0003800000 */
[----:B------:R-:W0:Y:S02]  /*3800*/  S2UR UR4, SR_CTAID.Y ;  /* 0x00000000000479c3 */ /* 0x000e240000002600 */
[----:B0123--:R-:W-:-:S05]  /*3810*/  IMAD R13, R15, UR4, RZ ;  /* 0x000000040f0d7c24 */ /* 0x00ffca000f8e02ff */
[----:B------:R-:W-:-:S04]  /*3820*/  IADD3 R81, P2, PT, R13, R14, RZ ;  /* 0x0000000e0d517210 */ /* 0x000fc80007f5e0ff */
[----:B------:R-:W-:Y:S02]  /*3830*/  LEA.HI.X.SX32 R90, R13, RZ, 0x1, P2 ;  /* 0x000000ff0d5a7211 */ /* 0x000fe400010f0eff */
[----:B------:R-:W-:-:S04]  /*3840*/  LEA R12, P2, R81, UR8, 0x2 ;  /* 0x00000008510c7c11 */ /* 0x000fc8000f8410ff */
[----:B------:R-:W-:-:S05]  /*3850*/  LEA.HI.X R13, R81, UR9, R90, 0x2, P2 ;  /* 0x00000009510d7c11 */ /* 0x000fca00090f145a */
[----:B------:R-:W2:Y:S01]  /*3860*/  LDG.E R12, desc[UR36][R12.64] ;  /* 0x000000240c0c7981 */ /* 0x000ea2000c1e1900 */
[----:B------:R-:W0:Y:S02]  /*3870*/  S2R R81, SR_TID.X ;  /* 0x0000000000517919 */ /* 0x000e240000002100 */
[----:B0-----:R-:W-:Y:S02]  /*3880*/  IMAD.SHL.U32 R85, R81, 0x2, RZ ;  /* 0x0000000251557824 */ /* 0x001fe400078e00ff */
        /* <DEDUP_REMOVED lines=11> */
.L_x_4012:
[----:B------:R-:W-:Y:S05]  /*3940*/  BSYNC.RECONVERGENT B1 ;  /* 0x0000000000017941 */ /* 0x000fea0003800200 */
.L_x_4011:
[C---:B------:R-:W-:Y:S01]  /*3950*/  LEA R85, R15.reuse, R84, 0x2 ;  /* 0x000000540f557211 */ /* 0x040fe200078e10ff */
[----:B------:R-:W-:Y:S01]  /*3960*/  BSSY.RECONVERGENT B1, `(.L_x_4013) ;  /* 0x000001b000017945 */ /* 0x000fe20003800200 */
[----:B------:R-:W-:Y:S01]  /*3970*/  IMAD R84, R15, 0x4, R84 ;  /* 0x000000040f547824 */ /* 0x000fe200078e0254 */
[----:B------:R-:W-:Y:S02]  /*3980*/  SEL R52, R52, RZ, P4 ;  /* 0x000000ff34347207 */ /* 0x000fe40002000000 */
[----:B01234-:R-:W-:-:S05]  /*3990*/  IMAD.SHL.U32 R12, R85, 0x8, RZ ;  /* 0x00000008550c7824 */ /* 0x01ffca00078e00ff */
[----:B------:R-:W-:-:S13]  /*39a0*/  ISETP.GE.OR P2, PT, R12, R83, P1 ;  /* 0x000000530c00720c */ /* 0x000fda0000f46670 */
        /* <DEDUP_REMOVED lines=22> */
.L_x_4014:
[----:B------:R-:W-:Y:S05]  /*3b10*/  BSYNC.RECONVERGENT B1 ;  /* 0x0000000000017941 */ /* 0x000fea0003800200 */
.L_x_4013:
[----:B------:R-:W-:Y:S01]  /*3b20*/  IMAD.IADD R85, R84, 0x1, R15 ;  /* 0x0000000154557824 */ /* 0x000fe200078e020f */
[----:B------:R-:W-:Y:S01]  /*3b30*/  BSSY.RECONVERGENT B1, `(.L_x_4015) ;  /* 0x000001a000017945 */ /* 0x000fe20003800200 */
[----:B------:R-:W-:-:S03]  /*3b40*/  SEL R53, R53, RZ, P4 ;  /* 0x000000ff35357207 */ /* 0x000fc60002000000 */
[----:B0-----:R-:W-:-:S04]  /*3b50*/  SHF.L.U32 R12, R85, 0x3, RZ ;  /* 0x00000003550c7819 */ /* 0x001fc800000006ff */
        /* <DEDUP_REMOVED lines=15> */
[----:B------:R-:W-:Y:S02]  /*3c50*/  IMAD R88, R50, R15, R87 ;  /* 0x0000000f32587224 */ /* 0x000fe400078e0257 */
[----:B------:R-:W-:-:S05]  /*3c60*/  IMAD.SHL.U32 R53, R53, 0x8, RZ ;  /* 0x0000000835357824 */ /* 0x000fca00078e00ff */
[----:B------:R-:W-:Y:S02]  /*3c70*/  SHF.R.S32.HI R85, RZ, 0x1f, R53 ;  /* 0x0000001fff557819 */ /* 0x000fe40000011435 */
[----:B------:R-:W-:-:S04]  /*3c80*/  IADD3 R53, P2, PT, R88, R53, RZ ;  /* 0x0000003558357210 */ /* 0x000fc80007f5e0ff */
[----:B------:R-:W-:Y:S02]  /*3c90*/  LEA.HI.X.SX32 R88, R88, R85, 0x1, P2 ;  /* 0x0000005558587211 */ /* 0x000fe400010f0eff */
[----:B------:R-:W-:-:S04]  /*3ca0*/  LEA R12, P2, R53, UR10, 0x1 ;  /* 0x0000000a350c7c11 */ /* 0x000fc8000f8408ff */
[----:B------:R-:W-:-:S05]  /*3cb0*/  LEA.HI.X R13, R53, UR11, R88, 0x1, P2 ;  /* 0x0000000b350d7c11 */ /* 0x000fca00090f0c58 */
[----:B------:R0:W5:Y:S04]  /*3cc0*/  LDG.E R53, desc[UR36][R12.64] ;  /* 0x000000240c357981 */ /* 0x000168000c1e1900 */
.L_x_4016:
[----:B------:R-:W-:Y:S05]  /*3cd0*/  BSYNC.RECONVERGENT B1 ;  /* 0x0000000000017941 */ /* 0x000fea0003800200 */
.L_x_4015:
[C---:B------:R-:W-:Y:S01]  /*3ce0*/  LEA R85, R15.reuse, R84, 0x1 ;  /* 0x000000540f557211 */ /* 0x040fe200078e08ff */
[----:B------:R-:W-:Y:S01]  /*3cf0*/  IMAD R84, R15, 0x2, R84 ;  /* 0x000000020f547824 */ /* 0x000fe200078e0254 */
[----:B------:R-:W-:Y:S01]  /*3d00*/  BSSY.RECONVERGENT B1, `(.L_x_4017) ;  /* 0x000001b000017945 */ /* 0x000fe20003800200 */
[----:B------:R-:W-:Y:S02]  /*3d10*/  SEL R54, R54, RZ, P4 ;  /* 0x000000ff36367207 */ /* 0x000fe40002000000 */
[----:B0-----:R-:W-:Y:S01]  /*3d20*/  IMAD.SHL.U32 R12, R85, 0x8, RZ ;  /* 0x00000008550c7824 */ /* 0x001fe200078e00ff */
[----:B------:R-:W-:-:S04]  /*3d30*/  LEA R84, R15, R84, 0x1 ;  /* 0x000000540f547211 */ /* 0x000fc800078e08ff */
        /* <DEDUP_REMOVED lines=23> */
.L_x_4018:
[----:B------:R-:W-:Y:S05]  /*3eb0*/  BSYNC.RECONVERGENT B1 ;  /* 0x0000000000017941 */ /* 0x000fea0003800200 */
.L_x_4017:
[----:B------:R-:W-:Y:S01]  /*3ec0*/  IMAD R88, R15, 0x40, R86 ;  /* 0x000000400f587824 */ /* 0x000fe200078e0256 */
[----:B0-----:R-:W-:Y:S01]  /*3ed0*/  SHF.L.U32 R12, R84, 0x3, RZ ;  /* 0x00000003540c7819 */ /* 0x001fe200000006ff */
[----:B------:R-:W-:Y:S01]  /*3ee0*/  BSSY.RECONVERGENT B1, `(.L_x_4019) ;  /* 0x0000019000017945 */ /* 0x000fe20003800200 */
[----:B------:R-:W-:Y:S02]  /*3ef0*/  SEL R55, R55, RZ, P4 ;  /* 0x000000ff37377207 */ /* 0x000fe40002000000 */
[-C--:B------:R-:W-:Y:S02]  /*3f00*/  ISETP.GE.OR P3, PT, R88, R83.reuse, P1 ;  /* 0x000000535800720c */ /* 0x080fe40000f66670 */
[----:B------:R-:W-:-:S11]  /*3f10*/  ISETP.GE.OR P2, PT, R12, R83, P1 ;  /* 0x000000530c00720c */ /* 0x000fd60000f46670 */
        /* <DEDUP_REMOVED lines=21> */
.L_x_4020:
[----:B------:R-:W-:Y:S05]  /*4070*/  BSYNC.RECONVERGENT B1 ;  /* 0x0000000000017941 */ /* 0x000fea0003800200 */
.L_x_4019:
[----:B------:R-:W-:Y:S01]  /*4080*/  BSSY.RECONVERGENT B1, `(.L_x_4021) ;  /* 0x0000018000017945 */ /* 0x000fe20003800200 */
[----:B------:R-:W-:-:S03]  /*4090*/  SEL R56, R56, RZ, P4 ;  /* 0x000000ff38387207 */ /* 0x000fc60002000000 */
        /* <DEDUP_REMOVED lines=22> */
.L_x_4022:
[----:B------:R-:W-:Y:S05]  /*4200*/  BSYNC.RECONVERGENT B1 ;  /* 0x0000000000017941 */ /* 0x000fea0003800200 */
.L_x_4021:
[----:B------:R-:W-:Y:S01]  /*4210*/  IMAD.IADD R85, R84, 0x1, R15 ;  /* 0x0000000154557824 */ /* 0x000fe200078e020f */
[----:B------:R-:W-:Y:S01]  /*4220*/  LEA R84, R15, R84, 0x1 ;  /* 0x000000540f547211 */ /* 0x000fe200078e08ff */
[----:B------:R-:W-:Y:S01]  /*4230*/  BSSY.RECONVERGENT B1, `(.L_x_4023) ;  /* 0x000001c000017945 */ /* 0x000fe20003800200 */
[----:B------:R-:W-:Y:S01]  /*4240*/  SEL R57, R57, RZ, P4 ;  /* 0x000000ff39397207 */ /* 0x000fe20002000000 */
[----:B01----:R-:W-:-:S05]  /*4250*/  IMAD.SHL.U32 R12, R85, 0x8, RZ ;  /* 0x00000008550c7824 */ /* 0x003fca00078e00ff */
[----:B------:R-:W-:Y:S02]  /*4260*/  ISETP.GE.OR P3, PT, R12, R83, P1 ;  /* 0x000000530c00720c */ /* 0x000fe40000f66670 */
[----:B------:R-:W-:-:S04]  /*4270*/  SHF.L.U32 R12, R84, 0x3, RZ ;  /* 0x00000003540c7819 */ /* 0x000fc800000006ff */
        /* <DEDUP_REMOVED lines=21> */
[----:B------:R-:W-:-:S05]  /*43d0*/  LEA.HI.X R13, R57, UR11, R88, 0x1, P3 ;  /* 0x0000000b390d7c11 */ /* 0x000fca00098f0c58 */
[----:B------:R0:W5:Y:S04]  /*43e0*/  LDG.E R57, desc[UR36][R12.64] ;  /* 0x000000240c397981 */ /* 0x000168000c1e1900 */
.L_x_4024:
[----:B------:R-:W-:Y:S05]  /*43f0*/  BSYNC.RECONVERGENT B1 ;  /* 0x0000000000017941 */ /* 0x000fea0003800200 */
.L_x_4023:
[----:B------:R-:W-:Y:S01]  /*4400*/  BSSY.RECONVERGENT B1, `(.L_x_4025) ;  /* 0x0000019000017945 */ /* 0x000fe20003800200 */
[----:B------:R-:W-:Y:S01]  /*4410*/  IMAD.IADD R88, R84, 0x1, R15 ;  /* 0x0000000154587824 */ /* 0x000fe200078e020f */
        /* <DEDUP_REMOVED lines=23> */
.L_x_4026:
[----:B------:R-:W-:Y:S05]  /*4590*/  BSYNC.RECONVERGENT B1 ;  /* 0x0000000000017941 */ /* 0x000fea0003800200 */
.L_x_4025:
[C---:B01----:R-:W-:Y:S01]  /*45a0*/  SHF.L.U32 R12, R88.reuse, 0x3, RZ ;  /* 0x00000003580c7819 */ /* 0x043fe200000006ff */
[----:B------:R-:W-:Y:S01]  /*45b0*/  IMAD.IADD R84, R88, 0x1, R15 ;  /* 0x0000000158547824 */ /* 0x000fe200078e020f */
[----:B------:R-:W-:Y:S01]  /*45c0*/  BSSY.RECONVERGENT B1, `(.L_x_4027) ;  /* 0x000001b000017945 */ /* 0x000fe20003800200 */
[----:B------:R-:W-:Y:S02]  /*45d0*/  SEL R59, R59, RZ, P4 ;  /* 0x000000ff3b3b7207 */ /* 0x000fe40002000000 */
        /* <DEDUP_REMOVED lines=25> */
.L_x_4028:
[----:B------:R-:W-:Y:S05]  /*4770*/  BSYNC.RECONVERGENT B1 ;  /* 0x0000000000017941 */ /* 0x000fea0003800200 */
.L_x_4027:
        /* <DEDUP_REMOVED lines=25> */
.L_x_4030:
[----:B------:R-:W-:Y:S05]  /*4910*/  BSYNC.RECONVERGENT B1 ;  /* 0x0000000000017941 */ /* 0x000fea0003800200 */
.L_x_4029:
[C---:B01----:R-:W-:Y:S01]  /*4920*/  SHF.L.U32 R12, R88.reuse, 0x3, RZ ;  /* 0x00000003580c7819 */ /* 0x043fe200000006ff */
[----:B------:R-:W-:Y:S01]  /*4930*/  IMAD.IADD R84, R88, 0x1, R15 ;  /* 0x0000000158547824 */ /* 0x000fe200078e020f */
[----:B------:R-:W-:Y:S01]  /*4940*/  LEA R86, R15, R86, 0x7 ;  /* 0x000000560f567211 */ /* 0x000fe200078e38ff */
[----:B------:R-:W-:Y:S01]  /*4950*/  BSSY.RECONVERGENT B1, `(.L_x_4031) ;  /* 0x000001c000017945 */ /* 0x000fe20003800200 */
[-C--:B------:R-:W-:Y:S01]  /*4960*/  ISETP.GE.OR P5, PT, R12, R83.reuse, P1 ;  /* 0x000000530c00720c */ /* 0x080fe20000fa6670 */
[----:B------:R-:W-:Y:S01]  /*4970*/  IMAD.SHL.U32 R12, R84, 0x8, RZ ;  /* 0x00000008540c7824 */ /* 0x000fe200078e00ff */
[-C--:B------:R-:W-:Y:S02]  /*4980*/  ISETP.GE.OR P3, PT, R86, R83.reuse, P1 ;  /* 0x000000535600720c */ /* 0x080fe40000f66670 */
        /* <DEDUP_REMOVED lines=24> */
.L_x_4032:
[----:B------:R-:W-:Y:S05]  /*4b10*/  BSYNC.RECONVERGENT B1 ;  /* 0x0000000000017941 */ /* 0x000fea0003800200 */
.L_x_4031:
[----:B------:R-:W-:Y:S01]  /*4b20*/  BSSY.RECONVERGENT B1, `(.L_x_4033) ;  /* 0x0000019000017945 */ /* 0x000fe20003800200 */
[----:B------:R-:W-:Y:S02]  /*4b30*/  MOV R85, R63 ;  /* 0x0000003f00557202 */ /* 0x000fe40000000f00 */
        /* <DEDUP_REMOVED lines=21> */
[----:B------:R-:W-:-:S05]  /*4c90*/  LEA.HI.X R63, R87, UR11, R12, 0x1, P2 ;  /* 0x0000000b573f7c11 */ /* 0x000fca00090f0c0c */
[----:B------:R1:W5:Y:S04]  /*4ca0*/  LDG.E R62, desc[UR36][R62.64] ;  /* 0x000000243e3e7981 */ /* 0x000368000c1e1900 */
.L_x_4034:
[----:B------:R-:W-:Y:S05]  /*4cb0*/  BSYNC.RECONVERGENT B1 ;  /* 0x0000000000017941 */ /* 0x000fea0003800200 */
.L_x_4033:
[----:B------:R-:W-:Y:S01]  /*4cc0*/  BSSY.RECONVERGENT B1, `(.L_x_4035) ;  /* 0x0000018000017945 */ /* 0x000fe20003800200 */
[----:B------:R-:W-:Y:S01]  /*4cd0*/  IMAD R84, R15, 0x2, R84 ;  /* 0x000000020f547824 */ /* 0x000fe200078e0254 */
[----:B-1----:R-:W-:Y:S02]  /*4ce0*/  SEL R63, R85, RZ, P4 ;  /* 0x000000ff553f7207 */ /* 0x002fe40002000000 */
        /* <DEDUP_REMOVED lines=21> */
.L_x_4036:
[----:B------:R-:W-:Y:S05]  /*4e40*/  BSYNC.RECONVERGENT B1 ;  /* 0x0000000000017941 */ /* 0x000fea0003800200 */
.L_x_4035:
[C---:B01----:R-:W-:Y:S01]  /*4e50*/  SHF.L.U32 R12, R84.reuse, 0x3, RZ ;  /* 0x00000003540c7819 */ /* 0x043fe200000006ff */
[----:B------:R-:W-:Y:S01]  /*4e60*/  IMAD.IADD R86, R84, 0x1, R15 ;  /* 0x0000000154567824 */ /* 0x000fe200078e020f */
[----:B------:R-:W-:Y:S01]  /*4e70*/  BSSY.RECONVERGENT B1, `(.L_x_4037) ;  /* 0x000001c000017945 */ /* 0x000fe20003800200 */
[----:B------:R-:W-:Y:S02]  /*4e80*/  MOV R85, R65 ;  /* 0x0000004100557202 */ /* 0x000fe40000000f00 */
[----:B------:R-:W-:Y:S01]  /*4e90*/  ISETP.GE.OR P3, PT, R12, R83, P1 ;  /* 0x000000530c00720c */ /* 0x000fe20000f66670 */
[----:B------:R-:W-:Y:S01]  /*4ea0*/  IMAD.SHL.U32 R88, R86, 0x8, RZ ;  /* 0x0000000856587824 */ /* 0x000fe200078e00ff */
[----:B------:R-:W-:-:S04]  /*4eb0*/  SEL R64, R64, RZ, P4 ;  /* 0x000000ff40407207 */ /* 0x000fc80002000000 */
        /* <DEDUP_REMOVED lines=23> */
.L_x_4038:
[----:B------:R-:W-:Y:S05]  /*5030*/  BSYNC.RECONVERGENT B1 ;  /* 0x0000000000017941 */ /* 0x000fea0003800200 */
.L_x_4037:
[----:B------:R-:W-:Y:S01]  /*5040*/  BSSY.RECONVERGENT B1, `(.L_x_4039) ;  /* 0x0000019000017945 */ /* 0x000fe20003800200 */
[----:B------:R-:W-:Y:S01]  /*5050*/  IMAD.IADD R88, R86, 0x1, R15 ;  /* 0x0000000156587824 */ /* 0x000fe200078e020f */
[----:B0-----:R-:W-:Y:S02]  /*5060*/  SEL R65, R85, RZ, P4 ;  /* 0x000000ff55417207 */ /* 0x001fe40002000000 */
        /* <DEDUP_REMOVED lines=22> */
.L_x_4040:
[----:B------:R-:W-:Y:S05]  /*51d0*/  BSYNC.RECONVERGENT B1 ;  /* 0x0000000000017941 */ /* 0x000fea0003800200 */
.L_x_4039:
[C---:B0-----:R-:W-:Y:S01]  /*51e0*/  SHF.L.U32 R12, R88.reuse, 0x3, RZ ;  /* 0x00000003580c7819 */ /* 0x041fe200000006ff */
[----:B------:R-:W-:Y:S01]  /*51f0*/  IMAD.IADD R86, R88, 0x1, R15 ;  /* 0x0000000158567824 */ /* 0x000fe200078e020f */
[----:B------:R-:W-:Y:S01]  /*5200*/  BSSY.RECONVERGENT B1, `(.L_x_4041) ;  /* 0x000001f000017945 */ /* 0x000fe20003800200 */
[----:B------:R-:W-:Y:S01]  /*5210*/  IMAD.MOV.U32 R85, RZ, RZ, R67 ;  /* 0x000000ffff557224 */ /* 0x000fe200078e0043 */
[-C--:B------:R-:W-:Y:S01]  /*5220*/  ISETP.GE.OR P5, PT, R12, R83.reuse, P1 ;  /* 0x000000530c00720c */ /* 0x080fe20000fa6670 */
[C---:B------:R-:W-:Y:S01]  /*5230*/  IMAD.IADD R84, R86.reuse, 0x1, R15 ;  /* 0x0000000156547824 */ /* 0x040fe200078e020f */
[----:B------:R-:W-:Y:S02]  /*5240*/  SHF.L.U32 R12, R86, 0x3, RZ ;  /* 0x00000003560c7819 */ /* 0x000fe400000006ff */
[----:B------:R-:W-:Y:S02]  /*5250*/  SEL R66, R66, RZ, P4 ;  /* 0x000000ff42427207 */ /* 0x000fe40002000000 */
[----:B------:R-:W-:-:S02]  /*5260*/  ISETP.GE.OR P2, PT, R12, R83, P1 ;  /* 0x000000530c00720c */ /* 0x000fc40000f46670 */
        /* <DEDUP_REMOVED lines=24> */
.L_x_4042:
[----:B------:R-:W-:Y:S05]  /*53f0*/  BSYNC.RECONVERGENT B1 ;  /* 0x0000000000017941 */ /* 0x000fea0003800200 */
.L_x_4041:
[----:B------:R-:W-:Y:S01]  /*5400*/  BSSY.RECONVERGENT B1, `(.L_x_4043) ;  /* 0x0000018000017945 */ /* 0x000fe20003800200 */
[----:B0-----:R-:W-:-:S03]  /*5410*/  SEL R67, R85, RZ, P4 ;  /* 0x000000ff55437207 */ /* 0x001fc60002000000 */
        /* <DEDUP_REMOVED lines=22> */
.L_x_4044:
[----:B------:R-:W-:Y:S05]  /*5580*/  BSYNC.RECONVERGENT B1 ;  /* 0x0000000000017941 */ /* 0x000fea0003800200 */
.L_x_4043:
[----:B------:R-:W-:Y:S01]  /*5590*/  BSSY.RECONVERGENT B1, `(.L_x_4045) ;  /* 0x0000019000017945 */ /* 0x000fe20003800200 */
[----:B------:R-:W-:Y:S02]  /*55a0*/  IADD3 R86, PT, PT, R84, R15, RZ ;  /* 0x0000000f54567210 */ /* 0x000fe40007ffe0ff */
        /* <DEDUP_REMOVED lines=23> */
.L_x_4046:
[----:B------:R-:W-:Y:S05]  /*5720*/  BSYNC.RECONVERGENT B1 ;  /* 0x0000000000017941 */ /* 0x000fea0003800200 */
.L_x_4045:
[C---:B01----:R-:W-:Y:S01]  /*5730*/  IMAD.SHL.U32 R12, R86.reuse, 0x8, RZ ;  /* 0x00000008560c7824 */ /* 0x043fe200078e00ff */
[----:B------:R-:W-:Y:S01]  /*5740*/  IADD3 R88, PT, PT, R86, R15, RZ ;  /* 0x0000000f56587210 */ /* 0x000fe20007ffe0ff */
[----:B------:R-:W-:Y:S01]  /*5750*/  BSSY.RECONVERGENT B1, `(.L_x_4047) ;  /* 0x000001e000017945 */ /* 0x000fe20003800200 */
        /* <DEDUP_REMOVED lines=29> */
.L_x_4048:
[----:B------:R-:W-:Y:S05]  /*5930*/  BSYNC.RECONVERGENT B1 ;  /* 0x0000000000017941 */ /* 0x000fea0003800200 */
.L_x_4047:
        /* <DEDUP_REMOVED lines=25> */
.L_x_4050:
[----:B------:R-:W-:Y:S05]  /*5ad0*/  BSYNC.RECONVERGENT B1 ;  /* 0x0000000000017941 */ /* 0x000fea0003800200 */
.L_x_4049:
[----:B------:R-:W-:Y:S01]  /*5ae0*/  BSSY.RECONVERGENT B1, `(.L_x_4051) ;  /* 0x0000019000017945 */ /* 0x000fe20003800200 */
[----:B------:R-:W-:Y:S01]  /*5af0*/  IMAD.IADD R86, R84, 0x1, R15 ;  /* 0x0000000154567824 */ /* 0x000fe200078e020f */
        /* <DEDUP_REMOVED lines=23> */
.L_x_4052:
[----:B------:R-:W-:Y:S05]  /*5c70*/  BSYNC.RECONVERGENT B1 ;  /* 0x0000000000017941 */ /* 0x000fea0003800200 */
.L_x_4051:
[C---:B01----:R-:W-:Y:S01]  /*5c80*/  SHF.L.U32 R12, R86.reuse, 0x3, RZ ;  /* 0x00000003560c7819 */ /* 0x043fe200000006ff */
        /* <DEDUP_REMOVED lines=32> */
.L_x_4054:
[----:B------:R-:W-:Y:S05]  /*5e90*/  BSYNC.RECONVERGENT B1 ;  /* 0x0000000000017941 */ /* 0x000fea0003800200 */
.L_x_4053:
        /* <DEDUP_REMOVED lines=24> */
.L_x_4056:
[----:B------:R-:W-:Y:S05]  /*6020*/  BSYNC.RECONVERGENT B1 ;  /* 0x0000000000017941 */ /* 0x000fea0003800200 */
.L_x_4055:
        /* <DEDUP_REMOVED lines=25> */
.L_x_4058:
[----:B------:R-:W-:Y:S05]  /*61c0*/  BSYNC.RECONVERGENT B1 ;  /* 0x0000000000017941 */ /* 0x000fea0003800200 */
.L_x_4057:
        /* <DEDUP_REMOVED lines=8> */
[C---:B------:R-:W-:Y:S02]  /*6250*/  IMAD.IADD R84, R86.reuse, 0x1, R15 ;  /* 0x0000000156547824 */ /* 0x040fe400078e020f */
        /* <DEDUP_REMOVED lines=26> */
.L_x_4060:
[----:B------:R-:W-:Y:S05]  /*6400*/  BSYNC.RECONVERGENT B1 ;  /* 0x0000000000017941 */ /* 0x000fea0003800200 */
.L_x_4059:
        /* <DEDUP_REMOVED lines=25> */
.L_x_4062:
[----:B------:R-:W-:Y:S05]  /*65a0*/  BSYNC.RECONVERGENT B1 ;  /* 0x0000000000017941 */ /* 0x000fea0003800200 */
.L_x_4061:
[----:B------:R-:W-:Y:S01]  /*65b0*/  BSSY.RECONVERGENT B1, `(.L_x_4063) ;  /* 0x0000018000017945 */ /* 0x000fe20003800200 */
[----:B-1----:R-:W-:-:S03]  /*65c0*/  SEL R77, R83, RZ, P4 ;  /* 0x000000ff534d7207 */ /* 0x002fc60002000000 */
        /* <DEDUP_REMOVED lines=22> */
.L_x_4064:
[----:B------:R-:W-:Y:S05]  /*6730*/  BSYNC.RECONVERGENT B1 ;  /* 0x0000000000017941 */ /* 0x000fea0003800200 */
.L_x_4063:
[----:B------:R-:W-:Y:S01]  /*6740*/  BSSY.RECONVERGENT B1, `(.L_x_4065) ;  /* 0x0000017000017945 */ /* 0x000fe20003800200 */
[----:B------:R-:W-:-:S03]  /*6750*/  SEL R78, R78, RZ, P4 ;  /* 0x000000ff4e4e7207 */ /* 0x000fc60002000000 */
        /* <DEDUP_REMOVED lines=21> */
.L_x_4066:
[----:B------:R-:W-:Y:S05]  /*68b0*/  BSYNC.RECONVERGENT B1 ;  /* 0x0000000000017941 */ /* 0x000fea0003800200 */
.L_x_4065:
[----:B012--5:R-:W-:Y:S01]  /*68c0*/  HMUL2 R12, R48, R51 ;  /* 0x00000033300c7232 */ /* 0x027fe20000000000 */
[----:B------:R-:W-:Y:S01]  /*68d0*/  UMOV UR4, 0xffffffff ;  /* 0xffffffff00047882 */ /* 0x000fe20000000000 */
[----:B------:R-:W-:Y:S02]  /*68e0*/  ISETP.NE.AND P2, PT, R11, RZ, P0 ;  /* 0x000000ff0b00720c */ /* 0x000fe40000745270 */
        /* <DEDUP_REMOVED lines=23> */
[----:B------:R-:W0:Y:S02]  /*6a60*/  S2R R13, SR_TID.X ;  /* 0x00000000000d7919 */ /* 0x000e240000002100 */
[----:B------:R-:W-:-:S04]  /*6a70*/  HFMA2 R12, R24, R71, R12 ;  /* 0x00000047180c7231 */ /* 0x000fc8000000000c */
[----:B------:R-:W-:-:S04]  /*6a80*/  HFMA2 R12, R23, R72, R12 ;  /* 0x00000048170c7231 */ /* 0x000fc8000000000c */
[----:B------:R-:W-:-:S04]  /*6a90*/  HFMA2 R12, R22, R73, R12 ;  /* 0x00000049160c7231 */ /* 0x000fc8000000000c */
[----:B------:R-:W-:Y:S01]  /*6aa0*/  HFMA2 R12, R21, R74, R12 ;  /* 0x0000004a150c7231 */ /* 0x000fe2000000000c */
[----:B0-----:R-:W-:-:S03]  /*6ab0*/  LOP3.LUT P1, RZ, R13, 0x3, RZ, 0xc0, !PT ;  /* 0x000000030dff7812 */ /* 0x001fc6000782c0ff */
        /* <DEDUP_REMOVED lines=11> */
.L_x_4135:
[----:B------:R-:W-:Y:S01]  /*6b70*/  ISETP.GE.OR P1, PT, R10, UR40, P1 ;  /* 0x000000280a007c0c */ /* 0x000fe20008f26670 */
        /* <DEDUP_REMOVED lines=20> */
[----:B------:R-:W-:Y:S01]  /*6cc0*/  @P1 IADD3 R83, PT, PT, R10, -UR40, R83 ;  /* 0x800000280a531c10 */ /* 0x000fe2000fffe053 */
[----:B---3--:R-:W-:Y:S02]  /*6cd0*/  @P1 HADD2.F32 R85, -RZ, R14.H0_H0 ;  /* 0x2000000eff551230 */ /* 0x008fe40000004100 */
[----:B----4-:R-:W-:Y:S01]  /*6ce0*/  @P3 HADD2.F32 R84, -RZ, R12.H0_H0 ;  /* 0x2000000cff543230 */ /* 0x010fe20000004100 */
[----:B------:R-:W-:-:S04]  /*6cf0*/  @P1 I2FP.F32.S32 R12, R83 ;  /* 0x00000053000c1245 */ /* 0x000fc80000201400 */
[----:B------:R-:W-:-:S04]  /*6d00*/  @P3 FADD.FTZ R11, R11, R84 ;  /* 0x000000540b0b3221 */ /* 0x000fc80000010000 */
[----:B------:R-:W-:-:S05]  /*6d10*/  @P1 FFMA.FTZ R11, R12, R85, R11 ;  /* 0x000000550c0b1223 */ /* 0x000fca000001000b */
[----:B------:R1:W-:Y:S01]  /*6d20*/  STS [R3], R11 ;  /* 0x0000000b03007388 */ /* 0x0003e20000000800 */
[----:B------:R-:W-:-:S07]  /*6d30*/  @!P2 FMNMX.FTZ R0, R0, R11, !PT ;  /* 0x0000000b0000a209 */ /* 0x000fce0007810000 */
.L_x_4069:
[----:B------:R-:W-:Y:S05]  /*6d40*/  BSYNC.RECONVERGENT B1 ;  /* 0x0000000000017941 */ /* 0x000fea0003800200 */
.L_x_4068:
[----:B------:R-:W-:Y:S01]  /*6d50*/  VIADD R10, R10, 0x10 ;  /* 0x000000100a0a7836 */ /* 0x000fe20000000000 */
[----:B------:R-:W-:Y:S01]  /*6d60*/  IADD3 R8, P2, PT, R8, 0x10, RZ ;  /* 0x0000001008087810 */ /* 0x000fe20007f5e0ff */
[----:B------:R-:W-:Y:S01]  /*6d70*/  VIADD R4, R4, 0x10 ;  /* 0x0000001004047836 */ /* 0x000fe20000000000 */
[----:B-1----:R-:W-:Y:S02]  /*6d80*/  IADD3 R3, PT, PT, R3, 0x40, RZ ;  /* 0x0000004003037810 */ /* 0x002fe40007ffe0ff */
[----:B------:R-:W-:Y:S02]  /*6d90*/  ISETP.GE.AND P1, PT, R10, R5, PT ;  /* 0x000000050a00720c */ /* 0x000fe40003f26270 */
[----:B------:R-:W-:-:S11]  /*6da0*/  IADD3.X R7, PT, PT, RZ, R7, RZ, P2, !PT ;  /* 0x00000007ff077210 */ /* 0x000fd600017fe4ff */
[----:B------:R-:W-:Y:S05]  /*6db0*/  @!P1 BRA `(.L_x_4070) ;  /* 0xffffffc000809947 */ /* 0x000fea000383ffff */
.L_x_4002:
[----:B0-----:R-:W-:Y:S05]  /*6dc0*/  BSYNC B0 ;  /* 0x0000000000007941 */ /* 0x001fea0003800000 */
.L_x_4001:
[----:B------:R-:W-:-:S03]  /*6dd0*/  UMOV UR4, 0xffffffff ;  /* 0xffffffff00047882 */ /* 0x000fc60000000000 */
[----:B------:R-:W-:Y:S05]  /*6de0*/  BRA.DIV UR4, `(.L_x_4071) ;  /* 0x0000005604887947 */ /* 0x000fea000b800000 */
[----:B------:R-:W0:Y:S02]  /*6df0*/  SHFL.BFLY PT, R14, R0, 0x10, 0x1f ;  /* 0x0e001f00000e7f89 */ /* 0x000e2400000e0000 */
[----:B0-----:R-:W-:-:S05]  /*6e00*/  FMNMX.FTZ R13, R14, R0, !PT ;  /* 0x000000000e0d7209 */ /* 0x001fca0007810000 */
[----:B------:R-:W0:Y:S02]  /*6e10*/  SHFL.BFLY PT, R14, R13, 0x8, 0x1f ;  /* 0x0d001f000d0e7f89 */ /* 0x000e2400000e0000 */
[----:B0----5:R-:W-:-:S05]  /*6e20*/  FMNMX.FTZ R2, R13, R14, !PT ;  /* 0x0000000e0d027209 */ /* 0x021fca0007810000 */
[----:B------:R0:W1:Y:S02]  /*6e30*/  SHFL.BFLY PT, R14, R2, 0x4, 0x1f ;  /* 0x0c801f00020e7f89 */ /* 0x00006400000e0000 */
.L_x_4140:
[----:B------:R-:W4:Y:S01]  /*6e40*/  S2R R0, SR_TID.X ;  /* 0x0000000000007919 */ /* 0x000f220000002100 */
[----:B------:R-:W-:Y:S01]  /*6e50*/  MOV R13, 0x400 ;  /* 0x00000400000d7802 */ /* 0x000fe20000000f00 */
[----:B------:R-:W-:Y:S05]  /*6e60*/  WARPSYNC.ALL ;  /* 0x0000000000007948 */ /* 0x000fea0003800000 */
[----:B------:R-:W5:Y:S01]  /*6e70*/  S2R R20, SR_CgaCtaId ;  /* 0x0000000000147919 */ /* 0x000f620000008800 */
[----:B-1----:R-:W-:Y:S02]  /*6e80*/  FMNMX.FTZ R3, R2, R14, !PT ;  /* 0x0000000e02037209 */ /* 0x002fe40007810000 */
[----:B----4-:R-:W-:-:S02]  /*6e90*/  LOP3.LUT P0, R5, R0, 0x1f, RZ, 0xc0, !PT ;  /* 0x0000001f00057812 */ /* 0x010fc4000780c0ff */
[----:B-----5:R-:W-:-:S11]  /*6ea0*/  LEA R4, R20, R13, 0x18 ;  /* 0x0000000d14047211 */ /* 0x020fd600078ec0ff */
[----:B0-----:R-:W-:-:S05]  /*6eb0*/  @!P0 LEA.HI R2, R0, R4, RZ, 0x1d ;  /* 0x0000000400028211 */ /* 0x001fca00078fe8ff */
[----:B------:R0:W-:Y:S01]  /*6ec0*/  @!P0 STS [R2], R3 ;  /* 0x0000000302008388 */ /* 0x0001e20000000800 */
[----:B------:R-:W-:Y:S01]  /*6ed0*/  BAR.SYNC.DEFER_BLOCKING 0x0 ;  /* 0x0000000000007b1d */ /* 0x000fe20000010000 */
[C---:B------:R-:W-:Y:S01]  /*6ee0*/  ISETP.GT.U32.AND P0, PT, R5.reuse, 0x1, PT ;  /* 0x000000010500780c */ /* 0x040fe20003f04070 */
[----:B------:R-:W-:Y:S01]  /*6ef0*/  IMAD R6, R5, 0x4, R4 ;  /* 0x0000000405067824 */ /* 0x000fe200078e0204 */
[----:B0-----:R-:W-:Y:S01]  /*6f00*/  MOV R2, 0xff7fffff ;  /* 0xff7fffff00027802 */ /* 0x001fe20000000f00 */
[----:B------:R-:W-:Y:S01]  /*6f10*/  IMAD.MOV.U32 R8, RZ, RZ, RZ ;  /* 0x000000ffff087224 */ /* 0x000fe200078e00ff */
[----:B------:R-:W-:-:S03]  /*6f20*/  MOV R9, UR40 ;  /* 0x0000002800097c02 */ /* 0x000fc60008000f00 */
        /* <DEDUP_REMOVED lines=8> */
[----:B------:R-:W-:Y:S01]  /*6fb0*/  VIADD R3, R0, UR39 ;  /* 0x0000002700037c36 */ /* 0x000fe20008000000 */
[----:B------:R-:W-:-:S04]  /*6fc0*/  IADD3 R2, PT, PT, R9, 0x1, RZ ;  /* 0x0000000109027810 */ /* 0x000fc80007ffe0ff */
[----:B------:R-:W-:Y:S01]  /*6fd0*/  ISETP.GT.AND P0, PT, R3, UR40, PT ;  /* 0x0000002803007c0c */ /* 0x000fe2000bf04270 */
        /* <DEDUP_REMOVED lines=9> */
[----:B------:R-:W-:Y:S02]  /*7070*/  IADD3 R10, PT, PT, R8, -UR39, R9 ;  /* 0x80000027080a7c10 */ /* 0x000fe4000fffe009 */
[----:B------:R-:W-:Y:S02]  /*7080*/  MOV R9, R3 ;  /* 0x0000000300097202 */ /* 0x000fe40000000f00 */
[C---:B------:R-:W-:Y:S02]  /*7090*/  LOP3.LUT R8, R10.reuse, 0xc0, RZ, 0xc0, !PT ;  /* 0x000000c00a087812 */ /* 0x040fe400078ec0ff */
[----:B------:R-:W-:Y:S02]  /*70a0*/  ISETP.GE.U32.AND P1, PT, R10, 0xc0, PT ;  /* 0x000000c00a00780c */ /* 0x000fe40003f26070 */
[----:B------:R-:W-:Y:S01]  /*70b0*/  ISETP.NE.AND P0, PT, R8, 0xc0, PT ;  /* 0x000000c00800780c */ /* 0x000fe20003f05270 */
[----:B------:R-:W-:-:S12]  /*70c0*/  IMAD.MOV.U32 R8, RZ, RZ, RZ ;  /* 0x000000ffff087224 */ /* 0x000fd800078e00ff */
[----:B------:R-:W-:Y:S05]  /*70d0*/  @!P0 BRA `(.L_x_4076) ;  /* 0x00000000004c8947 */ /* 0x000fea0003800000 */
[----:B------:R-:W-:Y:S01]  /*70e0*/  VIADD R9, R13, 0x210 ;  /* 0x000002100d097836 */ /* 0x000fe20000000000 */
[----:B------:R-:W-:-:S04]  /*70f0*/  LEA.HI R8, R10, 0x1, RZ, 0x1a ;  /* 0x000000010a087811 */ /* 0x000fc800078fd0ff */
[----:B------:R-:W-:Y:S01]  /*7100*/  LOP3.LUT R10, R8, 0x3, RZ, 0xc0, !PT ;  /* 0x00000003080a7812 */ /* 0x000fe200078ec0ff */
[----:B------:R-:W-:Y:S01]  /*7110*/  HFMA2 R8, -RZ, RZ, 0, 0 ;  /* 0x00000000ff087431 */ /* 0x000fe200000001ff */
[----:B------:R-:W-:Y:S01]  /*7120*/  LEA R11, R20, R9, 0x18 ;  /* 0x00000009140b7211 */ /* 0x000fe200078ec0ff */
[----:B------:R-:W-:Y:S02]  /*7130*/  IMAD.MOV.U32 R9, RZ, RZ, R3 ;  /* 0x000000ffff097224 */ /* 0x000fe400078e0003 */
[----:B------:R-:W-:Y:S01]  /*7140*/  IMAD.MOV R10, RZ, RZ, -R10 ;  /* 0x000000ffff0a7224 */ /* 0x000fe200078e0a0a */
[----:B------:R-:W-:-:S07]  /*7150*/  LEA R11, R0, R11, 0x2 ;  /* 0x0000000b000b7211 */ /* 0x000fce00078e10ff */
.L_x_4077:
        /* <DEDUP_REMOVED lines=11> */
.L_x_4076:
[----:B------:R-:W-:Y:S05]  /*7210*/  BSYNC.RECONVERGENT B1 ;  /* 0x0000000000017941 */ /* 0x000fea0003800200 */
.L_x_4075:
[----:B------:R-:W-:Y:S05]  /*7220*/  @!P1 BRA `(.L_x_4073) ;  /* 0x0000001400009947 */ /* 0x000fea0003800000 */
[----:B------:R-:W-:Y:S01]  /*7230*/  USHF.L.U32 UR4, UR39, 0x2, URZ ;  /* 0x0000000227047899 */ /* 0x000fe200080006ff */
[----:B------:R-:W-:-:S05]  /*7240*/  VIADD R13, R13, 0x210 ;  /* 0x000002100d0d7836 */ /* 0x000fca0000000000 */
[----:B------:R-:W-:Y:S02]  /*7250*/  LEA R11, R20, R13, 0x18 ;  /* 0x0000000d140b7211 */ /* 0x000fe400078ec0ff */
[C---:B------:R-:W-:Y:S01]  /*7260*/  LEA R10, R9.reuse, -UR4, 0x2 ;  /* 0x80000004090a7c11 */ /* 0x040fe2000f8e10ff */
[----:B------:R-:W-:-:S03]  /*7270*/  VIADD R9, R9, 0x100 ;  /* 0x0000010009097836 */ /* 0x000fc60000000000 */
[----:B------:R-:W-:Y:S02]  /*7280*/  IADD3 R11, PT, PT, R11, R10, RZ ;  /* 0x0000000a0b0b7210 */ /* 0x000fe40007ffe0ff */
[----:B------:R-:W-:-:S03]  /*7290*/  ISETP.GT.AND P0, PT, R9, UR40, PT ;  /* 0x0000002809007c0c */ /* 0x000fc6000bf04270 */
[----:B------:R-:W0:Y:S04]  /*72a0*/  LDS R10, [R11] ;  /* 0x000000000b0a7984 */ /* 0x000e280000000800 */
[----:B------:R-:W1:Y:S04]  /*72b0*/  LDS R12, [R11+0x100] ;  /* 0x000100000b0c7984 */ /* 0x000e680000000800 */
[----:B------:R-:W4:Y:S04]  /*72c0*/  LDS R14, [R11+0x200] ;  /* 0x000200000b0e7984 */ /* 0x000f280000000800 */
        /* <DEDUP_REMOVED lines=12> */
[----:B0-----:R0:W-:Y:S01]  /*7390*/  STS [R11], R10 ;  /* 0x0000000a0b007388 */ /* 0x0011e20000000800 */
[----:B------:R-:W-:-:S06]  /*73a0*/  FADD.FTZ R8, R8, R10 ;  /* 0x0000000a08087221 */ /* 0x000fcc0000010000 */
[----:B------:R-:W5:Y:S01]  /*73b0*/  MUFU.EX2 R18, R18 ;  /* 0x0000001200127308 */ /* 0x000f620000000800 */
[----:B-1----:R0:W-:Y:S01]  /*73c0*/  STS [R11+0x100], R12 ;  /* 0x0001000c0b007388 */ /* 0x0021e20000000800 */
[----:B------:R-:W-:-:S03]  /*73d0*/  FADD.FTZ R8, R8, R12 ;  /* 0x0000000c08087221 */ /* 0x000fc60000010000 */
[----:B----4-:R0:W-:Y:S01]  /*73e0*/  STS [R11+0x200], R14 ;  /* 0x0002000e0b007388 */ /* 0x0101e20000000800 */
[----:B------:R-:W-:-:S03]  /*73f0*/  FADD.FTZ R8, R8, R14 ;  /* 0x0000000e08087221 */ /* 0x000fc60000010000 */
[----:B-----5:R0:W-:Y:S01]  /*7400*/  STS [R11+0x300], R18 ;  /* 0x000300120b007388 */ /* 0x0201e20000000800 */
[----:B------:R-:W-:Y:S01]  /*7410*/  FADD.FTZ R8, R8, R18 ;  /* 0x0000001208087221 */ /* 0x000fe20000010000 */
[----:B------:R-:W-:Y:S06]  /*7420*/  @P0 BRA `(.L_x_4073) ;  /* 0x0000001000800947 */ /* 0x000fec0003800000 */
[----:B0-----:R-:W-:Y:S01]  /*7430*/  MOV R10, R9 ;  /* 0x00000009000a7202 */ /* 0x001fe20000000f00 */
[----:B------:R-:W-:Y:S01]  /*7440*/  BSSY.RECONVERGENT B1, `(.L_x_4078) ;  /* 0x000006d000017945 */ /* 0x000fe20003800200 */
[----:B------:R-:W-:Y:S02]  /*7450*/  PLOP3.LUT P0, PT, PT, PT, PT, 0x80, 0x8 ;  /* 0x000000000008781c */ /* 0x000fe40003f0f070 */
[----:B------:R-:W-:-:S04]  /*7460*/  IADD3 R9, PT, PT, -R10, UR40, RZ ;  /* 0x000000280a097c10 */ /* 0x000fc8000fffe1ff */
[----:B------:R-:W-:Y:S01]  /*7470*/  ISETP.GT.AND P1, PT, R9, 0x2ff, PT ;  /* 0x000002ff0900780c */ /* 0x000fe20003f24270 */
[----:B------:R-:W-:-:S12]  /*7480*/  VIADD R9, R11, 0x600 ;  /* 0x000006000b097836 */ /* 0x000fd80000000000 */
[----:B------:R-:W-:Y:S05]  /*7490*/  @!P1 BRA `(.L_x_4079) ;  /* 0x00000004009c9947 */ /* 0x000fea0003800000 */
[----:B------:R-:W-:Y:S02]  /*74a0*/  MOV R11, UR40 ;  /* 0x00000028000b7c02 */ /* 0x000fe40008000f00 */
[----:B------:R-:W-:-:S03]  /*74b0*/  PLOP3.LUT P0, PT, PT, PT, PT, 0x8, 0x80 ;  /* 0x000000000080781c */ /* 0x000fc60003f0e170 */
[----:B------:R-:W-:-:S10]  /*74c0*/  VIADD R11, R11, 0xfffffd01 ;  /* 0xfffffd010b0b7836 */ /* 0x000fd40000000000 */
.L_x_4080:
[----:B------:R-:W0:Y:S01]  /*74d0*/  LDS R12, [R9+-0x200] ;  /* 0xfffe0000090c7984 */ /* 0x000e220000000800 */
[----:B------:R-:W-:-:S03]  /*74e0*/  IADD3 R10, PT, PT, R10, 0x400, RZ ;  /* 0x000004000a0a7810 */ /* 0x000fc60007ffe0ff */
[----:B------:R-:W1:Y:S01]  /*74f0*/  LDS R14, [R9+-0x100] ;  /* 0xffff0000090e7984 */ /* 0x000e620000000800 */
[----:B------:R-:W-:-:S03]  /*7500*/  ISETP.GE.AND P1, PT, R10, R11, PT ;  /* 0x0000000b0a00720c */ /* 0x000fc60003f26270 */
[----:B------:R-:W4:Y:S04]  /*7510*/  LDS R18, [R9] ;  /* 0x0000000009127984 */ /* 0x000f280000000800 */
[----:B------:R-:W5:Y:S04]  /*7520*/  LDS R20, [R9+0x100] ;  /* 0x0001000009147984 */ /* 0x000f680000000800 */
[----:B------:R-:W5:Y:S04]  /*7530*/  LDS R22, [R9+0x200] ;  /* 0x0002000009167984 */ /* 0x000f680000000800 */
[----:B--2---:R-:W2:Y:S04]  /*7540*/  LDS R24, [R9+0x300] ;  /* 0x0003000009187984 */ /* 0x004ea80000000800 */
[----:B------:R-:W2:Y:S04]  /*7550*/  LDS R26, [R9+0x400] ;  /* 0x00040000091a7984 */ /* 0x000ea80000000800 */
        /* <DEDUP_REMOVED lines=11> */
[----:B------:R-:W3:Y:S01]  /*7610*/  MUFU.EX2 R12, R12 ;  /* 0x0000000c000c7308 */ /* 0x000ee20000000800 */
[----:B------:R-:W-:Y:S01]  /*7620*/  FMUL.FTZ R18, R18, 1.4426950216293334961 ;  /* 0x3fb8aa3b12127820 */ /* 0x000fe20000410000 */
[C---:B-----5:R-:W-:Y:S01]  /*7630*/  FADD.FTZ R20, -R7.reuse, R20 ;  /* 0x0000001407147221 */ /* 0x060fe20000010100 */
[----:B------:R-:W5:Y:S01]  /*7640*/  LDS R40, [R9+0xb00] ;  /* 0x000b000009287984 */ /* 0x000f620000000800 */
[----:B------:R-:W-:-:S02]  /*7650*/  FADD.FTZ R22, -R7, R22 ;  /* 0x0000001607167221 */ /* 0x000fc40000010100 */
[----:B------:R-:W-:Y:S01]  /*7660*/  FMUL.FTZ R20, R20, 1.4426950216293334961 ;  /* 0x3fb8aa3b14147820 */ /* 0x000fe20000410000 */
[----:B------:R-:W5:Y:S01]  /*7670*/  LDS R42, [R9+0xc00] ;  /* 0x000c0000092a7984 */ /* 0x000f620000000800 */
[----:B------:R-:W0:Y:S01]  /*7680*/  MUFU.EX2 R14, R14 ;  /* 0x0000000e000e7308 */ /* 0x000e220000000800 */
[----:B------:R-:W-:Y:S01]  /*7690*/  FMUL.FTZ R22, R22, 1.4426950216293334961 ;  /* 0x3fb8aa3b16167820 */ /* 0x000fe20000410000 */
[C---:B--2---:R-:W-:Y:S01]  /*76a0*/  FADD.FTZ R24, -R7.reuse, R24 ;  /* 0x0000001807187221 */ /* 0x044fe20000010100 */
[----:B------:R-:W2:Y:S01]  /*76b0*/  LDS R44, [R9+0xd00] ;  /* 0x000d0000092c7984 */ /* 0x000ea20000000800 */
[C---:B------:R-:W-:Y:S02]  /*76c0*/  FADD.FTZ R26, -R7.reuse, R26 ;  /* 0x0000001a071a7221 */ /* 0x040fe40000010100 */
        /* <DEDUP_REMOVED lines=22> */
[----:B---3--:R-:W-:Y:S01]  /*7830*/  FADD.FTZ R8, R8, R20 ;  /* 0x0000001408087221 */ /* 0x008fe20000010000 */
[C---:B----4-:R-:W-:Y:S01]  /*7840*/  FADD.FTZ R38, -R7.reuse, R38 ;  /* 0x0000002607267221 */ /* 0x050fe20000010100 */
[C---:B-----5:R-:W-:Y:S01]  /*7850*/  FADD.FTZ R40, -R7.reuse, R40 ;  /* 0x0000002807287221 */ /* 0x060fe20000010100 */
[----:B------:R-:W-:Y:S02]  /*7860*/  STS [R9+0x100], R20 ;  /* 0x0001001409007388 */ /* 0x000fe40000000800 */
[----:B------:R-:W-:Y:S01]  /*7870*/  FMUL.FTZ R38, R38, 1.4426950216293334961 ;  /* 0x3fb8aa3b26267820 */ /* 0x000fe20000410000 */
[----:B------:R-:W-:Y:S01]  /*7880*/  FMUL.FTZ R40, R40, 1.4426950216293334961 ;  /* 0x3fb8aa3b28287820 */ /* 0x000fe20000410000 */
[----:B------:R-:W3:Y:S01]  /*7890*/  MUFU.EX2 R26, R26 ;  /* 0x0000001a001a7308 */ /* 0x000ee20000000800 */
[----:B0-----:R-:W-:Y:S01]  /*78a0*/  FADD.FTZ R8, R8, R22 ;  /* 0x0000001608087221 */ /* 0x001fe20000010000 */
[C---:B------:R-:W-:Y:S01]  /*78b0*/  FADD.FTZ R42, -R7.reuse, R42 ;  /* 0x0000002a072a7221 */ /* 0x040fe20000010100 */
[----:B--2---:R-:W-:Y:S01]  /*78c0*/  FADD.FTZ R44, -R7, R44 ;  /* 0x0000002c072c7221 */ /* 0x004fe20000010100 */
[----:B------:R-:W-:Y:S02]  /*78d0*/  STS [R9+0x200], R22 ;  /* 0x0002001609007388 */ /* 0x000fe40000000800 */
[----:B------:R-:W-:Y:S01]  /*78e0*/  FMUL.FTZ R42, R42, 1.4426950216293334961 ;  /* 0x3fb8aa3b2a2a7820 */ /* 0x000fe20000410000 */
[----:B------:R-:W-:Y:S01]  /*78f0*/  FMUL.FTZ R44, R44, 1.4426950216293334961 ;  /* 0x3fb8aa3b2c2c7820 */ /* 0x000fe20000410000 */
[----:B------:R-:W0:Y:S01]  /*7900*/  MUFU.EX2 R28, R28 ;  /* 0x0000001c001c7308 */ /* 0x000e220000000800 */
[----:B-1----:R-:W-:Y:S01]  /*7910*/  FADD.FTZ R8, R8, R24 ;  /* 0x0000001808087221 */ /* 0x002fe20000010000 */
        /* <DEDUP_REMOVED lines=31> */
.L_x_4079:
[----:B------:R-:W-:Y:S05]  /*7b10*/  BSYNC.RECONVERGENT B1 ;  /* 0x0000000000017941 */ /* 0x000fea0003800200 */
.L_x_4078:
        /* <DEDUP_REMOVED lines=8> */
[----:B------:R-:W4:Y:S04]  /*7ba0*/  LDS R18, [R9] ;  /* 0x0000000009127984 */ /* 0x000f280000000800 */
[----:B------:R-:W5:Y:S04]  /*7bb0*/  LDS R20, [R9+0x100] ;  /* 0x0001000009147984 */ /* 0x000f680000000800 */
[----:B------:R-:W5:Y:S04]  /*7bc0*/  LDS R22, [R9+0x200] ;  /* 0x0002000009167984 */ /* 0x000f680000000800 */
[----:B--2---:R-:W2:Y:S04]  /*7bd0*/  LDS R24, [R9+0x300] ;  /* 0x0003000009187984 */ /* 0x004ea80000000800 */
[----:B------:R-:W2:Y:S04]  /*7be0*/  LDS R26, [R9+0x400] ;  /* 0x00040000091a7984 */ /* 0x000ea80000000800 */
[----:B---3--:R-:W3:Y:S01]  /*7bf0*/  LDS R28, [R9+0x500] ;  /* 0x00050000091c7984 */ /* 0x008ee20000000800 */
        /* <DEDUP_REMOVED lines=8> */
[----:B------:R-:W-:-:S03]  /*7c80*/  FADD.FTZ R22, -R7, R22 ;  /* 0x0000001607167221 */ /* 0x000fc60000010100 */
[----:B------:R-:W-:Y:S02]  /*7c90*/  FMUL.FTZ R20, R20, 1.4426950216293334961 ;  /* 0x3fb8aa3b14147820 */ /* 0x000fe40000410000 */
[----:B------:R-:W1:Y:S01]  /*7ca0*/  MUFU.EX2 R14, R14 ;  /* 0x0000000e000e7308 */ /* 0x000e620000000800 */
[----:B------:R-:W-:Y:S01]  /*7cb0*/  FMUL.FTZ R22, R22, 1.4426950216293334961 ;  /* 0x3fb8aa3b16167820 */ /* 0x000fe20000410000 */
[C---:B--2---:R-:W-:Y:S01]  /*7cc0*/  FADD.FTZ R24, -R7.reuse, R24 ;  /* 0x0000001807187221 */ /* 0x044fe20000010100 */
        /* <DEDUP_REMOVED lines=28> */
.L_x_4082:
[----:B------:R-:W-:Y:S05]  /*7e90*/  BSYNC.RECONVERGENT B1 ;  /* 0x0000000000017941 */ /* 0x000fea0003800200 */
.L_x_4081:
[----:B------:R-:W-:-:S13]  /*7ea0*/  ISETP.GT.AND P1, PT, R10, UR40, PT ;  /* 0x000000280a007c0c */ /* 0x000fda000bf24270 */
[----:B------:R-:W-:Y:S05]  /*7eb0*/  @!P0 BRA P1, `(.L_x_4073) ;  /* 0x0000000400dc8947 */ /* 0x000fea0000800000 */
        /* <DEDUP_REMOVED lines=25> */
.L_x_4074:
[----:B------:R-:W-:Y:S01]  /*8050*/  VIADDMNMX R8, R3, 0x40, R2, !PT ;  /* 0x0000004003087846 */ /* 0x000fe20007800102 */
[----:B------:R-:W-:Y:S01]  /*8060*/  BSSY.RECONVERGENT B1, `(.L_x_4083) ;  /* 0x0000024000017945 */ /* 0x000fe20003800200 */
[----:B------:R-:W-:-:S04]  /*8070*/  LOP3.LUT R9, RZ, R0, RZ, 0x33, !PT ;  /* 0x00000000ff097212 */ /* 0x000fc800078e33ff */
[----:B------:R-:W-:Y:S01]  /*8080*/  IADD3 R12, PT, PT, R8, -UR39, R9 ;  /* 0x80000027080c7c10 */ /* 0x000fe2000fffe009 */
        /* <DEDUP_REMOVED lines=9> */
[----:B------:R-:W-:Y:S02]  /*8120*/  IADD3 R18, P1, P2, R10, UR6, R3 ;  /* 0x000000060a127c10 */ /* 0x000fe4000fa3e003 */
[----:B------:R-:W-:Y:S01]  /*8130*/  LOP3.LUT R10, R8, 0x3, RZ, 0xc0, !PT ;  /* 0x00000003080a7812 */ /* 0x000fe200078ec0ff */
[----:B------:R-:W-:Y:S01]  /*8140*/  IMAD R12, R0, 0x4, R13 ;  /* 0x00000004000c7824 */ /* 0x000fe200078e020d */
[----:B------:R-:W-:Y:S01]  /*8150*/  IADD3.X R11, PT, PT, R11, UR12, RZ, P1, P2 ;  /* 0x0000000c0b0b7c10 */ /* 0x000fe20008fe44ff */
[----:B------:R-:W-:Y:S01]  /*8160*/  IMAD.MOV.U32 R8, RZ, RZ, RZ ;  /* 0x000000ffff087224 */ /* 0x000fe200078e00ff */
[----:B------:R-:W-:-:S02]  /*8170*/  MOV R9, R3 ;  /* 0x0000000300097202 */ /* 0x000fc40000000f00 */
[----:B------:R-:W-:-:S07]  /*8180*/  IADD3 R13, PT, PT, -R10, RZ, RZ ;  /* 0x000000ff0a0d7210 */ /* 0x000fce0007ffe1ff */
.L_x_4085:
[----:B------:R-:W-:-:S06]  /*8190*/  IMAD.MOV.U32 R10, RZ, RZ, R18 ;  /* 0x000000ffff0a7224 */ /* 0x000fcc00078e0012 */
[----:B------:R1:W4:Y:S01]  /*81a0*/  LDG.E.U8 R10, desc[UR36][R10.64] ;  /* 0x000000240a0a7981 */ /* 0x000322000c1e1100 */
[----:B------:R-:W-:Y:S01]  /*81b0*/  MOV R15, RZ ;  /* 0x000000ff000f7202 */ /* 0x000fe20000000f00 */
[----:B------:R-:W-:Y:S01]  /*81c0*/  VIADD R13, R13, 0x1 ;  /* 0x000000010d0d7836 */ /* 0x000fe20000000000 */
[----:B------:R-:W-:Y:S02]  /*81d0*/  IADD3 R18, P2, PT, R18, 0x40, RZ ;  /* 0x0000004012127810 */ /* 0x000fe40007f5e0ff */
[----:B------:R-:W-:-:S03]  /*81e0*/  IADD3 R9, PT, PT, R9, 0x40, RZ ;  /* 0x0000004009097810 */ /* 0x000fc60007ffe0ff */
[----:B-1----:R-:W-:Y:S01]  /*81f0*/  IMAD.X R11, RZ, RZ, R11, P2 ;  /* 0x000000ffff0b7224 */ /* 0x002fe200010e060b */
[----:B----4-:R-:W-:-:S13]  /*8200*/  ISETP.NE.AND P1, PT, R10, RZ, PT ;  /* 0x000000ff0a00720c */ /* 0x010fda0003f25270 */
        /* <DEDUP_REMOVED lines=9> */
.L_x_4084:
[----:B------:R-:W-:Y:S05]  /*82a0*/  BSYNC.RECONVERGENT B1 ;  /* 0x0000000000017941 */ /* 0x000fea0003800200 */
.L_x_4083:
[----:B------:R-:W-:Y:S05]  /*82b0*/  @!P0 BRA `(.L_x_4073) ;  /* 0x0000000000dc8947 */ /* 0x000fea0003800000 */
[----:B------:R-:W1:Y:S01]  /*82c0*/  S2R R12, SR_CgaCtaId ;  /* 0x00000000000c7919 */ /* 0x000e620000008800 */
[----:B------:R-:W4:Y:S01]  /*82d0*/  LDC.64 R14, c[0x0][0x420] ;  /* 0x00010800ff0e7b82 */ /* 0x000f220000000a00 */
        /* <DEDUP_REMOVED lines=10> */
.L_x_4086:
[----:B------:R-:W-:-:S05]  /*8380*/  IMAD.MOV.U32 R10, RZ, RZ, R14 ;  /* 0x000000ffff0a7224 */ /* 0x000fca00078e000e */
[----:B------:R-:W4:Y:S04]  /*8390*/  LDG.E.U8 R14, desc[UR36][R10.64+-0x80] ;  /* 0xffff80240a0e7981 */ /* 0x000f28000c1e1100 */
[----:B------:R-:W5:Y:S04]  /*83a0*/  LDG.E.U8 R13, desc[UR36][R10.64+-0x40] ;  /* 0xffffc0240a0d7981 */ /* 0x000f68000c1e1100 */
[----:B------:R-:W2:Y:S04]  /*83b0*/  LDG.E.U8 R15, desc[UR36][R10.64] ;  /* 0x000000240a0f7981 */ /* 0x000ea8000c1e1100 */
[----:B------:R-:W3:Y:S01]  /*83c0*/  LDG.E.U8 R19, desc[UR36][R10.64+0x40] ;  /* 0x000040240a137981 */ /* 0x000ee2000c1e1100 */
[----:B------:R-:W-:Y:S01]  /*83d0*/  IMAD.MOV.U32 R21, RZ, RZ, RZ ;  /* 0x000000ffff157224 */ /* 0x000fe200078e00ff */
[----:B------:R-:W-:-:S02]  /*83e0*/  IADD3 R9, PT, PT, R9, 0x100, RZ ;  /* 0x0000010009097810 */ /* 0x000fc40007ffe0ff */
[----:B----4-:R-:W-:Y:S02]  /*83f0*/  ISETP.NE.AND P0, PT, R14, RZ, PT ;  /* 0x000000ff0e00720c */ /* 0x010fe40003f05270 */
[----:B-----5:R-:W-:Y:S01]  /*8400*/  ISETP.NE.AND P1, PT, R13, RZ, PT ;  /* 0x000000ff0d00720c */ /* 0x020fe20003f25270 */
[----:B------:R-:W-:Y:S01]  /*8410*/  HFMA2 R13, -RZ, RZ, 0, 0 ;  /* 0x00000000ff0d7431 */ /* 0x000fe200000001ff */
[----:B--2---:R-:W-:Y:S01]  /*8420*/  ISETP.NE.AND P2, PT, R15, RZ, PT ;  /* 0x000000ff0f00720c */ /* 0x004fe20003f45270 */
[----:B------:R-:W-:Y:S01]  /*8430*/  IMAD.MOV.U32 R15, RZ, RZ, RZ ;  /* 0x000000ffff0f7224 */ /* 0x000fe200078e00ff */
[----:B---3--:R-:W-:-:S07]  /*8440*/  ISETP.NE.AND P3, PT, R19, RZ, PT ;  /* 0x000000ff1300720c */ /* 0x008fce0003f65270 */
        /* <DEDUP_REMOVED lines=11> */
[----:B------:R-:W-:Y:S01]  /*8500*/  ISETP.GT.AND P0, PT, R9, UR40, PT ;  /* 0x0000002809007c0c */ /* 0x000fe2000bf04270 */
        /* <DEDUP_REMOVED lines=18> */
.L_x_4073:
[----:B------:R-:W-:Y:S05]  /*8630*/  BSYNC.RECONVERGENT B0 ;  /* 0x0000000000007941 */ /* 0x000fea0003800200 */
.L_x_4072:
[----:B0-----:R-:W0:Y:S01]  /*8640*/  SHFL.BFLY PT, R7, R8, 0x10, 0x1f ;  /* 0x0e001f0008077f89 */ /* 0x001e2200000e0000 */
[C---:B------:R-:W-:Y:S01]  /*8650*/  ISETP.NE.AND P0, PT, R5.reuse, RZ, PT ;  /* 0x000000ff0500720c */ /* 0x040fe20003f05270 */
[----:B------:R-:W1:Y:S01]  /*8660*/  LDCU UR4, c[0x0][0x40c] ;  /* 0x00008180ff0477ac */ /* 0x000e620008000800 */
[----:B------:R-:W-:Y:S01]  /*8670*/  SHF.R.U32.HI R39, RZ, 0x5, R0 ;  /* 0x00000005ff277819 */ /* 0x000fe20000011600 */
[----:B------:R-:W4:Y:S01]  /*8680*/  S2R R18, SR_CTAID.X ;  /* 0x0000000000127919 */ /* 0x000f220000002500 */
[----:B------:R-:W-:Y:S01]  /*8690*/  ISETP.GT.U32.AND P1, PT, R5, 0x1, PT ;  /* 0x000000010500780c */ /* 0x000fe20003f24070 */
[----:B------:R-:W1:Y:S01]  /*86a0*/  LDCU UR5, c[0x0][0x3f4] ;  /* 0x00007e80ff0577ac */ /* 0x000e620008000800 */
[----:B------:R-:W5:Y:S07]  /*86b0*/  LDCU.U8 UR8, c[0x0][0x48c] ;  /* 0x00009180ff0877ac */ /* 0x000f6e0008000000 */
[----:B------:R-:W-:-:S02]  /*86c0*/  @!P0 IMAD R4, R39, 0x4, R4 ;  /* 0x0000000427048824 */ /* 0x000fc400078e0204 */
[----:B0-----:R-:W-:Y:S01]  /*86d0*/  FADD.FTZ R7, R7, R8 ;  /* 0x0000000807077221 */ /* 0x001fe20000010000 */
[----:B-1----:R-:W-:-:S04]  /*86e0*/  UISETP.LT.AND UP0, UPT, UR5, UR4, UPT ;  /* 0x000000040500728c */ /* 0x002fc8000bf01270 */
[----:B------:R-:W0:Y:S01]  /*86f0*/  SHFL.BFLY PT, R10, R7, 0x8, 0x1f ;  /* 0x0d001f00070a7f89 */ /* 0x000e2200000e0000 */
[----:B------:R-:W-:-:S04]  /*8700*/  USEL UR4, UR5, UR4, UP0 ;  /* 0x0000000405047287 */ /* 0x000fc80008000000 */
[----:B------:R-:W-:-:S04]  /*8710*/  UIADD3 UR4, UPT, UPT, UR4, 0x4, URZ ;  /* 0x0000000404047890 */ /* 0x000fc8000fffe0ff */
[----:B------:R-:W-:-:S04]  /*8720*/  USHF.R.S32.HI UR5, URZ, 0x1f, UR4 ;  /* 0x0000001fff057899 */ /* 0x000fc80008011404 */
[----:B------:R-:W-:-:S04]  /*8730*/  ULEA.HI UR5, UR5, UR4, URZ, 0x2 ;  /* 0x0000000405057291 */ /* 0x000fc8000f8f10ff */
[----:B------:R-:W-:-:S04]  /*8740*/  USHF.L.U32 UR5, UR5, 0x2, URZ ;  /* 0x0000000205057899 */ /* 0x000fc800080006ff */
[----:B------:R-:W-:Y:S01]  /*8750*/  ULOP3.LUT UR5, UR5, 0xfffffff0, URZ, 0xc0, !UPT ;  /* 0xfffffff005057892 */ /* 0x000fe2000f8ec0ff */
[----:B0-----:R-:W-:Y:S02]  /*8760*/  FADD.FTZ R10, R7, R10 ;  /* 0x0000000a070a7221 */ /* 0x001fe40000010000 */
[----:B------:R-:W4:Y:S03]  /*8770*/  LDC R7, c[0x0][0x3f8] ;  /* 0x0000fe00ff077b82 */ /* 0x000f260000000800 */
[----:B------:R-:W0:Y:S01]  /*8780*/  SHFL.BFLY PT, R9, R10, 0x4, 0x1f ;  /* 0x0c801f000a097f89 */ /* 0x000e2200000e0000 */
[----:B----4-:R-:W-:Y:S02]  /*8790*/  IMAD R23, R7, UR7, R18 ;  /* 0x0000000707177c24 */ /* 0x010fe4000f8e0212 */
[----:B0-----:R-:W-:-:S05]  /*87a0*/  FADD.FTZ R9, R10, R9 ;  /* 0x000000090a097221 */ /* 0x001fca0000010000 */
[----:B------:R-:W0:Y:S02]  /*87b0*/  SHFL.BFLY PT, R12, R9, 0x2, 0x1f ;  /* 0x0c401f00090c7f89 */ /* 0x000e2400000e0000 */
[----:B0-----:R-:W-:-:S05]  /*87c0*/  FADD.FTZ R12, R9, R12 ;  /* 0x0000000c090c7221 */ /* 0x001fca0000010000 */
[----:B------:R-:W0:Y:S02]  /*87d0*/  SHFL.BFLY PT, R11, R12, 0x1, 0x1f ;  /* 0x0c201f000c0b7f89 */ /* 0x000e2400000e0000 */
[----:B0-----:R-:W-:-:S05]  /*87e0*/  FADD.FTZ R11, R12, R11 ;  /* 0x0000000b0c0b7221 */ /* 0x001fca0000010000 */
[----:B------:R0:W-:Y:S01]  /*87f0*/  @!P0 STS [R4+0x8], R11 ;  /* 0x0000080b04008388 */ /* 0x0001e20000000800 */
[----:B------:R-:W-:Y:S01]  /*8800*/  BAR.SYNC.DEFER_BLOCKING 0x0 ;  /* 0x0000000000007b1d */ /* 0x000fe20000010000 */
[----:B-----5:R-:W-:Y:S02]  /*8810*/  ISETP.NE.AND P0, PT, RZ, UR8, PT ;  /* 0x00000008ff007c0c */ /* 0x020fe4000bf05270 */
[----:B0-----:R-:W-:-:S03]  /*8820*/  CS2R R4, SRZ ;  /* 0x0000000000047805 */ /* 0x001fc6000001ff00 */
[----:B------:R-:W0:Y:S01]  /*8830*/  @!P1 LDS R11, [R6+0x8] ;  /* 0x00000800060b9984 */ /* 0x000e220000000800 */
[----:B------:R-:W-:-:S03]  /*8840*/  ISETP.GT.AND P1, PT, R3, UR40, PT ;  /* 0x0000002803007c0c */ /* 0x000fc6000bf24270 */
[----:B0-----:R-:W0:Y:S02]  /*8850*/  SHFL.BFLY PT, R8, R11, 0x1, 0x1f ;  /* 0x0c201f000b087f89 */ /* 0x001e2400000e0000 */
[----:B0-----:R-:W-:-:S06]  /*8860*/  FADD.FTZ R8, R8, R11 ;  /* 0x0000000b08087221 */ /* 0x001fcc0000010000 */
[----:B------:R-:W0:Y:S02]  /*8870*/  SHFL.IDX PT, R8, R8, RZ, 0x1f ;  /* 0x00001fff08087589 */ /* 0x000e2400000e0000 */
[----:B0-----:R-:W-:-:S04]  /*8880*/  FADD.FTZ R6, R8, 9.9999999747524270788e-07 ;  /* 0x358637bd08067421 */ /* 0x001fc80000010000 */
[----:B------:R0:W1:Y:S01]  /*8890*/  MUFU.RCP R13, R6 ;  /* 0x00000006000d7308 */ /* 0x0000620000001000 */
[----:B------:R-:W-:Y:S05]  /*88a0*/  @!P0 BRA `(.L_x_4087) ;  /* 0x0000000000188947 */ /* 0x000fea0003800000 */
[----:B------:R-:W4:Y:S08]  /*88b0*/  LDC R4, c[0x0][0x488] ;  /* 0x00012200ff047b82 */ /* 0x000f300000000800 */
[----:B------:R-:W4:Y:S08]  /*88c0*/  LDC R5, c[0x0][0x40c] ;  /* 0x00010300ff057b82 */ /* 0x000f300000000800 */
[----:B------:R-:W5:Y:S01]  /*88d0*/  LDC R7, c[0x0][0x3f4] ;  /* 0x0000fd00ff077b82 */ /* 0x000f620000000800 */
[----:B----4-:R-:W-:-:S04]  /*88e0*/  IMAD R4, R23, R4, R5 ;  /* 0x0000000417047224 */ /* 0x010fc800078e0205 */
[----:B-----5:R-:W-:-:S05]  /*88f0*/  IMAD R4, R4, R7, RZ ;  /* 0x0000000704047224 */ /* 0x020fca00078e02ff */
[----:B------:R-:W-:-:S07]  /*8900*/  SHF.R.S32.HI R5, RZ, 0x1f, R4 ;  /* 0x0000001fff057819 */ /* 0x000fce0000011404 */
.L_x_4087:
[----:B------:R-:W-:Y:S04]  /*8910*/  BSSY.RECONVERGENT B0, `(.L_x_4088) ;  /* 0x0000062000007945 */ /* 0x000fe80003800200 */
[----:B------:R-:W-:Y:S05]  /*8920*/  @P1 BRA `(.L_x_4089) ;  /* 0x0000000400801947 */ /* 0x000fea0003800000 */
[----:B------:R-:W-:Y:S01]  /*8930*/  VIADDMNMX R2, R3, 0x40, R2, !PT ;  /* 0x0000004003027846 */ /* 0x000fe20007800102 */
[----:B------:R-:W-:Y:S01]  /*8940*/  BSSY.RECONVERGENT B1, `(.L_x_4090) ;  /* 0x0000028000017945 */ /* 0x000fe20003800200 */
[----:B------:R-:W-:-:S04]  /*8950*/  LOP3.LUT R7, RZ, R0, RZ, 0x33, !PT ;  /* 0x00000000ff077212 */ /* 0x000fc800078e33ff */
[----:B------:R-:W-:-:S04]  /*8960*/  IADD3 R2, PT, PT, R2, -UR39, R7 ;  /* 0x8000002702027c10 */ /* 0x000fc8000fffe007 */
[C---:B0-----:R-:W-:Y:S02]  /*8970*/  LOP3.LUT R6, R2.reuse, 0xc0, RZ, 0xc0, !PT ;  /* 0x000000c002067812 */ /* 0x041fe400078ec0ff */
[----:B------:R-:W-:Y:S02]  /*8980*/  ISETP.GE.U32.AND P1, PT, R2, 0xc0, PT ;  /* 0x000000c00200780c */ /* 0x000fe40003f26070 */
[----:B------:R-:W-:-:S13]  /*8990*/  ISETP.NE.AND P2, PT, R6, 0xc0, PT ;  /* 0x000000c00600780c */ /* 0x000fda0003f45270 */
[----:B------:R-:W-:Y:S05]  /*89a0*/  @!P2 BRA `(.L_x_4091) ;  /* 0x000000000084a947 */ /* 0x000fea0003800000 */
[----:B------:R-:W0:Y:S01]  /*89b0*/  S2UR UR7, SR_CgaCtaId ;  /* 0x00000000000779c3 */ /* 0x000e220000008800 */
[----:B------:R-:W4:Y:S01]  /*89c0*/  LDCU.64 UR10, c[0x0][0x480] ;  /* 0x00009000ff0a77ac */ /* 0x000f220008000a00 */
        /* <DEDUP_REMOVED lines=11> */
[----:B----4-:R-:W-:-:S04]  /*8a80*/  LEA R10, P2, R11, UR10, 0x2 ;  /* 0x0000000a0b0a7c11 */ /* 0x010fc8000f8410ff */
[----:B------:R-:W-:Y:S01]  /*8a90*/  LEA.HI.X R11, R11, UR11, R12, 0x2, P2 ;  /* 0x0000000b0b0b7c11 */ /* 0x000fe200090f140c */
[----:B0-----:R-:W-:-:S06]  /*8aa0*/  ULEA UR4, UR7, UR4, 0x18 ;  /* 0x0000000407047291 */ /* 0x001fcc000f8ec0ff */
[----:B------:R-:W-:Y:S02]  /*8ab0*/  IADD3 R2, PT, PT, R6, UR4, RZ ;  /* 0x0000000406027c10 */ /* 0x000fe4000fffe0ff */
[----:B------:R-:W-:-:S07]  /*8ac0*/  LEA R8, R0, UR4, 0x2 ;  /* 0x0000000400087c11 */ /* 0x000fce000f8e10ff */
.L_x_4092:
[----:B----4-:R0:W1:Y:S01]  /*8ad0*/  LDS R6, [R8] ;  /* 0x0000000008067984 */ /* 0x0100620000000800 */
[----:B------:R-:W-:Y:S01]  /*8ae0*/  @P0 MOV R7, R11 ;  /* 0x0000000b00070202 */ /* 0x000fe20000000f00 */
[----:B------:R-:W-:-:S05]  /*8af0*/  VIADD R9, R9, 0x1 ;  /* 0x0000000109097836 */ /* 0x000fca0000000000 */
[----:B------:R-:W-:Y:S02]  /*8b00*/  ISETP.NE.AND P3, PT, R9, RZ, PT ;  /* 0x000000ff0900720c */ /* 0x000fe40003f65270 */
[----:B0-----:R-:W-:Y:S01]  /*8b10*/  IADD3 R8, PT, PT, R8, 0x100, RZ ;  /* 0x0000010008087810 */ /* 0x001fe20007ffe0ff */
[----:B-1----:R-:W-:-:S05]  /*8b20*/  FMUL.FTZ R15, R6, R13 ;  /* 0x0000000d060f7220 */ /* 0x002fca0000410000 */
        /* <DEDUP_REMOVED lines=9> */
.L_x_4091:
[----:B------:R-:W-:Y:S05]  /*8bc0*/  BSYNC.RECONVERGENT B1 ;  /* 0x0000000000017941 */ /* 0x000fea0003800200 */
.L_x_4090:
[----:B------:R-:W-:Y:S05]  /*8bd0*/  @!P1 BRA `(.L_x_4089) ;  /* 0x0000000000d49947 */ /* 0x000fea0003800000 */
[----:B----4-:R-:W0:Y:S01]  /*8be0*/  S2R R7, SR_CgaCtaId ;  /* 0x0000000000077919 */ /* 0x010e220000008800 */
[----:B------:R-:W4:Y:S01]  /*8bf0*/  LDCU.64 UR10, c[0x0][0x480] ;  /* 0x00009000ff0a77ac */ /* 0x000f220008000a00 */
[C---:B------:R-:W-:Y:S01]  /*8c00*/  IADD3 R9, P0, PT, R3.reuse, R4, RZ ;  /* 0x0000000403097210 */ /* 0x040fe20007f1e0ff */
[----:B------:R-:W-:Y:S01]  /*8c10*/  IMAD.U32 R11, RZ, RZ, UR39 ;  /* 0x00000027ff0b7e24 */ /* 0x000fe2000f8e00ff */
[----:B------:R-:W-:Y:S01]  /*8c20*/  MOV R6, 0x400 ;  /* 0x0000040000067802 */ /* 0x000fe20000000f00 */
[----:B------:R-:W-:Y:S01]  /*8c30*/  USHF.L.U32 UR4, UR39, 0x2, URZ ;  /* 0x0000000227047899 */ /* 0x000fe200080006ff */
[----:B------:R-:W-:Y:S01]  /*8c40*/  LEA R2, R3, UR5, 0x1 ;  /* 0x0000000503027c11 */ /* 0x000fe2000f8e08ff */
[----:B------:R-:W-:Y:S01]  /*8c50*/  IMAD.X R10, RZ, RZ, R5, P0 ;  /* 0x000000ffff0a7224 */ /* 0x000fe200000e0605 */
[----:B------:R-:W-:Y:S01]  /*8c60*/  IADD3 R6, PT, PT, R6, 0x210, RZ ;  /* 0x0000021006067810 */ /* 0x000fe20007ffe0ff */
[----:B------:R-:W-:Y:S02]  /*8c70*/  UISETP.NE.AND UP0, UPT, UR8, URZ, UPT ;  /* 0x000000ff0800728c */ /* 0x000fe4000bf05270 */
[----:B------:R-:W-:Y:S01]  /*8c80*/  ISETP.NE.AND P1, PT, RZ, UR8, PT ;  /* 0x00000008ff007c0c */ /* 0x000fe2000bf25270 */
[----:B------:R-:W-:Y:S01]  /*8c90*/  IMAD R4, R11, -0x2, R2 ;  /* 0xfffffffe0b047824 */ /* 0x000fe200078e0202 */
[----:B------:R-:W-:-:S02]  /*8ca0*/  LEA R2, R3, -UR4, 0x2 ;  /* 0x8000000403027c11 */ /* 0x000fc4000f8e10ff */
[----:B------:R-:W-:Y:S02]  /*8cb0*/  PLOP3.LUT P0, PT, PT, PT, UP0, 0x80, 0x8 ;  /* 0x000000000008781c */ /* 0x000fe40003f0f008 */
[----:B----4-:R-:W-:-:S04]  /*8cc0*/  LEA R8, P3, R9, UR10, 0x2 ;  /* 0x0000000a09087c11 */ /* 0x010fc8000f8610ff */
[----:B------:R-:W-:Y:S02]  /*8cd0*/  IADD3 R8, P2, PT, R8, 0x200, RZ ;  /* 0x0000020008087810 */ /* 0x000fe40007f5e0ff */
[----:B------:R-:W-:-:S04]  /*8ce0*/  LEA.HI.X R9, R9, UR11, R10, 0x2, P3 ;  /* 0x0000000b09097c11 */ /* 0x000fc800098f140a */
[----:B------:R-:W-:Y:S02]  /*8cf0*/  IADD3.X R9, PT, PT, RZ, R9, RZ, P2, !PT ;  /* 0x00000009ff097210 */ /* 0x000fe400017fe4ff */
[----:B0-----:R-:W-:-:S04]  /*8d00*/  LEA R7, R7, R6, 0x18 ;  /* 0x0000000607077211 */ /* 0x001fc800078ec0ff */
[--C-:B------:R-:W-:Y:S02]  /*8d10*/  IADD3 R2, PT, PT, R2, 0x200, R7.reuse ;  /* 0x0000020002027810 */ /* 0x100fe40007ffe007 */
[----:B------:R-:W-:-:S07]  /*8d20*/  IADD3 R6, PT, PT, R4, 0x100, R7 ;  /* 0x0000010004067810 */ /* 0x000fce0007ffe007 */
.L_x_4093:
[----:B------:R-:W1:Y:S01]  /*8d30*/  LDS R4, [R2+-0x200] ;  /* 0xfffe000002047984 */ /* 0x000e620000000800 */
[----:B------:R-:W-:-:S05]  /*8d40*/  VIADD R3, R3, 0x100 ;  /* 0x0000010003037836 */ /* 0x000fca0000000000 */
[----:B------:R-:W-:Y:S01]  /*8d50*/  ISETP.GT.AND P2, PT, R3, UR40, PT ;  /* 0x0000002803007c0c */ /* 0x000fe2000bf44270 */
[----:B-1----:R-:W-:-:S05]  /*8d60*/  FMUL.FTZ R11, R4, R13 ;  /* 0x0000000d040b7220 */ /* 0x002fca0000410000 */
[----:B------:R-:W-:-:S04]  /*8d70*/  F2FP.F16.F32.PACK_AB R4, RZ, R11 ;  /* 0x0000000bff04723e */ /* 0x000fc800000000ff */
[----:B------:R-:W-:-:S05]  /*8d80*/  PRMT R5, R4, 0x7610, R5 ;  /* 0x0000761004057816 */ /* 0x000fca0000000005 */
[----:B------:R0:W-:Y:S04]  /*8d90*/  STS.U16 [R6+-0x100], R5 ;  /* 0xffff000506007388 */ /* 0x0001e80000000400 */
[----:B------:R-:W1:Y:S01]  /*8da0*/  LDS R4, [R2+-0x100] ;  /* 0xffff000002047984 */ /* 0x000e620000000800 */
[----:B0-----:R-:W-:Y:S01]  /*8db0*/  MOV R5, R9 ;  /* 0x0000000900057202 */ /* 0x001fe20000000f00 */
[----:B-1----:R-:W-:-:S05]  /*8dc0*/  FMUL.FTZ R15, R4, R13 ;  /* 0x0000000d040f7220 */ /* 0x002fca0000410000 */
[----:B------:R-:W-:-:S04]  /*8dd0*/  F2FP.F16.F32.PACK_AB R4, RZ, R15 ;  /* 0x0000000fff04723e */ /* 0x000fc800000000ff */
[----:B------:R-:W-:-:S05]  /*8de0*/  PRMT R10, R4, 0x7610, R10 ;  /* 0x00007610040a7816 */ /* 0x000fca000000000a */
[----:B------:R-:W-:Y:S04]  /*8df0*/  STS.U16 [R6+-0x80], R10 ;  /* 0xffff800a06007388 */ /* 0x000fe80000000400 */
[----:B------:R-:W0:Y:S02]  /*8e00*/  LDS R4, [R2] ;  /* 0x0000000002047984 */ /* 0x000e240000000800 */
[----:B0-----:R-:W-:-:S05]  /*8e10*/  FMUL.FTZ R19, R4, R13 ;  /* 0x0000000d04137220 */ /* 0x001fca0000410000 */
[----:B------:R-:W-:-:S05]  /*8e20*/  F2FP.F16.F32.PACK_AB R4, RZ, R19 ;  /* 0x00000013ff04723e */ /* 0x000fca00000000ff */
[----:B------:R0:W-:Y:S04]  /*8e30*/  STS.U16 [R6], R4 ;  /* 0x0000000406007388 */ /* 0x0001e80000000400 */
[----:B------:R1:W4:Y:S01]  /*8e40*/  LDS R7, [R2+0x100] ;  /* 0x0001000002077984 */ /* 0x0003220000000800 */
[----:B0-----:R-:W-:Y:S02]  /*8e50*/  IMAD.MOV.U32 R4, RZ, RZ, R8 ;  /* 0x000000ffff047224 */ /* 0x001fe400078e0008 */
[----:B-1----:R-:W-:-:S03]  /*8e60*/  VIADD R2, R2, 0x400 ;  /* 0x0000040002027836 */ /* 0x002fc60000000000 */
[----:B------:R-:W-:Y:S01]  /*8e70*/  @P0 STG.E desc[UR36][R4.64+-0x200], R11 ;  /* 0xfffe000b04000986 */ /* 0x000fe2000c101924 */
[----:B------:R-:W-:Y:S02]  /*8e80*/  PLOP3.LUT P0, PT, P1, PT, PT, 0x80, 0x8 ;  /* 0x000000000008781c */ /* 0x000fe40000f0f070 */
[----:B------:R-:W-:-:S04]  /*8e90*/  IADD3 R8, P3, PT, R4, 0x400, RZ ;  /* 0x0000040004087810 */ /* 0x000fc80007f7e0ff */
[----:B------:R-:W-:-:S07]  /*8ea0*/  IADD3.X R9, PT, PT, RZ, R5, RZ, P3, !PT ;  /* 0x00000005ff097210 */ /* 0x000fce0001ffe4ff */
[----:B------:R-:W-:Y:S04]  /*8eb0*/  @P0 STG.E desc[UR36][R4.64+-0x100], R15 ;  /* 0xffff000f04000986 */ /* 0x000fe8000c101924 */
[----:B------:R-:W-:Y:S01]  /*8ec0*/  @P0 STG.E desc[UR36][R4.64], R19 ;  /* 0x0000001304000986 */ /* 0x000fe2000c101924 */
[----:B----4-:R-:W-:-:S05]  /*8ed0*/  FMUL.FTZ R21, R7, R13 ;  /* 0x0000000d07157220 */ /* 0x010fca0000410000 */
[----:B------:R-:W-:Y:S01]  /*8ee0*/  @P0 STG.E desc[UR36][R4.64+0x100], R21 ;  /* 0x0001001504000986 */ /* 0x000fe2000c101924 */
[----:B------:R-:W-:-:S05]  /*8ef0*/  F2FP.F16.F32.PACK_AB R7, RZ, R21 ;  /* 0x00000015ff07723e */ /* 0x000fca00000000ff */
[----:B------:R0:W-:Y:S02]  /*8f00*/  STS.U16 [R6+0x80], R7 ;  /* 0x0000800706007388 */ /* 0x0001e40000000400 */
[----:B0-----:R-:W-:Y:S01]  /*8f10*/  IADD3 R6, PT, PT, R6, 0x200, RZ ;  /* 0x0000020006067810 */ /* 0x001fe20007ffe0ff */
[----:B------:R-:W-:Y:S06]  /*8f20*/  @!P2 BRA `(.L_x_4093) ;  /* 0xfffffffc0080a947 */ /* 0x000fec000383ffff */
.L_x_4089:
[----:B------:R-:W-:Y:S05]  /*8f30*/  BSYNC.RECONVERGENT B0 ;  /* 0x0000000000007941 */ /* 0x000fea0003800200 */
.L_x_4088:
[----:B------:R-:W-:Y:S01]  /*8f40*/  IMAD.U32 R2, RZ, RZ, UR40 ;  /* 0x00000028ff027e24 */ /* 0x000fe2000f8e00ff */
[----:B------:R-:W1:Y:S01]  /*8f50*/  LDCU.64 UR8, c[0x0][0x3b0] ;  /* 0x00007600ff0877ac */ /* 0x000e620008000a00 */
[----:B------:R-:W-:Y:S02]  /*8f60*/  SHF.L.U32 R33, R0, 0x3, RZ ;  /* 0x0000000300217819 */ /* 0x000fe400000006ff */
[----:B0---4-:R-:W-:Y:S02]  /*8f70*/  CS2R R6, SRZ ;  /* 0x0000000000067805 */ /* 0x011fe4000001ff00 */
[----:B------:R-:W-:Y:S01]  /*8f80*/  LEA.HI R2, R2, UR40, RZ, 0x1 ;  /* 0x0000002802027c11 */ /* 0x000fe2000f8f08ff */
[----:B------:R-:W0:Y:S01]  /*8f90*/  LDCU.64 UR10, c[0x0][0x3c8] ;  /* 0x00007900ff0a77ac */ /* 0x000e220008000a00 */
[----:B------:R-:W-:Y:S02]  /*8fa0*/  LOP3.LUT R33, R33, 0xf8, RZ, 0xc0, !PT ;  /* 0x000000f821217812 */ /* 0x000fe400078ec0ff */
[----:B------:R-:W-:Y:S01]  /*8fb0*/  LOP3.LUT R2, R2, 0xfffffffe, RZ, 0xc0, !PT ;  /* 0xfffffffe02027812 */ /* 0x000fe200078ec0ff */
[----:B------:R-:W4:Y:S03]  /*8fc0*/  LDCU.64 UR14, c[0x0][0x3c8] ;  /* 0x00007900ff0e77ac */ /* 0x000f260008000a00 */
[----:B------:R-:W-:-:S04]  /*8fd0*/  IADD3 R40, PT, PT, -R2, UR40, RZ ;  /* 0x0000002802287c10 */ /* 0x000fc8000fffe1ff */
[----:B------:R-:W-:Y:S02]  /*8fe0*/  ISETP.NE.AND P0, PT, R39, R40, PT ;  /* 0x000000282700720c */ /* 0x000fe40003f05270 */
[----:B-1----:R-:W-:Y:S02]  /*8ff0*/  ISETP.EQ.U32.AND P1, PT, RZ, UR8, PT ;  /* 0x00000008ff007c0c */ /* 0x002fe4000bf22070 */
[----:B------:R-:W-:-:S04]  /*9000*/  ISETP.GT.U32.OR P0, PT, R33, 0x9f, P0 ;  /* 0x0000009f2100780c */ /* 0x000fc80000704470 */
[----:B------:R-:W-:-:S13]  /*9010*/  ISETP.EQ.OR.EX P0, PT, RZ, UR9, P0, P1 ;  /* 0x00000009ff007c0c */ /* 0x000fda0008702710 */
[----:B------:R-:W1:Y:S01]  /*9020*/  @!P0 LDC.64 R2, c[0x0][0x3b0] ;  /* 0x0000ec00ff028b82 */ /* 0x000e620000000a00 */
[----:B------:R-:W-:Y:S01]  /*9030*/  @!P0 IMAD R5, R18, 0xa0, R33 ;  /* 0x000000a012058824 */ /* 0x000fe200078e0221 */
[----:B------:R-:W-:Y:S01]  /*9040*/  BSSY.RECONVERGENT B0, `(.L_x_4094) ;  /* 0x000029c000007945 */ /* 0x000fe20003800200 */
[----:B------:R-:W-:Y:S02]  /*9050*/  HFMA2 R36, -RZ, RZ, 0, 0 ;  /* 0x00000000ff247431 */ /* 0x000fe400000001ff */
[----:B-1----:R-:W-:Y:S01]  /*9060*/  @!P0 IMAD.WIDE.U32 R2, R5, 0x2, R2 ;  /* 0x0000000205028825 */ /* 0x002fe200078e0002 */
[----:B------:R-:W-:-:S06]  /*9070*/  CS2R R4, SRZ ;  /* 0x0000000000047805 */ /* 0x000fcc000001ff00 */
[----:B------:R1:W5:Y:S01]  /*9080*/  @!P0 LDG.E.128 R4, desc[UR36][R2.64] ;  /* 0x0000002402048981 */ /* 0x000362000c1e1d00 */
[----:B------:R-:W-:Y:S01]  /*9090*/  BAR.SYNC.DEFER_BLOCKING 0x0 ;  /* 0x0000000000007b1d */ /* 0x000fe20000010000 */
[----:B------:R-:W-:Y:S01]  /*90a0*/  ISETP.GT.U32.AND P0, PT, R33, 0x9f, PT ;  /* 0x0000009f2100780c */ /* 0x000fe20003f04070 */
[----:B------:R-:W-:Y:S01]  /*90b0*/  IMAD R32, R23, 0xa0, RZ ;  /* 0x000000a017207824 */ /* 0x000fe200078e02ff */
[----:B---3--:R-:W-:Y:S02]  /*90c0*/  CS2R R30, SRZ ;  /* 0x00000000001e7805 */ /* 0x008fe4000001ff00 */
[----:B------:R-:W-:Y:S01]  /*90d0*/  CS2R R28, SRZ ;  /* 0x00000000001c7805 */ /* 0x000fe2000001ff00 */
[----:B------:R-:W-:Y:S01]  /*90e0*/  IMAD.MOV.U32 R19, RZ, RZ, RZ ;  /* 0x000000ffff137224 */ /* 0x000fe200078e00ff */
[----:B------:R-:W-:-:S07]  /*90f0*/  CS2R R34, SRZ ;  /* 0x0000000000227805 */ /* 0x000fce000001ff00 */
[----:B01--4-:R-:W-:Y:S05]  /*9100*/  @P0 BRA `(.L_x_4095) ;  /* 0x00000028003c0947 */ /* 0x013fea0003800000 */
[----:B------:R-:W0:Y:S01]  /*9110*/  LDCU UR4, c[0x0][0x3f4] ;  /* 0x00007e80ff0477ac */ /* 0x000e220008000800 */
[----:B------:R-:W1:Y:S01]  /*9120*/  S2R R10, SR_CgaCtaId ;  /* 0x00000000000a7919 */ /* 0x000e620000008800 */
[----:B------:R-:W3:Y:S01]  /*9130*/  LDC.64 R2, c[0x0][0x3c0] ;  /* 0x0000f000ff027b82 */ /* 0x000ee20000000a00 */
[----:B------:R-:W-:Y:S01]  /*9140*/  IADD3 R42, PT, PT, R39, UR39, RZ ;  /* 0x00000027272a7c10 */ /* 0x000fe2000fffe0ff */
[----:B------:R-:W-:Y:S01]  /*9150*/  BSSY.RECONVERGENT B1, `(.L_x_4096) ;  /* 0x00000ea000017945 */ /* 0x000fe20003800200 */
[----:B------:R-:W-:Y:S02]  /*9160*/  MOV R9, 0x400 ;  /* 0x0000040000097802 */ /* 0x000fe40000000f00 */
[----:B------:R-:W-:-:S03]  /*9170*/  MOV R31, RZ ;  /* 0x000000ff001f7202 */ /* 0x000fc60000000f00 */
[----:B------:R-:W-:Y:S02]  /*9180*/  VIADD R41, R9, 0x210 ;  /* 0x0000021009297836 */ /* 0x000fe40000000000 */
[----:B0-----:R-:W-:-:S04]  /*9190*/  IMAD.U32 R37, RZ, RZ, UR4 ;  /* 0x00000004ff257e24 */ /* 0x001fc8000f8e00ff */
[----:B------:R-:W-:Y:S01]  /*91a0*/  IMAD R9, R50, R37, R33 ;  /* 0x0000002532097224 */ /* 0x000fe200078e0221 */
[----:B------:R-:W-:-:S03]  /*91b0*/  VIMNMX R8, PT, PT, R37, UR40, PT ;  /* 0x0000002825087c48 */ /* 0x000fc6000bfe0100 */
[----:B---3--:R-:W-:Y:S01]  /*91c0*/  IMAD.WIDE R2, R9, 0x2, R2 ;  /* 0x0000000209027825 */ /* 0x008fe200078e0202 */
[----:B------:R-:W-:Y:S02]  /*91d0*/  ISETP.GE.AND P0, PT, R42, R8, PT ;  /* 0x000000082a00720c */ /* 0x000fe40003f06270 */
[----:B-1----:R-:W-:-:S05]  /*91e0*/  LEA R41, R10, R41, 0x18 ;  /* 0x000000290a297211 */ /* 0x002fca00078ec0ff */
[----:B------:R-:W-:-:S06]  /*91f0*/  VIADD R38, R41, UR5 ;  /* 0x0000000529267c36 */ /* 0x000fcc0008000000 */
[----:B------:R-:W-:Y:S05]  /*9200*/  @P0 BRA `(.L_x_4097) ;  /* 0x0000000c00780947 */ /* 0x000fea0003800000 */
[----:B------:R-:W-:Y:S01]  /*9210*/  IADD3 R47, PT, PT, R42, 0x2, RZ ;  /* 0x000000022a2f7810 */ /* 0x000fe20007ffe0ff */
[----:B------:R-:W-:Y:S01]  /*9220*/  ULOP3.LUT UR4, URZ, UR39, URZ, 0x33, !UPT ;  /* 0x00000027ff047292 */ /* 0x000fe2000f8e33ff */
[----:B------:R-:W-:Y:S01]  /*9230*/  BSSY.RECONVERGENT B2, `(.L_x_4098) ;  /* 0x000007f000027945 */ /* 0x000fe20003800200 */
[----:B------:R-:W0:Y:S01]  /*9240*/  LDCU UR7, c[0x0][0x3f8] ;  /* 0x00007f00ff0777ac */ /* 0x000e220008000800 */
[----:B------:R-:W-:Y:S02]  /*9250*/  VIMNMX R8, PT, PT, R8, R47, !PT ;  /* 0x0000002f08087248 */ /* 0x000fe40007fe0100 */
[----:B------:R-:W-:Y:S01]  /*9260*/  CS2R R34, SRZ ;  /* 0x0000000000227805 */ /* 0x000fe2000001ff00 */
[----:B------:R-:W-:Y:S01]  /*9270*/  IMAD.MOV.U32 R43, RZ, RZ, R42 ;  /* 0x000000ffff2b7224 */ /* 0x000fe200078e002a */
[----:B------:R-:W-:Y:S01]  /*9280*/  MOV R36, RZ ;  /* 0x000000ff00247202 */ /* 0x000fe20000000f00 */
[----:B------:R-:W-:Y:S01]  /*9290*/  IMAD.MOV.U32 R19, RZ, RZ, RZ ;  /* 0x000000ffff137224 */ /* 0x000fe200078e00ff */
[----:B------:R-:W-:-:S02]  /*92a0*/  IADD3 R45, PT, PT, -R39, UR4, R8 ;  /* 0x00000004272d7c10 */ /* 0x000fc4000fffe108 */
[----:B------:R-:W-:Y:S02]  /*92b0*/  CS2R R28, SRZ ;  /* 0x00000000001c7805 */ /* 0x000fe4000001ff00 */
[----:B------:R-:W-:Y:S02]  /*92c0*/  CS2R R30, SRZ ;  /* 0x00000000001e7805 */ /* 0x000fe4000001ff00 */
[C---:B------:R-:W-:Y:S02]  /*92d0*/  ISETP.GE.U32.AND P0, PT, R45.reuse, 0x6, PT ;  /* 0x000000062d00780c */ /* 0x040fe40003f06070 */
[----:B------:R-:W-:-:S04]  /*92e0*/  LEA.HI R48, R45, 0x1, RZ, 0x1f ;  /* 0x000000012d307811 */ /* 0x000fc800078ff8ff */
[----:B------:R-:W-:Y:S01]  /*92f0*/  LOP3.LUT P1, R58, R48, 0x3, RZ, 0xc0, !PT ;  /* 0x00000003303a7812 */ /* 0x000fe2000782c0ff */
[----:B0-----:R-:W-:-:S06]  /*9300*/  IMAD R44, R37, UR7, RZ ;  /* 0x00000007252c7c24 */ /* 0x001fcc000f8e02ff */
[----:B------:R-:W-:Y:S06]  /*9310*/  @!P0 BRA `(.L_x_4099) ;  /* 0x0000000400c08947 */ /* 0x000fec0003800000 */
[----:B------:R-:W-:Y:S01]  /*9320*/  LOP3.LUT R48, R48, 0xfffffffc, RZ, 0xc0, !PT ;  /* 0xfffffffc30307812 */ /* 0x000fe200078ec0ff */
[----:B------:R-:W-:Y:S01]  /*9330*/  HFMA2 R34, -RZ, RZ, 0, 0 ;  /* 0x00000000ff227431 */ /* 0x000fe200000001ff */
[----:B------:R-:W-:Y:S01]  /*9340*/  LEA R46, R39, UR5, 0x1 ;  /* 0x00000005272e7c11 */ /* 0x000fe2000f8e08ff */
[C---:B------:R-:W-:Y:S01]  /*9350*/  VIADD R49, R42.reuse, 0x4 ;  /* 0x000000042a317836 */ /* 0x040fe20000000000 */
[----:B------:R-:W-:Y:S01]  /*9360*/  IADD3 R51, PT, PT, R42, 0x6, RZ ;  /* 0x000000062a337810 */ /* 0x000fe20007ffe0ff */
[----:B------:R-:W-:Y:S01]  /*9370*/  IMAD.MOV.U32 R43, RZ, RZ, R42 ;  /* 0x000000ffff2b7224 */ /* 0x000fe200078e002a */
[----:B------:R-:W-:Y:S02]  /*9380*/  IADD3 R46, PT, PT, R46, 0x8, R41 ;  /* 0x000000082e2e7810 */ /* 0x000fe40007ffe029 */
[----:B------:R-:W-:-:S07]  /*9390*/  IADD3 R48, PT, PT, -R48, RZ, RZ ;  /* 0x000000ff30307210 */ /* 0x000fce0007ffe1ff */
.L_x_4100:
[----:B------:R-:W-:Y:S01]  /*93a0*/  IADD3 R8, P0, PT, R43, UR6, RZ ;  /* 0x000000062b087c10 */ /* 0x000fe2000ff1e0ff */
[----:B------:R-:W0:Y:S04]  /*93b0*/  LDS.U16 R50, [R46+-0x8] ;  /* 0xfffff8002e327984 */ /* 0x000e280000000400 */
[----:B------:R-:W-:Y:S01]  /*93c0*/  IMAD.X R9, RZ, RZ, UR12, P0 ;  /* 0x0000000cff097e24 */ /* 0x000fe200080e06ff */
[C---:B------:R-:W-:Y:S01]  /*93d0*/  LEA R20, P0, R8.reuse, UR10, 0x2 ;  /* 0x0000000a08147c11 */ /* 0x040fe2000f8010ff */
[----:B------:R-:W1:Y:S03]  /*93e0*/  LDS.U16 R56, [R46+-0x4] ;  /* 0xfffffc002e387984 */ /* 0x000e660000000400 */
[----:B------:R-:W-:Y:S01]  /*93f0*/  LEA.HI.X R21, R8, UR11, R9, 0x2, P0 ;  /* 0x0000000b08157c11 */ /* 0x000fe200080f1409 */
[----:B------:R-:W3:Y:S04]  /*9400*/  LDS.U16 R59, [R46] ;  /* 0x000000002e3b7984 */ /* 0x000ee80000000400 */
[----:B------:R-:W4:Y:S04]  /*9410*/  LDG.E R8, desc[UR36][R20.64] ;  /* 0x0000002414087981 */ /* 0x000f28000c1e1900 */
[----:B------:R-:W3:Y:S04]  /*9420*/  LDG.E R12, desc[UR36][R20.64+0x8] ;  /* 0x00000824140c7981 */ /* 0x000ee8000c1e1900 */
[----:B------:R-:W3:Y:S04]  /*9430*/  LDG.E R22, desc[UR36][R20.64+0x10] ;  /* 0x0000102414167981 */ /* 0x000ee8000c1e1900 */
[----:B--2---:R-:W2:Y:S01]  /*9440*/  LDG.E R24, desc[UR36][R20.64+0x18] ;  /* 0x0000182414187981 */ /* 0x004ea2000c1e1900 */
[----:B----4-:R-:W-:-:S04]  /*9450*/  IMAD R8, R44, R8, R43 ;  /* 0x000000082c087224 */ /* 0x010fc800078e022b */
[----:B------:R-:W-:-:S04]  /*9460*/  IMAD R9, R8, 0xa0, RZ ;  /* 0x000000a008097824 */ /* 0x000fc800078e02ff */
[----:B------:R-:W-:-:S06]  /*9470*/  IMAD.WIDE R8, R9, 0x2, R2 ;  /* 0x0000000209087825 */ /* 0x000fcc00078e0202 */
[----:B------:R-:W4:Y:S01]  /*9480*/  LDG.E.128 R8, desc[UR36][R8.64] ;  /* 0x0000002408087981 */ /* 0x000f22000c1e1d00 */
[----:B---3--:R-:W-:-:S04]  /*9490*/  IMAD R12, R44, R12, R47 ;  /* 0x0000000c2c0c7224 */ /* 0x008fc800078e022f */
[----:B------:R-:W-:Y:S02]  /*94a0*/  IMAD R13, R12, 0xa0, RZ ;  /* 0x000000a00c0d7824 */ /* 0x000fe400078e02ff */
[----:B------:R-:W-:Y:S02]  /*94b0*/  IMAD R22, R44, R22, R49 ;  /* 0x000000162c167224 */ /* 0x000fe400078e0231 */
[----:B------:R-:W-:-:S04]  /*94c0*/  IMAD.WIDE R12, R13, 0x2, R2 ;  /* 0x000000020d0c7825 */ /* 0x000fc800078e0202 */
[----:B------:R-:W-:Y:S02]  /*94d0*/  IMAD R23, R22, 0xa0, RZ ;  /* 0x000000a016177824 */ /* 0x000fe400078e02ff */
[----:B------:R-:W3:Y:S01]  /*94e0*/  LDG.E.128 R12, desc[UR36][R12.64] ;  /* 0x000000240c0c7981 */ /* 0x000ee2000c1e1d00 */
[----:B--2---:R-:W-:Y:S02]  /*94f0*/  IMAD R24, R44, R24, R51 ;  /* 0x000000182c187224 */ /* 0x004fe400078e0233 */
[----:B------:R-:W-:-:S04]  /*9500*/  IMAD.WIDE R20, R23, 0x2, R2 ;  /* 0x0000000217147825 */ /* 0x000fc800078e0202 */
[----:B------:R-:W-:Y:S02]  /*9510*/  IMAD R25, R24, 0xa0, RZ ;  /* 0x000000a018197824 */ /* 0x000fe400078e02ff */
[----:B------:R-:W2:Y:S02]  /*9520*/  LDG.E.128 R20, desc[UR36][R20.64] ;  /* 0x0000002414147981 */ /* 0x000ea4000c1e1d00 */
[----:B------:R-:W-:-:S06]  /*9530*/  IMAD.WIDE R24, R25, 0x2, R2 ;  /* 0x0000000219187825 */ /* 0x000fcc00078e0202 */
[----:B------:R-:W2:Y:S01]  /*9540*/  LDG.E.128 R24, desc[UR36][R24.64] ;  /* 0x0000002418187981 */ /* 0x000ea2000c1e1d00 */
[----:B0-----:R-:W-:Y:S01]  /*9550*/  HADD2.F32 R53, -RZ, R50.H0_H0 ;  /* 0x20000032ff357230 */ /* 0x001fe20000004100 */
[----:B------:R-:W-:Y:S01]  /*9560*/  IADD3 R48, PT, PT, R48, 0x4, RZ ;  /* 0x0000000430307810 */ /* 0x000fe20007ffe0ff */
[----:B------:R-:W-:Y:S01]  /*9570*/  VIADD R47, R47, 0x8 ;  /* 0x000000082f2f7836 */ /* 0x000fe20000000000 */
[----:B------:R-:W-:Y:S01]  /*9580*/  IADD3 R43, PT, PT, R43, 0x8, RZ ;  /* 0x000000082b2b7810 */ /* 0x000fe20007ffe0ff */
[----:B------:R-:W-:Y:S01]  /*9590*/  VIADD R51, R51, 0x8 ;  /* 0x0000000833337836 */ /* 0x000fe20000000000 */
[----:B------:R-:W-:Y:S02]  /*95a0*/  ISETP.NE.AND P0, PT, R48, RZ, PT ;  /* 0x000000ff3000720c */ /* 0x000fe40003f05270 */
[----:B------:R-:W-:Y:S01]  /*95b0*/  IADD3 R49, PT, PT, R49, 0x8, RZ ;  /* 0x0000000831317810 */ /* 0x000fe20007ffe0ff */
[--C-:B----4-:R-:W-:Y:S02]  /*95c0*/  HADD2.F32 R50, -RZ, R8.reuse.H0_H0 ;  /* 0x20000008ff327230 */ /* 0x110fe40000004100 */
[----:B------:R-:W-:-:S02]  /*95d0*/  HADD2.F32 R8, -RZ, R8.H1_H1 ;  /* 0x30000008ff087230 */ /* 0x000fc40000004100 */
[--C-:B------:R-:W-:Y:S02]  /*95e0*/  HADD2.F32 R55, -RZ, R9.reuse.H0_H0 ;  /* 0x20000009ff377230 */ /* 0x100fe40000004100 */
[C---:B------:R-:W-:Y:S01]  /*95f0*/  FFMA.FTZ R50, R53.reuse, R50, R34 ;  /* 0x0000003235327223 */ /* 0x040fe20000010022 */
[----:B------:R-:W-:Y:S02]  /*9600*/  HADD2.F32 R52, -RZ, R9.H1_H1 ;  /* 0x30000009ff347230 */ /* 0x000fe40000004100 */
[C---:B------:R-:W-:Y:S01]  /*9610*/  FFMA.FTZ R35, R53.reuse, R8, R35 ;  /* 0x0000000835237223 */ /* 0x040fe20000010023 */
[--C-:B------:R-:W-:Y:S01]  /*9620*/  HADD2.F32 R9, -RZ, R10.reuse.H0_H0 ;  /* 0x2000000aff097230 */ /* 0x100fe20000004100 */
[----:B------:R-:W0:Y:S01]  /*9630*/  LDS.U16 R8, [R46+0x4] ;  /* 0x000004002e087984 */ /* 0x000e220000000400 */
[----:B------:R-:W-:Y:S02]  /*9640*/  HADD2.F32 R10, -RZ, R10.H1_H1 ;  /* 0x3000000aff0a7230 */ /* 0x000fe40000004100 */
[----:B------:R-:W-:Y:S01]  /*9650*/  FFMA.FTZ R52, R53, R52, R19 ;  /* 0x0000003435347223 */ /* 0x000fe20000010013 */
[----:B------:R-:W-:-:S02]  /*9660*/  HADD2.F32 R57, -RZ, R11.H0_H0 ;  /* 0x2000000bff397230 */ /* 0x000fc40000004100 */
[C---:B------:R-:W-:Y:S01]  /*9670*/  FFMA.FTZ R9, R53.reuse, R9, R28 ;  /* 0x0000000935097223 */ /* 0x040fe2000001001c */
[----:B------:R-:W-:Y:S02]  /*9680*/  HADD2.F32 R54, -RZ, R11.H1_H1 ;  /* 0x3000000bff367230 */ /* 0x000fe40000004100 */
[C---:B------:R-:W-:Y:S01]  /*9690*/  FFMA.FTZ R10, R53.reuse, R10, R29 ;  /* 0x0000000a350a7223 */ /* 0x040fe2000001001d */
[--C-:B---3--:R-:W-:Y:S02]  /*96a0*/  HADD2.F32 R29, -RZ, R14.reuse.H1_H1 ;  /* 0x3000000eff1d7230 */ /* 0x108fe40000004100 */
[C---:B------:R-:W-:Y:S01]  /*96b0*/  FFMA.FTZ R57, R53.reuse, R57, R30 ;  /* 0x0000003935397223 */ /* 0x040fe2000001001e */
[----:B------:R-:W-:Y:S02]  /*96c0*/  HADD2.F32 R30, -RZ, R14.H0_H0 ;  /* 0x2000000eff1e7230 */ /* 0x000fe40000004100 */
[----:B------:R-:W-:Y:S01]  /*96d0*/  FFMA.FTZ R55, R53, R55, R36 ;  /* 0x0000003735377223 */ /* 0x000fe20000010024 */
[----:B------:R-:W-:-:S02]  /*96e0*/  HADD2.F32 R19, -RZ, R12.H0_H0 ;  /* 0x2000000cff137230 */ /* 0x000fc40000004100 */
[----:B------:R-:W-:Y:S01]  /*96f0*/  FFMA.FTZ R54, R53, R54, R31 ;  /* 0x0000003635367223 */ /* 0x000fe2000001001f */
[----:B------:R-:W-:Y:S02]  /*9700*/  HADD2.F32 R28, -RZ, R13.H0_H0 ;  /* 0x2000000dff1c7230 */ /* 0x000fe40000004100 */
[----:B------:R-:W-:Y:S02]  /*9710*/  HADD2.F32 R14, -RZ, R15.H0_H0 ;  /* 0x2000000fff0e7230 */ /* 0x000fe40000004100 */
[----:B-1----:R-:W-:Y:S02]  /*9720*/  HADD2.F32 R11, -RZ, R56.H0_H0 ;  /* 0x20000038ff0b7230 */ /* 0x002fe40000004100 */
[----:B------:R-:W-:Y:S02]  /*9730*/  HADD2.F32 R12, -RZ, R12.H1_H1 ;  /* 0x3000000cff0c7230 */ /* 0x000fe40000004100 */
[----:B------:R-:W-:Y:S02]  /*9740*/  HADD2.F32 R13, -RZ, R13.H1_H1 ;  /* 0x3000000dff0d7230 */ /* 0x000fe40000004100 */
[----:B------:R-:W-:Y:S01]  /*9750*/  FFMA.FTZ R19, R11, R19, R50 ;  /* 0x000000130b137223 */ /* 0x000fe20000010032 */
[----:B------:R-:W-:-:S02]  /*9760*/  HADD2.F32 R15, -RZ, R15.H1_H1 ;  /* 0x3000000fff0f7230 */ /* 0x000fc40000004100 */
[C---:B------:R-:W-:Y:S01]  /*9770*/  FFMA.FTZ R12, R11.reuse, R12, R35 ;  /* 0x0000000c0b0c7223 */ /* 0x040fe20000010023 */
[C---:B------:R-:W-:Y:S01]  /*9780*/  FFMA.FTZ R28, R11.reuse, R28, R55 ;  /* 0x0000001c0b1c7223 */ /* 0x040fe20000010037 */
[C---:B------:R-:W-:Y:S01]  /*9790*/  FFMA.FTZ R13, R11.reuse, R13, R52 ;  /* 0x0000000d0b0d7223 */ /* 0x040fe20000010034 */
[C---:B------:R-:W-:Y:S01]  /*97a0*/  FFMA.FTZ R9, R11.reuse, R30, R9 ;  /* 0x0000001e0b097223 */ /* 0x040fe20000010009 */
[C---:B------:R-:W-:Y:S01]  /*97b0*/  FFMA.FTZ R10, R11.reuse, R29, R10 ;  /* 0x0000001d0b0a7223 */ /* 0x040fe2000001000a */
[C---:B------:R-:W-:Y:S01]  /*97c0*/  FFMA.FTZ R14, R11.reuse, R14, R57 ;  /* 0x0000000e0b0e7223 */ /* 0x040fe20000010039 */
[----:B------:R-:W-:Y:S01]  /*97d0*/  FFMA.FTZ R15, R11, R15, R54 ;  /* 0x0000000f0b0f7223 */ /* 0x000fe20000010036 */
[--C-:B--2---:R-:W-:Y:S02]  /*97e0*/  HADD2.F32 R11, -RZ, R20.reuse.H0_H0 ;  /* 0x20000014ff0b7230 */ /* 0x104fe40000004100 */
[----:B------:R-:W-:Y:S02]  /*97f0*/  HADD2.F32 R29, -RZ, R20.H1_H1 ;  /* 0x30000014ff1d7230 */ /* 0x000fe40000004100 */
[----:B------:R-:W-:-:S02]  /*9800*/  HADD2.F32 R31, -RZ, R21.H0_H0 ;  /* 0x20000015ff1f7230 */ /* 0x000fc40000004100 */
[----:B------:R-:W-:Y:S02]  /*9810*/  HADD2.F32 R20, -RZ, R21.H1_H1 ;  /* 0x30000015ff147230 */ /* 0x000fe40000004100 */
[----:B------:R-:W-:Y:S02]  /*9820*/  HADD2.F32 R30, -RZ, R59.H0_H0 ;  /* 0x2000003bff1e7230 */ /* 0x000fe40000004100 */
[--C-:B------:R-:W-:Y:S02]  /*9830*/  HADD2.F32 R34, -RZ, R22.reuse.H0_H0 ;  /* 0x20000016ff227230 */ /* 0x100fe40000004100 */
        /* <DEDUP_REMOVED lines=8> */
[C---:B------:R-:W-:Y:S01]  /*98c0*/  FFMA.FTZ R10, R30.reuse, R21, R10 ;  /* 0x000000151e0a7223 */ /* 0x040fe2000001000a */
[C---:B------:R-:W-:Y:S01]  /*98d0*/  FFMA.FTZ R15, R30.reuse, R22, R15 ;  /* 0x000000161e0f7223 */ /* 0x040fe2000001000f */
[----:B0-----:R-:W-:Y:S02]  /*98e0*/  HADD2.F32 R8, -RZ, R8.H0_H0 ;  /* 0x20000008ff087230 */ /* 0x001fe40000004100 */
[----:B------:R-:W-:Y:S01]  /*98f0*/  FFMA.FTZ R28, R30, R31, R28 ;  /* 0x0000001f1e1c7223 */ /* 0x000fe2000001001c */
[--C-:B------:R-:W-:Y:S02]  /*9900*/  HADD2.F32 R34, -RZ, R24.reuse.H0_H0 ;  /* 0x20000018ff227230 */ /* 0x100fe40000004100 */
[----:B------:R-:W-:-:S02]  /*9910*/  HADD2.F32 R35, -RZ, R24.H1_H1 ;  /* 0x30000018ff237230 */ /* 0x000fc40000004100 */
[--C-:B------:R-:W-:Y:S02]  /*9920*/  HADD2.F32 R19, -RZ, R25.reuse.H0_H0 ;  /* 0x20000019ff137230 */ /* 0x100fe40000004100 */
        /* <DEDUP_REMOVED lines=15> */
.L_x_4099:
[----:B------:R-:W-:Y:S05]  /*9a20*/  BSYNC.RECONVERGENT B2 ;  /* 0x0000000000027941 */ /* 0x000fea0003800200 */
.L_x_4098:
        /* <DEDUP_REMOVED lines=13> */
[----:B------:R-:W-:-:S05]  /*9b00*/  IADD3 R23, PT, PT, R43, -UR39, RZ ;  /* 0x800000272b177c10 */ /* 0x000fca000fffe0ff */
[----:B------:R-:W-:-:S05]  /*9b10*/  IMAD R23, R23, 0x2, R38 ;  /* 0x0000000217177824 */ /* 0x000fca00078e0226 */
[----:B0-----:R-:W0:Y:S04]  /*9b20*/  LDS.U16 R20, [R23] ;  /* 0x0000000017147984 */ /* 0x001e280000000400 */
[----:B--2---:R-:W1:Y:S01]  /*9b30*/  LDS.U16 R26, [R23+0x4] ;  /* 0x00000400171a7984 */ /* 0x004e620000000400 */
[----:B---3--:R-:W-:-:S04]  /*9b40*/  IMAD R8, R44, R8, R43 ;  /* 0x000000082c087224 */ /* 0x008fc800078e022b */
[----:B------:R-:W-:Y:S02]  /*9b50*/  IMAD R9, R8, 0xa0, RZ ;  /* 0x000000a008097824 */ /* 0x000fe400078e02ff */
[----:B----4-:R-:W-:Y:S02]  /*9b60*/  IMAD R12, R44, R12, R43 ;  /* 0x0000000c2c0c7224 */ /* 0x010fe400078e022b */
[----:B------:R-:W-:-:S04]  /*9b70*/  IMAD.WIDE R8, R9, 0x2, R2 ;  /* 0x0000000209087825 */ /* 0x000fc800078e0202 */
[----:B------:R-:W-:Y:S02]  /*9b80*/  IMAD R13, R12, R13, 0x140 ;  /* 0x000001400c0d7424 */ /* 0x000fe400078e020d */
[----:B------:R-:W2:Y:S02]  /*9b90*/  LDG.E.128 R8, desc[UR36][R8.64] ;  /* 0x0000002408087981 */ /* 0x000ea4000c1e1d00 */
[----:B------:R-:W-:-:S06]  /*9ba0*/  IMAD.WIDE R12, R13, 0x2, R2 ;  /* 0x000000020d0c7825 */ /* 0x000fcc00078e0202 */
[----:B------:R-:W3:Y:S01]  /*9bb0*/  LDG.E.128 R12, desc[UR36][R12.64] ;  /* 0x000000240c0c7981 */ /* 0x000ee2000c1e1d00 */
[----:B0-----:R-:W-:Y:S01]  /*9bc0*/  HADD2.F32 R21, -RZ, R20.H0_H0 ;  /* 0x20000014ff157230 */ /* 0x001fe20000004100 */
[----:B------:R-:W-:Y:S01]  /*9bd0*/  IADD3 R43, PT, PT, R43, 0x4, RZ ;  /* 0x000000042b2b7810 */ /* 0x000fe20007ffe0ff */
[--C-:B--2---:R-:W-:Y:S02]  /*9be0*/  HADD2.F32 R20, -RZ, R8.reuse.H0_H0 ;  /* 0x20000008ff147230 */ /* 0x104fe40000004100 */
[--C-:B------:R-:W-:Y:S02]  /*9bf0*/  HADD2.F32 R25, -RZ, R9.reuse.H0_H0 ;  /* 0x20000009ff197230 */ /* 0x100fe40000004100 */
        /* <DEDUP_REMOVED lines=12> */
[--C-:B---3--:R-:W-:Y:S02]  /*9cc0*/  HADD2.F32 R34, -RZ, R12.reuse.H0_H0 ;  /* 0x2000000cff227230 */ /* 0x108fe40000004100 */
[C---:B------:R-:W-:Y:S01]  /*9cd0*/  FFMA.FTZ R27, R21.reuse, R27, R30 ;  /* 0x0000001b151b7223 */ /* 0x040fe2000001001e */
[----:B------:R-:W-:Y:S02]  /*9ce0*/  HADD2.F32 R35, -RZ, R12.H1_H1 ;  /* 0x3000000cff237230 */ /* 0x000fe40000004100 */
[----:B------:R-:W-:Y:S01]  /*9cf0*/  FFMA.FTZ R24, R21, R24, R31 ;  /* 0x0000001815187223 */ /* 0x000fe2000001001f */
[----:B-1----:R-:W-:Y:S02]  /*9d00*/  HADD2.F32 R31, -RZ, R26.H0_H0 ;  /* 0x2000001aff1f7230 */ /* 0x002fe40000004100 */
[--C-:B------:R-:W-:Y:S02]  /*9d10*/  HADD2.F32 R36, -RZ, R13.reuse.H0_H0 ;  /* 0x2000000dff247230 */ /* 0x100fe40000004100 */
        /* <DEDUP_REMOVED lines=12> */
[----:B------:R-:W-:-:S07]  /*9de0*/  FFMA.FTZ R31, R31, R15, R24 ;  /* 0x0000000f1f1f7223 */ /* 0x000fce0000010018 */
.L_x_4102:
[----:B------:R-:W-:Y:S05]  /*9df0*/  BSYNC.RECONVERGENT B2 ;  /* 0x0000000000027941 */ /* 0x000fea0003800200 */
.L_x_4101:
[----:B------:R-:W-:Y:S05]  /*9e00*/  @P0 BRA `(.L_x_4097) ;  /* 0x0000000000780947 */ /* 0x000fea0003800000 */
[----:B------:R-:W0:Y:S01]  /*9e10*/  LDCU.64 UR8, c[0x0][0x3c8] ;  /* 0x00007900ff0877ac */ /* 0x000e220008000a00 */
[----:B------:R-:W-:-:S05]  /*9e20*/  IADD3 R8, P0, PT, R43, UR6, RZ ;  /* 0x000000062b087c10 */ /* 0x000fca000ff1e0ff */
[----:B------:R-:W-:Y:S01]  /*9e30*/  IMAD.X R9, RZ, RZ, UR12, P0 ;  /* 0x0000000cff097e24 */ /* 0x000fe200080e06ff */
[----:B0-----:R-:W-:-:S04]  /*9e40*/  LEA R12, P0, R8, UR8, 0x2 ;  /* 0x00000008080c7c11 */ /* 0x001fc8000f8010ff */
[----:B------:R-:W-:-:S05]  /*9e50*/  LEA.HI.X R13, R8, UR9, R9, 0x2, P0 ;  /* 0x00000009080d7c11 */ /* 0x000fca00080f1409 */
[----:B------:R-:W3:Y:S01]  /*9e60*/  LDG.E R12, desc[UR36][R12.64] ;  /* 0x000000240c0c7981 */ /* 0x000ee2000c1e1900 */
[----:B------:R-:W-:-:S05]  /*9e70*/  IADD3 R15, PT, PT, R43, -UR39, RZ ;  /* 0x800000272b0f7c10 */ /* 0x000fca000fffe0ff */
[----:B------:R-:W-:-:S06]  /*9e80*/  IMAD R15, R15, 0x2, R38 ;  /* 0x000000020f0f7824 */ /* 0x000fcc00078e0226 */
[----:B------:R-:W0:Y:S01]  /*9e90*/  LDS.U16 R15, [R15] ;  /* 0x000000000f0f7984 */ /* 0x000e220000000400 */
[----:B---3--:R-:W-:-:S04]  /*9ea0*/  IMAD R44, R44, R12, R43 ;  /* 0x0000000c2c2c7224 */ /* 0x008fc800078e022b */
[----:B------:R-:W-:-:S04]  /*9eb0*/  IMAD R9, R44, 0xa0, RZ ;  /* 0x000000a02c097824 */ /* 0x000fc800078e02ff */
[----:B------:R-:W-:-:S06]  /*9ec0*/  IMAD.WIDE R8, R9, 0x2, R2 ;  /* 0x0000000209087825 */ /* 0x000fcc00078e0202 */
[----:B------:R-:W3:Y:S01]  /*9ed0*/  LDG.E.128 R8, desc[UR36][R8.64] ;  /* 0x0000002408087981 */ /* 0x000ee2000c1e1d00 */
[----:B0-----:R-:W-:Y:S02]  /*9ee0*/  HADD2.F32 R21, -RZ, R15.H0_H0 ;  /* 0x2000000fff157230 */ /* 0x001fe40000004100 */
[--C-:B---3--:R-:W-:Y:S02]  /*9ef0*/  HADD2.F32 R14, -RZ, R8.reuse.H0_H0 ;  /* 0x20000008ff0e7230 */ /* 0x108fe40000004100 */
        /* <DEDUP_REMOVED lines=15> */
.L_x_4097:
[----:B------:R-:W-:Y:S05]  /*9ff0*/  BSYNC.RECONVERGENT B1 ;  /* 0x0000000000017941 */ /* 0x000fea0003800200 */
.L_x_4096:
[----:B------:R-:W-:Y:S01]  /*a000*/  ISETP.GE.AND P0, PT, R42, UR40, PT ;  /* 0x000000282a007c0c */ /* 0x000fe2000bf06270 */
[----:B------:R-:W-:-:S12]  /*a010*/  BSSY.RECONVERGENT B1, `(.L_x_4103) ;  /* 0x0000130000017945 */ /* 0x000fd80003800200 */
[----:B------:R-:W-:Y:S05]  /*a020*/  @P0 BRA `(.L_x_4104) ;  /* 0x0000001000b80947 */ /* 0x000fea0003800000 */
[----:B------:R-:W-:Y:S01]  /*a030*/  MOV R9, 0x2 ;  /* 0x0000000200097802 */ /* 0x000fe20000000f00 */
[----:B------:R-:W-:Y:S01]  /*a040*/  ULOP3.LUT UR7, URZ, UR39, URZ, 0x33, !UPT ;  /* 0x00000027ff077292 */ /* 0x000fe2000f8e33ff */
[----:B------:R-:W-:Y:S01]  /*a050*/  BSSY.RECONVERGENT B2, `(.L_x_4105) ;  /* 0x0000048000027945 */ /* 0x000fe20003800200 */
[----:B------:R-:W0:Y:S01]  /*a060*/  LDCU UR4, c[0x0][0x3f8] ;  /* 0x00007f00ff0477ac */ /* 0x000e220008000800 */
[----:B------:R-:W-:-:S04]  /*a070*/  VIADDMNMX R8, R42, R9, UR40, !PT ;  /* 0x000000282a087e46 */ /* 0x000fc8000f800109 */
[----:B--2---:R-:W-:-:S04]  /*a080*/  IADD3 R26, PT, PT, -R39, UR7, R8 ;  /* 0x00000007271a7c10 */ /* 0x004fc8000fffe108 */
[----:B------:R-:W-:-:S04]  /*a090*/  LOP3.LUT R8, R26, 0x6, RZ, 0xc0, !PT ;  /* 0x000000061a087812 */ /* 0x000fc800078ec0ff */
[----:B------:R-:W-:Y:S01]  /*a0a0*/  ISETP.NE.AND P0, PT, R8, 0x6, PT ;  /* 0x000000060800780c */ /* 0x000fe20003f05270 */
[----:B0-----:R-:W-:-:S12]  /*a0b0*/  IMAD R12, R37, UR4, RZ ;  /* 0x00000004250c7c24 */ /* 0x001fd8000f8e02ff */
[----:B------:R-:W-:Y:S05]  /*a0c0*/  @!P0 BRA `(.L_x_4106) ;  /* 0x0000000400008947 */ /* 0x000fea0003800000 */
[----:B------:R-:W0:Y:S01]  /*a0d0*/  LDC R37, c[0x0][0x3f4] ;  /* 0x0000fd00ff257b82 */ /* 0x000e220000000800 */
[----:B------:R-:W-:Y:S02]  /*a0e0*/  LEA.HI R8, R26, 0x1, RZ, 0x1f ;  /* 0x000000011a087811 */ /* 0x000fe400078ff8ff */
[----:B------:R-:W-:Y:S02]  /*a0f0*/  LEA R10, R39, UR5, 0x1 ;  /* 0x00000005270a7c11 */ /* 0x000fe4000f8e08ff */
[----:B------:R-:W-:-:S03]  /*a100*/  LOP3.LUT R8, R8, 0x3, RZ, 0xc0, !PT ;  /* 0x0000000308087812 */ /* 0x000fc600078ec0ff */
[----:B------:R-:W-:Y:S01]  /*a110*/  IMAD.IADD R41, R41, 0x1, R10 ;  /* 0x0000000129297824 */ /* 0x000fe200078e020a */
[----:B------:R-:W-:-:S07]  /*a120*/  IADD3 R13, PT, PT, -R8, RZ, RZ ;  /* 0x000000ff080d7210 */ /* 0x000fce0007ffe1ff */
.L_x_4109:
[----:B0-----:R-:W-:Y:S01]  /*a130*/  ISETP.GE.AND P1, PT, R42, R37, PT ;  /* 0x000000252a00720c */ /* 0x001fe20003f26270 */
[----:B------:R-:W-:Y:S01]  /*a140*/  VIADD R13, R13, 0x1 ;  /* 0x000000010d0d7836 */ /* 0x000fe20000000000 */
[----:B------:R-:W-:Y:S04]  /*a150*/  BSSY.RECONVERGENT B3, `(.L_x_4107) ;  /* 0x0000034000037945 */ /* 0x000fe80003800200 */
        /* <DEDUP_REMOVED lines=11> */
[----:B------:R-:W-:Y:S02]  /*a210*/  IMAD R15, R8, R11, RZ ;  /* 0x0000000b080f7224 */ /* 0x000fe400078e02ff */
[----:B------:R-:W-:-:S05]  /*a220*/  HFMA2 R8, -RZ, RZ, 0, 0 ;  /* 0x00000000ff087431 */ /* 0x000fca00000001ff */
[----:B------:R-:W-:-:S04]  /*a230*/  IMAD.HI.U32 R8, R9, R15, R8 ;  /* 0x0000000f09087227 */ /* 0x000fc800078e0008 */
[----:B------:R-:W-:Y:S02]  /*a240*/  IMAD.MOV.U32 R9, RZ, RZ, R20 ;  /* 0x000000ffff097224 */ /* 0x000fe400078e0014 */
[----:B------:R-:W0:Y:S02]  /*a250*/  LDS.U16 R20, [R41] ;  /* 0x0000000029147984 */ /* 0x000e240000000400 */
        /* <DEDUP_REMOVED lines=11> */
[----:B------:R-:W-:-:S04]  /*a310*/  LEA R14, P1, R9, UR14, 0x2 ;  /* 0x0000000e090e7c11 */ /* 0x000fc8000f8210ff */
[----:B------:R-:W-:-:S06]  /*a320*/  LEA.HI.X R15, R9, UR15, R10, 0x2, P1 ;  /* 0x0000000f090f7c11 */ /* 0x000fcc00088f140a */
[----:B------:R-:W2:Y:S02]  /*a330*/  LDG.E R15, desc[UR36][R14.64] ;  /* 0x000000240e0f7981 */ /* 0x000ea4000c1e1900 */
[----:B--2---:R-:W-:-:S04]  /*a340*/  IMAD R8, R12, R15, R8 ;  /* 0x0000000f0c087224 */ /* 0x004fc800078e0208 */
[----:B------:R-:W-:-:S04]  /*a350*/  IMAD R9, R8, 0xa0, RZ ;  /* 0x000000a008097824 */ /* 0x000fc800078e02ff */
[----:B------:R-:W-:-:S06]  /*a360*/  IMAD.WIDE R8, R9, 0x2, R2 ;  /* 0x0000000209087825 */ /* 0x000fcc00078e0202 */
[----:B------:R-:W2:Y:S01]  /*a370*/  LDG.E.128 R8, desc[UR36][R8.64] ;  /* 0x0000002408087981 */ /* 0x000ea2000c1e1d00 */
[----:B0-----:R-:W-:Y:S02]  /*a380*/  HADD2.F32 R21, -RZ, R20.H0_H0 ;  /* 0x20000014ff157230 */ /* 0x001fe40000004100 */
[----:B--2---:R-:W-:Y:S02]  /*a390*/  HADD2.F32 R15, -RZ, R10.H0_H0 ;  /* 0x2000000aff0f7230 */ /* 0x004fe40000004100 */
[--C-:B------:R-:W-:Y:S02]  /*a3a0*/  HADD2.F32 R20, -RZ, R8.reuse.H0_H0 ;  /* 0x20000008ff147230 */ /* 0x100fe40000004100 */
[----:B------:R-:W-:Y:S02]  /*a3b0*/  HADD2.F32 R22, -RZ, R8.H1_H1 ;  /* 0x30000008ff167230 */ /* 0x000fe40000004100 */
[----:B------:R-:W-:Y:S01]  /*a3c0*/  FFMA.FTZ R28, R21, R15, R28 ;  /* 0x0000000f151c7223 */ /* 0x000fe2000001001c */
[----:B------:R-:W-:-:S02]  /*a3d0*/  HADD2.F32 R23, -RZ, R9.H0_H0 ;  /* 0x20000009ff177230 */ /* 0x000fc40000004100 */
        /* <DEDUP_REMOVED lines=11> */
.L_x_4108:
[----:B------:R-:W-:Y:S05]  /*a490*/  BSYNC.RECONVERGENT B3 ;  /* 0x0000000000037941 */ /* 0x000fea0003800200 */
.L_x_4107:
[----:B------:R-:W-:Y:S01]  /*a4a0*/  VIADD R42, R42, 0x2 ;  /* 0x000000022a2a7836 */ /* 0x000fe20000000000 */
[----:B------:R-:W-:Y:S01]  /*a4b0*/  IADD3 R41, PT, PT, R41, 0x4, RZ ;  /* 0x0000000429297810 */ /* 0x000fe20007ffe0ff */
[----:B------:R-:W-:Y:S06]  /*a4c0*/  @P0 BRA `(.L_x_4109) ;  /* 0xfffffffc00180947 */ /* 0x000fec000383ffff */
.L_x_4106:
[----:B------:R-:W-:Y:S05]  /*a4d0*/  BSYNC.RECONVERGENT B2 ;  /* 0x0000000000027941 */ /* 0x000fea0003800200 */
.L_x_4105:
[----:B------:R-:W-:-:S13]  /*a4e0*/  ISETP.GE.U32.AND P0, PT, R26, 0x6, PT ;  /* 0x000000061a00780c */ /* 0x000fda0003f06070 */
[----:B------:R-:W-:Y:S05]  /*a4f0*/  @!P0 BRA `(.L_x_4104) ;  /* 0x0000000c00848947 */ /* 0x000fea0003800000 */
[----:B------:R-:W0:Y:S02]  /*a500*/  LDC R37, c[0x0][0x3f4] ;  /* 0x0000fd00ff257b82 */ /* 0x000e240000000800 */
.L_x_4118:
[CC--:B0-----:R-:W-:Y:S01]  /*a510*/  ISETP.GE.AND P3, PT, R42.reuse, R37.reuse, PT ;  /* 0x000000252a00720c */ /* 0x0c1fe20003f66270 */
[C---:B------:R-:W-:Y:S01]  /*a520*/  VIADD R44, R42.reuse, 0x2 ;  /* 0x000000022a2c7836 */ /* 0x040fe20000000000 */
[C---:B------:R-:W-:Y:S01]  /*a530*/  IADD3 R13, PT, PT, R42.reuse, -UR39, RZ ;  /* 0x800000272a0d7c10 */ /* 0x040fe2000fffe0ff */
[C---:B------:R-:W-:Y:S01]  /*a540*/  VIADD R14, R42.reuse, 0x6 ;  /* 0x000000062a0e7836 */ /* 0x040fe20000000000 */
[----:B------:R-:W-:Y:S01]  /*a550*/  IADD3 R20, PT, PT, R42, 0x4, RZ ;  /* 0x000000042a147810 */ /* 0x000fe20007ffe0ff */
[----:B------:R-:W-:Y:S01]  /*a560*/  BSSY.RECONVERGENT B2, `(.L_x_4110) ;  /* 0x0000038000027945 */ /* 0x000fe20003800200 */
[-C--:B------:R-:W-:Y:S01]  /*a570*/  ISETP.GE.AND P0, PT, R44, R37.reuse, PT ;  /* 0x000000252c00720c */ /* 0x080fe20003f06270 */
[----:B------:R-:W-:Y:S01]  /*a580*/  IMAD R13, R13, 0x2, R38 ;  /* 0x000000020d0d7824 */ /* 0x000fe200078e0226 */
[-C--:B------:R-:W-:Y:S02]  /*a590*/  ISETP.GE.AND P1, PT, R20, R37.reuse, PT ;  /* 0x000000251400720c */ /* 0x080fe40003f26270 */
[----:B------:R-:W-:-:S03]  /*a5a0*/  ISETP.GE.AND P2, PT, R14, R37, PT ;  /* 0x000000250e00720c */ /* 0x000fc60003f46270 */
[----:B------:R-:W-:Y:S10]  /*a5b0*/  @!P3 BRA `(.L_x_4111) ;  /* 0x0000000000c8b947 */ /* 0x000ff40003800000 */
        /* <DEDUP_REMOVED lines=8> */
[----:B------:R1:W2:Y:S02]  /*a640*/  F2I.FTZ.U32.TRUNC.NTZ R9, R15 ;  /* 0x0000000f00097305 */ /* 0x0002a4000021f000 */
[----:B-1----:R-:W1:Y:S01]  /*a650*/  LDS.U16 R15, [R13] ;  /* 0x000000000d0f7984 */ /* 0x002e620000000400 */
[----:B--2---:R-:W-:-:S04]  /*a660*/  IMAD.MOV R8, RZ, RZ, -R9 ;  /* 0x000000ffff087224 */ /* 0x004fc800078e0a09 */
        /* <DEDUP_REMOVED lines=16> */
[----:B------:R-:W-:-:S06]  /*a770*/  LEA.HI.X R23, R9, UR9, R10, 0x2, P3 ;  /* 0x0000000909177c11 */ /* 0x000fcc00098f140a */
[----:B------:R-:W2:Y:S02]  /*a780*/  LDG.E R23, desc[UR36][R22.64] ;  /* 0x0000002416177981 */ /* 0x000ea4000c1e1900 */
[----:B--2---:R-:W-:-:S04]  /*a790*/  IMAD R8, R12, R23, R8 ;  /* 0x000000170c087224 */ /* 0x004fc800078e0208 */
[----:B------:R-:W-:-:S04]  /*a7a0*/  IMAD R9, R8, 0xa0, RZ ;  /* 0x000000a008097824 */ /* 0x000fc800078e02ff */
[----:B------:R-:W-:-:S06]  /*a7b0*/  IMAD.WIDE R8, R9, 0x2, R2 ;  /* 0x0000000209087825 */ /* 0x000fcc00078e0202 */
[----:B------:R-:W2:Y:S01]  /*a7c0*/  LDG.E.128 R8, desc[UR36][R8.64] ;  /* 0x0000002408087981 */ /* 0x000ea2000c1e1d00 */
[----:B-1----:R-:W-:Y:S02]  /*a7d0*/  HADD2.F32 R15, -RZ, R15.H0_H0 ;  /* 0x2000000fff0f7230 */ /* 0x002fe40000004100 */
        /* <DEDUP_REMOVED lines=16> */
.L_x_4111:
[----:B------:R-:W-:Y:S05]  /*a8e0*/  BSYNC.RECONVERGENT B2 ;  /* 0x0000000000027941 */ /* 0x000fea0003800200 */
.L_x_4110:
[----:B------:R-:W-:Y:S04]  /*a8f0*/  BSSY.RECONVERGENT B2, `(.L_x_4112) ;  /* 0x0000034000027945 */ /* 0x000fe80003800200 */
        /* <DEDUP_REMOVED lines=8> */
[----:B-1----:R-:W-:-:S06]  /*a980*/  VIADD R15, R10, 0xffffffe ;  /* 0x0ffffffe0a0f7836 */ /* 0x002fcc0000000000 */
[----:B------:R1:W2:Y:S02]  /*a990*/  F2I.FTZ.U32.TRUNC.NTZ R9, R15 ;  /* 0x0000000f00097305 */ /* 0x0002a4000021f000 */
[----:B-1----:R-:W1:Y:S01]  /*a9a0*/  LDS.U16 R15, [R13+0x4] ;  /* 0x000004000d0f7984 */ /* 0x002e620000000400 */
        /* <DEDUP_REMOVED lines=40> */
.L_x_4113:
[----:B------:R-:W-:Y:S05]  /*ac30*/  BSYNC.RECONVERGENT B2 ;  /* 0x0000000000027941 */ /* 0x000fea0003800200 */
.L_x_4112:
        /* <DEDUP_REMOVED lines=11> */
[----:B-1----:R-:W1:Y:S01]  /*acf0*/  LDS.U16 R15, [R13+0x8] ;  /* 0x000008000d0f7984 */ /* 0x002e620000000400 */
        /* <DEDUP_REMOVED lines=40> */
.L_x_4115:
[----:B------:R-:W-:Y:S05]  /*af80*/  BSYNC.RECONVERGENT B2 ;  /* 0x0000000000027941 */ /* 0x000fea0003800200 */
.L_x_4114:
[----:B------:R-:W-:Y:S04]  /*af90*/  BSSY.RECONVERGENT B2, `(.L_x_4116) ;  /* 0x0000034000027945 */ /* 0x000fe80003800200 */
[----:B------:R-:W-:Y:S05]  /*afa0*/  @!P2 BRA `(.L_x_4117) ;  /* 0x0000000000c8a947 */ /* 0x000fea0003800000 */
[----:B------:R-:W-:Y:S01]  /*afb0*/  IABS R11, R37 ;  /* 0x00000025000b7213 */ /* 0x000fe20000000000 */
[----:B------:R-:W0:Y:S01]  /*afc0*/  LDCU.64 UR8, c[0x0][0x3c8] ;  /* 0x00007900ff0877ac */ /* 0x000e220008000a00 */
[----:B------:R-:W-:Y:S01]  /*afd0*/  IABS R20, R14 ;  /* 0x0000000e00147213 */ /* 0x000fe20000000000 */
[----:B------:R-:W1:Y:S01]  /*afe0*/  LDS.U16 R13, [R13+0xc] ;  /* 0x00000c000d0d7984 */ /* 0x000e620000000400 */
[----:B------:R-:W2:Y:S01]  /*aff0*/  I2F.RP R10, R11 ;  /* 0x0000000b000a7306 */ /* 0x000ea20000209400 */
[----:B------:R-:W-:Y:S02]  /*b000*/  ISETP.GE.AND P1, PT, R14, RZ, PT ;  /* 0x000000ff0e00720c */ /* 0x000fe40003f26270 */
[----:B------:R-:W-:-:S05]  /*b010*/  ISETP.NE.AND P2, PT, R37, RZ, PT ;  /* 0x000000ff2500720c */ /* 0x000fca0003f45270 */
        /* <DEDUP_REMOVED lines=43> */
.L_x_4117:
[----:B------:R-:W-:Y:S05]  /*b2d0*/  BSYNC.RECONVERGENT B2 ;  /* 0x0000000000027941 */ /* 0x000fea0003800200 */
.L_x_4116:
[----:B------:R-:W-:-:S04]  /*b2e0*/  IADD3 R42, PT, PT, R42, 0x8, RZ ;  /* 0x000000082a2a7810 */ /* 0x000fc80007ffe0ff */
[----:B------:R-:W-:-:S13]  /*b2f0*/  ISETP.GE.AND P0, PT, R42, UR40, PT ;  /* 0x000000282a007c0c */ /* 0x000fda000bf06270 */
[----:B------:R-:W-:Y:S05]  /*b300*/  @!P0 BRA `(.L_x_4118) ;  /* 0xfffffff000808947 */ /* 0x000fea000383ffff */
.L_x_4104:
[----:B------:R-:W-:Y:S05]  /*b310*/  BSYNC.RECONVERGENT B1 ;  /* 0x0000000000017941 */ /* 0x000fea0003800200 */
.L_x_4103:
[----:B------:R-:W-:-:S13]  /*b320*/  ISETP.NE.AND P0, PT, R39, R40, PT ;  /* 0x000000282700720c */ /* 0x000fda0003f05270 */
[----:B------:R-:W-:Y:S05]  /*b330*/  @P0 BRA `(.L_x_4095) ;  /* 0x0000000400b00947 */ /* 0x000fea0003800000 */
[----:B------:R-:W0:Y:S01]  /*b340*/  LDCU UR4, c[0x0][0x478] ;  /* 0x00008f00ff0477ac */ /* 0x000e220008000800 */
[----:B------:R-:W-:Y:S01]  /*b350*/  IMAD.IADD R3, R33, 0x1, R16 ;  /* 0x0000000121037824 */ /* 0x000fe200078e0210 */
        /* <DEDUP_REMOVED lines=33> */
[----:B--2---:R-:W-:-:S02]  /*b570*/  SHF.R.S32.HI R25, RZ, 0x18, R21 ;  /* 0x00000018ff197819 */ /* 0x004fc40000011415 */
[----:B------:R-:W-:Y:S02]  /*b580*/  @P1 LOP3.LUT R15, R15, 0xffffff00, RZ, 0xfc, !PT ;  /* 0xffffff000f0f1812 */ /* 0x000fe400078efcff */
[----:B------:R-:W-:Y:S02]  /*b590*/  @P0 LOP3.LUT R13, R13, 0xffffff00, RZ, 0xfc, !PT ;  /* 0xffffff000d0d0812 */ /* 0x000fe400078efcff */
[----:B------:R-:W-:Y:S01]  /*b5a0*/  SHF.R.S32.HI R10, RZ, 0x8, R10 ;  /* 0x00000008ff0a7819 */ /* 0x000fe2000001140a */
[----:B------:R-:W1:Y:S01]  /*b5b0*/  I2F.S16 R9, R9 ;  /* 0x0000000900097306 */ /* 0x000e620000101400 */
[----:B------:R-:W-:Y:S01]  /*b5c0*/  @P2 LOP3.LUT R16, R16, 0xffffff00, RZ, 0xfc, !PT ;  /* 0xffffff0010102812 */ /* 0x000fe200078efcff */
[----:B0-----:R-:W-:-:S06]  /*b5d0*/  FMUL.FTZ R2, R8, R3 ;  /* 0x0000000308027220 */ /* 0x001fcc0000410000 */
[----:B------:R-:W0:Y:S01]  /*b5e0*/  I2F.S16 R25, R25 ;  /* 0x0000001900197306 */ /* 0x000e220000101400 */
[----:B-1----:R-:W-:-:S07]  /*b5f0*/  FMUL.FTZ R12, R8, R9 ;  /* 0x00000009080c7220 */ /* 0x002fce0000410000 */
[----:B------:R-:W1:Y:S01]  /*b600*/  I2F.S16 R21, R10 ;  /* 0x0000000a00157306 */ /* 0x000e620000101400 */
[----:B0-----:R-:W-:-:S07]  /*b610*/  FMUL.FTZ R14, R8, R25 ;  /* 0x00000019080e7220 */ /* 0x001fce0000410000 */
[----:B------:R-:W0:Y:S01]  /*b620*/  I2F.S8 R15, R15 ;  /* 0x0000000f000f7306 */ /* 0x000e220000001400 */
[----:B-1----:R-:W-:-:S07]  /*b630*/  FMUL.FTZ R21, R8, R21 ;  /* 0x0000001508157220 */ /* 0x002fce0000410000 */
[----:B------:R-:W1:Y:S01]  /*b640*/  I2F.S8 R13, R13 ;  /* 0x0000000d000d7306 */ /* 0x000e620000001400 */
[----:B0-----:R-:W-:-:S07]  /*b650*/  FMUL.FTZ R10, R8, R15 ;  /* 0x0000000f080a7220 */ /* 0x001fce0000410000 */
[----:B------:R-:W0:Y:S01]  /*b660*/  I2F.S8 R23, R16 ;  /* 0x0000001000177306 */ /* 0x000e220000001400 */
[----:B------:R-:W-:Y:S01]  /*b670*/  F2FP.F16.F32.PACK_AB R10, R21, R10 ;  /* 0x0000000a150a723e */ /* 0x000fe200000000ff */
[----:B-1----:R-:W-:-:S05]  /*b680*/  FMUL.FTZ R9, R8, R13 ;  /* 0x0000000d08097220 */ /* 0x002fca0000410000 */
[----:B------:R-:W-:Y:S01]  /*b690*/  F2FP.F16.F32.PACK_AB R9, R12, R9 ;  /* 0x000000090c09723e */ /* 0x000fe200000000ff */
[----:B0-----:R-:W-:Y:S01]  /*b6a0*/  FMUL.FTZ R23, R8, R23 ;  /* 0x0000001708177220 */ /* 0x001fe20000410000 */
[----:B------:R-:W-:-:S04]  /*b6b0*/  F2FP.F16.F32.PACK_AB R8, R2, R11 ;  /* 0x0000000b0208723e */ /* 0x000fc800000000ff */
[----:B------:R-:W-:Y:S01]  /*b6c0*/  F2FP.F16.F32.PACK_AB R11, R14, R23 ;  /* 0x000000170e0b723e */ /* 0x000fe200000000ff */
[----:B------:R-:W-:Y:S06]  /*b6d0*/  BRA `(.L_x_4120) ;  /* 0x00000000000c7947 */ /* 0x000fec0003800000 */
.L_x_4119:
[----:B------:R-:W0:Y:S02]  /*b6e0*/  LDC.64 R8, c[0x0][0x3a8] ;  /* 0x0000ea00ff087b82 */ /* 0x000e240000000a00 */
[----:B0-----:R-:W-:-:S06]  /*b6f0*/  IMAD.WIDE R8, R3, 0x2, R8 ;  /* 0x0000000203087825 */ /* 0x001fcc00078e0208 */
[----:B------:R-:W5:Y:S02]  /*b700*/  LDG.E.128 R8, desc[UR36][R8.64] ;  /* 0x0000002408087981 */ /* 0x000f64000c1e1d00 */
.L_x_4120:
[----:B------:R-:W0:Y:S02]  /*b710*/  LDCU.64 UR8, c[0x0][0x460] ;  /* 0x00008c00ff0877ac */ /* 0x000e240008000a00 */
[----:B0-----:R-:W-:-:S04]  /*b720*/  ISETP.NE.U32.AND P0, PT, RZ, UR8, PT ;  /* 0x00000008ff007c0c */ /* 0x001fc8000bf05070 */
[----:B------:R-:W-:Y:S01]  /*b730*/  ISETP.NE.AND.EX P0, PT, RZ, UR9, PT, P0 ;  /* 0x00000009ff007c0c */ /* 0x000fe2000bf05300 */
[----:B------:R-:W0:-:S12]  /*b740*/  LDCU.64 UR8, c[0x0][0x3c0] ;  /* 0x00007800ff0877ac */ /* 0x000e180008000a00 */
[----:B------:R-:W1:Y:S08]  /*b750*/  @P0 LDC R2, c[0x0][0x3f8] ;  /* 0x0000fe00ff020b82 */ /* 0x000e700000000800 */
[----:B------:R-:W3:Y:S01]  /*b760*/  @P0 LDC.64 R12, c[0x0][0x458] ;  /* 0x00011600ff0c0b82 */ /* 0x000ee20000000a00 */
[----:B-1----:R-:W-:-:S04]  /*b770*/  @P0 IMAD R18, R17, R2, R18 ;  /* 0x0000000211120224 */ /* 0x002fc800078e0212 */
[----:B------:R-:W-:-:S04]  /*b780*/  @P0 IMAD R3, R18, 0xa0, R33 ;  /* 0x000000a012030824 */ /* 0x000fc800078e0221 */
[----:B---3--:R-:W-:-:S06]  /*b790*/  @P0 IMAD.WIDE R12, R3, 0x2, R12 ;  /* 0x00000002030c0825 */ /* 0x008fcc00078e020c */
[----:B------:R-:W3:Y:S01]  /*b7a0*/  @P0 LDG.E.128 R12, desc[UR36][R12.64] ;  /* 0x000000240c0c0981 */ /* 0x000ee2000c1e1d00 */
[----:B------:R-:W-:Y:S01]  /*b7b0*/  MOV R3, UR16 ;  /* 0x0000001000037c02 */ /* 0x000fe20008000f00 */
[----:B------:R-:W-:Y:S01]  /*b7c0*/  UIMAD UR4, UR38, 0xa0, URZ ;  /* 0x000000a0260478a4 */ /* 0x000fe2000f8e02ff */
[----:B------:R-:W-:Y:S02]  /*b7d0*/  IMAD R37, R32, R37, R33 ;  /* 0x0000002520257224 */ /* 0x000fe400078e0221 */
[----:B-----5:R-:W-:Y:S02]  /*b7e0*/  HFMA2 R4, R8, 1, 1, R4 ;  /* 0x3c003c0008047831 */ /* 0x020fe40000000004 */
[----:B------:R-:W-:Y:S02]  /*b7f0*/  HADD2 R5, R9, R5 ;  /* 0x0000000509057230 */ /* 0x000fe40000000000 */
[----:B------:R-:W-:Y:S02]  /*b800*/  IMAD R38, R3, 0x2, R38 ;  /* 0x0000000203267824 */ /* 0x000fe400078e0226 */
[----:B------:R-:W-:Y:S01]  /*b810*/  HFMA2 R6, R10, 1, 1, R6 ;  /* 0x3c003c000a067831 */ /* 0x000fe20000000006 */
[----:B------:R-:W-:Y:S01]  /*b820*/  SHF.R.S32.HI R2, RZ, 0x1f, R37 ;  /* 0x0000001fff027819 */ /* 0x000fe20000011425 */
[----:B------:R-:W-:Y:S01]  /*b830*/  HADD2 R7, R11, R7 ;  /* 0x000000070b077230 */ /* 0x000fe20000000000 */
[----:B------:R-:W-:Y:S01]  /*b840*/  IADD3 R37, P1, PT, R37, UR4, RZ ;  /* 0x0000000425257c10 */ /* 0x000fe2000ff3e0ff */
[----:B------:R-:W1:Y:S01]  /*b850*/  LDS.U16 R38, [R38] ;  /* 0x0000000026267984 */ /* 0x000e620000000400 */
[----:B------:R-:W-:-:S04]  /*b860*/  MOV R3, UR4 ;  /* 0x0000000400037c02 */ /* 0x000fc80008000f00 */
[----:B------:R-:W-:Y:S02]  /*b870*/  LEA.HI.X.SX32 R16, R3, R2, 0x1, P1 ;  /* 0x0000000203107211 */ /* 0x000fe400008f0eff */
[----:B0-----:R-:W-:-:S04]  /*b880*/  LEA R2, P1, R37, UR8, 0x1 ;  /* 0x0000000825027c11 */ /* 0x001fc8000f8208ff */
[----:B------:R-:W-:Y:S01]  /*b890*/  LEA.HI.X R3, R37, UR9, R16, 0x1, P1 ;  /* 0x0000000925037c11 */ /* 0x000fe200088f0c10 */
[----:B-1----:R-:W-:Y:S02]  /*b8a0*/  HADD2.F32 R9, -RZ, R38.H0_H0 ;  /* 0x20000026ff097230 */ /* 0x002fe40000004100 */
[----:B---3--:R-:W-:Y:S02]  /*b8b0*/  @P0 HFMA2 R5, R5, R13, -RZ ;  /* 0x0000000d05050231 */ /* 0x008fe400001000ff */
        /* <DEDUP_REMOVED lines=20> */
.L_x_4095:
[----:B------:R-:W-:Y:S05]  /*ba00*/  BSYNC.RECONVERGENT B0 ;  /* 0x0000000000007941 */ /* 0x000fea0003800200 */
.L_x_4094:
[----:B------:R-:W-:Y:S01]  /*ba10*/  BAR.SYNC.DEFER_BLOCKING 0x0 ;  /* 0x0000000000007b1d */ /* 0x000fe20000010000 */
[----:B------:R-:W-:-:S13]  /*ba20*/  ISETP.GT.U32.AND P0, PT, R33, 0x9f, PT ;  /* 0x0000009f2100780c */ /* 0x000fda0003f04070 */
[----:B------:R-:W-:Y:S05]  /*ba30*/  @P0 BRA `(.L_x_4121) ;  /* 0x0000000000940947 */ /* 0x000fea0003800000 */
[----:B------:R-:W0:Y:S01]  /*ba40*/  S2UR UR5, SR_CgaCtaId ;  /* 0x00000000000579c3 */ /* 0x000e220000008800 */
[C---:B------:R-:W-:Y:S01]  /*ba50*/  LOP3.LUT R2, R0.reuse, 0x3e0, RZ, 0xc0, !PT ;  /* 0x000003e000027812 */ /* 0x040fe200078ec0ff */
[----:B------:R-:W-:Y:S01]  /*ba60*/  UMOV UR4, 0x400 ;  /* 0x0000040000047882 */ /* 0x000fe20000000000 */
[----:B------:R-:W-:Y:S01]  /*ba70*/  ISETP.GT.U32.AND P2, PT, R0, 0x1f, PT ;  /* 0x0000001f0000780c */ /* 0x000fe20003f44070 */
[----:B------:R-:W-:Y:S01]  /*ba80*/  UIADD3 UR4, UPT, UPT, UR4, 0x210, URZ ;  /* 0x0000021004047890 */ /* 0x000fe2000fffe0ff */
[----:B------:R-:W-:-:S03]  /*ba90*/  ISETP.NE.AND P1, PT, R2, 0x20, PT ;  /* 0x000000200200780c */ /* 0x000fc60003f25270 */
[----:B0-----:R-:W-:-:S06]  /*baa0*/  ULEA UR4, UR5, UR4, 0x18 ;  /* 0x0000000405047291 */ /* 0x001fcc000f8ec0ff */
[----:B------:R-:W-:-:S04]  /*bab0*/  LEA R2, R33, UR4, 0x1 ;  /* 0x0000000421027c11 */ /* 0x000fc8000f8e08ff */
[----:B------:R-:W-:Y:S05]  /*bac0*/  @P1 BRA `(.L_x_4122) ;  /* 0x0000000000141947 */ /* 0x000fea0003800000 */
[----:B-----5:R-:W-:Y:S02]  /*bad0*/  F2FP.F16.F32.PACK_AB R4, R35, R34 ;  /* 0x000000222304723e */ /* 0x020fe400000000ff */
[----:B------:R-:W-:Y:S02]  /*bae0*/  F2FP.F16.F32.PACK_AB R5, R19, R36 ;  /* 0x000000241305723e */ /* 0x000fe400000000ff */
[----:B------:R-:W-:Y:S02]  /*baf0*/  F2FP.F16.F32.PACK_AB R6, R29, R28 ;  /* 0x0000001c1d06723e */ /* 0x000fe400000000ff */
[----:B------:R-:W-:-:S05]  /*bb00*/  F2FP.F16.F32.PACK_AB R7, R31, R30 ;  /* 0x0000001e1f07723e */ /* 0x000fca00000000ff */
[----:B------:R0:W-:Y:S02]  /*bb10*/  STS.128 [R2], R4 ;  /* 0x0000000402007388 */ /* 0x0001e40000000c00 */
.L_x_4122:
[----:B------:R-:W-:Y:S05]  /*bb20*/  WARPSYNC.ALL ;  /* 0x0000000000007948 */ /* 0x000fea0003800000 */
[----:B------:R-:W-:Y:S06]  /*bb30*/  BAR.SYNC.DEFER_BLOCKING 0x0 ;  /* 0x0000000000007b1d */ /* 0x000fec0000010000 */
[----:B------:R-:W-:Y:S04]  /*bb40*/  BSSY.RECONVERGENT B0, `(.L_x_4123) ;  /* 0x0000013000007945 */ /* 0x000fe80003800200 */
[----:B------:R-:W-:Y:S05]  /*bb50*/  @P2 BRA `(.L_x_4124) ;  /* 0x0000000000442947 */ /* 0x000fea0003800000 */
[----:B0----5:R-:W0:Y:S02]  /*bb60*/  LDS.128 R4, [R2] ;  /* 0x0000000002047984 */ /* 0x021e240000000c00 */
        /* <DEDUP_REMOVED lines=16> */
.L_x_4124:
[----:B------:R-:W-:Y:S05]  /*bc70*/  BSYNC.RECONVERGENT B0 ;  /* 0x0000000000007941 */ /* 0x000fea0003800200 */
.L_x_4123:
[----:B------:R-:W-:Y:S06]  /*bc80*/  BAR.SYNC.DEFER_BLOCKING 0x0 ;  /* 0x0000000000007b1d */ /* 0x000fec0000010000 */
.L_x_4121:
[----:B------:R-:W-:-:S13]  /*bc90*/  ISETP.GT.U32.OR P0, PT, R0, 0x1f, P0 ;  /* 0x0000001f0000780c */ /* 0x000fda0000704470 */
[----:B------:R-:W-:Y:S05]  /*bca0*/  @P0 EXIT ;  /* 0x000000000000094d */ /* 0x000fea0003800000 */
[----:B------:R-:W1:Y:S02]  /*bcb0*/  LDCU UR4, c[0x0][0x478] ;  /* 0x00008f00ff0477ac */ /* 0x000e640008000800 */
[----:B-1----:R-:W-:-:S09]  /*bcc0*/  UISETP.NE.AND UP0, UPT, UR4, 0x2, UPT ;  /* 0x000000020400788c */ /* 0x002fd2000bf05270 */
[----:B------:R-:W-:Y:S05]  /*bcd0*/  BRA.U UP0, `(.L_x_4125) ;  /* 0x0000000100e07547 */ /* 0x000fea000b800000 */
[----:B0-----:R-:W0:Y:S01]  /*bce0*/  LDC.64 R2, c[0x0][0x470] ;  /* 0x00011c00ff027b82 */ /* 0x001e220000000a00 */
[----:B------:R-:W1:Y:S01]  /*bcf0*/  LDCU.64 UR4, c[0x0][0x380] ;  /* 0x00007000ff0477ac */ /* 0x000e620008000a00 */
[----:B0-----:R-:W3:Y:S01]  /*bd00*/  LDG.E R2, desc[UR36][R2.64] ;  /* 0x0000002402027981 */ /* 0x001ee2000c1e1900 */
[----:B------:R-:W-:-:S04]  /*bd10*/  IADD3 R32, PT, PT, R32, R33, RZ ;  /* 0x0000002120207210 */ /* 0x000fc80007ffe0ff */
[----:B-1----:R-:W-:Y:S01]  /*bd20*/  IADD3 R8, P0, PT, R32, UR4, RZ ;  /* 0x0000000420087c10 */ /* 0x002fe2000ff1e0ff */
        /* <DEDUP_REMOVED lines=15> */
[----:B------:R-:W-:-:S05]  /*be20*/  IMAD.U32 R0, R0, 0x10000, RZ ;  /* 0x0001000000007824 */ /* 0x000fca00078e00ff */
[----:B-----5:R-:W-:Y:S02]  /*be30*/  LOP3.LUT R4, R0, 0xff0000, RZ, 0xc0, !PT ;  /* 0x00ff000000047812 */ /* 0x020fe400078ec0ff */
[----:B------:R-:W3:Y:S01]  /*be40*/  F2I.S8.NTZ R35, R35 ;  /* 0x0000002300237305 */ /* 0x000ee20000202100 */
[----:B0-----:R-:W-:Y:S02]  /*be50*/  PRMT R3, R31, 0x8880, RZ ;  /* 0x000088801f037816 */ /* 0x001fe400000000ff */
[----:B------:R-:W-:Y:S02]  /*be60*/  PRMT R0, R29, 0x7710, RZ ;  /* 0x000077101d007816 */ /* 0x000fe400000000ff */
[----:B------:R-:W-:-:S03]  /*be70*/  PRMT R3, R3, 0x7710, RZ ;  /* 0x0000771003037816 */ /* 0x000fc600000000ff */
[----:B------:R-:W0:Y:S01]  /*be80*/  F2I.S8.NTZ R36, R36 ;  /* 0x0000002400247305 */ /* 0x000e220000202100 */
[----:B------:R-:W-:Y:S01]  /*be90*/  PRMT R3, R4, 0x4210, R3 ;  /* 0x0000421004037816 */ /* 0x000fe20000000003 */
[----:B------:R-:W-:Y:S01]  /*bea0*/  IMAD.SHL.U32 R0, R0, 0x100, RZ ;  /* 0x0000010000007824 */ /* 0x000fe200078e00ff */
[----:B-1----:R-:W-:Y:S02]  /*beb0*/  PRMT R4, R19, 0x8880, RZ ;  /* 0x0000888013047816 */ /* 0x002fe400000000ff */
[----:B---3--:R-:W-:-:S03]  /*bec0*/  PRMT R35, R35, 0x8880, RZ ;  /* 0x0000888023237816 */ /* 0x008fc600000000ff */
[----:B------:R-:W1:Y:S01]  /*bed0*/  F2I.S8.NTZ R28, R28 ;  /* 0x0000001c001c7305 */ /* 0x000e620000202100 */
[----:B------:R-:W-:Y:S02]  /*bee0*/  LOP3.LUT R9, R3, 0xff00, R0, 0xf8, !PT ;  /* 0x0000ff0003097812 */ /* 0x000fe400078ef800 */
[----:B------:R-:W-:Y:S02]  /*bef0*/  PRMT R4, R4, 0x7710, RZ ;  /* 0x0000771004047816 */ /* 0x000fe400000000ff */
[----:B------:R-:W-:Y:S02]  /*bf00*/  PRMT R0, R35, 0x7710, RZ ;  /* 0x0000771023007816 */ /* 0x000fe400000000ff */
[----:B0-----:R-:W-:Y:S01]  /*bf10*/  PRMT R36, R36, 0x8880, RZ ;  /* 0x0000888024247816 */ /* 0x001fe200000000ff */
[----:B------:R-:W0:Y:S01]  /*bf20*/  F2I.S8.NTZ R2, R2 ;  /* 0x0000000200027305 */ /* 0x000e220000202100 */
[----:B------:R-:W-:Y:S02]  /*bf30*/  LOP3.LUT R4, R4, 0xff, RZ, 0xc0, !PT ;  /* 0x000000ff04047812 */ /* 0x000fe400078ec0ff */
[----:B------:R-:W-:-:S02]  /*bf40*/  PRMT R3, R36, 0x7710, RZ ;  /* 0x0000771024037816 */ /* 0x000fc400000000ff */
[----:B------:R-:W-:Y:S02]  /*bf50*/  LOP3.LUT R6, R0, 0xff, RZ, 0xc0, !PT ;  /* 0x000000ff00067812 */ /* 0x000fe400078ec0ff */
[----:B-1----:R-:W-:Y:S02]  /*bf60*/  PRMT R28, R28, 0x8880, RZ ;  /* 0x000088801c1c7816 */ /* 0x002fe400000000ff */
[----:B------:R-:W-:Y:S01]  /*bf70*/  LOP3.LUT R5, R3, 0xff, RZ, 0xc0, !PT ;  /* 0x000000ff03057812 */ /* 0x000fe200078ec0ff */
[----:B------:R-:W-:Y:S01]  /*bf80*/  IMAD.WIDE.U32 R6, R6, 0x100, RZ ;  /* 0x0000010006067825 */ /* 0x000fe200078e00ff */
[----:B------:R-:W-:Y:S02]  /*bf90*/  PRMT R0, R28, 0x7710, RZ ;  /* 0x000077101c007816 */ /* 0x000fe400000000ff */
[----:B0-----:R-:W-:Y:S01]  /*bfa0*/  PRMT R10, R2, 0x8880, RZ ;  /* 0x00008880020a7816 */ /* 0x001fe200000000ff */
[----:B------:R-:W-:Y:S01]  /*bfb0*/  IMAD.WIDE.U32 R2, R4, 0x1000000, RZ ;  /* 0x0100000004027825 */ /* 0x000fe200078e00ff */
[----:B------:R-:W-:-:S02]  /*bfc0*/  LOP3.LUT R9, R9, 0xff, R0, 0xf8, !PT ;  /* 0x000000ff09097812 */ /* 0x000fc400078ef800 */
        /* <DEDUP_REMOVED lines=9> */
.L_x_4125:
        /* <DEDUP_REMOVED lines=12> */
.L_x_4000:
[----:B------:R-:W-:Y:S01]  /*c120*/  IMAD.MOV.U32 R12, RZ, RZ, 0x10 ;  /* 0x00000010ff0c7424 */ /* 0x000fe200078e00ff */
[----:B------:R-:W-:Y:S01]  /*c130*/  MOV R11, 0x1f ;  /* 0x0000001f000b7802 */ /* 0x000fe20000000f00 */
[----:B------:R-:W-:-:S07]  /*c140*/  IMAD.MOV.U32 R15, RZ, RZ, -0x1 ;  /* 0xffffffffff0f7424 */ /* 0x000fce00078e00ff */
[----:B0----5:R-:W-:Y:S05]  /*c150*/  WARPSYNC.COLLECTIVE R15, `(.L_x_4126) ;  /* 0x000000000f087348 */ /* 0x021fea0003c00000 */
[----:B------:R1:W2:Y:S02]  /*c160*/  SHFL.BFLY P6, R14, R13, R12, R11 ;  /* 0x0c00000c0d0e7389 */ /* 0x0002a400000c000b */
[----:B012--5:R-:W-:Y:S05]  /*c170*/  ENDCOLLECTIVE ;  /* 0x000000000000791b */ /* 0x027fea0003800000 */
.L_x_4126:
[----:B------:R-:W-:Y:S02]  /*c180*/  IMAD.MOV.U32 R12, RZ, RZ, 0x8 ;  /* 0x00000008ff0c7424 */ /* 0x000fe400078e00ff */
[----:B------:R-:W-:-:S05]  /*c190*/  FADD.FTZ R3, R13, R14 ;  /* 0x0000000e0d037221 */ /* 0x000fca0000010000 */
[----:B------:R-:W-:-:S07]  /*c1a0*/  MOV R13, R3 ;  /* 0x00000003000d7202 */ /* 0x000fce0000000f00 */
[----:B------:R-:W-:Y:S05]  /*c1b0*/  WARPSYNC.COLLECTIVE R15, `(.L_x_4127) ;  /* 0x000000000f087348 */ /* 0x000fea0003c00000 */
[----:B------:R0:W1:Y:S02]  /*c1c0*/  SHFL.BFLY P6, R14, R13, R12, R11 ;  /* 0x0c00000c0d0e7389 */ /* 0x00006400000c000b */
[----:B01----:R-:W-:Y:S05]  /*c1d0*/  ENDCOLLECTIVE ;  /* 0x000000000000791b */ /* 0x003fea0003800000 */
.L_x_4127:
[----:B------:R-:W-:Y:S02]  /*c1e0*/  IMAD.MOV.U32 R12, RZ, RZ, 0x4 ;  /* 0x00000004ff0c7424 */ /* 0x000fe400078e00ff */
[----:B------:R-:W-:-:S05]  /*c1f0*/  FADD.FTZ R4, R3, R14 ;  /* 0x0000000e03047221 */ /* 0x000fca0000010000 */
[----:B------:R-:W-:-:S07]  /*c200*/  MOV R13, R4 ;  /* 0x00000004000d7202 */ /* 0x000fce0000000f00 */
[----:B------:R-:W-:Y:S05]  /*c210*/  WARPSYNC.COLLECTIVE R15, `(.L_x_4128) ;  /* 0x000000000f087348 */ /* 0x000fea0003c00000 */
[----:B------:R0:W1:Y:S02]  /*c220*/  SHFL.BFLY P6, R14, R13, R12, R11 ;  /* 0x0c00000c0d0e7389 */ /* 0x00006400000c000b */
[----:B01----:R-:W-:Y:S05]  /*c230*/  ENDCOLLECTIVE ;  /* 0x000000000000791b */ /* 0x003fea0003800000 */
.L_x_4128:
[----:B------:R-:W-:Y:S02]  /*c240*/  IMAD.MOV.U32 R12, RZ, RZ, 0x2 ;  /* 0x00000002ff0c7424 */ /* 0x000fe400078e00ff */
[----:B------:R-:W-:-:S05]  /*c250*/  FADD.FTZ R5, R4, R14 ;  /* 0x0000000e04057221 */ /* 0x000fca0000010000 */
[----:B------:R-:W-:-:S07]  /*c260*/  MOV R13, R5 ;  /* 0x00000005000d7202 */ /* 0x000fce0000000f00 */
[----:B------:R-:W-:Y:S05]  /*c270*/  WARPSYNC.COLLECTIVE R15, `(.L_x_4129) ;  /* 0x000000000f087348 */ /* 0x000fea0003c00000 */
[----:B------:R0:W1:Y:S02]  /*c280*/  SHFL.BFLY P6, R14, R13, R12, R11 ;  /* 0x0c00000c0d0e7389 */ /* 0x00006400000c000b */
[----:B01----:R-:W-:Y:S05]  /*c290*/  ENDCOLLECTIVE ;  /* 0x000000000000791b */ /* 0x003fea0003800000 */
.L_x_4129:
[----:B------:R-:W-:Y:S02]  /*c2a0*/  IMAD.MOV.U32 R12, RZ, RZ, 0x1 ;  /* 0x00000001ff0c7424 */ /* 0x000fe400078e00ff */
[----:B------:R-:W-:-:S05]  /*c2b0*/  FADD.FTZ R6, R5, R14 ;  /* 0x0000000e05067221 */ /* 0x000fca0000010000 */
[----:B------:R-:W-:-:S07]  /*c2c0*/  MOV R13, R6 ;  /* 0x00000006000d7202 */ /* 0x000fce0000000f00 */
[----:B------:R-:W-:Y:S05]  /*c2d0*/  WARPSYNC.COLLECTIVE R15, `(.L_x_4130) ;  /* 0x000000000f087348 */ /* 0x000fea0003c00000 */
[----:B------:R0:W1:Y:S02]  /*c2e0*/  SHFL.BFLY P6, R14, R13, R12, R11 ;  /* 0x0c00000c0d0e7389 */ /* 0x00006400000c000b */
[----:B01----:R-:W-:Y:S05]  /*c2f0*/  ENDCOLLECTIVE ;  /* 0x000000000000791b */ /* 0x003fea0003800000 */
.L_x_4130:
[----:B------:R-:W-:Y:S05]  /*c300*/  BRA `(.L_x_4131) ;  /* 0xffffff6400747947 */ /* 0x000fea000383ffff */
.L_x_4067:
[----:B------:R-:W-:Y:S01]  /*c310*/  BSSY B1, `(.L_x_4132) ;  /* 0x0000007000017945 */ /* 0x000fe20003800000 */
[----:B------:R-:W-:Y:S01]  /*c320*/  MOV R12, 0x2 ;  /* 0x00000002000c7802 */ /* 0x000fe20000000f00 */
[----:B------:R-:W-:Y:S01]  /*c330*/  IMAD.MOV.U32 R11, RZ, RZ, 0x1f ;  /* 0x0000001fff0b7424 */ /* 0x000fe200078e00ff */
[----:B------:R-:W-:-:S07]  /*c340*/  MOV R15, 0xffffffff ;  /* 0xffffffff000f7802 */ /* 0x000fce0000000f00 */
[----:B------:R-:W-:Y:S05]  /*c350*/  WARPSYNC.COLLECTIVE R15, `(.L_x_4133) ;  /* 0x000000000f087348 */ /* 0x000fea0003c00000 */
[----:B------:R0:W1:Y:S02]  /*c360*/  SHFL.BFLY P6, R14, R13, R12, R11 ;  /* 0x0c00000c0d0e7389 */ /* 0x00006400000c000b */
[----:B01----:R-:W-:Y:S05]  /*c370*/  ENDCOLLECTIVE ;  /* 0x000000000000791b */ /* 0x003fea0003800000 */
.L_x_4133:
[----:B------:R-:W-:Y:S05]  /*c380*/  BSYNC B1 ;  /* 0x0000000000017941 */ /* 0x000fea0003800000 */
.L_x_4132:
[----:B------:R-:W-:Y:S02]  /*c390*/  HFMA2 R11, -RZ, RZ, 0, 1.847743988037109375e-06 ;  /* 0x0000001fff0b7431 */ /* 0x000fe400000001ff */
[----:B------:R-:W-:Y:S01]  /*c3a0*/  FADD.FTZ R13, R13, R14 ;  /* 0x0000000e0d0d7221 */ /* 0x000fe20000010000 */
[----:B------:R-:W-:Y:S02]  /*c3b0*/  IMAD.MOV.U32 R12, RZ, RZ, 0x1 ;  /* 0x00000001ff0c7424 */ /* 0x000fe400078e00ff */
[----:B------:R-:W-:-:S07]  /*c3c0*/  IMAD.MOV.U32 R15, RZ, RZ, -0x1 ;  /* 0xffffffffff0f7424 */ /* 0x000fce00078e00ff */
[----:B------:R-:W-:Y:S05]  /*c3d0*/  WARPSYNC.COLLECTIVE R15, `(.L_x_4134) ;  /* 0x000000000f087348 */ /* 0x000fea0003c00000 */
[----:B------:R0:W1:Y:S02]  /*c3e0*/  SHFL.BFLY P6, R14, R13, R12, R11 ;  /* 0x0c00000c0d0e7389 */ /* 0x00006400000c000b */
[----:B01----:R-:W-:Y:S05]  /*c3f0*/  ENDCOLLECTIVE ;  /* 0x000000000000791b */ /* 0x003fea0003800000 */
.L_x_4134:
[----:B------:R-:W-:Y:S05]  /*c400*/  BRA `(.L_x_4135) ;  /* 0xffffffa400d87947 */ /* 0x000fea000383ffff */
.L_x_4071:
[----:B------:R-:W-:Y:S01]  /*c410*/  HFMA2 R11, -RZ, RZ, 0, 1.847743988037109375e-06 ;  /* 0x0000001fff0b7431 */ /* 0x000fe200000001ff */
[----:B------:R-:W-:Y:S01]  /*c420*/  BSSY B0, `(.L_x_4136) ;  /* 0x0000007000007945 */ /* 0x000fe20003800000 */
[----:B------:R-:W-:Y:S01]  /*c430*/  MOV R13, R0 ;  /* 0x00000000000d7202 */ /* 0x000fe20000000f00 */
[----:B------:R-:W-:Y:S02]  /*c440*/  IMAD.MOV.U32 R12, RZ, RZ, 0x10 ;  /* 0x00000010ff0c7424 */ /* 0x000fe400078e00ff */
[----:B------:R-:W-:-:S07]  /*c450*/  IMAD.MOV.U32 R15, RZ, RZ, -0x1 ;  /* 0xffffffffff0f7424 */ /* 0x000fce00078e00ff */
[----:B--23-5:R-:W-:Y:S05]  /*c460*/  WARPSYNC.COLLECTIVE R15, `(.L_x_4137) ;  /* 0x000000000f087348 */ /* 0x02cfea0003c00000 */
[----:B------:R0:W1:Y:S02]  /*c470*/  SHFL.BFLY P6, R14, R13, R12, R11 ;  /* 0x0c00000c0d0e7389 */ /* 0x00006400000c000b */
[----:B0123-5:R-:W-:Y:S05]  /*c480*/  ENDCOLLECTIVE ;  /* 0x000000000000791b */ /* 0x02ffea0003800000 */
.L_x_4137:
[----:B------:R-:W-:Y:S05]  /*c490*/  BSYNC B0 ;  /* 0x0000000000007941 */ /* 0x000fea0003800000 */
.L_x_4136:
[----:B------:R-:W-:Y:S01]  /*c4a0*/  FMNMX.FTZ R13, R14, R0, !PT ;  /* 0x000000000e0d7209 */ /* 0x000fe20007810000 */
[----:B------:R-:W-:Y:S01]  /*c4b0*/  IMAD.MOV.U32 R11, RZ, RZ, 0x1f ;  /* 0x0000001fff0b7424 */ /* 0x000fe200078e00ff */
[----:B------:R-:W-:Y:S02]  /*c4c0*/  MOV R12, 0x8 ;  /* 0x00000008000c7802 */ /* 0x000fe40000000f00 */
[----:B------:R-:W-:-:S07]  /*c4d0*/  MOV R15, 0xffffffff ;  /* 0xffffffff000f7802 */ /* 0x000fce0000000f00 */
[----:B------:R-:W-:Y:S05]  /*c4e0*/  WARPSYNC.COLLECTIVE R15, `(.L_x_4138) ;  /* 0x000000000f087348 */ /* 0x000fea0003c00000 */
[----:B------:R0:W1:Y:S02]  /*c4f0*/  SHFL.BFLY P6, R14, R13, R12, R11 ;  /* 0x0c00000c0d0e7389 */ /* 0x00006400000c000b */
[----:B01----:R-:W-:Y:S05]  /*c500*/  ENDCOLLECTIVE ;  /* 0x000000000000791b */ /* 0x003fea0003800000 */
.L_x_4138:
[----:B------:R-:W-:Y:S01]  /*c510*/  HFMA2 R12, -RZ, RZ, 0, 2.384185791015625e-07 ;  /* 0x00000004ff0c7431 */ /* 0x000fe200000001ff */
[----:B------:R-:W-:-:S05]  /*c520*/  FMNMX.FTZ R2, R13, R14, !PT ;  /* 0x0000000e0d027209 */ /* 0x000fca0007810000 */
[----:B------:R-:W-:-:S07]  /*c530*/  IMAD.MOV.U32 R13, RZ, RZ, R2 ;  /* 0x000000ffff0d7224 */ /* 0x000fce00078e0002 */
[----:B------:R-:W-:Y:S05]  /*c540*/  WARPSYNC.COLLECTIVE R15, `(.L_x_4139) ;  /* 0x000000000f087348 */ /* 0x000fea0003c00000 */
[----:B------:R0:W1:Y:S02]  /*c550*/  SHFL.BFLY P6, R14, R13, R12, R11 ;  /* 0x0c00000c0d0e7389 */ /* 0x00006400000c000b */
[----:B01----:R-:W-:Y:S05]  /*c560*/  ENDCOLLECTIVE ;  /* 0x000000000000791b */ /* 0x003fea0003800000 */
.L_x_4139:
[----:B------:R-:W-:Y:S05]  /*c570*/  BRA `(.L_x_4140) ;  /* 0xffffffa800307947 */ /* 0x000fea000383ffff */
.L_x_4141:
        /* <DEDUP_REMOVED lines=16> */
.L_x_5603:


//--------------------- .text._ZN4mmha33masked_multihead_attention_kernelItLi160ELi256ELi1ELi32ELi256ELb0ELb0EEEv26Multihead_attention_paramsIT_XT5_EE --------------------------
	.section	.text._ZN4mmha33masked_multihead_attention_kernelItLi160ELi256ELi1ELi32ELi256ELb0ELb0EEEv26Multihead_attention_paramsIT_XT5_EE,"ax",@progbits
	.align	128
        .global         _ZN4mmha33masked_multihead_attention_kernelItLi160ELi256ELi1ELi32ELi256ELb0ELb0EEEv26Multihead_attention_paramsIT_XT5_EE
        .type           _ZN4mmha33masked_multihead_attention_kernelItLi160ELi256ELi1ELi32ELi256ELb0ELb0EEEv26Multihead_attention_paramsIT_XT5_EE,@function
        .size           _ZN4mmha33masked_multihead_attention_kernelItLi160ELi256ELi1ELi32ELi256ELb0ELb0EEEv26Multihead_attention_paramsIT_XT5_EE,(.L_x_5604 - _ZN4mmha33masked_multihead_attention_kernelItLi160ELi256ELi1ELi32ELi256ELb0ELb0EEEv26Multihead_attention_paramsIT_XT5_EE)
        .other          _ZN4mmha33masked_multihead_attention_kernelItLi160ELi256ELi1ELi32ELi256ELb0ELb0EEEv26Multihead_attention_paramsIT_XT5_EE,@"STO_CUDA_ENTRY STV_DEFAULT"
_ZN4mmha33masked_multihead_attention_kernelItLi160ELi256ELi1ELi32ELi256ELb0ELb0EEEv26Multihead_attention_paramsIT_XT5_EE:
.text._ZN4mmha33masked_multihead_attention_kernelItLi160ELi256ELi1ELi32ELi256ELb0ELb0EEEv26Multihead_attention_paramsIT_XT5_EE:
        /* <DEDUP_REMOVED lines=10> */
[----:B------:R-:W-:-:S04]  /*00a0*/  MOV R2, UR4 ;  /* 0x0000000400027c02 */ /* 0x000fc80008000f00 */
[----:B------:R-:W-:-:S05]  /*00b0*/  IMAD.U32 R3, RZ, RZ, UR5 ;  /* 0x00000005ff037e24 */ /* 0x000fca000f8e00ff */
[----:B0-----:R-:W2:Y:S02]  /*00c0*/  LDG.E.U8 R2, desc[UR36][R2.64] ;  /* 0x0000002402027981 */ /* 0x001ea4000c1e1100 */
[----:B--2---:R-:W-:-:S13]  /*00d0*/  ISETP.NE.AND P0, PT, R2, 0x1, PT ;  /* 0x000000010200780c */ /* 0x004fda0003f05270 */
[----:B------:R-:W-:Y:S05]  /*00e0*/  @!P0 EXIT ;  /* 0x000000000000894d */ /* 0x000fea0003800000 */
.L_x_4142:
[----:B------:R-:W1:Y:S01]  /*00f0*/  LDCU UR13, c[0x0][0x3f0] ;  /* 0x00007e00ff0d77ac */ /* 0x000e620008000800 */
[----:B------:R-:W2:Y:S01]  /*0100*/  S2R R5, SR_CTAID.Y ;  /* 0x0000000000057919 */ /* 0x000ea20000002600 */
[----:B------:R-:W3:Y:S01]  /*0110*/  LDCU.64 UR4, c[0x0][0x4a0] ;  /* 0x00009400ff0477ac */ /* 0x000ee20008000a00 */
[----:B------:R-:W4:Y:S01]  /*0120*/  LDCU.64 UR10, c[0x0][0x460] ;  /* 0x00008c00ff0a77ac */ /* 0x000f220008000a00 */
[----:B-1----:R-:W-:-:S04]  /*0130*/  MOV R0, UR13 ;  /* 0x0000000d00007c02 */ /* 0x002fc80008000f00 */
[----:B------:R-:W-:Y:S01]  /*0140*/  IABS R0, R0 ;  /* 0x0000000000007213 */ /* 0x000fe20000000000 */
[----:B---3--:R-:W-:-:S03]  /*0150*/  UISETP.NE.U32.AND UP0, UPT, UR4, URZ, UPT ;  /* 0x000000ff0400728c */ /* 0x008fc6000bf05070 */
[----:B------:R-:W-:Y:S01]  /*0160*/  R2UR UR12, R0 ;  /* 0x00000000000c72ca */ /* 0x000fe200000e0000 */
[----:B------:R-:W-:-:S06]  /*0170*/  UISETP.NE.AND.EX UP0, UPT, UR5, URZ, UPT, UP0 ;  /* 0x000000ff0500728c */ /* 0x000fcc000bf05300 */
[----:B------:R-:W-:-:S05]  /*0180*/  PLOP3.LUT P0, PT, PT, PT, UP0, 0x80, 0x8 ;  /* 0x000000000008781c */ /* 0x000fca0003f0f008 */
[----:B------:R-:W1:Y:S01]  /*0190*/  @UP0 LDCU.64 UR8, c[0x0][0x4a0] ;  /* 0x00009400ff0807ac */ /* 0x000e620008000a00 */
        /* <DEDUP_REMOVED lines=35> */
[----:B-1----:R-:W-:Y:S01]  /*03d0*/  MOV R0, UR8 ;  /* 0x0000000800007c02 */ /* 0x002fe20008000f00 */
[----:B------:R-:W1:Y:S02]  /*03e0*/  @UP0 LDCU UR7, c[0x0][0x430] ;  /* 0x00008600ff0707ac */ /* 0x000e640008000800 */
[----:B---3--:R-:W-:-:S06]  /*03f0*/  @UP1 UIMAD.WIDE UR4, UR41, 0x4, UR4 ;  /* 0x00000004290418a5 */ /* 0x008fcc000f8e0204 */
[----:B0-----:R-:W-:Y:S01]  /*0400*/  MOV R2, UR4 ;  /* 0x0000000400027c02 */ /* 0x001fe20008000f00 */
[----:B------:R-:W-:-:S05]  /*0410*/  IMAD.U32 R3, RZ, RZ, UR5 ;  /* 0x00000005ff037e24 */ /* 0x000fca000f8e00ff */
        /* <DEDUP_REMOVED lines=71> */
[----:B0-----:R-:W-:Y:S02]  /*0890*/  SHF.R.S32.HI R3, RZ, 0x8, R6 ;  /* 0x00000008ff037819 */ /* 0x001fe40000011406 */
[----:B------:R-:W-:-:S02]  /*08a0*/  SHF.R.S32.HI R8, RZ, 0x10, R15 ;  /* 0x00000010ff087819 */ /* 0x000fc4000001140f */
[----:B------:R-:W-:Y:S02]  /*08b0*/  MOV R6, R4 ;  /* 0x0000000400067202 */ /* 0x000fe40000000f00 */
[----:B------:R-:W-:Y:S01]  /*08c0*/  SHF.R.U64 R4, R12, 0x7, RZ ;  /* 0x000000070c047819 */ /* 0x000fe200000012ff */
[----:B------:R-:W0:Y:S01]  /*08d0*/  I2F.S16 R3, R3 ;  /* 0x0000000300037306 */ /* 0x000e220000101400 */
[----:B------:R-:W-:Y:S01]  /*08e0*/  PRMT R5, R5, 0x9910, RZ ;  /* 0x0000991005057816 */ /* 0x000fe200000000ff */
[----:B---3--:R-:W-:Y:S01]  /*08f0*/  FMUL.FTZ R7, R2, R7 ;  /* 0x0000000702077220 */ /* 0x008fe20000410000 */
[----:B------:R-:W-:Y:S02]  /*0900*/  LOP3.LUT R8, R8, 0xff, RZ, 0xc0, !PT ;  /* 0x000000ff08087812 */ /* 0x000fe400078ec0ff */
[----:B------:R-:W-:Y:S01]  /*0910*/  ISETP.NE.U32.AND P0, PT, R4, RZ, PT ;  /* 0x000000ff0400720c */ /* 0x000fe20003f05070 */
[----:B------:R-:W-:Y:S01]  /*0920*/  IMAD.MOV.U32 R4, RZ, RZ, R5 ;  /* 0x000000ffff047224 */ /* 0x000fe200078e0005 */
        /* <DEDUP_REMOVED lines=29> */
.L_x_4145:
[----:B------:R-:W0:Y:S02]  /*0b00*/  LDC.64 R24, c[0x0][0x388] ;  /* 0x0000e200ff187b82 */ /* 0x000e240000000a00 */
[----:B0-----:R-:W-:-:S06]  /*0b10*/  IMAD.WIDE R24, R21, 0x2, R24 ;  /* 0x0000000215187825 */ /* 0x001fcc00078e0218 */
[----:B------:R-:W5:Y:S02]  /*0b20*/  LDG.E.128 R24, desc[UR36][R24.64] ;  /* 0x0000002418187981 */ /* 0x000f64000c1e1d00 */
.L_x_4144:
[----:B------:R-:W-:Y:S05]  /*0b30*/  BSYNC.RECONVERGENT B0 ;  /* 0x0000000000007941 */ /* 0x000fea0003800200 */
.L_x_4143:
        /* <DEDUP_REMOVED lines=57> */
.L_x_4146:
[----:B------:R-:W-:Y:S01]  /*0ed0*/  BSSY.RECONVERGENT B0, `(.L_x_4147) ;  /* 0x0000007000007945 */ /* 0x000fe20003800200 */
[----:B------:R-:W-:Y:S02]  /*0ee0*/  CS2R R14, SRZ ;  /* 0x00000000000e7805 */ /* 0x000fe4000001ff00 */
[----:B------:R-:W-:Y:S01]  /*0ef0*/  CS2R R12, SRZ ;  /* 0x00000000000c7805 */ /* 0x000fe2000001ff00 */
[----:B------:R-:W-:Y:S06]  /*0f00*/  @P3 BRA `(.L_x_4148) ;  /* 0x00000000000c3947 */ /* 0x000fec0003800000 */
[----:B------:R-:W0:Y:S02]  /*0f10*/  LDC.64 R2, c[0x0][0x398] ;  /* 0x0000e600ff027b82 */ /* 0x000e240000000a00 */
[----:B0-----:R-:W-:-:S05]  /*0f20*/  IMAD.WIDE R2, R21, 0x2, R2 ;  /* 0x0000000215027825 */ /* 0x001fca00078e0202 */
[----:B------:R0:W5:Y:S02]  /*0f30*/  LDG.E.128 R12, desc[UR36][R2.64] ;  /* 0x00000024020c7981 */ /* 0x000164000c1e1d00 */
.L_x_4148:
[----:B------:R-:W-:Y:S05]  /*0f40*/  BSYNC.RECONVERGENT B0 ;  /* 0x0000000000007941 */ /* 0x000fea0003800200 */
.L_x_4147:
        /* <DEDUP_REMOVED lines=35> */
[----:B---3--:R-:W-:Y:S01]  /*1180*/  @!P1 IMAD.WIDE.U32 R4, R9, 0x2, R4 ;  /* 0x0000000209049825 */ /* 0x008fe200078e0004 */
[----:B------:R-:W-:-:S04]  /*1190*/  MOV R9, UR7 ;  /* 0x0000000700097c02 */ /* 0x000fc80008000f00 */
[----:B------:R-:W3:Y:S04]  /*11a0*/  @!P1 LDG.E.128 R20, desc[UR36][R4.64] ;  /* 0x0000002404149981 */ /* 0x000ee8000c1e1d00 */
        /* <DEDUP_REMOVED lines=118> */
.L_x_4150:
        /* <DEDUP_REMOVED lines=28> */
[----:B------:R-:W-:Y:S02]  /*1ad0*/  ISETP.GE.AND P0, PT, R0, R11, PT ;  /* 0x0000000b0000720c */ /* 0x000fe40003f06270 */
[----:B------:R-:W-:-:S05]  /*1ae0*/  MOV R28, R3 ;  /* 0x00000003001c7202 */ /* 0x000fca0000000f00 */
        /* <DEDUP_REMOVED lines=18> */
[----:B---3--:R-:W-:-:S02]  /*1c10*/  MOV R6, UR6 ;  /* 0x0000000600067c02 */ /* 0x008fc40008000f00 */
[----:B------:R-:W-:Y:S01]  /*1c20*/  MOV R7, UR7 ;  /* 0x0000000700077c02 */ /* 0x000fe20008000f00 */
[----:B----4-:R-:W-:Y:S01]  /*1c30*/  IMAD.U32 R10, RZ, RZ, UR8 ;  /* 0x00000008ff0a7e24 */ /* 0x010fe2000f8e00ff */
[----:B-1----:R-:W-:-:S07]  /*1c40*/  MOV R11, UR9 ;  /* 0x00000009000b7c02 */ /* 0x002fce0008000f00 */
[----:B------:R-:W-:-:S07]  /*1c50*/  LEPC R20, `(.L_x_4152) ;  /* 0x000000001014794e */ /* 0x000fce0000000000 */
[----:B--2---:R-:W-:Y:S05]  /*1c60*/  CALL.ABS.NOINC R2 ;  /* 0x0000000002007343 */ /* 0x004fea0003c00000 */
.L_x_4152:
[----:B------:R-:W0:Y:S01]  /*1c70*/  S2R R3, SR_CgaCtaId ;  /* 0x0000000000037919 */ /* 0x000e220000008800 */
[----:B------:R-:W1:Y:S01]  /*1c80*/  LDC R5, c[0x0][0x400] ;  /* 0x00010000ff057b82 */ /* 0x000e620000000800 */
[----:B------:R-:W-:Y:S01]  /*1c90*/  ISETP.NE.AND P6, PT, R22, RZ, PT ;  /* 0x000000ff1600720c */ /* 0x000fe20003fc5270 */
[----:B------:R-:W-:Y:S05]  /*1ca0*/  WARPSYNC.ALL ;  /* 0x0000000000007948 */ /* 0x000fea0003800000 */
[----:B------:R-:W-:-:S04]  /*1cb0*/  MOV R0, 0x400 ;  /* 0x0000040000007802 */ /* 0x000fc80000000f00 */
[----:B------:R-:W-:-:S04]  /*1cc0*/  IADD3 R0, PT, PT, R0, 0x240, RZ ;  /* 0x0000024000007810 */ /* 0x000fc80007ffe0ff */
[----:B0-----:R-:W-:Y:S01]  /*1cd0*/  LEA R0, R3, R0, 0x18 ;  /* 0x0000000003007211 */ /* 0x001fe200078ec0ff */
[----:B------:R-:W-:-:S04]  /*1ce0*/  @!P6 IMAD R3, R23, R28, R29 ;  /* 0x0000001c1703e224 */ /* 0x000fc800078e021d */
[----:B-1----:R-:W-:Y:S01]  /*1cf0*/  IMAD R10, R5, 0x2, R0 ;  /* 0x00000002050a7824 */ /* 0x002fe200078e0200 */
[----:B------:R-:W-:-:S04]  /*1d00*/  @!P6 LEA R2, R3, R0, 0x1 ;  /* 0x000000000302e211 */ /* 0x000fc800078e08ff */
[----:B------:R-:W-:Y:S01]  /*1d10*/  @!P6 LEA R3, R3, R10, 0x1 ;  /* 0x0000000a0303e211 */ /* 0x000fe200078e08ff */
        /* <DEDUP_REMOVED lines=15> */
[----:B------:R-:W-:Y:S01]  /*1e10*/  LEA R31, R23, R30, 0x1 ;  /* 0x0000001e171f7211 */ /* 0x000fe200078e08ff */
[----:B------:R-:W0:Y:S01]  /*1e20*/  LDS.64 R8, [R30] ;  /* 0x000000001e087984 */ /* 0x000e220000000a00 */
[----:B------:R-:W-:-:S03]  /*1e30*/  LEA.HI R2, R2, R3, RZ, 0x2 ;  /* 0x0000000302027211 */ /* 0x000fc600078f10ff */
[----:B------:R-:W1:Y:S01]  /*1e40*/  LDS.64 R26, [R31] ;  /* 0x000000001f1a7984 */ /* 0x000e620000000a00 */
[----:B------:R-:W-:-:S03]  /*1e50*/  SHF.L.U32 R2, R2, 0x1, RZ ;  /* 0x0000000102027819 */ /* 0x000fc600000006ff */
[----:B------:R-:W2:Y:S01]  /*1e60*/  LDS.64 R12, [R32] ;  /* 0x00000000200c7984 */ /* 0x000ea20000000a00 */
[----:B------:R-:W-:-:S03]  /*1e70*/  LOP3.LUT R7, R2, 0xfffffff8, RZ, 0xc0, !PT ;  /* 0xfffffff802077812 */ /* 0x000fc600078ec0ff */
[----:B------:R-:W3:Y:S01]  /*1e80*/  LDS.64 R14, [R33] ;  /* 0x00000000210e7984 */ /* 0x000ee20000000a00 */
[----:B------:R-:W-:Y:S02]  /*1e90*/  ISETP.GE.AND P0, PT, R7, R5, PT ;  /* 0x000000050700720c */ /* 0x000fe40003f06270 */
[--C-:B0-----:R-:W-:Y:S02]  /*1ea0*/  SHF.R.U64 R4, R8, 0x10, R9.reuse ;  /* 0x0000001008047819 */ /* 0x101fe40000001209 */
[----:B------:R-:W-:Y:S02]  /*1eb0*/  SHF.R.U32.HI R6, RZ, 0x10, R9 ;  /* 0x00000010ff067819 */ /* 0x000fe40000011609 */
[--C-:B-1----:R-:W-:Y:S02]  /*1ec0*/  SHF.R.U64 R25, R26, 0x10, R27.reuse ;  /* 0x000000101a197819 */ /* 0x102fe4000000121b */
[----:B------:R-:W-:Y:S02]  /*1ed0*/  PRMT R24, R8, 0x5410, R26 ;  /* 0x0000541008187816 */ /* 0x000fe4000000001a */
[----:B------:R-:W-:-:S02]  /*1ee0*/  PRMT R26, R9, 0x5410, R27 ;  /* 0x00005410091a7816 */ /* 0x000fc4000000001b */
[----:B------:R-:W-:Y:S02]  /*1ef0*/  PRMT R25, R4, 0x5410, R25 ;  /* 0x0000541004197816 */ /* 0x000fe40000000019 */
        /* <DEDUP_REMOVED lines=107> */
.L_x_4156:
[----:B------:R-:W-:Y:S05]  /*25b0*/  BSYNC.RECONVERGENT B1 ;  /* 0x0000000000017941 */ /* 0x000fea0003800200 */
.L_x_4155:
        /* <DEDUP_REMOVED lines=11> */
[----:B------:R-:W-:Y:S02]  /*2670*/  LOP3.LUT R8, R4, 0xffff, R24, 0xf8, !PT ;  /* 0x0000ffff04087812 */ /* 0x000fe400078ef818 */
[----:B------:R-:W-:Y:S02]  /*2680*/  LOP3.LUT R9, R11, R5, RZ, 0xfc, !PT ;  /* 0x000000050b097212 */ /* 0x000fe400078efcff */
[----:B------:R-:W-:-:S02]  /*2690*/  PRMT R4, R25, 0x7732, RZ ;  /* 0x0000773219047816 */ /* 0x000fc400000000ff */
[----:B------:R-:W-:Y:S02]  /*26a0*/  PRMT R11, R27, 0x7732, RZ ;  /* 0x000077321b0b7816 */ /* 0x000fe400000000ff */
[----:B------:R-:W-:Y:S01]  /*26b0*/  PRMT R12, R26, 0x7732, RZ ;  /* 0x000077321a0c7816 */ /* 0x000fe200000000ff */
[----:B------:R-:W-:Y:S01]  /*26c0*/  IMAD.WIDE.U32 R4, R4, 0x10000, RZ ;  /* 0x0001000004047825 */ /* 0x000fe200078e00ff */
[----:B------:R-:W-:Y:S02]  /*26d0*/  LOP3.LUT R7, R7, R3, RZ, 0xfc, !PT ;  /* 0x0000000307077212 */ /* 0x000fe400078efcff */
[----:B------:R-:W-:Y:S01]  /*26e0*/  PRMT R14, R24, 0x7732, RZ ;  /* 0x00007732180e7816 */ /* 0x000fe200000000ff */
        /* <DEDUP_REMOVED lines=12> */
.L_x_4154:
[----:B------:R-:W-:Y:S05]  /*27b0*/  BSYNC.RECONVERGENT B0 ;  /* 0x0000000000007941 */ /* 0x000fea0003800200 */
.L_x_4153:
[----:B------:R-:W-:Y:S01]  /*27c0*/  BAR.SYNC.DEFER_BLOCKING 0x0 ;  /* 0x0000000000007b1d */ /* 0x000fe20000010000 */
[----:B------:R-:W-:-:S04]  /*27d0*/  @!P6 IMAD R23, R23, R28, R29 ;  /* 0x0000001c1717e224 */ /* 0x000fc800078e021d */
[C---:B------:R-:W-:Y:S01]  /*27e0*/  @!P6 IMAD R0, R23.reuse, 0x2, R0 ;  /* 0x000000021700e824 */ /* 0x040fe200078e0200 */
[----:B------:R-:W-:-:S04]  /*27f0*/  @!P6 LEA R10, R23, R10, 0x1 ;  /* 0x0000000a170ae211 */ /* 0x000fc800078e08ff */
[----:B------:R1:W2:Y:S04]  /*2800*/  @!P6 LDS.128 R24, [R0] ;  /* 0x000000000018e984 */ /* 0x0002a80000000c00 */
[----:B------:R1:W3:Y:S01]  /*2810*/  @!P6 LDS.128 R16, [R10] ;  /* 0x000000000a10e984 */ /* 0x0002e20000000c00 */
[----:B------:R-:W-:Y:S06]  /*2820*/  BAR.SYNC.DEFER_BLOCKING 0x0 ;  /* 0x0000000000007b1d */ /* 0x000fec0000010000 */
.L_x_4151:
[----:B------:R-:W-:Y:S05]  /*2830*/  BSYNC.RECONVERGENT B6 ;  /* 0x0000000000067941 */ /* 0x000fea0003800200 */
.L_x_4149:
        /* <DEDUP_REMOVED lines=17> */
[----:B------:R-:W-:Y:S02]  /*2950*/  @!P0 IMAD R7, R5, 0x14, R0 ;  /* 0x0000001405078824 */ /* 0x000fe400078e0200 */
[----:B------:R-:W-:-:S03]  /*2960*/  VIADD R0, R6, 0x40 ;  /* 0x0000004006007836 */ /* 0x000fc60000000000 */
[----:B------:R-:W-:Y:S02]  /*2970*/  @!P0 SHF.L.U32 R7, R7, 0x3, RZ ;  /* 0x0000000307078819 */ /* 0x000fe400000006ff */
        /* <DEDUP_REMOVED lines=17> */
.L_x_4295:
        /* <DEDUP_REMOVED lines=13> */
[----:B------:R-:W-:Y:S01]  /*2b60*/  IMAD.U32 R2, RZ, RZ, UR4 ;  /* 0x00000004ff027e24 */ /* 0x000fe2000f8e00ff */
[----:B------:R-:W-:-:S04]  /*2b70*/  MOV R3, UR5 ;  /* 0x0000000500037c02 */ /* 0x000fc80008000f00 */
[----:B------:R-:W1:Y:S01]  /*2b80*/  LDCU UR4, c[0x0][0x410] ;  /* 0x00008200ff0477ac */ /* 0x000e620008000800 */
[----:B------:R-:W2:Y:S01]  /*2b90*/  @P0 LDG.E.U16 R2, desc[UR36][R2.64] ;  /* 0x0000002402020981 */ /* 0x000ea2000c1e1500 */
[----:B------:R-:W-:Y:S02]  /*2ba0*/  IADD3 R6, PT, PT, R6, 0x240, RZ ;  /* 0x0000024006067810 */ /* 0x000fe40007ffe0ff */
[----:B0-----:R-:W-:Y:S02]  /*2bb0*/  IADD3 R4, PT, PT, -R125, UR42, RZ ;  /* 0x0000002a7d047c10 */ /* 0x001fe4000fffe1ff */
[----:B------:R-:W-:-:S05]  /*2bc0*/  LEA R21, R21, R6, 0x18 ;  /* 0x0000000615157211 */ /* 0x000fca00078ec0ff */
[----:B------:R-:W-:Y:S02]  /*2bd0*/  IMAD R4, R4, 0x4, R21 ;  /* 0x0000000404047824 */ /* 0x000fe400078e0215 */
[----:B-1----:R-:W-:Y:S01]  /*2be0*/  FMUL.FTZ R5, R14, UR4 ;  /* 0x000000040e057c20 */ /* 0x002fe20008410000 */
[----:B--2---:R-:W-:-:S05]  /*2bf0*/  @P0 HADD2.F32 R0, -RZ, R2.H0_H0 ;  /* 0x20000002ff000230 */ /* 0x004fca0000004100 */
[----:B------:R-:W-:-:S05]  /*2c00*/  @P0 FADD.FTZ R5, R5, R0 ;  /* 0x0000000005050221 */ /* 0x000fca0000010000 */
[----:B------:R1:W-:Y:S04]  /*2c10*/  STL [R1+0x30], R5 ;  /* 0x0000300501007387 */ /* 0x0003e80000100800 */
[----:B------:R1:W-:Y:S02]  /*2c20*/  STS [R4], R5 ;  /* 0x0000000504007388 */ /* 0x0003e40000000800 */
.L_x_4157:
[----:B------:R-:W-:Y:S05]  /*2c30*/  WARPSYNC.ALL ;  /* 0x0000000000007948 */ /* 0x000fea0003800000 */
[----:B------:R-:W-:Y:S01]  /*2c40*/  IADD3 R0, PT, PT, -R125, UR42, RZ ;  /* 0x0000002a7d007c10 */ /* 0x000fe2000fffe1ff */
[----:B------:R-:W4:Y:S01]  /*2c50*/  LDCU UR4, c[0x0][0x3f0] ;  /* 0x00007e00ff0477ac */ /* 0x000f220008000800 */
[----:B------:R-:W-:Y:S02]  /*2c60*/  BSSY.RECONVERGENT B0, `(.L_x_4159) ;  /* 0x000038d000007945 */ /* 0x000fe40003800200 */
[----:B------:R-:W-:Y:S01]  /*2c70*/  IADD3 R0, PT, PT, R0, 0x1f, RZ ;  /* 0x0000001f00007810 */ /* 0x000fe20007ffe0ff */
[----:B------:R-:W1:Y:S03]  /*2c80*/  LDCU UR15, c[0x0][0x410] ;  /* 0x00008200ff0f77ac */ /* 0x000e660008000800 */
[----:B0-----:R-:W-:Y:S01]  /*2c90*/  SHF.R.S32.HI R3, RZ, 0x1f, R0 ;  /* 0x0000001fff037819 */ /* 0x001fe20000011400 */
[----:B------:R-:W0:Y:S03]  /*2ca0*/  LDCU.64 UR10, c[0x0][0x3b8] ;  /* 0x00007700ff0a77ac */ /* 0x000e260008000a00 */
[----:B------:R-:W-:Y:S01]  /*2cb0*/  LEA.HI R3, R3, R0, RZ, 0x5 ;  /* 0x0000000003037211 */ /* 0x000fe200078f28ff */
[----:B------:R-:W0:Y:S03]  /*2cc0*/  LDCU.64 UR16, c[0x0][0x438] ;  /* 0x00008700ff1077ac */ /* 0x000e260008000a00 */
[----:B------:R-:W-:Y:S01]  /*2cd0*/  LOP3.LUT R0, R3, 0xffffffe0, RZ, 0xc0, !PT ;  /* 0xffffffe003007812 */ /* 0x000fe200078ec0ff */
[----:B------:R-:W0:Y:S01]  /*2ce0*/  LDCU.64 UR12, c[0x0][0x448] ;  /* 0x00008900ff0c77ac */ /* 0x000e220008000a00 */
[----:B------:R-:W-:Y:S02]  /*2cf0*/  BAR.SYNC.DEFER_BLOCKING 0x0 ;  /* 0x0000000000007b1d */ /* 0x000fe40000010000 */
[----:B------:R-:W-:Y:S01]  /*2d00*/  ISETP.GE.AND P0, PT, R124, R0, PT ;  /* 0x000000007c00720c */ /* 0x000fe20003f06270 */
[----:B----4-:R-:W-:-:S04]  /*2d10*/  UIMAD UR4, UR41, UR4, UR43 ;  /* 0x00000004290472a4 */ /* 0x010fc8000f8e022b */
[----:B------:R-:W-:-:S08]  /*2d20*/  UIMAD UR4, UR4, 0xa0, URZ ;  /* 0x000000a0040478a4 */ /* 0x000fd0000f8e02ff */
[----:B-1----:R-:W-:Y:S05]  /*2d30*/  @P0 BRA `(.L_x_4160) ;  /* 0x0000003400fc0947 */ /* 0x002fea0003800000 */
[----:B------:R-:W1:Y:S01]  /*2d40*/  LDC R2, c[0x0][0x3f4] ;  /* 0x0000fd00ff027b82 */ /* 0x000e620000000800 */
[----:B------:R-:W-:Y:S01]  /*2d50*/  UMOV UR5, 0x400 ;  /* 0x0000040000057882 */ /* 0x000fe20000000000 */
[----:B------:R-:W4:Y:S01]  /*2d60*/  LDCU.64 UR8, c[0x0][0x420] ;  /* 0x00008400ff0877ac */ /* 0x000f220008000a00 */
[----:B------:R-:W-:Y:S01]  /*2d70*/  IADD3 R0, PT, PT, R125, R0, RZ ;  /* 0x000000007d007210 */ /* 0x000fe20007ffe0ff */
[----:B------:R-:W5:Y:S04]  /*2d80*/  LDCU UR14, c[0x0][0x440] ;  /* 0x00008800ff0e77ac */ /* 0x000f680008000800 */
[----:B------:R-:W0:Y:S01]  /*2d90*/  S2UR UR6, SR_CgaCtaId ;  /* 0x00000000000679c3 */ /* 0x000e220000008800 */
[----:B----4-:R-:W-:Y:S02]  /*2da0*/  MOV R127, UR8 ;  /* 0x00000008007f7c02 */ /* 0x010fe40008000f00 */
[----:B------:R-:W-:-:S02]  /*2db0*/  ISETP.NE.U32.AND P0, PT, RZ, UR8, PT ;  /* 0x00000008ff007c0c */ /* 0x000fc4000bf05070 */
[----:B-1----:R-:W-:Y:S01]  /*2dc0*/  IABS R2, R2 ;  /* 0x0000000200027213 */ /* 0x002fe20000000000 */
[----:B-----5:R-:W-:Y:S01]  /*2dd0*/  IMAD.U32 R129, RZ, RZ, UR14 ;  /* 0x0000000eff817e24 */ /* 0x020fe2000f8e00ff */
[----:B------:R-:W-:Y:S02]  /*2de0*/  ISETP.NE.AND.EX P0, PT, RZ, UR9, PT, P0 ;  /* 0x00000009ff007c0c */ /* 0x000fe4000bf05300 */
[----:B------:R-:W-:Y:S01]  /*2df0*/  MOV R128, R2 ;  /* 0x0000000200807202 */ /* 0x000fe20000000f00 */
[----:B0-----:R-:W-:-:S03]  /*2e00*/  ULEA UR7, UR6, UR5, 0x18 ;  /* 0x0000000506077291 */ /* 0x001fc6000f8ec0ff */
[----:B------:R-:W0:Y:S01]  /*2e10*/  I2F.RP R2, R128 ;  /* 0x0000008000027306 */ /* 0x000e220000209400 */
[----:B------:R-:W-:-:S04]  /*2e20*/  UIADD3 UR5, UPT, UPT, UR5, 0x240, URZ ;  /* 0x0000024005057890 */ /* 0x000fc8000fffe0ff */
[----:B------:R-:W-:Y:S01]  /*2e30*/  ULEA UR5, UR6, UR5, 0x18 ;  /* 0x0000000506057291 */ /* 0x000fe2000f8ec0ff */
[----:B------:R-:W1:Y:S04]  /*2e40*/  LDS.128 R8, [UR7+0x40] ;  /* 0x00004007ff087984 */ /* 0x000e680008000c00 */
[----:B------:R-:W4:Y:S01]  /*2e50*/  LDS.128 R4, [UR7+0x50] ;  /* 0x00005007ff047984 */ /* 0x000f220008000c00 */
[----:B0-----:R-:W0:Y:S03]  /*2e60*/  MUFU.RCP R2, R2 ;  /* 0x0000000200027308 */ /* 0x001e260000001000 */
[----:B------:R-:W2:Y:S04]  /*2e70*/  LDS.128 R120, [UR7+0x60] ;  /* 0x00006007ff787984 */ /* 0x000ea80008000c00 */
[----:B------:R-:W2:Y:S04]  /*2e80*/  LDS.128 R116, [UR7+0x70] ;  /* 0x00007007ff747984 */ /* 0x000ea80008000c00 */
[----:B------:R-:W2:Y:S04]  /*2e90*/  LDS.128 R112, [UR7+0x80] ;  /* 0x00008007ff707984 */ /* 0x000ea80008000c00 */
[----:B------:R-:W2:Y:S01]  /*2ea0*/  LDS.128 R108, [UR7+0x90] ;  /* 0x00009007ff6c7984 */ /* 0x000ea20008000c00 */
[----:B0-----:R-:W-:-:S03]  /*2eb0*/  VIADD R2, R2, 0xffffffe ;  /* 0x0ffffffe02027836 */ /* 0x001fc60000000000 */
[----:B------:R-:W0:Y:S01]  /*2ec0*/  LDS.128 R104, [UR7+0xa0] ;  /* 0x0000a007ff687984 */ /* 0x000e220008000c00 */
[----:B------:R5:W3:Y:S03]  /*2ed0*/  F2I.FTZ.U32.TRUNC.NTZ R3, R2 ;  /* 0x0000000200037305 */ /* 0x000ae6000021f000 */
[----:B------:R-:W0:Y:S04]  /*2ee0*/  LDS.128 R100, [UR7+0xb0] ;  /* 0x0000b007ff647984 */ /* 0x000e280008000c00 */
[----:B------:R-:W0:Y:S01]  /*2ef0*/  LDS.128 R96, [UR7+0xc0] ;  /* 0x0000c007ff607984 */ /* 0x000e220008000c00 */
[----:B-----5:R-:W-:-:S03]  /*2f00*/  HFMA2 R2, -RZ, RZ, 0, 0 ;  /* 0x00000000ff027431 */ /* 0x020fc600000001ff */
[----:B------:R-:W0:Y:S04]  /*2f10*/  LDS.128 R92, [UR7+0xd0] ;  /* 0x0000d007ff5c7984 */ /* 0x000e280008000c00 */
[----:B-1----:R-:W-:Y:S01]  /*2f20*/  STL.64 [R1+0x10], R8 ;  /* 0x0000100801007387 */ /* 0x002fe20000100a00 */
[----:B---3--:R-:W-:-:S03]  /*2f30*/  IADD3 R126, PT, PT, RZ, -R3, RZ ;  /* 0x80000003ff7e7210 */ /* 0x008fc60007ffe0ff */
[----:B------:R-:W-:Y:S04]  /*2f40*/  STL.64 [R1+0x18], R10 ;  /* 0x0000180a01007387 */ /* 0x000fe80000100a00 */
[----:B----4-:R-:W-:Y:S04]  /*2f50*/  STL.64 [R1], R4 ;  /* 0x0000000401007387 */ /* 0x010fe80000100a00 */
[----:B------:R-:W-:Y:S04]  /*2f60*/  STL.64 [R1+0x8], R6 ;  /* 0x0000080601007387 */ /* 0x000fe80000100a00 */
[----:B------:R1:W-:Y:S04]  /*2f70*/  STL [R1+0x38], R0 ;  /* 0x0000380001007387 */ /* 0x0003e80000100800 */
[----:B------:R-:W3:Y:S04]  /*2f80*/  LDS.128 R88, [UR7+0xe0] ;  /* 0x0000e007ff587984 */ /* 0x000ee80008000c00 */
[----:B------:R-:W4:Y:S01]  /*2f90*/  LDS.128 R84, [UR7+0xf0] ;  /* 0x0000f007ff547984 */ /* 0x000f220008000c00 */
[----:B-1----:R-:W-:Y:S01]  /*2fa0*/  IMAD.IADD R0, R125, 0x1, R124 ;  /* 0x000000017d007824 */ /* 0x002fe200078e027c */
[----:B------:R-:W-:-:S02]  /*2fb0*/  MOV R125, R126 ;  /* 0x0000007e007d7202 */ /* 0x000fc40000000f00 */
[----:B------:R-:W1:Y:S01]  /*2fc0*/  LDS.128 R80, [UR7+0x100] ;  /* 0x00010007ff507984 */ /* 0x000e620008000c00 */
[----:B------:R-:W-:Y:S02]  /*2fd0*/  MOV R126, UR9 ;  /* 0x00000009007e7c02 */ /* 0x000fe40008000f00 */
[----:B------:R-:W-:Y:S01]  /*2fe0*/  IADD3 R127, P1, P2, R127, UR44, R0 ;  /* 0x0000002c7f7f7c10 */ /* 0x000fe2000fa3e000 */
[----:B------:R-:W-:Y:S01]  /*2ff0*/  IMAD R125, R125, R128, RZ ;  /* 0x000000807d7d7224 */ /* 0x000fe200078e02ff */
[----:B------:R-:W0:Y:S03]  /*3000*/  LDS.128 R76, [UR7+0x110] ;  /* 0x00011007ff4c7984 */ /* 0x000e260008000c00 */
[----:B------:R-:W-:Y:S01]  /*3010*/  IMAD.HI.U32 R2, R3, R125, R2 ;  /* 0x0000007d03027227 */ /* 0x000fe200078e0002 */
[----:B------:R-:W0:Y:S01]  /*3020*/  LDS.128 R72, [UR7+0x120] ;  /* 0x00012007ff487984 */ /* 0x000e220008000c00 */
[----:B------:R-:W-:-:S03]  /*3030*/  LEA R3, R124, UR5, 0x2 ;  /* 0x000000057c037c11 */ /* 0x000fc6000f8e10ff */
        /* <DEDUP_REMOVED lines=11> */
[----:B--2---:R-:W2:Y:S04]  /*30f0*/  LDS.128 R24, [UR7+0x1e0] ;  /* 0x0001e007ff187984 */ /* 0x004ea80008000c00 */
[----:B------:R-:W0:Y:S04]  /*3100*/  LDS.128 R20, [UR7+0x1f0] ;  /* 0x0001f007ff147984 */ /* 0x000e280008000c00 */
[----:B------:R-:W0:Y:S04]  /*3110*/  LDS.128 R16, [UR7+0x200] ;  /* 0x00020007ff107984 */ /* 0x000e280008000c00 */
[----:B------:R-:W0:Y:S04]  /*3120*/  LDS.128 R12, [UR7+0x210] ;  /* 0x00021007ff0c7984 */ /* 0x000e280008000c00 */
[----:B------:R-:W0:Y:S04]  /*3130*/  LDS.128 R8, [UR7+0x220] ;  /* 0x00022007ff087984 */ /* 0x000e280008000c00 */
[----:B------:R-:W0:Y:S01]  /*3140*/  LDS.128 R4, [UR7+0x230] ;  /* 0x00023007ff047984 */ /* 0x000e220008000c00 */
[----:B------:R-:W-:-:S03]  /*3150*/  UIMAD UR7, UR43, UR14, UR42 ;  /* 0x0000000e2b0772a4 */ /* 0x000fc6000f8e022a */
[----:B------:R-:W-:Y:S03]  /*3160*/  STL [R1+0x24], R127 ;  /* 0x0000247f01007387 */ /* 0x000fe60000100800 */
[----:B------:R-:W-:Y:S01]  /*3170*/  IMAD R125, R129, UR7, R0 ;  /* 0x00000007817d7c24 */ /* 0x000fe2000f8e0200 */
[----:B------:R5:W-:Y:S04]  /*3180*/  STL [R1+0x34], R2 ;  /* 0x0000340201007387 */ /* 0x000be80000100800 */
[----:B------:R0:W-:Y:S01]  /*3190*/  STL [R1+0x28], R125 ;  /* 0x0000287d01007387 */ /* 0x0001e20000100800 */
[----:B-----5:R-:W-:-:S05]  /*31a0*/  IADD3.X R2, PT, PT, R126, UR46, RZ, P1, P2 ;  /* 0x0000002e7e027c10 */ /* 0x020fca0008fe44ff */
[----:B------:R0:W-:Y:S04]  /*31b0*/  STL [R1+0x20], R2 ;  /* 0x0000200201007387 */ /* 0x0001e80000100800 */
[----:B-1234-:R0:W-:Y:S02]  /*31c0*/  STL [R1+0x2c], R3 ;  /* 0x00002c0301007387 */ /* 0x01e1e40000100800 */
.L_x_4227:
[----:B0-----:R-:W2:Y:S01]  /*31d0*/  LDL R3, [R1+0x34] ;  /* 0x0000340001037983 */ /* 0x001ea20000100800 */
[----:B------:R-:W0:Y:S01]  /*31e0*/  LDC R252, c[0x0][0x3f4] ;  /* 0x0000fd00fffc7b82 */ /* 0x000e220000000800 */
[----:B------:R-:W-:Y:S02]  /*31f0*/  IABS R2, R0 ;  /* 0x0000000000027213 */ /* 0x000fe40000000000 */
[----:B-----5:R1:W-:Y:S04]  /*3200*/  STL [R1+0x40], R5 ;  /* 0x0000400501007387 */ /* 0x0203e80000100800 */
[----:B------:R3:W-:Y:S01]  /*3210*/  STL [R1+0x3c], R4 ;  /* 0x00003c0401007387 */ /* 0x0007e20000100800 */
[----:B-1----:R-:W1:Y:S01]  /*3220*/  LDC R5, c[0x0][0x3f4] ;  /* 0x0000fd00ff057b82 */ /* 0x002e620000000800 */
[----:B0-----:R-:W-:-:S05]  /*3230*/  IABS R252, R252 ;  /* 0x000000fc00fc7213 */ /* 0x001fca0000000000 */
[----:B---3--:R-:W-:Y:S01]  /*3240*/  IMAD.MOV.U32 R4, RZ, RZ, R252 ;  /* 0x000000ffff047224 */ /* 0x008fe200078e00fc */
[----:B-1----:R-:W-:Y:S01]  /*3250*/  IABS R5, R5 ;  /* 0x0000000500057213 */ /* 0x002fe20000000000 */
[----:B--2---:R-:W-:-:S05]  /*3260*/  IMAD.HI.U32 R3, R3, R2, RZ ;  /* 0x0000000203037227 */ /* 0x004fca00078e00ff */
[----:B------:R-:W-:-:S05]  /*3270*/  IADD3 R3, PT, PT, -R3, RZ, RZ ;  /* 0x000000ff03037210 */ /* 0x000fca0007ffe1ff */
[----:B------:R-:W-:Y:S02]  /*3280*/  IMAD R252, R4, R3, R2 ;  /* 0x0000000304fc7224 */ /* 0x000fe400078e0202 */
[----:B------:R-:W2:Y:S04]  /*3290*/  LDL R3, [R1+0x20] ;  /* 0x0000200001037983 */ /* 0x000ea80000100800 */
[----:B------:R-:W2:Y:S01]  /*32a0*/  LDL R2, [R1+0x24] ;  /* 0x0000240001027983 */ /* 0x000ea20000100800 */
[----:B------:R-:W-:-:S13]  /*32b0*/  ISETP.GT.U32.AND P1, PT, R5, R252, PT ;  /* 0x000000fc0500720c */ /* 0x000fda0003f24070 */
[----:B------:R-:W-:-:S04]  /*32c0*/  @!P1 IADD3 R252, PT, PT, R252, -R4, RZ ;  /* 0x80000004fcfc9210 */ /* 0x000fc80007ffe0ff */
[----:B------:R-:W-:Y:S02]  /*32d0*/  ISETP.GT.U32.AND P1, PT, R5, R252, PT ;  /* 0x000000fc0500720c */ /* 0x000fe40003f24070 */
[----:B------:R-:W5:Y:S11]  /*32e0*/  LDL.LU R5, [R1+0x40] ;  /* 0x0000400001057983 */ /* 0x000f760000300800 */
[----:B------:R-:W-:-:S02]  /*32f0*/  @!P1 IMAD.IADD R252, R252, 0x1, -R4 ;  /* 0x00000001fcfc9824 */ /* 0x000fc400078e0a04 */
[----:B------:R-:W5:Y:S04]  /*3300*/  LDL.LU R4, [R1+0x3c] ;  /* 0x00003c0001047983 */ /* 0x000f680000300800 */
[----:B--2---:R0:W2:Y:S01]  /*3310*/  @P0 LDG.E.U8 R2, desc[UR36][R2.64] ;  /* 0x0000002402020981 */ /* 0x0040a2000c1e1100 */
[----:B------:R-:W-:Y:S01]  /*3320*/  ISETP.GE.AND P1, PT, R0, RZ, PT ;  /* 0x000000ff0000720c */ /* 0x000fe20003f26270 */
[----:B------:R-:W-:Y:S01]  /*3330*/  BSSY.RECONVERGENT B1, `(.L_x_4161) ;  /* 0x0000017000017945 */ /* 0x000fe20003800200 */
[----:B0-----:R-:W0:Y:S02]  /*3340*/  LDC R3, c[0x0][0x3f4] ;  /* 0x0000fd00ff037b82 */ /* 0x001e240000000800 */
[----:B0-----:R-:W-:Y:S02]  /*3350*/  ISETP.NE.AND P2, PT, R3, RZ, PT ;  /* 0x000000ff0300720c */ /* 0x001fe40003f45270 */
[----:B------:R-:W-:-:S04]  /*3360*/  MOV R3, R252 ;  /* 0x000000fc00037202 */ /* 0x000fc80000000f00 */
[----:B------:R-:W0:Y:S03]  /*3370*/  LDC R252, c[0x0][0x3f4] ;  /* 0x0000fd00fffc7b82 */ /* 0x000e260000000800 */
[----:B------:R-:W-:Y:S02]  /*3380*/  @!P1 IADD3 R3, PT, PT, -R3, RZ, RZ ;  /* 0x000000ff03039210 */ /* 0x000fe40007ffe1ff */
[----:B------:R-:W-:Y:S02]  /*3390*/  ISETP.GE.AND P1, PT, R0, UR42, PT ;  /* 0x0000002a00007c0c */ /* 0x000fe4000bf26270 */
[----:B0-----:R-:W-:Y:S02]  /*33a0*/  @!P2 LOP3.LUT R3, RZ, R252, RZ, 0x33, !PT ;  /* 0x000000fcff03a212 */ /* 0x001fe400078e33ff */
[----:B--2---:R-:W-:-:S03]  /*33b0*/  ISETP.NE.AND P3, PT, R2, RZ, P0 ;  /* 0x000000ff0200720c */ /* 0x004fc60000765270 */
[C---:B------:R-:W-:Y:S01]  /*33c0*/  IMAD.SHL.U32 R2, R3.reuse, 0x8, RZ ;  /* 0x0000000803027824 */ /* 0x040fe200078e00ff */
[----:B------:R-:W-:-:S05]  /*33d0*/  IADD3 R3, PT, PT, R3, R252, RZ ;  /* 0x000000fc03037210 */ /* 0x000fca0007ffe0ff */
[----:B------:R-:W-:Y:S05]  /*33e0*/  @P1 BRA `(.L_x_4162) ;  /* 0x00000000002c1947 */ /* 0x000fea0003800000 */
[----:B------:R-:W-:Y:S01]  /*33f0*/  IMAD R124, R252, 0xa0, RZ ;  /* 0x000000a0fc7c7824 */ /* 0x000fe200078e02ff */
[----:B------:R-:W-:-:S04]  /*3400*/  CS2R R126, SRZ ;  /* 0x00000000007e7805 */ /* 0x000fc8000001ff00 */
[----:B------:R-:W-:Y:S02]  /*3410*/  ISETP.GE.AND P2, PT, R2, R124, PT ;  /* 0x0000007c0200720c */ /* 0x000fe40003f46270 */
[----:B------:R-:W-:-:S11]  /*3420*/  CS2R R124, SRZ ;  /* 0x00000000007c7805 */ /* 0x000fd6000001ff00 */
[----:B------:R-:W-:Y:S05]  /*3430*/  @P2 BRA `(.L_x_4162) ;  /* 0x0000000000182947 */ /* 0x000fea0003800000 */
[----:B------:R-:W-:-:S05]  /*3440*/  IMAD R126, R252, UR4, RZ ;  /* 0x00000004fc7e7c24 */ /* 0x000fca000f8e02ff */
[----:B------:R-:W-:-:S04]  /*3450*/  IADD3 R125, P2, PT, R2, R126, RZ ;  /* 0x0000007e027d7210 */ /* 0x000fc80007f5e0ff */
[----:B------:R-:W-:Y:S02]  /*3460*/  LEA.HI.X.SX32 R126, R126, RZ, 0x1, P2 ;  /* 0x000000ff7e7e7211 */ /* 0x000fe400010f0eff */
[----:B------:R-:W-:-:S04]  /*3470*/  LEA R124, P2, R125, UR10, 0x1 ;  /* 0x0000000a7d7c7c11 */ /* 0x000fc8000f8408ff */
[----:B------:R-:W-:-:S06]  /*3480*/  LEA.HI.X R125, R125, UR11, R126, 0x1, P2 ;  /* 0x0000000b7d7d7c11 */ /* 0x000fcc00090f0c7e */
[----:B------:R-:W5:Y:S03]  /*3490*/  LDG.E.128 R124, desc[UR36][R124.64] ;  /* 0x000000247c7c7981 */ /* 0x000f66000c1e1d00 */
.L_x_4162:
[----:B------:R-:W-:Y:S05]  /*34a0*/  BSYNC.RECONVERGENT B1 ;  /* 0x0000000000017941 */ /* 0x000fea0003800200 */
.L_x_4161:
[----:B------:R-:W-:Y:S04]  /*34b0*/  BSSY.RECONVERGENT B1, `(.L_x_4163) ;  /* 0x0000010000017945 */ /* 0x000fe80003800200 */
[----:B------:R-:W-:Y:S05]  /*34c0*/  @P1 BRA `(.L_x_4164) ;  /* 0x0000000000381947 */ /* 0x000fea0003800000 */
[----:B------:R-:W-:Y:S01]  /*34d0*/  IMAD R128, R252, 0xa0, RZ ;  /* 0x000000a0fc807824 */ /* 0x000fe200078e02ff */
[----:B------:R-:W-:Y:S02]  /*34e0*/  SHF.L.U32 R252, R3, 0x3, RZ ;  /* 0x0000000303fc7819 */ /* 0x000fe400000006ff */
[----:B------:R-:W-:Y:S02]  /*34f0*/  CS2R R130, SRZ ;  /* 0x0000000000827805 */ /* 0x000fe4000001ff00 */
[----:B------:R-:W-:Y:S02]  /*3500*/  ISETP.GE.AND P2, PT, R252, R128, PT ;  /* 0x00000080fc00720c */ /* 0x000fe40003f46270 */
[----:B------:R-:W-:-:S11]  /*3510*/  CS2R R128, SRZ ;  /* 0x0000000000807805 */ /* 0x000fd6000001ff00 */
[----:B------:R-:W-:Y:S05]  /*3520*/  @P2 BRA `(.L_x_4164) ;  /* 0x0000000000202947 */ /* 0x000fea0003800000 */
[----:B------:R-:W0:Y:S01]  /*3530*/  LDC R128, c[0x0][0x3f4] ;  /* 0x0000fd00ff807b82 */ /* 0x000e220000000800 */
[----:B------:R-:W-:Y:S01]  /*3540*/  SHF.R.S32.HI R130, RZ, 0x1f, R252 ;  /* 0x0000001fff827819 */ /* 0x000fe200000114fc */
[----:B0-----:R-:W-:-:S05]  /*3550*/  IMAD R128, R128, UR4, RZ ;  /* 0x0000000480807c24 */ /* 0x001fca000f8e02ff */
[----:B------:R-:W-:-:S04]  /*3560*/  IADD3 R129, P2, PT, R128, R252, RZ ;  /* 0x000000fc80817210 */ /* 0x000fc80007f5e0ff */
[----:B------:R-:W-:Y:S02]  /*3570*/  LEA.HI.X.SX32 R130, R128, R130, 0x1, P2 ;  /* 0x0000008280827211 */ /* 0x000fe400010f0eff */
[----:B------:R-:W-:-:S04]  /*3580*/  LEA R128, P2, R129, UR10, 0x1 ;  /* 0x0000000a81807c11 */ /* 0x000fc8000f8408ff */
[----:B------:R-:W-:-:S06]  /*3590*/  LEA.HI.X R129, R129, UR11, R130, 0x1, P2 ;  /* 0x0000000b81817c11 */ /* 0x000fcc00090f0c82 */
[----:B------:R-:W5:Y:S03]  /*35a0*/  LDG.E.128 R128, desc[UR36][R128.64] ;  /* 0x0000002480807981 */ /* 0x000f66000c1e1d00 */
.L_x_4164:
[----:B------:R-:W-:Y:S05]  /*35b0*/  BSYNC.RECONVERGENT B1 ;  /* 0x0000000000017941 */ /* 0x000fea0003800200 */
.L_x_4163:
[----:B------:R-:W-:Y:S04]  /*35c0*/  BSSY.RECONVERGENT B1, `(.L_x_4165) ;  /* 0x0000011000017945 */ /* 0x000fe80003800200 */
[----:B------:R-:W-:Y:S05]  /*35d0*/  @P1 BRA `(.L_x_4166) ;  /* 0x00000000003c1947 */ /* 0x000fea0003800000 */
[----:B------:R-:W0:Y:S01]  /*35e0*/  LDC R252, c[0x0][0x3f4] ;  /* 0x0000fd00fffc7b82 */ /* 0x000e220000000800 */
[----:B------:R-:W-:Y:S01]  /*35f0*/  CS2R R134, SRZ ;  /* 0x0000000000867805 */ /* 0x000fe2000001ff00 */
[C---:B0-----:R-:W-:Y:S02]  /*3600*/  IMAD R132, R252.reuse, 0xa0, RZ ;  /* 0x000000a0fc847824 */ /* 0x041fe400078e02ff */
[----:B------:R-:W-:-:S05]  /*3610*/  IMAD R252, R252, 0x10, R2 ;  /* 0x00000010fcfc7824 */ /* 0x000fca00078e0202 */
        /* <DEDUP_REMOVED lines=11> */
.L_x_4166:
[----:B------:R-:W-:Y:S05]  /*36d0*/  BSYNC.RECONVERGENT B1 ;  /* 0x0000000000017941 */ /* 0x000fea0003800200 */
.L_x_4165:
[----:B------:R-:W-:Y:S04]  /*36e0*/  BSSY.RECONVERGENT B1, `(.L_x_4167) ;  /* 0x0000012000017945 */ /* 0x000fe80003800200 */
[----:B------:R-:W-:Y:S05]  /*36f0*/  @P1 BRA `(.L_x_4168) ;  /* 0x0000000000401947 */ /* 0x000fea0003800000 */
[----:B------:R-:W0:Y:S01]  /*3700*/  LDC R252, c[0x0][0x3f4] ;  /* 0x0000fd00fffc7b82 */ /* 0x000e220000000800 */
[----:B------:R-:W-:Y:S02]  /*3710*/  CS2R R138, SRZ ;  /* 0x00000000008a7805 */ /* 0x000fe4000001ff00 */
[C---:B0-----:R-:W-:Y:S01]  /*3720*/  LEA R136, R252.reuse, R3, 0x1 ;  /* 0x00000003fc887211 */ /* 0x041fe200078e08ff */
[----:B------:R-:W-:-:S03]  /*3730*/  IMAD R137, R252, 0xa0, RZ ;  /* 0x000000a0fc897824 */ /* 0x000fc600078e02ff */
[----:B------:R-:W-:-:S04]  /*3740*/  SHF.L.U32 R252, R136, 0x3, RZ ;  /* 0x0000000388fc7819 */ /* 0x000fc800000006ff */
        /* <DEDUP_REMOVED lines=11> */
.L_x_4168:
[----:B------:R-:W-:Y:S05]  /*3800*/  BSYNC.RECONVERGENT B1 ;  /* 0x0000000000017941 */ /* 0x000fea0003800200 */
.L_x_4167:
[----:B------:R-:W0:Y:S01]  /*3810*/  LDC R252, c[0x0][0x3f4] ;  /* 0x0000fd00fffc7b82 */ /* 0x000e220000000800 */
[----:B------:R-:W-:Y:S01]  /*3820*/  BSSY.RECONVERGENT B1, `(.L_x_4169) ;  /* 0x0000011000017945 */ /* 0x000fe20003800200 */
[----:B0-----:R-:W-:-:S03]  /*3830*/  IMAD R3, R252, 0x4, R3 ;  /* 0x00000004fc037824 */ /* 0x001fc600078e0203 */
[----:B------:R-:W-:Y:S05]  /*3840*/  @P1 BRA `(.L_x_4170) ;  /* 0x0000000000381947 */ /* 0x000fea0003800000 */
[C---:B------:R-:W-:Y:S01]  /*3850*/  IMAD R140, R252.reuse, 0xa0, RZ ;  /* 0x000000a0fc8c7824 */ /* 0x040fe200078e02ff */
[----:B------:R-:W-:Y:S02]  /*3860*/  LEA R252, R252, R2, 0x5 ;  /* 0x00000002fcfc7211 */ /* 0x000fe400078e28ff */
        /* <DEDUP_REMOVED lines=12> */
.L_x_4170:
[----:B------:R-:W-:Y:S05]  /*3930*/  BSYNC.RECONVERGENT B1 ;  /* 0x0000000000017941 */ /* 0x000fea0003800200 */
.L_x_4169:
[----:B------:R-:W-:Y:S04]  /*3940*/  BSSY.RECONVERGENT B1, `(.L_x_4171) ;  /* 0x0000011000017945 */ /* 0x000fe80003800200 */
[----:B------:R-:W-:Y:S05]  /*3950*/  @P1 BRA `(.L_x_4172) ;  /* 0x00000000003c1947 */ /* 0x000fea0003800000 */
[----:B------:R-:W0:Y:S01]  /*3960*/  LDC R252, c[0x0][0x3f4] ;  /* 0x0000fd00fffc7b82 */ /* 0x000e220000000800 */
[----:B------:R-:W-:Y:S01]  /*3970*/  CS2R R146, SRZ ;  /* 0x0000000000927805 */ /* 0x000fe2000001ff00 */
[----:B0-----:R-:W-:Y:S01]  /*3980*/  IMAD R144, R252, 0xa0, RZ ;  /* 0x000000a0fc907824 */ /* 0x001fe200078e02ff */
        /* <DEDUP_REMOVED lines=12> */
.L_x_4172:
[----:B------:R-:W-:Y:S05]  /*3a50*/  BSYNC.RECONVERGENT B1 ;  /* 0x0000000000017941 */ /* 0x000fea0003800200 */
.L_x_4171:
[----:B------:R-:W0:Y:S01]  /*3a60*/  LDC R252, c[0x0][0x3f4] ;  /* 0x0000fd00fffc7b82 */ /* 0x000e220000000800 */
[----:B------:R-:W-:Y:S01]  /*3a70*/  BSSY.RECONVERGENT B1, `(.L_x_4173) ;  /* 0x0000011000017945 */ /* 0x000fe20003800200 */
[----:B0-----:R-:W-:-:S03]  /*3a80*/  IMAD.IADD R3, R3, 0x1, R252 ;  /* 0x0000000103037824 */ /* 0x001fc600078e02fc */
        /* <DEDUP_REMOVED lines=15> */
.L_x_4174:
[----:B------:R-:W-:Y:S05]  /*3b80*/  BSYNC.RECONVERGENT B1 ;  /* 0x0000000000017941 */ /* 0x000fea0003800200 */
.L_x_4173:
[----:B------:R-:W0:Y:S01]  /*3b90*/  LDC R252, c[0x0][0x3f4] ;  /* 0x0000fd00fffc7b82 */ /* 0x000e220000000800 */
[----:B------:R-:W-:Y:S01]  /*3ba0*/  BSSY.RECONVERGENT B1, `(.L_x_4175) ;  /* 0x0000011000017945 */ /* 0x000fe20003800200 */
[----:B0-----:R-:W-:-:S03]  /*3bb0*/  IADD3 R3, PT, PT, R3, R252, RZ ;  /* 0x000000fc03037210 */ /* 0x001fc60007ffe0ff */
[----:B------:R-:W-:Y:S05]  /*3bc0*/  @P1 BRA `(.L_x_4176) ;  /* 0x0000000000381947 */ /* 0x000fea0003800000 */
[----:B------:R-:W-:Y:S01]  /*3bd0*/  IMAD R152, R252, 0xa0, RZ ;  /* 0x000000a0fc987824 */ /* 0x000fe200078e02ff */
[----:B------:R-:W-:Y:S01]  /*3be0*/  CS2R R154, SRZ ;  /* 0x00000000009a7805 */ /* 0x000fe2000001ff00 */
[----:B------:R-:W-:-:S05]  /*3bf0*/  IMAD.SHL.U32 R252, R3, 0x8, RZ ;  /* 0x0000000803fc7824 */ /* 0x000fca00078e00ff */
        /* <DEDUP_REMOVED lines=11> */
.L_x_4176:
[----:B------:R-:W-:Y:S05]  /*3cb0*/  BSYNC.RECONVERGENT B1 ;  /* 0x0000000000017941 */ /* 0x000fea0003800200 */
.L_x_4175:
[----:B------:R-:W-:Y:S04]  /*3cc0*/  BSSY.RECONVERGENT B1, `(.L_x_4177) ;  /* 0x0000011000017945 */ /* 0x000fe80003800200 */
[----:B------:R-:W-:Y:S05]  /*3cd0*/  @P1 BRA `(.L_x_4178) ;  /* 0x00000000003c1947 */ /* 0x000fea0003800000 */
[----:B------:R-:W0:Y:S01]  /*3ce0*/  LDC R252, c[0x0][0x3f4] ;  /* 0x0000fd00fffc7b82 */ /* 0x000e220000000800 */
[----:B------:R-:W-:Y:S01]  /*3cf0*/  CS2R R158, SRZ ;  /* 0x00000000009e7805 */ /* 0x000fe2000001ff00 */
[C---:B0-----:R-:W-:Y:S01]  /*3d00*/  IMAD R156, R252.reuse, 0xa0, RZ ;  /* 0x000000a0fc9c7824 */ /* 0x041fe200078e02ff */
[----:B------:R-:W-:-:S04]  /*3d10*/  LEA R252, R252, R2, 0x6 ;  /* 0x00000002fcfc7211 */ /* 0x000fc800078e30ff */
        /* <DEDUP_REMOVED lines=11> */
.L_x_4178:
[----:B------:R-:W-:Y:S05]  /*3dd0*/  BSYNC.RECONVERGENT B1 ;  /* 0x0000000000017941 */ /* 0x000fea0003800200 */
.L_x_4177:
[----:B------:R-:W0:Y:S01]  /*3de0*/  LDC R252, c[0x0][0x3f4] ;  /* 0x0000fd00fffc7b82 */ /* 0x000e220000000800 */
[----:B------:R-:W-:Y:S01]  /*3df0*/  BSSY.RECONVERGENT B1, `(.L_x_4179) ;  /* 0x0000012000017945 */ /* 0x000fe20003800200 */
[C---:B0-----:R-:W-:Y:S01]  /*3e00*/  LEA R2, R252.reuse, R2, 0x7 ;  /* 0x00000002fc027211 */ /* 0x041fe200078e38ff */
[----:B------:R-:W-:Y:S02]  /*3e10*/  IMAD R3, R252, 0x2, R3 ;  /* 0x00000002fc037824 */ /* 0x000fe400078e0203 */
        /* <DEDUP_REMOVED lines=15> */
.L_x_4180:
[----:B------:R-:W-:Y:S05]  /*3f10*/  BSYNC.RECONVERGENT B1 ;  /* 0x0000000000017941 */ /* 0x000fea0003800200 */
.L_x_4179:
        /* <DEDUP_REMOVED lines=18> */
.L_x_4182:
[----:B------:R-:W-:Y:S05]  /*4040*/  BSYNC.RECONVERGENT B1 ;  /* 0x0000000000017941 */ /* 0x000fea0003800200 */
.L_x_4181:
[----:B------:R-:W0:Y:S01]  /*4050*/  LDC R252, c[0x0][0x3f4] ;  /* 0x0000fd00fffc7b82 */ /* 0x000e220000000800 */
[----:B------:R-:W-:Y:S01]  /*4060*/  BSSY.RECONVERGENT B1, `(.L_x_4183) ;  /* 0x0000011000017945 */ /* 0x000fe20003800200 */
[----:B0-----:R-:W-:-:S03]  /*4070*/  IADD3 R3, PT, PT, R3, R252, RZ ;  /* 0x000000fc03037210 */ /* 0x001fc60007ffe0ff */
        /* <DEDUP_REMOVED lines=15> */
.L_x_4184:
[----:B------:R-:W-:Y:S05]  /*4170*/  BSYNC.RECONVERGENT B1 ;  /* 0x0000000000017941 */ /* 0x000fea0003800200 */
.L_x_4183:
        /* <DEDUP_REMOVED lines=18> */
.L_x_4186:
[----:B------:R-:W-:Y:S05]  /*42a0*/  BSYNC.RECONVERGENT B1 ;  /* 0x0000000000017941 */ /* 0x000fea0003800200 */
.L_x_4185:
        /* <DEDUP_REMOVED lines=18> */
.L_x_4188:
[----:B------:R-:W-:Y:S05]  /*43d0*/  BSYNC.RECONVERGENT B1 ;  /* 0x0000000000017941 */ /* 0x000fea0003800200 */
.L_x_4187:
        /* <DEDUP_REMOVED lines=18> */
.L_x_4190:
[----:B------:R-:W-:Y:S05]  /*4500*/  BSYNC.RECONVERGENT B1 ;  /* 0x0000000000017941 */ /* 0x000fea0003800200 */
.L_x_4189:
        /* <DEDUP_REMOVED lines=18> */
.L_x_4192:
[----:B------:R-:W-:Y:S05]  /*4630*/  BSYNC.RECONVERGENT B1 ;  /* 0x0000000000017941 */ /* 0x000fea0003800200 */
.L_x_4191:
[----:B------:R-:W-:Y:S04]  /*4640*/  BSSY.RECONVERGENT B1, `(.L_x_4193) ;  /* 0x0000010000017945 */ /* 0x000fe80003800200 */
[----:B------:R-:W-:Y:S05]  /*4650*/  @P1 BRA `(.L_x_4194) ;  /* 0x0000000000381947 */ /* 0x000fea0003800000 */
[----:B------:R-:W0:Y:S01]  /*4660*/  LDC R252, c[0x0][0x3f4] ;  /* 0x0000fd00fffc7b82 */ /* 0x000e220000000800 */
[----:B------:R-:W-:Y:S02]  /*4670*/  CS2R R190, SRZ ;  /* 0x0000000000be7805 */ /* 0x000fe4000001ff00 */
[----:B------:R-:W-:Y:S01]  /*4680*/  CS2R R188, SRZ ;  /* 0x0000000000bc7805 */ /* 0x000fe2000001ff00 */
[----:B0-----:R-:W-:-:S05]  /*4690*/  IMAD R252, R252, 0xa0, RZ ;  /* 0x000000a0fcfc7824 */ /* 0x001fca00078e02ff */
[----:B------:R-:W-:-:S13]  /*46a0*/  ISETP.GE.AND P2, PT, R2, R252, PT ;  /* 0x000000fc0200720c */ /* 0x000fda0003f46270 */
        /* <DEDUP_REMOVED lines=9> */
.L_x_4194:
[----:B------:R-:W-:Y:S05]  /*4740*/  BSYNC.RECONVERGENT B1 ;  /* 0x0000000000017941 */ /* 0x000fea0003800200 */
.L_x_4193:
[----:B------:R-:W0:Y:S01]  /*4750*/  LDC R252, c[0x0][0x3f4] ;  /* 0x0000fd00fffc7b82 */ /* 0x000e220000000800 */
[----:B------:R-:W-:Y:S01]  /*4760*/  BSSY.RECONVERGENT B1, `(.L_x_4195) ;  /* 0x0000011000017945 */ /* 0x000fe20003800200 */
[----:B0-----:R-:W-:-:S03]  /*4770*/  LEA R3, R252, R3, 0x1 ;  /* 0x00000003fc037211 */ /* 0x001fc600078e08ff */
[----:B------:R-:W-:Y:S05]  /*4780*/  @P1 BRA `(.L_x_4196) ;  /* 0x0000000000381947 */ /* 0x000fea0003800000 */
[----:B------:R-:W0:Y:S01]  /*4790*/  LDC R2, c[0x0][0x3f4] ;  /* 0x0000fd00ff027b82 */ /* 0x000e220000000800 */
[----:B------:R-:W-:Y:S01]  /*47a0*/  CS2R R194, SRZ ;  /* 0x0000000000c27805 */ /* 0x000fe2000001ff00 */
[----:B0-----:R-:W-:Y:S02]  /*47b0*/  IMAD R192, R2, 0xa0, RZ ;  /* 0x000000a002c07824 */ /* 0x001fe400078e02ff */
[----:B------:R-:W-:-:S05]  /*47c0*/  IMAD.SHL.U32 R2, R3, 0x8, RZ ;  /* 0x0000000803027824 */ /* 0x000fca00078e00ff */
[----:B------:R-:W-:Y:S02]  /*47d0*/  ISETP.GE.AND P2, PT, R2, R192, PT ;  /* 0x000000c00200720c */ /* 0x000fe40003f46270 */
[----:B------:R-:W-:-:S11]  /*47e0*/  CS2R R192, SRZ ;  /* 0x0000000000c07805 */ /* 0x000fd6000001ff00 */
[----:B------:R-:W-:Y:S05]  /*47f0*/  @P2 BRA `(.L_x_4196) ;  /* 0x00000000001c2947 */ /* 0x000fea0003800000 */
[----:B------:R-:W-:Y:S01]  /*4800*/  IMAD R192, R252, UR4, RZ ;  /* 0x00000004fcc07c24 */ /* 0x000fe2000f8e02ff */
[----:B------:R-:W-:-:S04]  /*4810*/  SHF.R.S32.HI R193, RZ, 0x1f, R2 ;  /* 0x0000001fffc17819 */ /* 0x000fc80000011402 */
[----:B------:R-:W-:-:S04]  /*4820*/  IADD3 R2, P2, PT, R192, R2, RZ ;  /* 0x00000002c0027210 */ /* 0x000fc80007f5e0ff */
[----:B------:R-:W-:Y:S02]  /*4830*/  LEA.HI.X.SX32 R193, R192, R193, 0x1, P2 ;  /* 0x000000c1c0c17211 */ /* 0x000fe400010f0eff */
[----:B------:R-:W-:-:S04]  /*4840*/  LEA R192, P2, R2, UR10, 0x1 ;  /* 0x0000000a02c07c11 */ /* 0x000fc8000f8408ff */
[----:B------:R-:W-:-:S06]  /*4850*/  LEA.HI.X R193, R2, UR11, R193, 0x1, P2 ;  /* 0x0000000b02c17c11 */ /* 0x000fcc00090f0cc1 */
[----:B------:R-:W5:Y:S03]  /*4860*/  LDG.E.128 R192, desc[UR36][R192.64] ;  /* 0x00000024c0c07981 */ /* 0x000f66000c1e1d00 */
.L_x_4196:
[----:B------:R-:W-:Y:S05]  /*4870*/  BSYNC.RECONVERGENT B1 ;  /* 0x0000000000017941 */ /* 0x000fea0003800200 */
.L_x_4195:
[----:B------:R-:W-:Y:S01]  /*4880*/  BSSY.RECONVERGENT B1, `(.L_x_4197) ;  /* 0x0000011000017945 */ /* 0x000fe20003800200 */
[----:B------:R-:W-:-:S03]  /*4890*/  IADD3 R3, PT, PT, R3, R252, RZ ;  /* 0x000000fc03037210 */ /* 0x000fc60007ffe0ff */
        /* <DEDUP_REMOVED lines=15> */
.L_x_4198:
[----:B------:R-:W-:Y:S05]  /*4990*/  BSYNC.RECONVERGENT B1 ;  /* 0x0000000000017941 */ /* 0x000fea0003800200 */
.L_x_4197:
[----:B------:R-:W-:Y:S01]  /*49a0*/  BSSY.RECONVERGENT B1, `(.L_x_4199) ;  /* 0x0000011000017945 */ /* 0x000fe20003800200 */
[----:B------:R-:W-:-:S03]  /*49b0*/  IMAD.IADD R3, R3, 0x1, R252 ;  /* 0x0000000103037824 */ /* 0x000fc600078e02fc */
        /* <DEDUP_REMOVED lines=15> */
.L_x_4200:
[----:B------:R-:W-:Y:S05]  /*4ab0*/  BSYNC.RECONVERGENT B1 ;  /* 0x0000000000017941 */ /* 0x000fea0003800200 */
.L_x_4199:
[----:B------:R-:W-:Y:S01]  /*4ac0*/  BSSY.RECONVERGENT B1, `(.L_x_4201) ;  /* 0x0000011000017945 */ /* 0x000fe20003800200 */
[----:B------:R-:W-:-:S03]  /*4ad0*/  IADD3 R3, PT, PT, R3, R252, RZ ;  /* 0x000000fc03037210 */ /* 0x000fc60007ffe0ff */
        /* <DEDUP_REMOVED lines=15> */
.L_x_4202:
[----:B------:R-:W-:Y:S05]  /*4bd0*/  BSYNC.RECONVERGENT B1 ;  /* 0x0000000000017941 */ /* 0x000fea0003800200 */
.L_x_4201:
        /* <DEDUP_REMOVED lines=17> */
.L_x_4204:
[----:B------:R-:W-:Y:S05]  /*4cf0*/  BSYNC.RECONVERGENT B1 ;  /* 0x0000000000017941 */ /* 0x000fea0003800200 */
.L_x_4203:
        /* <DEDUP_REMOVED lines=17> */
.L_x_4206:
[----:B------:R-:W-:Y:S05]  /*4e10*/  BSYNC.RECONVERGENT B1 ;  /* 0x0000000000017941 */ /* 0x000fea0003800200 */
.L_x_4205:
        /* <DEDUP_REMOVED lines=17> */
.L_x_4208:
[----:B------:R-:W-:Y:S05]  /*4f30*/  BSYNC.RECONVERGENT B1 ;  /* 0x0000000000017941 */ /* 0x000fea0003800200 */
.L_x_4207:
        /* <DEDUP_REMOVED lines=17> */
.L_x_4210:
[----:B------:R-:W-:Y:S05]  /*5050*/  BSYNC.RECONVERGENT B1 ;  /* 0x0000000000017941 */ /* 0x000fea0003800200 */
.L_x_4209:
        /* <DEDUP_REMOVED lines=17> */
.L_x_4212:
[----:B------:R-:W-:Y:S05]  /*5170*/  BSYNC.RECONVERGENT B1 ;  /* 0x0000000000017941 */ /* 0x000fea0003800200 */
.L_x_4211:
        /* <DEDUP_REMOVED lines=17> */
.L_x_4214:
[----:B------:R-:W-:Y:S05]  /*5290*/  BSYNC.RECONVERGENT B1 ;  /* 0x0000000000017941 */ /* 0x000fea0003800200 */
.L_x_4213:
        /* <DEDUP_REMOVED lines=17> */
.L_x_4216:
[----:B------:R-:W-:Y:S05]  /*53b0*/  BSYNC.RECONVERGENT B1 ;  /* 0x0000000000017941 */ /* 0x000fea0003800200 */
.L_x_4215:
        /* <DEDUP_REMOVED lines=17> */
.L_x_4218:
[----:B------:R-:W-:Y:S05]  /*54d0*/  BSYNC.RECONVERGENT B1 ;  /* 0x0000000000017941 */ /* 0x000fea0003800200 */
.L_x_4217:
        /* <DEDUP_REMOVED lines=17> */
.L_x_4220:
[----:B------:R-:W-:Y:S05]  /*55f0*/  BSYNC.RECONVERGENT B1 ;  /* 0x0000000000017941 */ /* 0x000fea0003800200 */
.L_x_4219:
        /* <DEDUP_REMOVED lines=17> */
.L_x_4222:
[----:B------:R-:W-:Y:S05]  /*5710*/  BSYNC.RECONVERGENT B1 ;  /* 0x0000000000017941 */ /* 0x000fea0003800200 */
.L_x_4221:
[----:B------:R-:W-:Y:S04]  /*5720*/  BSSY.RECONVERGENT B1, `(.L_x_4223) ;  /* 0x0000011000017945 */ /* 0x000fe80003800200 */
[----:B------:R-:W-:Y:S05]  /*5730*/  @P1 BRA `(.L_x_4224) ;  /* 0x00000000003c1947 */ /* 0x000fea0003800000 */
[----:B------:R-:W0:Y:S01]  /*5740*/  LDC R2, c[0x0][0x3f4] ;  /* 0x0000fd00ff027b82 */ /* 0x000e220000000800 */
[----:B------:R-:W-:Y:S01]  /*5750*/  CS2R R250, SRZ ;  /* 0x0000000000fa7805 */ /* 0x000fe2000001ff00 */
[----:B0-----:R-:W-:Y:S02]  /*5760*/  IMAD R248, R2, 0xa0, RZ ;  /* 0x000000a002f87824 */ /* 0x001fe400078e02ff */
[----:B------:R-:W-:-:S05]  /*5770*/  IMAD.IADD R2, R3, 0x1, R252 ;  /* 0x0000000103027824 */ /* 0x000fca00078e02fc */
        /* <DEDUP_REMOVED lines=11> */
.L_x_4224:
[----:B------:R-:W-:Y:S05]  /*5830*/  BSYNC.RECONVERGENT B1 ;  /* 0x0000000000017941 */ /* 0x000fea0003800200 */
.L_x_4223:
[----:B------:R-:W-:Y:S04]  /*5840*/  BSSY.RECONVERGENT B1, `(.L_x_4225) ;  /* 0x00000b9000017945 */ /* 0x000fe80003800200 */
[----:B------:R-:W-:Y:S05]  /*5850*/  @P1 BRA `(.L_x_4226) ;  /* 0x0000000800dc1947 */ /* 0x000fea0003800000 */
[----:B------:R0:W-:Y:S04]  /*5860*/  STL [R1+0x50], R11 ;  /* 0x0000500b01007387 */ /* 0x0001e80000100800 */
[----:B0-----:R-:W2:Y:S04]  /*5870*/  LDL R11, [R1+0x10] ;  /* 0x00001000010b7983 */ /* 0x001ea80000100800 */
[----:B-----5:R0:W-:Y:S04]  /*5880*/  STL [R1+0x4c], R247 ;  /* 0x00004cf701007387 */ /* 0x0201e80000100800 */
[----:B0-----:R-:W3:Y:S04]  /*5890*/  LDL R247, [R1+0x14] ;  /* 0x0000140001f77983 */ /* 0x001ee80000100800 */
[----:B------:R0:W-:Y:S04]  /*58a0*/  STL [R1+0x48], R7 ;  /* 0x0000480701007387 */ /* 0x0001e80000100800 */
[----:B0-----:R-:W4:Y:S04]  /*58b0*/  LDL R7, [R1+0x4] ;  /* 0x0000040001077983 */ /* 0x001f280000100800 */
[----:B------:R0:W-:Y:S04]  /*58c0*/  STL [R1+0x44], R251 ;  /* 0x000044fb01007387 */ /* 0x0001e80000100800 */
[----:B0-----:R-:W4:Y:S04]  /*58d0*/  LDL R251, [R1] ;  /* 0x0000000001fb7983 */ /* 0x001f280000100800 */
[----:B------:R0:W-:Y:S04]  /*58e0*/  STL [R1+0x40], R0 ;  /* 0x0000400001007387 */ /* 0x0001e80000100800 */
[----:B0-----:R-:W4:Y:S01]  /*58f0*/  LDL R0, [R1+0x1c] ;  /* 0x00001c0001007983 */ /* 0x001f220000100800 */
[----:B--2---:R-:W-:-:S03]  /*5900*/  HMUL2 R3, R11, R124 ;  /* 0x0000007c0b037232 */ /* 0x004fc60000000000 */
[----:B------:R-:W2:Y:S04]  /*5910*/  LDL.LU R11, [R1+0x50] ;  /* 0x00005000010b7983 */ /* 0x000ea80000300800 */
[----:B------:R0:W-:Y:S01]  /*5920*/  STL [R1+0x3c], R124 ;  /* 0x00003c7c01007387 */ /* 0x0001e20000100800 */
[----:B---3--:R-:W-:-:S03]  /*5930*/  HFMA2 R2, R247, R125, -RZ ;  /* 0x0000007df7027231 */ /* 0x008fc600001000ff */
[----:B0-----:R-:W3:Y:S04]  /*5940*/  LDL R124, [R1+0xc] ;  /* 0x00000c00017c7983 */ /* 0x001ee80000100800 */
[----:B------:R-:W2:Y:S01]  /*5950*/  LDL.LU R247, [R1+0x4c] ;  /* 0x00004c0001f77983 */ /* 0x000ea20000300800 */
[----:B----4-:R-:W-:-:S03]  /*5960*/  HFMA2 R2, R7, R129, R2 ;  /* 0x0000008107027231 */ /* 0x010fc60000000002 */
[----:B------:R-:W4:Y:S01]  /*5970*/  LDL R7, [R1+0x18] ;  /* 0x0000180001077983 */ /* 0x000f220000100800 */
[----:B------:R-:W-:-:S03]  /*5980*/  HFMA2 R3, R251, R128, R3 ;  /* 0x00000080fb037231 */ /* 0x000fc60000000003 */
        /* <DEDUP_REMOVED lines=62> */
[----:B----4-:R-:W-:Y:S02]  /*5d70*/  HMUL2 R2, R7, R126 ;  /* 0x0000007e07027232 */ /* 0x010fe40000000000 */
[----:B------:R-:W4:Y:S02]  /*5d80*/  LDL.LU R7, [R1+0x48] ;  /* 0x0000480001077983 */ /* 0x000f240000300800 */
[----:B---3--:R-:W-:Y:S02]  /*5d90*/  HFMA2 R2, R251, R130, R2 ;  /* 0x00000082fb027231 */ /* 0x008fe40000000002 */
[----:B------:R-:W4:Y:S01]  /*5da0*/  LDL.LU R251, [R1+0x44] ;  /* 0x0000440001fb7983 */ /* 0x000f220000300800 */
[----:B------:R-:W-:-:S03]  /*5db0*/  HMUL2 R3, R0, R127 ;  /* 0x0000007f00037232 */ /* 0x000fc60000000000 */
[----:B------:R-:W3:Y:S01]  /*5dc0*/  LDL.LU R0, [R1+0x40] ;  /* 0x0000400001007983 */ /* 0x000ee20000300800 */
        /* <DEDUP_REMOVED lines=59> */
[----:B--2---:R-:W-:Y:S02]  /*6180*/  HFMA2 R3, R11, R247, R3 ;  /* 0x000000f70b037231 */ /* 0x004fe40000000003 */
[----:B------:R-:W-:-:S04]  /*6190*/  HFMA2 R2, R6, R250, R2 ;  /* 0x000000fa06027231 */ /* 0x000fc80000000002 */
[----:B------:R-:W-:Y:S01]  /*61a0*/  HADD2 R2, R252, R2 ;  /* 0x00000002fc027230 */ /* 0x000fe20000000000 */
[----:B------:R-:W-:-:S04]  /*61b0*/  ISETP.NE.U32.AND P1, PT, RZ, UR16, PT ;  /* 0x00000010ff007c0c */ /* 0x000fc8000bf25070 */
[----:B------:R-:W-:Y:S01]  /*61c0*/  ISETP.NE.AND.EX P2, PT, RZ, UR17, PT, P1 ;  /* 0x00000011ff007c0c */ /* 0x000fe2000bf45310 */
[----:B----4-:R-:W-:-:S04]  /*61d0*/  HFMA2 R3, R7, R251, R3 ;  /* 0x000000fb07037231 */ /* 0x010fc80000000003 */
[----:B------:R-:W-:-:S05]  /*61e0*/  HFMA2 R2, R2, 1, 1, R3 ;  /* 0x3c003c0002027831 */ /* 0x000fca0000000003 */
[--C-:B------:R-:W-:Y:S02]  /*61f0*/  HADD2.F32 R252, -RZ, R2.reuse.H0_H0 ;  /* 0x20000002fffc7230 */ /* 0x100fe40000004100 */
[----:B------:R-:W-:-:S05]  /*6200*/  HADD2.F32 R2, -RZ, R2.H1_H1 ;  /* 0x30000002ff027230 */ /* 0x000fca0000004100 */
[----:B------:R-:W-:Y:S02]  /*6210*/  FADD.FTZ R252, R252, R2 ;  /* 0x00000002fcfc7221 */ /* 0x000fe40000010000 */
[----:B------:R-:W3:Y:S02]  /*6220*/  @P2 LDC.64 R2, c[0x0][0x438] ;  /* 0x00010e00ff022b82 */ /* 0x000ee40000000a00 */
[----:B---3--:R-:W-:-:S06]  /*6230*/  @P2 IMAD.WIDE R2, R124, 0x2, R2 ;  /* 0x000000027c022825 */ /* 0x008fcc00078e0202 */
        /* <DEDUP_REMOVED lines=10> */
[----:B------:R-:W-:Y:S02]  /*62e0*/  @P1 ISETP.GE.AND P2, PT, R0, R2, PT ;  /* 0x000000020000120c */ /* 0x000fe40003f46270 */
[----:B------:R-:W1:Y:S02]  /*62f0*/  @P1 LDC.64 R2, c[0x0][0x448] ;  /* 0x00011200ff021b82 */ /* 0x000e640000000a00 */
[----:B-1----:R-:W-:Y:S02]  /*6300*/  @P1 IMAD.WIDE.U32 R2, R124, 0x2, R2 ;  /* 0x000000027c021825 */ /* 0x002fe400078e0002 */
[----:B------:R-:W5:Y:S04]  /*6310*/  LDL.LU R124, [R1+0x3c] ;  /* 0x00003c00017c7983 */ /* 0x000f680000300800 */
[----:B------:R0:W2:Y:S02]  /*6320*/  @P1 LDG.E.U16 R3, desc[UR36][R2.64] ;  /* 0x0000002402031981 */ /* 0x0000a4000c1e1500 */
[----:B0-----:R-:W-:-:S04]  /*6330*/  @P1 SEL R2, RZ, UR39, P2 ;  /* 0x00000027ff021c07 */ /* 0x001fc80009000000 */
[----:B------:R-:W-:-:S04]  /*6340*/  @P1 IADD3 R2, PT, PT, R0, -UR42, R2 ;  /* 0x8000002a00021c10 */ /* 0x000fc8000fffe002 */
[----:B------:R-:W-:Y:S01]  /*6350*/  @P1 I2FP.F32.S32 R2, R2 ;  /* 0x0000000200021245 */ /* 0x000fe20000201400 */
[----:B--2---:R-:W-:-:S05]  /*6360*/  @P1 HADD2.F32 R3, -RZ, R3.H0_H0 ;  /* 0x20000003ff031230 */ /* 0x004fca0000004100 */
[----:B------:R-:W-:Y:S02]  /*6370*/  @P1 FFMA.FTZ R252, R2, R3, R252 ;  /* 0x0000000302fc1223 */ /* 0x000fe400000100fc */
[----:B------:R-:W2:Y:S04]  /*6380*/  LDL R3, [R1+0x30] ;  /* 0x0000300001037983 */ /* 0x000ea80000100800 */
[----:B------:R-:W3:Y:S01]  /*6390*/  LDL R2, [R1+0x2c] ;  /* 0x00002c0001027983 */ /* 0x000ee20000100800 */
[----:B--2---:R-:W-:-:S03]  /*63a0*/  @!P3 FMNMX.FTZ R3, R3, R252, !PT ;  /* 0x000000fc0303b209 */ /* 0x004fc60007810000 */
[----:B---3--:R0:W-:Y:S04]  /*63b0*/  STS [R2], R252 ;  /* 0x000000fc02007388 */ /* 0x0081e80000000800 */
[----:B------:R0:W-:Y:S02]  /*63c0*/  @!P3 STL [R1+0x30], R3 ;  /* 0x000030030100b387 */ /* 0x0001e40000100800 */
.L_x_4226:
[----:B------:R-:W-:Y:S05]  /*63d0*/  BSYNC.RECONVERGENT B1 ;  /* 0x0000000000017941 */ /* 0x000fea0003800200 */
.L_x_4225:
[----:B0-----:R-:W2:Y:S04]  /*63e0*/  LDL.LU R2, [R1+0x2c] ;  /* 0x00002c0001027983 */ /* 0x001ea80000300800 */
[----:B-----5:R0:W-:Y:S04]  /*63f0*/  STL [R1+0x40], R5 ;  /* 0x0000400501007387 */ /* 0x0201e80000100800 */
[----:B0-----:R-:W3:Y:S04]  /*6400*/  LDL.LU R5, [R1+0x24] ;  /* 0x0000240001057983 */ /* 0x001ee80000300800 */
[----:B------:R2:W-:Y:S04]  /*6410*/  STL [R1+0x3c], R4 ;  /* 0x00003c0401007387 */ /* 0x0005e80000100800 */
[----:B------:R-:W4:Y:S04]  /*6420*/  LDL.LU R252, [R1+0x28] ;  /* 0x0000280001fc7983 */ /* 0x000f280000300800 */
[----:B------:R-:W4:Y:S01]  /*6430*/  LDL.LU R3, [R1+0x20] ;  /* 0x0000200001037983 */ /* 0x000f220000300800 */
[----:B--2---:R-:W-:-:S03]  /*6440*/  IMAD.MOV.U32 R4, RZ, RZ, R2 ;  /* 0x000000ffff047224 */ /* 0x004fc600078e0002 */
[----:B------:R-:W2:Y:S02]  /*6450*/  LDL R2, [R1+0x38] ;  /* 0x0000380001027983 */ /* 0x000ea40000100800 */
[----:B------:R-:W-:Y:S02]  /*6460*/  IADD3 R4, PT, PT, R4, 0x400, RZ ;  /* 0x0000040004047810 */ /* 0x000fe40007ffe0ff */
[----:B---3--:R-:W-:-:S05]  /*6470*/  IADD3 R5, P1, PT, R5, 0x100, RZ ;  /* 0x0000010005057810 */ /* 0x008fca0007f3e0ff */
[----:B------:R0:W-:Y:S01]  /*6480*/  STL [R1+0x24], R5 ;  /* 0x0000240501007387 */ /* 0x0001e20000100800 */
[----:B----4-:R-:W-:Y:S01]  /*6490*/  VIADD R252, R252, 0x100 ;  /* 0x00000100fcfc7836 */ /* 0x010fe20000000000 */
[----:B------:R-:W-:Y:S02]  /*64a0*/  IADD3.X R3, PT, PT, RZ, R3, RZ, P1, !PT ;  /* 0x00000003ff037210 */ /* 0x000fe40000ffe4ff */
[----:B0-----:R1:W5:Y:S04]  /*64b0*/  LDL.LU R5, [R1+0x40] ;  /* 0x0000400001057983 */ /* 0x0013680000300800 */
[----:B------:R0:W-:Y:S01]  /*64c0*/  STL [R1+0x2c], R4 ;  /* 0x00002c0401007387 */ /* 0x0001e20000100800 */
[----:B------:R-:W-:-:S03]  /*64d0*/  IADD3 R0, PT, PT, R0, 0x100, RZ ;  /* 0x0000010000007810 */ /* 0x000fc60007ffe0ff */
[----:B0-----:R1:W5:Y:S04]  /*64e0*/  LDL.LU R4, [R1+0x3c] ;  /* 0x00003c0001047983 */ /* 0x0013680000300800 */
[----:B------:R1:W-:Y:S04]  /*64f0*/  STL [R1+0x28], R252 ;  /* 0x000028fc01007387 */ /* 0x0003e80000100800 */
[----:B------:R1:W-:Y:S01]  /*6500*/  STL [R1+0x20], R3 ;  /* 0x0000200301007387 */ /* 0x0003e20000100800 */
[----:B--2---:R-:W-:-:S13]  /*6510*/  ISETP.GE.AND P1, PT, R0, R2, PT ;  /* 0x000000020000720c */ /* 0x004fda0003f26270 */
[----:B-1----:R-:W-:Y:S05]  /*6520*/  @!P1 BRA `(.L_x_4227) ;  /* 0xffffffcc00289947 */ /* 0x002fea000383ffff */
.L_x_4160:
[----:B0-----:R-:W-:Y:S05]  /*6530*/  BSYNC.RECONVERGENT B0 ;  /* 0x0000000000007941 */ /* 0x001fea0003800200 */
.L_x_4159:
[----:B------:R-:W4:Y:S01]  /*6540*/  LDL.LU R2, [R1+0x30] ;  /* 0x0000300001027983 */ /* 0x000f220000300800 */
[----:B------:R-:W0:Y:S01]  /*6550*/  S2UR UR7, SR_CgaCtaId ;  /* 0x00000000000779c3 */ /* 0x000e220000008800 */
[----:B------:R-:W-:Y:S01]  /*6560*/  UMOV UR6, 0x400 ;  /* 0x0000040000067882 */ /* 0x000fe20000000000 */
[----:B------:R-:W1:Y:S01]  /*6570*/  LDCU UR5, c[0x0][0x3f4] ;  /* 0x00007e80ff0577ac */ /* 0x000e620008000800 */
[----:B------:R-:W-:Y:S01]  /*6580*/  BSSY.RECONVERGENT B0, `(.L_x_4228) ;  /* 0x000018b000007945 */ /* 0x000fe20003800200 */
[----:B------:R-:W-:Y:S02]  /*6590*/  UIADD3 UR9, UPT, UPT, UR42, 0x1, URZ ;  /* 0x000000012a097890 */ /* 0x000fe4000fffe0ff */
[----:B-1----:R-:W-:Y:S02]  /*65a0*/  UIADD3 UR5, UPT, UPT, UR42, 0x1, -UR5 ;  /* 0x000000012a057890 */ /* 0x002fe4000fffe805 */
[----:B0-----:R-:W-:Y:S01]  /*65b0*/  ULEA UR8, UR7, UR6, 0x18 ;  /* 0x0000000607087291 */ /* 0x001fe2000f8ec0ff */
[----:B----4-:R-:W0:Y:S02]  /*65c0*/  SHFL.BFLY PT, R0, R2, 0x10, 0x1f ;  /* 0x0e001f0002007f89 */ /* 0x010e2400000e0000 */
[----:B0-----:R-:W-:-:S05]  /*65d0*/  FMNMX.FTZ R3, R0, R2, !PT ;  /* 0x0000000200037209 */ /* 0x001fca0007810000 */
[----:B------:R-:W0:Y:S02]  /*65e0*/  SHFL.BFLY PT, R0, R3, 0x8, 0x1f ;  /* 0x0d001f0003007f89 */ /* 0x000e2400000e0000 */
[----:B0----5:R-:W-:Y:S02]  /*65f0*/  FMNMX.FTZ R4, R3, R0, !PT ;  /* 0x0000000003047209 */ /* 0x021fe40007810000 */
[----:B------:R-:W0:Y:S03]  /*6600*/  S2R R0, SR_TID.X ;  /* 0x0000000000007919 */ /* 0x000e260000002100 */
[----:B------:R-:W1:Y:S02]  /*6610*/  SHFL.BFLY PT, R5, R4, 0x4, 0x1f ;  /* 0x0c801f0004057f89 */ /* 0x000e6400000e0000 */
[----:B-1----:R-:W-:-:S05]  /*6620*/  FMNMX.FTZ R5, R4, R5, !PT ;  /* 0x0000000504057209 */ /* 0x002fca0007810000 */
[----:B------:R-:W1:Y:S02]  /*6630*/  SHFL.BFLY PT, R2, R5, 0x2, 0x1f ;  /* 0x0c401f0005027f89 */ /* 0x000e6400000e0000 */
[----:B-1----:R-:W-:Y:S02]  /*6640*/  FMNMX.FTZ R6, R5, R2, !PT ;  /* 0x0000000205067209 */ /* 0x002fe40007810000 */
[----:B0-----:R-:W-:-:S03]  /*6650*/  LOP3.LUT P0, R2, R0, 0x1f, RZ, 0xc0, !PT ;  /* 0x0000001f00027812 */ /* 0x001fc6000780c0ff */
[----:B------:R-:W0:Y:S01]  /*6660*/  SHFL.BFLY PT, R7, R6, 0x1, 0x1f ;  /* 0x0c201f0006077f89 */ /* 0x000e2200000e0000 */
[C---:B------:R-:W-:Y:S02]  /*6670*/  ISETP.GT.U32.AND P1, PT, R2.reuse, 0x7, PT ;  /* 0x000000070200780c */ /* 0x040fe40003f24070 */
[----:B------:R-:W-:-:S07]  /*6680*/  LEA R4, R2, UR8, 0x2 ;  /* 0x0000000802047c11 */ /* 0x000fce000f8e10ff */
[----:B------:R-:W-:Y:S02]  /*6690*/  @!P0 LEA.HI R3, R0, UR8, RZ, 0x1d ;  /* 0x0000000800038c11 */ /* 0x000fe4000f8fe8ff */
[----:B0-----:R-:W-:Y:S02]  /*66a0*/  FMNMX.FTZ R10, R6, R7, !PT ;  /* 0x00000007060a7209 */ /* 0x001fe40007810000 */
[----:B------:R-:W-:-:S03]  /*66b0*/  MOV R7, 0xff7fffff ;  /* 0xff7fffff00077802 */ /* 0x000fc60000000f00 */
[----:B------:R0:W-:Y:S01]  /*66c0*/  @!P0 STS [R3], R10 ;  /* 0x0000000a03008388 */ /* 0x0001e20000000800 */
[----:B------:R-:W-:Y:S01]  /*66d0*/  BAR.SYNC.DEFER_BLOCKING 0x0 ;  /* 0x0000000000007b1d */ /* 0x000fe20000010000 */
[----:B0-----:R-:W-:Y:S01]  /*66e0*/  VIMNMX R3, PT, PT, RZ, UR5, !PT ;  /* 0x00000005ff037c48 */ /* 0x001fe2000ffe0100 */
[----:B------:R-:W-:-:S04]  /*66f0*/  HFMA2 R10, -RZ, RZ, 0, 0 ;  /* 0x00000000ff0a7431 */ /* 0x000fc800000001ff */
[----:B------:R-:W0:Y:S04]  /*6700*/  @!P1 LDS R7, [R4] ;  /* 0x0000000004079984 */ /* 0x000e280000000800 */
[----:B0-----:R-:W0:Y:S02]  /*6710*/  SHFL.BFLY PT, R6, R7, 0x4, 0x1f ;  /* 0x0c801f0007067f89 */ /* 0x001e2400000e0000 */
[----:B0-----:R-:W-:-:S05]  /*6720*/  FMNMX.FTZ R6, R6, R7, !PT ;  /* 0x0000000706067209 */ /* 0x001fca0007810000 */
[----:B------:R-:W0:Y:S02]  /*6730*/  SHFL.BFLY PT, R5, R6, 0x2, 0x1f ;  /* 0x0c401f0006057f89 */ /* 0x000e2400000e0000 */
[----:B0-----:R-:W-:-:S05]  /*6740*/  FMNMX.FTZ R8, R6, R5, !PT ;  /* 0x0000000506087209 */ /* 0x001fca0007810000 */
[----:B------:R-:W0:Y:S02]  /*6750*/  SHFL.BFLY PT, R5, R8, 0x1, 0x1f ;  /* 0x0c201f0008057f89 */ /* 0x000e2400000e0000 */
[----:B0-----:R-:W-:Y:S01]  /*6760*/  FMNMX.FTZ R9, R8, R5, !PT ;  /* 0x0000000508097209 */ /* 0x001fe20007810000 */
[----:B------:R-:W-:-:S04]  /*6770*/  IMAD.IADD R5, R3, 0x1, R0 ;  /* 0x0000000103057824 */ /* 0x000fc800078e0200 */
[----:B------:R0:W1:Y:S01]  /*6780*/  SHFL.IDX PT, R41, R9, RZ, 0x1f ;  /* 0x00001fff09297589 */ /* 0x00006200000e0000 */
[----:B------:R-:W-:-:S13]  /*6790*/  ISETP.GT.AND P0, PT, R5, UR42, PT ;  /* 0x0000002a05007c0c */ /* 0x000fda000bf04270 */
[----:B0-----:R-:W-:Y:S05]  /*67a0*/  @P0 BRA `(.L_x_4229) ;  /* 0x0000001400a00947 */ /* 0x001fea0003800000 */
[----:B------:R-:W0:Y:S02]  /*67b0*/  LDC.64 R14, c[0x0][0x420] ;  /* 0x00010800ff0e7b82 */ /* 0x000e240000000a00 */
[----:B0-----:R-:W-:-:S04]  /*67c0*/  ISETP.NE.U32.AND P0, PT, R14, RZ, PT ;  /* 0x000000ff0e00720c */ /* 0x001fc80003f05070 */
[----:B------:R-:W-:-:S13]  /*67d0*/  ISETP.NE.AND.EX P0, PT, R15, RZ, PT, P0 ;  /* 0x000000ff0f00720c */ /* 0x000fda0003f05300 */
[----:B------:R-:W-:Y:S05]  /*67e0*/  @P0 BRA `(.L_x_4230) ;  /* 0x0000001000040947 */ /* 0x000fea0003800000 */
[----:B------:R-:W-:Y:S01]  /*67f0*/  MOV R6, UR9 ;  /* 0x0000000900067c02 */ /* 0x000fe20008000f00 */
[----:B------:R-:W-:Y:S01]  /*6800*/  BSSY.RECONVERGENT B1, `(.L_x_4231) ;  /* 0x000001d000017945 */ /* 0x000fe20003800200 */
[----:B------:R-:W-:Y:S01]  /*6810*/  LOP3.LUT R7, RZ, R0, RZ, 0x33, !PT ;  /* 0x00000000ff077212 */ /* 0x000fe200078e33ff */
[----:B------:R-:W-:Y:S01]  /*6820*/  IMAD.MOV.U32 R10, RZ, RZ, RZ ;  /* 0x000000ffff0a7224 */ /* 0x000fe200078e00ff */
[----:B------:R-:W-:-:S04]  /*6830*/  VIADDMNMX R6, R5, 0x100, R6, !PT ;  /* 0x0000010005067846 */ /* 0x000fc80007800106 */
[----:B------:R-:W-:-:S04]  /*6840*/  IADD3 R7, PT, PT, -R3, R6, R7 ;  /* 0x0000000603077210 */ /* 0x000fc80007ffe107 */
[C---:B------:R-:W-:Y:S02]  /*6850*/  LOP3.LUT R6, R7.reuse, 0x300, RZ, 0xc0, !PT ;  /* 0x0000030007067812 */ /* 0x040fe400078ec0ff */
[----:B------:R-:W-:Y:S02]  /*6860*/  ISETP.GE.U32.AND P1, PT, R7, 0x300, PT ;  /* 0x000003000700780c */ /* 0x000fe40003f26070 */
[----:B------:R-:W-:Y:S02]  /*6870*/  ISETP.NE.AND P0, PT, R6, 0x300, PT ;  /* 0x000003000600780c */ /* 0x000fe40003f05270 */
[----:B------:R-:W-:-:S11]  /*6880*/  MOV R6, R5 ;  /* 0x0000000500067202 */ /* 0x000fd60000000f00 */
[----:B------:R-:W-:Y:S05]  /*6890*/  @!P0 BRA `(.L_x_4232) ;  /* 0x00000000004c8947 */ /* 0x000fea0003800000 */
[----:B------:R-:W-:Y:S01]  /*68a0*/  UIADD3 UR5, UPT, UPT, UR6, 0x240, URZ ;  /* 0x0000024006057890 */ /* 0x000fe2000fffe0ff */
[----:B------:R-:W-:Y:S01]  /*68b0*/  LEA.HI R6, R7, 0x1, RZ, 0x18 ;  /* 0x0000000107067811 */ /* 0x000fe200078fc0ff */
[----:B------:R-:W-:Y:S02]  /*68c0*/  HFMA2 R10, -RZ, RZ, 0, 0 ;  /* 0x00000000ff0a7431 */ /* 0x000fe400000001ff */
[----:B------:R-:W-:Y:S01]  /*68d0*/  ULEA UR5, UR7, UR5, 0x18 ;  /* 0x0000000507057291 */ /* 0x000fe2000f8ec0ff */
[----:B------:R-:W-:Y:S01]  /*68e0*/  LOP3.LUT R7, R6, 0x3, RZ, 0xc0, !PT ;  /* 0x0000000306077812 */ /* 0x000fe200078ec0ff */
[----:B------:R-:W-:-:S03]  /*68f0*/  IMAD.MOV.U32 R6, RZ, RZ, R5 ;  /* 0x000000ffff067224 */ /* 0x000fc600078e0005 */
[----:B------:R-:W-:Y:S02]  /*6900*/  IADD3 R8, PT, PT, -R7, RZ, RZ ;  /* 0x000000ff07087210 */ /* 0x000fe40007ffe1ff */
[----:B------:R-:W-:-:S07]  /*6910*/  LEA R7, R0, UR5, 0x2 ;  /* 0x0000000500077c11 */ /* 0x000fce000f8e10ff */
.L_x_4233:
        /* <DEDUP_REMOVED lines=11> */
.L_x_4232:
[----:B------:R-:W-:Y:S05]  /*69d0*/  BSYNC.RECONVERGENT B1 ;  /* 0x0000000000017941 */ /* 0x000fea0003800200 */
.L_x_4231:
[----:B------:R-:W-:Y:S05]  /*69e0*/  @!P1 BRA `(.L_x_4229) ;  /* 0x0000001400109947 */ /* 0x000fea0003800000 */
[----:B------:R-:W-:Y:S01]  /*69f0*/  UIADD3 UR5, UPT, UPT, UR6, 0x240, URZ ;  /* 0x0000024006057890 */ /* 0x000fe2000fffe0ff */
[----:B------:R-:W-:Y:S02]  /*6a00*/  SHF.L.U32 R7, R3, 0x2, RZ ;  /* 0x0000000203077819 */ /* 0x000fe400000006ff */
[C---:B------:R-:W-:Y:S01]  /*6a10*/  IADD3 R13, PT, PT, R6.reuse, 0x400, RZ ;  /* 0x00000400060d7810 */ /* 0x040fe20007ffe0ff */
[----:B------:R-:W-:Y:S02]  /*6a20*/  ULEA UR5, UR7, UR5, 0x18 ;  /* 0x0000000507057291 */ /* 0x000fe4000f8ec0ff */
[----:B------:R-:W-:Y:S01]  /*6a30*/  IMAD R7, R6, 0x4, -R7 ;  /* 0x0000000406077824 */ /* 0x000fe200078e0a07 */
[----:B------:R-:W-:-:S04]  /*6a40*/  ISETP.GT.AND P0, PT, R13, UR42, PT ;  /* 0x0000002a0d007c0c */ /* 0x000fc8000bf04270 */
[----:B------:R-:W-:Y:S02]  /*6a50*/  IADD3 R6, PT, PT, R7, UR5, RZ ;  /* 0x0000000507067c10 */ /* 0x000fe4000fffe0ff */
[----:B------:R-:W1:Y:S04]  /*6a60*/  LDS R8, [R7+UR5] ;  /* 0x0000000507087984 */ /* 0x000e680008000800 */
[----:B------:R-:W0:Y:S04]  /*6a70*/  LDS R9, [R7+UR5+0x400] ;  /* 0x0004000507097984 */ /* 0x000e280008000800 */
[----:B------:R-:W4:Y:S04]  /*6a80*/  LDS R11, [R7+UR5+0x800] ;  /* 0x00080005070b7984 */ /* 0x000f280008000800 */
[----:B------:R-:W5:Y:S01]  /*6a90*/  LDS R12, [R7+UR5+0xc00] ;  /* 0x000c0005070c7984 */ /* 0x000f620008000800 */
[----:B-1----:R-:W-:-:S04]  /*6aa0*/  FADD.FTZ R8, -R41, R8 ;  /* 0x0000000829087221 */ /* 0x002fc80000010100 */
[----:B------:R-:W-:Y:S01]  /*6ab0*/  FMUL.FTZ R8, R8, 1.4426950216293334961 ;  /* 0x3fb8aa3b08087820 */ /* 0x000fe20000410000 */
[C---:B0-----:R-:W-:Y:S01]  /*6ac0*/  FADD.FTZ R9, -R41.reuse, R9 ;  /* 0x0000000929097221 */ /* 0x041fe20000010100 */
[----:B----4-:R-:W-:-:S03]  /*6ad0*/  FADD.FTZ R11, -R41, R11 ;  /* 0x0000000b290b7221 */ /* 0x010fc60000010100 */
[----:B------:R-:W-:Y:S01]  /*6ae0*/  FMUL.FTZ R9, R9, 1.4426950216293334961 ;  /* 0x3fb8aa3b09097820 */ /* 0x000fe20000410000 */
[----:B------:R-:W0:Y:S01]  /*6af0*/  MUFU.EX2 R8, R8 ;  /* 0x0000000800087308 */ /* 0x000e220000000800 */
[----:B-----5:R-:W-:Y:S01]  /*6b00*/  FADD.FTZ R12, -R41, R12 ;  /* 0x0000000c290c7221 */ /* 0x020fe20000010100 */
[----:B------:R-:W-:-:S03]  /*6b10*/  FMUL.FTZ R11, R11, 1.4426950216293334961 ;  /* 0x3fb8aa3b0b0b7820 */ /* 0x000fc60000410000 */
[----:B------:R-:W-:-:S03]  /*6b20*/  FMUL.FTZ R12, R12, 1.4426950216293334961 ;  /* 0x3fb8aa3b0c0c7820 */ /* 0x000fc60000410000 */
[----:B------:R-:W1:Y:S08]  /*6b30*/  MUFU.EX2 R9, R9 ;  /* 0x0000000900097308 */ /* 0x000e700000000800 */
[----:B------:R-:W4:Y:S01]  /*6b40*/  MUFU.EX2 R11, R11 ;  /* 0x0000000b000b7308 */ /* 0x000f220000000800 */
[----:B0-----:R-:W-:Y:S01]  /*6b50*/  FADD.FTZ R10, R10, R8 ;  /* 0x000000080a0a7221 */ /* 0x001fe20000010000 */
[----:B------:R0:W-:Y:S06]  /*6b60*/  STS [R7+UR5], R8 ;  /* 0x0000000807007988 */ /* 0x0001ec0008000805 */
[----:B------:R-:W5:Y:S01]  /*6b70*/  MUFU.EX2 R12, R12 ;  /* 0x0000000c000c7308 */ /* 0x000f620000000800 */
[----:B-1----:R-:W-:Y:S01]  /*6b80*/  FADD.FTZ R10, R10, R9 ;  /* 0x000000090a0a7221 */ /* 0x002fe20000010000 */
[----:B------:R0:W-:Y:S03]  /*6b90*/  STS [R7+UR5+0x400], R9 ;  /* 0x0004000907007988 */ /* 0x0001e60008000805 */
[----:B----4-:R-:W-:Y:S01]  /*6ba0*/  FADD.FTZ R10, R10, R11 ;  /* 0x0000000b0a0a7221 */ /* 0x010fe20000010000 */
[----:B------:R0:W-:Y:S04]  /*6bb0*/  STS [R7+UR5+0x800], R11 ;  /* 0x0008000b07007988 */ /* 0x0001e80008000805 */
[----:B-----5:R0:W-:Y:S01]  /*6bc0*/  STS [R7+UR5+0xc00], R12 ;  /* 0x000c000c07007988 */ /* 0x0201e20008000805 */
[----:B------:R-:W-:Y:S01]  /*6bd0*/  FADD.FTZ R10, R10, R12 ;  /* 0x0000000c0a0a7221 */ /* 0x000fe20000010000 */
[----:B------:R-:W-:Y:S06]  /*6be0*/  @P0 BRA `(.L_x_4229) ;  /* 0x0000001000900947 */ /* 0x000fec0003800000 */
[----:B0-----:R-:W-:Y:S01]  /*6bf0*/  IADD3 R7, PT, PT, -R13, UR42, RZ ;  /* 0x0000002a0d077c10 */ /* 0x001fe2000fffe1ff */
[----:B------:R-:W-:Y:S01]  /*6c00*/  BSSY.RECONVERGENT B1, `(.L_x_4234) ;  /* 0x000006c000017945 */ /* 0x000fe20003800200 */
[----:B------:R-:W-:Y:S01]  /*6c10*/  VIADD R6, R6, 0x1800 ;  /* 0x0000180006067836 */ /* 0x000fe20000000000 */
[----:B------:R-:W-:Y:S02]  /*6c20*/  PLOP3.LUT P0, PT, PT, PT, PT, 0x80, 0x8 ;  /* 0x000000000008781c */ /* 0x000fe40003f0f070 */
[----:B------:R-:W-:-:S13]  /*6c30*/  ISETP.GT.AND P1, PT, R7, 0xbff, PT ;  /* 0x00000bff0700780c */ /* 0x000fda0003f24270 */
[----:B------:R-:W-:Y:S05]  /*6c40*/  @!P1 BRA `(.L_x_4235) ;  /* 0x00000004009c9947 */ /* 0x000fea0003800000 */
[----:B------:R-:W-:Y:S02]  /*6c50*/  MOV R32, UR42 ;  /* 0x0000002a00207c02 */ /* 0x000fe40008000f00 */
[----:B------:R-:W-:Y:S02]  /*6c60*/  PLOP3.LUT P0, PT, PT, PT, PT, 0x8, 0x80 ;  /* 0x000000000080781c */ /* 0x000fe40003f0e170 */
[----:B------:R-:W-:-:S11]  /*6c70*/  IADD3 R32, PT, PT, R32, -0xbff, RZ ;  /* 0xfffff40120207810 */ /* 0x000fd60007ffe0ff */
.L_x_4236:
[----:B------:R-:W0:Y:S01]  /*6c80*/  LDS R7, [R6+-0x800] ;  /* 0xfff8000006077984 */ /* 0x000e220000000800 */
[----:B------:R-:W-:-:S03]  /*6c90*/  VIADD R13, R13, 0x1000 ;  /* 0x000010000d0d7836 */ /* 0x000fc60000000000 */
[----:B------:R-:W1:Y:S02]  /*6ca0*/  LDS R8, [R6+-0x400] ;  /* 0xfffc000006087984 */ /* 0x000e640000000800 */
[----:B------:R-:W-:Y:S02]  /*6cb0*/  ISETP.GE.AND P1, PT, R13, R32, PT ;  /* 0x000000200d00720c */ /* 0x000fe40003f26270 */
[----:B------:R-:W4:Y:S04]  /*6cc0*/  LDS R9, [R6] ;  /* 0x0000000006097984 */ /* 0x000f280000000800 */
[----:B------:R-:W5:Y:S04]  /*6cd0*/  LDS R12, [R6+0x400] ;  /* 0x00040000060c7984 */ /* 0x000f680000000800 */
[----:B------:R-:W5:Y:S04]  /*6ce0*/  LDS R14, [R6+0x800] ;  /* 0x00080000060e7984 */ /* 0x000f680000000800 */
[----:B---3--:R-:W3:Y:S04]  /*6cf0*/  LDS R16, [R6+0xc00] ;  /* 0x000c000006107984 */ /* 0x008ee80000000800 */
[----:B------:R-:W3:Y:S04]  /*6d00*/  LDS R18, [R6+0x1000] ;  /* 0x0010000006127984 */ /* 0x000ee80000000800 */
[----:B------:R-:W3:Y:S04]  /*6d10*/  LDS R20, [R6+0x1400] ;  /* 0x0014000006147984 */ /* 0x000ee80000000800 */
[----:B------:R-:W3:Y:S04]  /*6d20*/  LDS R22, [R6+0x1800] ;  /* 0x0018000006167984 */ /* 0x000ee80000000800 */
[----:B--2---:R-:W2:Y:S01]  /*6d30*/  LDS R24, [R6+0x1c00] ;  /* 0x001c000006187984 */ /* 0x004ea20000000800 */
[----:B0-----:R-:W-:-:S03]  /*6d40*/  FADD.FTZ R7, -R41, R7 ;  /* 0x0000000729077221 */ /* 0x001fc60000010100 */
[----:B------:R-:W0:Y:S01]  /*6d50*/  LDS R26, [R6+0x2000] ;  /* 0x00200000061a7984 */ /* 0x000e220000000800 */
[----:B-1----:R-:W-:Y:S01]  /*6d60*/  FADD.FTZ R8, -R41, R8 ;  /* 0x0000000829087221 */ /* 0x002fe20000010100 */
[----:B------:R-:W-:Y:S02]  /*6d70*/  FMUL.FTZ R7, R7, 1.4426950216293334961 ;  /* 0x3fb8aa3b07077820 */ /* 0x000fe40000410000 */
[----:B------:R-:W1:Y:S01]  /*6d80*/  LDS R28, [R6+0x2400] ;  /* 0x00240000061c7984 */ /* 0x000e620000000800 */
[----:B------:R-:W-:Y:S01]  /*6d90*/  FMUL.FTZ R8, R8, 1.4426950216293334961 ;  /* 0x3fb8aa3b08087820 */ /* 0x000fe20000410000 */
[C---:B----4-:R-:W-:Y:S02]  /*6da0*/  FADD.FTZ R11, -R41.reuse, R9 ;  /* 0x00000009290b7221 */ /* 0x050fe40000010100 */
[----:B------:R-:W4:Y:S01]  /*6db0*/  LDS R30, [R6+0x2c00] ;  /* 0x002c0000061e7984 */ /* 0x000f220000000800 */
[----:B------:R-:W2:Y:S01]  /*6dc0*/  MUFU.EX2 R7, R7 ;  /* 0x0000000700077308 */ /* 0x000ea20000000800 */
[----:B-----5:R-:W-:Y:S01]  /*6dd0*/  FADD.FTZ R12, -R41, R12 ;  /* 0x0000000c290c7221 */ /* 0x020fe20000010100 */
[----:B------:R-:W-:Y:S01]  /*6de0*/  FMUL.FTZ R11, R11, 1.4426950216293334961 ;  /* 0x3fb8aa3b0b0b7820 */ /* 0x000fe20000410000 */
[----:B------:R-:W-:-:S02]  /*6df0*/  FADD.FTZ R14, -R41, R14 ;  /* 0x0000000e290e7221 */ /* 0x000fc40000010100 */
[----:B------:R-:W-:-:S03]  /*6e00*/  FMUL.FTZ R12, R12, 1.4426950216293334961 ;  /* 0x3fb8aa3b0c0c7820 */ /* 0x000fc60000410000 */
[----:B------:R5:W0:Y:S01]  /*6e10*/  MUFU.EX2 R9, R8 ;  /* 0x0000000800097308 */ /* 0x000a220000000800 */
[----:B------:R-:W-:Y:S01]  /*6e20*/  FMUL.FTZ R14, R14, 1.4426950216293334961 ;  /* 0x3fb8aa3b0e0e7820 */ /* 0x000fe20000410000 */
[C---:B---3--:R-:W-:Y:S01]  /*6e30*/  FADD.FTZ R16, -R41.reuse, R16 ;  /* 0x0000001029107221 */ /* 0x048fe20000010100 */
[----:B------:R-:W-:-:S03]  /*6e40*/  FADD.FTZ R18, -R41, R18 ;  /* 0x0000001229127221 */ /* 0x000fc60000010100 */
[----:B------:R-:W-:Y:S02]  /*6e50*/  FMUL.FTZ R16, R16, 1.4426950216293334961 ;  /* 0x3fb8aa3b10107820 */ /* 0x000fe40000410000 */
[----:B------:R3:W1:Y:S01]  /*6e60*/  MUFU.EX2 R15, R12 ;  /* 0x0000000c000f7308 */ /* 0x0006620000000800 */
[----:B-----5:R-:W5:Y:S01]  /*6e70*/  LDS R8, [R6+0x2800] ;  /* 0x0028000006087984 */ /* 0x020f620000000800 */
[----:B--2---:R-:W-:Y:S01]  /*6e80*/  FADD.FTZ R10, R7, R10 ;  /* 0x0000000a070a7221 */ /* 0x004fe20000010000 */
[----:B------:R-:W-:Y:S01]  /*6e90*/  FMUL.FTZ R18, R18, 1.4426950216293334961 ;  /* 0x3fb8aa3b12127820 */ /* 0x000fe20000410000 */
[C---:B------:R-:W-:Y:S01]  /*6ea0*/  FADD.FTZ R20, -R41.reuse, R20 ;  /* 0x0000001429147221 */ /* 0x040fe20000010100 */
[C---:B------:R-:W-:Y:S01]  /*6eb0*/  FADD.FTZ R22, -R41.reuse, R22 ;  /* 0x0000001629167221 */ /* 0x040fe20000010100 */
[----:B------:R-:W-:Y:S02]  /*6ec0*/  STS [R6+-0x800], R7 ;  /* 0xfff8000706007388 */ /* 0x000fe40000000800 */
[----:B------:R-:W2:Y:S01]  /*6ed0*/  MUFU.EX2 R11, R11 ;  /* 0x0000000b000b7308 */ /* 0x000ea20000000800 */
[----:B0-----:R-:W-:Y:S01]  /*6ee0*/  FADD.FTZ R10, R10, R9 ;  /* 0x000000090a0a7221 */ /* 0x001fe20000010000 */
[----:B---3--:R-:W0:Y:S01]  /*6ef0*/  LDS R12, [R6+0x3000] ;  /* 0x00300000060c7984 */ /* 0x008e220000000800 */
[----:B------:R-:W-:Y:S01]  /*6f00*/  FMUL.FTZ R20, R20, 1.4426950216293334961 ;  /* 0x3fb8aa3b14147820 */ /* 0x000fe20000410000 */
[----:B------:R-:W-:Y:S01]  /*6f10*/  FMUL.FTZ R22, R22, 1.4426950216293334961 ;  /* 0x3fb8aa3b16167820 */ /* 0x000fe20000410000 */
[C---:B------:R-:W-:Y:S01]  /*6f20*/  FADD.FTZ R24, -R41.reuse, R24 ;  /* 0x0000001829187221 */ /* 0x040fe20000010100 */
[C---:B------:R-:W-:Y:S01]  /*6f30*/  FADD.FTZ R26, -R41.reuse, R26 ;  /* 0x0000001a291a7221 */ /* 0x040fe20000010100 */
[----:B------:R-:W-:Y:S01]  /*6f40*/  STS [R6+-0x400], R9 ;  /* 0xfffc000906007388 */ /* 0x000fe20000000800 */
[----:B------:R3:W4:Y:S01]  /*6f50*/  MUFU.EX2 R17, R14 ;  /* 0x0000000e00117308 */ /* 0x0007220000000800 */
[----:B------:R-:W-:Y:S01]  /*6f60*/  FMUL.FTZ R24, R24, 1.4426950216293334961 ;  /* 0x3fb8aa3b18187820 */ /* 0x000fe20000410000 */
[----:B------:R-:W-:Y:S01]  /*6f70*/  FMUL.FTZ R26, R26, 1.4426950216293334961 ;  /* 0x3fb8aa3b1a1a7820 */ /* 0x000fe20000410000 */
[C---:B-1----:R-:W-:Y:S01]  /*6f80*/  FADD.FTZ R28, -R41.reuse, R28 ;  /* 0x0000001c291c7221 */ /* 0x042fe20000010100 */
[----:B------:R-:W-:Y:S03]  /*6f90*/  STS [R6+0x400], R15 ;  /* 0x0004000f06007388 */ /* 0x000fe60000000800 */
[----:B------:R-:W-:Y:S01]  /*6fa0*/  FMUL.FTZ R28, R28, 1.4426950216293334961 ;  /* 0x3fb8aa3b1c1c7820 */ /* 0x000fe20000410000 */
[----:B------:R-:W1:Y:S01]  /*6fb0*/  MUFU.EX2 R19, R16 ;  /* 0x0000001000137308 */ /* 0x000e620000000800 */
[----:B---3--:R-:W3:Y:S01]  /*6fc0*/  LDS R14, [R6+0x3400] ;  /* 0x00340000060e7984 */ /* 0x008ee20000000800 */
[----:B--2---:R-:W-:Y:S01]  /*6fd0*/  FADD.FTZ R10, R10, R11 ;  /* 0x0000000b0a0a7221 */ /* 0x004fe20000010000 */
[----:B----4-:R-:W-:-:S02]  /*6fe0*/  FADD.FTZ R30, -R41, R30 ;  /* 0x0000001e291e7221 */ /* 0x010fc40000010100 */
[----:B------:R-:W-:Y:S01]  /*6ff0*/  STS [R6], R11 ;  /* 0x0000000b06007388 */ /* 0x000fe20000000800 */
[----:B------:R-:W-:Y:S01]  /*7000*/  FADD.FTZ R10, R10, R15 ;  /* 0x0000000f0a0a7221 */ /* 0x000fe20000010000 */
[----:B------:R-:W-:Y:S01]  /*7010*/  FMUL.FTZ R30, R30, 1.4426950216293334961 ;  /* 0x3fb8aa3b1e1e7820 */ /* 0x000fe20000410000 */
[----:B------:R-:W2:Y:S01]  /*7020*/  MUFU.EX2 R21, R18 ;  /* 0x0000001200157308 */ /* 0x000ea20000000800 */
[----:B------:R-:W-:Y:S01]  /*7030*/  STS [R6+0x800], R17 ;  /* 0x0008001106007388 */ /* 0x000fe20000000800 */
[----:B------:R-:W-:-:S06]  /*7040*/  FADD.FTZ R10, R10, R17 ;  /* 0x000000110a0a7221 */ /* 0x000fcc0000010000 */
[----:B------:R-:W4:Y:S01]  /*7050*/  MUFU.EX2 R23, R20 ;  /* 0x0000001400177308 */ /* 0x000f220000000800 */
[----:B-1----:R-:W-:Y:S01]  /*7060*/  FADD.FTZ R10, R10, R19 ;  /* 0x000000130a0a7221 */ /* 0x002fe20000010000 */
[C---:B-----5:R-:W-:Y:S01]  /*7070*/  FADD.FTZ R8, -R41.reuse, R8 ;  /* 0x0000000829087221 */ /* 0x060fe20000010100 */
[----:B------:R-:W-:Y:S03]  /*7080*/  STS [R6+0xc00], R19 ;  /* 0x000c001306007388 */ /* 0x000fe60000000800 */
[----:B------:R-:W-:Y:S02]  /*7090*/  FMUL.FTZ R8, R8, 1.4426950216293334961 ;  /* 0x3fb8aa3b08087820 */ /* 0x000fe40000410000 */
[----:B------:R-:W1:Y:S01]  /*70a0*/  MUFU.EX2 R25, R22 ;  /* 0x0000001600197308 */ /* 0x000e620000000800 */
[----:B--2---:R-:W-:Y:S01]  /*70b0*/  FADD.FTZ R10, R10, R21 ;  /* 0x000000150a0a7221 */ /* 0x004fe20000010000 */
[----:B0-----:R-:W-:Y:S01]  /*70c0*/  FADD.FTZ R12, -R41, R12 ;  /* 0x0000000c290c7221 */ /* 0x001fe20000010100 */
[----:B------:R-:W-:Y:S03]  /*70d0*/  STS [R6+0x1000], R21 ;  /* 0x0010001506007388 */ /* 0x000fe60000000800 */
[----:B------:R-:W-:-:S02]  /*70e0*/  FMUL.FTZ R12, R12, 1.4426950216293334961 ;  /* 0x3fb8aa3b0c0c7820 */ /* 0x000fc40000410000 */
[----:B------:R-:W0:Y:S01]  /*70f0*/  MUFU.EX2 R27, R24 ;  /* 0x00000018001b7308 */ /* 0x000e220000000800 */
[----:B----4-:R-:W-:Y:S01]  /*7100*/  FADD.FTZ R10, R10, R23 ;  /* 0x000000170a0a7221 */ /* 0x010fe20000010000 */
[----:B------:R-:W-:Y:S06]  /*7110*/  STS [R6+0x1400], R23 ;  /* 0x0014001706007388 */ /* 0x000fec0000000800 */
[----:B------:R-:W2:Y:S01]  /*7120*/  MUFU.EX2 R29, R26 ;  /* 0x0000001a001d7308 */ /* 0x000ea20000000800 */
[----:B-1----:R-:W-:Y:S01]  /*7130*/  FADD.FTZ R10, R10, R25 ;  /* 0x000000190a0a7221 */ /* 0x002fe20000010000 */
[----:B---3--:R-:W-:Y:S01]  /*7140*/  FADD.FTZ R14, -R41, R14 ;  /* 0x0000000e290e7221 */ /* 0x008fe20000010100 */
[----:B------:R-:W-:Y:S03]  /*7150*/  STS [R6+0x1800], R25 ;  /* 0x0018001906007388 */ /* 0x000fe60000000800 */
[----:B------:R-:W-:-:S02]  /*7160*/  FMUL.FTZ R14, R14, 1.4426950216293334961 ;  /* 0x3fb8aa3b0e0e7820 */ /* 0x000fc40000410000 */
        /* <DEDUP_REMOVED lines=19> */
[----:B0-----:R-:W-:Y:S01]  /*72a0*/  IADD3 R6, PT, PT, R6, 0x4000, RZ ;  /* 0x0000400006067810 */ /* 0x001fe20007ffe0ff */
[----:B------:R-:W-:Y:S06]  /*72b0*/  @!P1 BRA `(.L_x_4236) ;  /* 0xfffffff800709947 */ /* 0x000fec000383ffff */
.L_x_4235:
[----:B------:R-:W-:Y:S05]  /*72c0*/  BSYNC.RECONVERGENT B1 ;  /* 0x0000000000017941 */ /* 0x000fea0003800200 */
.L_x_4234:
        /* <DEDUP_REMOVED lines=10> */
[----:B------:R-:W2:Y:S04]  /*7370*/  LDS R14, [R6+0x800] ;  /* 0x00080000060e7984 */ /* 0x000ea80000000800 */
[----:B---3--:R-:W3:Y:S04]  /*7380*/  LDS R16, [R6+0xc00] ;  /* 0x000c000006107984 */ /* 0x008ee80000000800 */
[----:B------:R-:W3:Y:S04]  /*7390*/  LDS R18, [R6+0x1000] ;  /* 0x0010000006127984 */ /* 0x000ee80000000800 */
[----:B------:R-:W3:Y:S01]  /*73a0*/  LDS R20, [R6+0x1400] ;  /* 0x0014000006147984 */ /* 0x000ee20000000800 */
        /* <DEDUP_REMOVED lines=41> */
.L_x_4238:
[----:B------:R-:W-:Y:S05]  /*7640*/  BSYNC.RECONVERGENT B1 ;  /* 0x0000000000017941 */ /* 0x000fea0003800200 */
.L_x_4237:
[----:B------:R-:W-:-:S13]  /*7650*/  ISETP.GT.AND P1, PT, R13, UR42, PT ;  /* 0x0000002a0d007c0c */ /* 0x000fda000bf24270 */
[----:B------:R-:W-:Y:S05]  /*7660*/  @!P0 BRA P1, `(.L_x_4229) ;  /* 0x0000000400f08947 */ /* 0x000fea0000800000 */
[----:B------:R-:W0:Y:S04]  /*7670*/  LDS R7, [R6+-0x800] ;  /* 0xfff8000006077984 */ /* 0x000e280000000800 */
[----:B------:R-:W1:Y:S04]  /*7680*/  LDS R9, [R6] ;  /* 0x0000000006097984 */ /* 0x000e680000000800 */
[----:B------:R-:W4:Y:S04]  /*7690*/  LDS R8, [R6+-0x400] ;  /* 0xfffc000006087984 */ /* 0x000f280000000800 */
        /* <DEDUP_REMOVED lines=22> */
.L_x_4230:
[----:B------:R-:W-:Y:S01]  /*7800*/  MOV R8, UR9 ;  /* 0x0000000900087c02 */ /* 0x000fe20008000f00 */
[----:B------:R-:W3:Y:S01]  /*7810*/  S2UR UR5, SR_CTAID.Y ;  /* 0x00000000000579c3 */ /* 0x000ee20000002600 */
[----:B------:R-:W-:Y:S01]  /*7820*/  LOP3.LUT R7, RZ, R0, RZ, 0x33, !PT ;  /* 0x00000000ff077212 */ /* 0x000fe200078e33ff */
[----:B------:R-:W-:Y:S01]  /*7830*/  BSSY.RECONVERGENT B1, `(.L_x_4239) ;  /* 0x0000027000017945 */ /* 0x000fe20003800200 */
[----:B------:R-:W-:Y:S01]  /*7840*/  VIADDMNMX R8, R5, 0x100, R8, !PT ;  /* 0x0000010005087846 */ /* 0x000fe20007800108 */
[----:B------:R-:W-:-:S03]  /*7850*/  HFMA2 R10, -RZ, RZ, 0, 0 ;  /* 0x00000000ff0a7431 */ /* 0x000fc600000001ff */
[----:B------:R-:W-:Y:S01]  /*7860*/  IADD3 R7, PT, PT, -R3, R8, R7 ;  /* 0x0000000803077210 */ /* 0x000fe20007ffe107 */
[----:B------:R-:W3:Y:S03]  /*7870*/  LDC R6, c[0x0][0x3f4] ;  /* 0x0000fd00ff067b82 */ /* 0x000ee60000000800 */
[C---:B------:R-:W-:Y:S02]  /*7880*/  LOP3.LUT R8, R7.reuse, 0x300, RZ, 0xc0, !PT ;  /* 0x0000030007087812 */ /* 0x040fe400078ec0ff */
[----:B------:R-:W-:Y:S02]  /*7890*/  ISETP.GE.U32.AND P1, PT, R7, 0x300, PT ;  /* 0x000003000700780c */ /* 0x000fe40003f26070 */
[----:B------:R-:W-:Y:S01]  /*78a0*/  ISETP.NE.AND P0, PT, R8, 0x300, PT ;  /* 0x000003000800780c */ /* 0x000fe20003f05270 */
[----:B------:R-:W-:Y:S02]  /*78b0*/  IMAD.MOV.U32 R8, RZ, RZ, R5 ;  /* 0x000000ffff087224 */ /* 0x000fe400078e0005 */
[----:B---3--:R-:W-:-:S05]  /*78c0*/  IMAD R17, R6, UR5, RZ ;  /* 0x0000000506117c24 */ /* 0x008fca000f8e02ff */
[----:B------:R-:W-:-:S05]  /*78d0*/  SHF.R.S32.HI R16, RZ, 0x1f, R17 ;  /* 0x0000001fff107819 */ /* 0x000fca0000011411 */
[----:B------:R-:W-:Y:S05]  /*78e0*/  @!P0 BRA `(.L_x_4240) ;  /* 0x00000000006c8947 */ /* 0x000fea0003800000 */
[----:B------:R-:W-:Y:S01]  /*78f0*/  UIADD3 UR5, UPT, UPT, UR6, 0x240, URZ ;  /* 0x0000024006057890 */ /* 0x000fe2000fffe0ff */
[----:B------:R-:W-:Y:S02]  /*7900*/  LEA.HI R6, R7, 0x1, RZ, 0x18 ;  /* 0x0000000107067811 */ /* 0x000fe400078fc0ff */
[----:B------:R-:W-:Y:S01]  /*7910*/  IADD3 R14, P0, P2, R17, R14, R5 ;  /* 0x0000000e110e7210 */ /* 0x000fe20007a1e005 */
[----:B------:R-:W-:Y:S01]  /*7920*/  ULEA UR5, UR7, UR5, 0x18 ;  /* 0x0000000507057291 */ /* 0x000fe2000f8ec0ff */
[----:B------:R-:W-:Y:S02]  /*7930*/  LOP3.LUT R6, R6, 0x3, RZ, 0xc0, !PT ;  /* 0x0000000306067812 */ /* 0x000fe400078ec0ff */
[----:B------:R-:W-:Y:S02]  /*7940*/  IADD3.X R7, PT, PT, R16, R15, RZ, P0, P2 ;  /* 0x0000000f10077210 */ /* 0x000fe400007e44ff */
[----:B------:R-:W-:Y:S01]  /*7950*/  MOV R10, RZ ;  /* 0x000000ff000a7202 */ /* 0x000fe20000000f00 */
[----:B------:R-:W-:Y:S01]  /*7960*/  IMAD.MOV R11, RZ, RZ, -R6 ;  /* 0x000000ffff0b7224 */ /* 0x000fe200078e0a06 */
[----:B------:R-:W-:-:S02]  /*7970*/  MOV R8, R5 ;  /* 0x0000000500087202 */ /* 0x000fc40000000f00 */
[----:B------:R-:W-:-:S07]  /*7980*/  LEA R9, R0, UR5, 0x2 ;  /* 0x0000000500097c11 */ /* 0x000fce000f8e10ff */
.L_x_4241:
[----:B------:R-:W-:-:S06]  /*7990*/  MOV R6, R14 ;  /* 0x0000000e00067202 */ /* 0x000fcc0000000f00 */
[----:B------:R0:W3:Y:S01]  /*79a0*/  LDG.E.U8 R6, desc[UR36][R6.64] ;  /* 0x0000002406067981 */ /* 0x0000e2000c1e1100 */
[----:B------:R-:W-:Y:S01]  /*79b0*/  VIADD R11, R11, 0x1 ;  /* 0x000000010b0b7836 */ /* 0x000fe20000000000 */
[----:B------:R-:W-:Y:S02]  /*79c0*/  IADD3 R14, P2, PT, R14, 0x100, RZ ;  /* 0x000001000e0e7810 */ /* 0x000fe40007f5e0ff */
[----:B------:R-:W-:Y:S02]  /*79d0*/  IADD3 R8, PT, PT, R8, 0x100, RZ ;  /* 0x0000010008087810 */ /* 0x000fe40007ffe0ff */
[----:B0-----:R-:W-:Y:S02]  /*79e0*/  IADD3.X R7, PT, PT, RZ, R7, RZ, P2, !PT ;  /* 0x00000007ff077210 */ /* 0x001fe400017fe4ff */
[----:B---3--:R-:W-:-:S13]  /*79f0*/  ISETP.NE.AND P0, PT, R6, RZ, PT ;  /* 0x000000ff0600720c */ /* 0x008fda0003f05270 */
        /* <DEDUP_REMOVED lines=10> */
.L_x_4240:
[----:B------:R-:W-:Y:S05]  /*7aa0*/  BSYNC.RECONVERGENT B1 ;  /* 0x0000000000017941 */ /* 0x000fea0003800200 */
.L_x_4239:
[----:B------:R-:W-:Y:S05]  /*7ab0*/  @!P1 BRA `(.L_x_4229) ;  /* 0x0000000000dc9947 */ /* 0x000fea0003800000 */
[----:B------:R-:W0:Y:S01]  /*7ac0*/  S2R R14, SR_CgaCtaId ;  /* 0x00000000000e7919 */ /* 0x000e220000008800 */
[----:B------:R-:W3:Y:S01]  /*7ad0*/  LDCU.64 UR10, c[0x0][0x420] ;  /* 0x00008400ff0a77ac */ /* 0x000ee20008000a00 */
[----:B------:R-:W-:Y:S02]  /*7ae0*/  MOV R6, 0x400 ;  /* 0x0000040000067802 */ /* 0x000fe40000000f00 */
[----:B------:R-:W-:Y:S02]  /*7af0*/  SHF.L.U32 R7, R3, 0x2, RZ ;  /* 0x0000000203077819 */ /* 0x000fe400000006ff */
[----:B------:R-:W-:-:S03]  /*7b00*/  IADD3 R9, PT, PT, R6, 0x240, RZ ;  /* 0x0000024006097810 */ /* 0x000fc60007ffe0ff */
[----:B------:R-:W-:Y:S01]  /*7b10*/  IMAD R6, R8, 0x4, -R7 ;  /* 0x0000000408067824 */ /* 0x000fe200078e0a07 */
[----:B---3--:R-:W-:-:S04]  /*7b20*/  IADD3 R12, P0, P1, R17, UR10, R8 ;  /* 0x0000000a110c7c10 */ /* 0x008fc8000f91e008 */
[----:B------:R-:W-:Y:S02]  /*7b30*/  IADD3 R12, P2, PT, R12, 0x200, RZ ;  /* 0x000002000c0c7810 */ /* 0x000fe40007f5e0ff */
[----:B------:R-:W-:-:S04]  /*7b40*/  IADD3.X R7, PT, PT, R16, UR11, RZ, P0, P1 ;  /* 0x0000000b10077c10 */ /* 0x000fc800087e24ff */
[----:B------:R-:W-:Y:S02]  /*7b50*/  IADD3.X R7, PT, PT, RZ, R7, RZ, P2, !PT ;  /* 0x00000007ff077210 */ /* 0x000fe400017fe4ff */
[----:B0-----:R-:W-:-:S04]  /*7b60*/  LEA R9, R14, R9, 0x18 ;  /* 0x000000090e097211 */ /* 0x001fc800078ec0ff */
[----:B------:R-:W-:-:S07]  /*7b70*/  IADD3 R9, PT, PT, R6, 0x800, R9 ;  /* 0x0000080006097810 */ /* 0x000fce0007ffe009 */
.L_x_4242:
[----:B------:R-:W-:-:S05]  /*7b80*/  MOV R6, R12 ;  /* 0x0000000c00067202 */ /* 0x000fca0000000f00 */
[----:B------:R-:W3:Y:S04]  /*7b90*/  LDG.E.U8 R13, desc[UR36][R6.64+-0x200] ;  /* 0xfffe0024060d7981 */ /* 0x000ee8000c1e1100 */
[----:B------:R-:W4:Y:S04]  /*7ba0*/  LDG.E.U8 R11, desc[UR36][R6.64+-0x100] ;  /* 0xffff0024060b7981 */ /* 0x000f28000c1e1100 */
[----:B------:R-:W5:Y:S04]  /*7bb0*/  LDG.E.U8 R12, desc[UR36][R6.64] ;  /* 0x00000024060c7981 */ /* 0x000f68000c1e1100 */
[----:B------:R-:W2:Y:S01]  /*7bc0*/  LDG.E.U8 R14, desc[UR36][R6.64+0x100] ;  /* 0x00010024060e7981 */ /* 0x000ea2000c1e1100 */
[----:B------:R-:W-:Y:S01]  /*7bd0*/  MOV R16, RZ ;  /* 0x000000ff00107202 */ /* 0x000fe20000000f00 */
[----:B------:R-:W-:Y:S01]  /*7be0*/  IMAD.MOV.U32 R18, RZ, RZ, RZ ;  /* 0x000000ffff127224 */ /* 0x000fe200078e00ff */
[----:B------:R-:W-:-:S02]  /*7bf0*/  IADD3 R8, PT, PT, R8, 0x400, RZ ;  /* 0x0000040008087810 */ /* 0x000fc40007ffe0ff */
[----:B---3--:R-:W-:Y:S02]  /*7c00*/  ISETP.NE.AND P0, PT, R13, RZ, PT ;  /* 0x000000ff0d00720c */ /* 0x008fe40003f05270 */
[----:B----4-:R-:W-:Y:S02]  /*7c10*/  ISETP.NE.AND P1, PT, R11, RZ, PT ;  /* 0x000000ff0b00720c */ /* 0x010fe40003f25270 */
[----:B-----5:R-:W-:Y:S02]  /*7c20*/  ISETP.NE.AND P2, PT, R12, RZ, PT ;  /* 0x000000ff0c00720c */ /* 0x020fe40003f45270 */
[----:B--2---:R-:W-:-:S07]  /*7c30*/  ISETP.NE.AND P3, PT, R14, RZ, PT ;  /* 0x000000ff0e00720c */ /* 0x004fce0003f65270 */
[----:B------:R-:W1:Y:S01]  /*7c40*/  @!P0 LDS R11, [R9+-0x800] ;  /* 0xfff80000090b8984 */ /* 0x000e620000000800 */
[----:B------:R-:W-:-:S03]  /*7c50*/  HFMA2 R14, -RZ, RZ, 0, 0 ;  /* 0x00000000ff0e7431 */ /* 0x000fc600000001ff */
        /* <DEDUP_REMOVED lines=10> */
[----:B------:R-:W-:Y:S01]  /*7d00*/  ISETP.GT.AND P0, PT, R8, UR42, PT ;  /* 0x0000002a08007c0c */ /* 0x000fe2000bf04270 */
[----:B---3--:R-:W-:Y:S02]  /*7d10*/  @!P3 FADD.FTZ R17, -R41, R17 ;  /* 0x000000112911b221 */ /* 0x008fe40000010100 */
[----:B------:R-:W-:Y:S02]  /*7d20*/  @!P2 FMUL.FTZ R15, R15, 1.4426950216293334961 ;  /* 0x3fb8aa3b0f0fa820 */ /* 0x000fe40000410000 */
[----:B------:R1:W2:Y:S01]  /*7d30*/  @!P1 MUFU.EX2 R14, R13 ;  /* 0x0000000d000e9308 */ /* 0x0002a20000000800 */
[----:B------:R-:W-:Y:S01]  /*7d40*/  @!P3 FMUL.FTZ R17, R17, 1.4426950216293334961 ;  /* 0x3fb8aa3b1111b820 */ /* 0x000fe20000410000 */
[----:B0-----:R-:W-:-:S04]  /*7d50*/  IADD3 R12, P1, PT, R6, 0x400, RZ ;  /* 0x00000400060c7810 */ /* 0x001fc80007f3e0ff */
[----:B------:R-:W-:Y:S02]  /*7d60*/  IADD3.X R7, PT, PT, RZ, R7, RZ, P1, !PT ;  /* 0x00000007ff077210 */ /* 0x000fe40000ffe4ff */
        /* <DEDUP_REMOVED lines=12> */
.L_x_4229:
[----:B------:R-:W-:Y:S05]  /*7e30*/  BSYNC.RECONVERGENT B0 ;  /* 0x0000000000007941 */ /* 0x000fea0003800200 */
.L_x_4228:
[----:B0-----:R-:W0:Y:S01]  /*7e40*/  SHFL.BFLY PT, R7, R10, 0x10, 0x1f ;  /* 0x0e001f000a077f89 */ /* 0x001e2200000e0000 */
[C---:B------:R-:W-:Y:S01]  /*7e50*/  ISETP.NE.AND P0, PT, R2.reuse, RZ, PT ;  /* 0x000000ff0200720c */ /* 0x040fe20003f05270 */
[----:B------:R-:W4:Y:S01]  /*7e60*/  LDCU UR5, c[0x0][0x40c] ;  /* 0x00008180ff0577ac */ /* 0x000f220008000800 */
[----:B------:R-:W-:Y:S01]  /*7e70*/  ISETP.GT.U32.AND P1, PT, R2, 0x7, PT ;  /* 0x000000070200780c */ /* 0x000fe20003f24070 */
[----:B---3--:R-:W3:Y:S01]  /*7e80*/  S2R R18, SR_CTAID.X ;  /* 0x0000000000127919 */ /* 0x008ee20000002500 */
[----:B------:R-:W-:Y:S01]  /*7e90*/  SHF.R.U32.HI R2, RZ, 0x5, R0 ;  /* 0x00000005ff027819 */ /* 0x000fe20000011600 */
[----:B------:R-:W4:Y:S01]  /*7ea0*/  LDCU UR6, c[0x0][0x3f4] ;  /* 0x00007e80ff0677ac */ /* 0x000f220008000800 */
[----:B------:R-:W3:Y:S01]  /*7eb0*/  S2UR UR7, SR_CTAID.Y ;  /* 0x00000000000779c3 */ /* 0x000ee20000002600 */
[----:B0-----:R-:W-:-:S06]  /*7ec0*/  FADD.FTZ R7, R7, R10 ;  /* 0x0000000a07077221 */ /* 0x001fcc0000010000 */
[----:B------:R-:W-:Y:S01]  /*7ed0*/  @!P0 LEA R10, R2, UR8, 0x2 ;  /* 0x00000008020a8c11 */ /* 0x000fe2000f8e10ff */
[----:B------:R-:W0:Y:S01]  /*7ee0*/  LDCU.U8 UR8, c[0x0][0x48c] ;  /* 0x00009180ff0877ac */ /* 0x000e220008000000 */
[----:B------:R-:W5:Y:S01]  /*7ef0*/  SHFL.BFLY PT, R6, R7, 0x8, 0x1f ;  /* 0x0d001f0007067f89 */ /* 0x000f6200000e0000 */
[----:B----4-:R-:W-:-:S04]  /*7f00*/  UISETP.LT.AND UP0, UPT, UR6, UR5, UPT ;  /* 0x000000050600728c */ /* 0x010fc8000bf01270 */
[----:B------:R-:W-:-:S04]  /*7f10*/  USEL UR5, UR6, UR5, UP0 ;  /* 0x0000000506057287 */ /* 0x000fc80008000000 */
[----:B------:R-:W-:-:S04]  /*7f20*/  UIADD3 UR5, UPT, UPT, UR5, 0x4, URZ ;  /* 0x0000000405057890 */ /* 0x000fc8000fffe0ff */
[----:B------:R-:W-:-:S04]  /*7f30*/  USHF.R.S32.HI UR6, URZ, 0x1f, UR5 ;  /* 0x0000001fff067899 */ /* 0x000fc80008011405 */
[----:B------:R-:W-:-:S04]  /*7f40*/  ULEA.HI UR6, UR6, UR5, URZ, 0x2 ;  /* 0x0000000506067291 */ /* 0x000fc8000f8f10ff */
[----:B------:R-:W-:Y:S01]  /*7f50*/  USHF.L.U32 UR6, UR6, 0x2, URZ ;  /* 0x0000000206067899 */ /* 0x000fe200080006ff */
[----:B-----5:R-:W-:-:S03]  /*7f60*/  FADD.FTZ R6, R7, R6 ;  /* 0x0000000607067221 */ /* 0x020fc60000010000 */
[----:B------:R-:W-:Y:S02]  /*7f70*/  ULOP3.LUT UR6, UR6, 0xfffffff0, URZ, 0xc0, !UPT ;  /* 0xfffffff006067892 */ /* 0x000fe4000f8ec0ff */
[----:B------:R-:W4:Y:S02]  /*7f80*/  SHFL.BFLY PT, R9, R6, 0x4, 0x1f ;  /* 0x0c801f0006097f89 */ /* 0x000f2400000e0000 */
[----:B----4-:R-:W-:-:S05]  /*7f90*/  FADD.FTZ R9, R6, R9 ;  /* 0x0000000906097221 */ /* 0x010fca0000010000 */
[----:B------:R-:W4:Y:S02]  /*7fa0*/  SHFL.BFLY PT, R8, R9, 0x2, 0x1f ;  /* 0x0c401f0009087f89 */ /* 0x000f2400000e0000 */
[----:B----4-:R-:W-:Y:S02]  /*7fb0*/  FADD.FTZ R8, R9, R8 ;  /* 0x0000000809087221 */ /* 0x010fe40000010000 */
[----:B------:R-:W3:Y:S03]  /*7fc0*/  LDC R9, c[0x0][0x3f8] ;  /* 0x0000fe00ff097b82 */ /* 0x000ee60000000800 */
[----:B------:R-:W4:Y:S01]  /*7fd0*/  SHFL.BFLY PT, R11, R8, 0x1, 0x1f ;  /* 0x0c201f00080b7f89 */ /* 0x000f2200000e0000 */
[----:B---3--:R-:W-:Y:S02]  /*7fe0*/  IMAD R23, R9, UR7, R18 ;  /* 0x0000000709177c24 */ /* 0x008fe4000f8e0212 */
[----:B----4-:R-:W-:-:S05]  /*7ff0*/  FADD.FTZ R11, R8, R11 ;  /* 0x0000000b080b7221 */ /* 0x010fca0000010000 */
[----:B------:R-:W-:Y:S01]  /*8000*/  @!P0 STS [R10+0x20], R11 ;  /* 0x0000200b0a008388 */ /* 0x000fe20000000800 */
[----:B------:R-:W-:Y:S01]  /*8010*/  BAR.SYNC.DEFER_BLOCKING 0x0 ;  /* 0x0000000000007b1d */ /* 0x000fe20000010000 */
[----:B0-----:R-:W-:-:S05]  /*8020*/  ISETP.NE.AND P0, PT, RZ, UR8, PT ;  /* 0x00000008ff007c0c */ /* 0x001fca000bf05270 */
[----:B------:R-:W0:Y:S01]  /*8030*/  @!P1 LDS R11, [R4+0x20] ;  /* 0x00002000040b9984 */ /* 0x000e220000000800 */
[----:B------:R-:W-:-:S03]  /*8040*/  ISETP.GT.AND P1, PT, R5, UR42, PT ;  /* 0x0000002a05007c0c */ /* 0x000fc6000bf24270 */
        /* <DEDUP_REMOVED lines=9> */
[----:B------:R0:W3:Y:S01]  /*80e0*/  MUFU.RCP R15, R4 ;  /* 0x00000004000f7308 */ /* 0x0000e20000001000 */
[----:B------:R-:W-:Y:S05]  /*80f0*/  @!P0 BRA `(.L_x_4243) ;  /* 0x0000000000188947 */ /* 0x000fea0003800000 */
[----:B0-----:R-:W0:Y:S08]  /*8100*/  LDC R4, c[0x0][0x488] ;  /* 0x00012200ff047b82 */ /* 0x001e300000000800 */
[----:B------:R-:W0:Y:S08]  /*8110*/  LDC R6, c[0x0][0x40c] ;  /* 0x00010300ff067b82 */ /* 0x000e300000000800 */
[----:B------:R-:W4:Y:S01]  /*8120*/  LDC R7, c[0x0][0x3f4] ;  /* 0x0000fd00ff077b82 */ /* 0x000f220000000800 */
[----:B0-----:R-:W-:-:S04]  /*8130*/  IMAD R4, R23, R4, R6 ;  /* 0x0000000417047224 */ /* 0x001fc800078e0206 */
[----:B----4-:R-:W-:-:S05]  /*8140*/  IMAD R6, R4, R7, RZ ;  /* 0x0000000704067224 */ /* 0x010fca00078e02ff */
[----:B------:R-:W-:-:S07]  /*8150*/  SHF.R.S32.HI R7, RZ, 0x1f, R6 ;  /* 0x0000001fff077819 */ /* 0x000fce0000011406 */
.L_x_4243:
[----:B------:R-:W-:Y:S04]  /*8160*/  BSSY.RECONVERGENT B0, `(.L_x_4244) ;  /* 0x0000062000007945 */ /* 0x000fe80003800200 */
[----:B------:R-:W-:Y:S05]  /*8170*/  @P1 BRA `(.L_x_4245) ;  /* 0x0000000400801947 */ /* 0x000fea0003800000 */
[----:B0-----:R-:W-:Y:S01]  /*8180*/  MOV R4, UR9 ;  /* 0x0000000900047c02 */ /* 0x001fe20008000f00 */
[----:B------:R-:W-:Y:S01]  /*8190*/  BSSY.RECONVERGENT B1, `(.L_x_4246) ;  /* 0x0000029000017945 */ /* 0x000fe20003800200 */
[----:B------:R-:W-:Y:S02]  /*81a0*/  LOP3.LUT R8, RZ, R0, RZ, 0x33, !PT ;  /* 0x00000000ff087212 */ /* 0x000fe400078e33ff */
[----:B------:R-:W-:-:S04]  /*81b0*/  VIADDMNMX R4, R5, 0x100, R4, !PT ;  /* 0x0000010005047846 */ /* 0x000fc80007800104 */
        /* <DEDUP_REMOVED lines=15> */
[----:B------:R-:W-:Y:S02]  /*82b0*/  LEA R8, R0, UR6, 0x1 ;  /* 0x0000000600087c11 */ /* 0x000fe4000f8e08ff */
[----:B------:R-:W-:Y:S02]  /*82c0*/  IADD3 R5, PT, PT, R5, R10, RZ ;  /* 0x0000000a05057210 */ /* 0x000fe40007ffe0ff */
[----:B------:R-:W-:Y:S02]  /*82d0*/  IADD3 R11, PT, PT, -R4, RZ, RZ ;  /* 0x000000ff040b7210 */ /* 0x000fe40007ffe1ff */
[----:B----4-:R-:W-:-:S04]  /*82e0*/  LEA R12, P1, R13, UR10, 0x2 ;  /* 0x0000000a0d0c7c11 */ /* 0x010fc8000f8210ff */
[----:B------:R-:W-:Y:S01]  /*82f0*/  LEA.HI.X R13, R13, UR11, R14, 0x2, P1 ;  /* 0x0000000b0d0d7c11 */ /* 0x000fe200088f140e */
[----:B0-----:R-:W-:-:S06]  /*8300*/  ULEA UR5, UR7, UR5, 0x18 ;  /* 0x0000000507057291 */ /* 0x001fcc000f8ec0ff */
[----:B------:R-:W-:Y:S01]  /*8310*/  VIADD R4, R8, UR5 ;  /* 0x0000000508047c36 */ /* 0x000fe20008000000 */
[----:B------:R-:W-:-:S07]  /*8320*/  LEA R10, R0, UR5, 0x2 ;  /* 0x00000005000a7c11 */ /* 0x000fce000f8e10ff */
.L_x_4248:
[----:B----4-:R0:W3:Y:S01]  /*8330*/  LDS R8, [R10] ;  /* 0x000000000a087984 */ /* 0x0100e20000000800 */
[----:B------:R-:W-:Y:S01]  /*8340*/  @P0 MOV R9, R13 ;  /* 0x0000000d00090202 */ /* 0x000fe20000000f00 */
[----:B------:R-:W-:-:S05]  /*8350*/  VIADD R11, R11, 0x1 ;  /* 0x000000010b0b7836 */ /* 0x000fca0000000000 */
[----:B------:R-:W-:Y:S02]  /*8360*/  ISETP.NE.AND P3, PT, R11, RZ, PT ;  /* 0x000000ff0b00720c */ /* 0x000fe40003f65270 */
[----:B0-----:R-:W-:Y:S01]  /*8370*/  IADD3 R10, PT, PT, R10, 0x400, RZ ;  /* 0x000004000a0a7810 */ /* 0x001fe20007ffe0ff */
[----:B---3--:R-:W-:-:S05]  /*8380*/  FMUL.FTZ R17, R8, R15 ;  /* 0x0000000f08117220 */ /* 0x008fca0000410000 */
        /* <DEDUP_REMOVED lines=9> */
.L_x_4247:
[----:B------:R-:W-:Y:S05]  /*8420*/  BSYNC.RECONVERGENT B1 ;  /* 0x0000000000017941 */ /* 0x000fea0003800200 */
.L_x_4246:
[----:B------:R-:W-:Y:S05]  /*8430*/  @!P2 BRA `(.L_x_4245) ;  /* 0x0000000000d0a947 */ /* 0x000fea0003800000 */
[----:B----4-:R-:W0:Y:S01]  /*8440*/  S2R R9, SR_CgaCtaId ;  /* 0x0000000000097919 */ /* 0x010e220000008800 */
[----:B------:R-:W4:Y:S01]  /*8450*/  LDCU.64 UR10, c[0x0][0x480] ;  /* 0x00009000ff0a77ac */ /* 0x000f220008000a00 */
[----:B------:R-:W-:Y:S02]  /*8460*/  MOV R4, 0x400 ;  /* 0x0000040000047802 */ /* 0x000fe40000000f00 */
[C---:B------:R-:W-:Y:S01]  /*8470*/  IADD3 R8, P0, PT, R5.reuse, R6, RZ ;  /* 0x0000000605087210 */ /* 0x040fe20007f1e0ff */
[----:B------:R-:W-:Y:S01]  /*8480*/  UISETP.NE.AND UP0, UPT, UR8, URZ, UPT ;  /* 0x000000ff0800728c */ /* 0x000fe2000bf05270 */
[----:B------:R-:W-:Y:S02]  /*8490*/  IADD3 R4, PT, PT, R4, 0x240, RZ ;  /* 0x0000024004047810 */ /* 0x000fe40007ffe0ff */
[----:B------:R-:W-:Y:S02]  /*84a0*/  LEA R6, R5, UR6, 0x1 ;  /* 0x0000000605067c11 */ /* 0x000fe4000f8e08ff */
[----:B------:R-:W-:-:S02]  /*84b0*/  IADD3.X R7, PT, PT, RZ, R7, RZ, P0, !PT ;  /* 0x00000007ff077210 */ /* 0x000fc400007fe4ff */
[----:B------:R-:W-:Y:S01]  /*84c0*/  ISETP.NE.AND P1, PT, RZ, UR8, PT ;  /* 0x00000008ff007c0c */ /* 0x000fe2000bf25270 */
[----:B------:R-:W-:Y:S01]  /*84d0*/  IMAD R6, R3, -0x2, R6 ;  /* 0xfffffffe03067824 */ /* 0x000fe200078e0206 */
[----:B------:R-:W-:Y:S02]  /*84e0*/  PLOP3.LUT P0, PT, PT, PT, UP0, 0x80, 0x8 ;  /* 0x000000000008781c */ /* 0x000fe40003f0f008 */
[----:B----4-:R-:W-:-:S04]  /*84f0*/  LEA R10, P3, R8, UR10, 0x2 ;  /* 0x0000000a080a7c11 */ /* 0x010fc8000f8610ff */
[----:B------:R-:W-:Y:S02]  /*8500*/  IADD3 R10, P2, PT, R10, 0x800, RZ ;  /* 0x000008000a0a7810 */ /* 0x000fe40007f5e0ff */
[----:B------:R-:W-:-:S04]  /*8510*/  LEA.HI.X R7, R8, UR11, R7, 0x2, P3 ;  /* 0x0000000b08077c11 */ /* 0x000fc800098f1407 */
[----:B------:R-:W-:Y:S02]  /*8520*/  IADD3.X R11, PT, PT, RZ, R7, RZ, P2, !PT ;  /* 0x00000007ff0b7210 */ /* 0x000fe400017fe4ff */
[----:B0-----:R-:W-:Y:S01]  /*8530*/  LEA R9, R9, R4, 0x18 ;  /* 0x0000000409097211 */ /* 0x001fe200078ec0ff */
[----:B------:R-:W-:-:S03]  /*8540*/  IMAD.SHL.U32 R4, R3, 0x4, RZ ;  /* 0x0000000403047824 */ /* 0x000fc600078e00ff */
[----:B------:R-:W-:Y:S02]  /*8550*/  IADD3 R8, PT, PT, R6, 0x400, R9 ;  /* 0x0000040006087810 */ /* 0x000fe40007ffe009 */
[----:B------:R-:W-:-:S04]  /*8560*/  LEA R4, R5, -R4, 0x2 ;  /* 0x8000000405047211 */ /* 0x000fc800078e10ff */
[----:B------:R-:W-:-:S07]  /*8570*/  IADD3 R4, PT, PT, R4, 0x800, R9 ;  /* 0x0000080004047810 */ /* 0x000fce0007ffe009 */
.L_x_4249:
[----:B------:R-:W3:Y:S01]  /*8580*/  LDS R6, [R4+-0x800] ;  /* 0xfff8000004067984 */ /* 0x000ee20000000800 */
[----:B------:R-:W-:-:S04]  /*8590*/  IADD3 R5, PT, PT, R5, 0x400, RZ ;  /* 0x0000040005057810 */ /* 0x000fc80007ffe0ff */
[----:B------:R-:W-:Y:S01]  /*85a0*/  ISETP.GT.AND P2, PT, R5, UR42, PT ;  /* 0x0000002a05007c0c */ /* 0x000fe2000bf44270 */
[----:B---3--:R-:W-:-:S05]  /*85b0*/  FMUL.FTZ R13, R6, R15 ;  /* 0x0000000f060d7220 */ /* 0x008fca0000410000 */
        /* <DEDUP_REMOVED lines=14> */
[----:B0-----:R-:W-:Y:S01]  /*86a0*/  IMAD.MOV.U32 R6, RZ, RZ, R10 ;  /* 0x000000ffff067224 */ /* 0x001fe200078e000a */
[----:B---3--:R-:W-:-:S04]  /*86b0*/  IADD3 R4, PT, PT, R4, 0x1000, RZ ;  /* 0x0000100004047810 */ /* 0x008fc80007ffe0ff */
[----:B------:R-:W-:Y:S01]  /*86c0*/  @P0 STG.E desc[UR36][R6.64+-0x800], R13 ;  /* 0xfff8000d06000986 */ /* 0x000fe2000c101924 */
[----:B------:R-:W-:Y:S02]  /*86d0*/  PLOP3.LUT P0, PT, P1, PT, PT, 0x80, 0x8 ;  /* 0x000000000008781c */ /* 0x000fe40000f0f070 */
[----:B------:R-:W-:-:S05]  /*86e0*/  IADD3 R10, P3, PT, R6, 0x1000, RZ ;  /* 0x00001000060a7810 */ /* 0x000fca0007f7e0ff */
[----:B------:R-:W-:-:S06]  /*86f0*/  IMAD.X R11, RZ, RZ, R7, P3 ;  /* 0x000000ffff0b7224 */ /* 0x000fcc00018e0607 */
        /* <DEDUP_REMOVED lines=8> */
.L_x_4245:
[----:B------:R-:W-:Y:S05]  /*8780*/  BSYNC.RECONVERGENT B0 ;  /* 0x0000000000007941 */ /* 0x000fea0003800200 */
.L_x_4244:
[----:B------:R-:W-:Y:S01]  /*8790*/  USHF.R.S32.HI UR5, URZ, 0x1f, UR42 ;  /* 0x0000001fff057899 */ /* 0x000fe2000801142a */
[----:B------:R-:W-:Y:S01]  /*87a0*/  IMAD.SHL.U32 R19, R0, 0x8, RZ ;  /* 0x0000000800137824 */ /* 0x000fe200078e00ff */
[----:B------:R-:W0:Y:S01]  /*87b0*/  LDCU.64 UR8, c[0x0][0x3b0] ;  /* 0x00007600ff0877ac */ /* 0x000e220008000a00 */
[----:B------:R-:W-:Y:S01]  /*87c0*/  CS2R R6, SRZ ;  /* 0x0000000000067805 */ /* 0x000fe2000001ff00 */
[----:B------:R-:W-:Y:S02]  /*87d0*/  ULEA.HI UR5, UR5, UR42, URZ, 0x3 ;  /* 0x0000002a05057291 */ /* 0x000fe4000f8f18ff */
[----:B------:R-:W-:Y:S02]  /*87e0*/  LOP3.LUT R19, R19, 0xf8, RZ, 0xc0, !PT ;  /* 0x000000f813137812 */ /* 0x000fe400078ec0ff */
[----:B------:R-:W-:-:S04]  /*87f0*/  ULOP3.LUT UR5, UR5, 0xfffffff8, URZ, 0xc0, !UPT ;  /* 0xfffffff805057892 */ /* 0x000fc8000f8ec0ff */
[----:B------:R-:W-:-:S06]  /*8800*/  UIADD3 UR5, UPT, UPT, -UR5, UR42, URZ ;  /* 0x0000002a05057290 */ /* 0x000fcc000fffe1ff */
[----:B------:R-:W-:Y:S02]  /*8810*/  ISETP.NE.AND P0, PT, R2, UR5, PT ;  /* 0x0000000502007c0c */ /* 0x000fe4000bf05270 */
[----:B0-----:R-:W-:Y:S02]  /*8820*/  ISETP.EQ.U32.AND P1, PT, RZ, UR8, PT ;  /* 0x00000008ff007c0c */ /* 0x001fe4000bf22070 */
[----:B------:R-:W-:-:S04]  /*8830*/  ISETP.GT.U32.OR P0, PT, R19, 0x9f, P0 ;  /* 0x0000009f1300780c */ /* 0x000fc80000704470 */
[----:B------:R-:W-:-:S13]  /*8840*/  ISETP.EQ.OR.EX P0, PT, RZ, UR9, P0, P1 ;  /* 0x00000009ff007c0c */ /* 0x000fda0008702710 */
[----:B----4-:R-:W0:Y:S01]  /*8850*/  @!P0 LDC.64 R8, c[0x0][0x3b0] ;  /* 0x0000ec00ff088b82 */ /* 0x010e220000000a00 */
[----:B------:R-:W-:Y:S01]  /*8860*/  @!P0 IMAD R5, R18, 0xa0, R19 ;  /* 0x000000a012058824 */ /* 0x000fe200078e0213 */
[----:B------:R-:W-:Y:S03]  /*8870*/  BSSY.RECONVERGENT B0, `(.L_x_4250) ;  /* 0x0000250000007945 */ /* 0x000fe60003800200 */
[----:B0-----:R-:W-:Y:S01]  /*8880*/  @!P0 IMAD.WIDE.U32 R8, R5, 0x2, R8 ;  /* 0x0000000205088825 */ /* 0x001fe200078e0008 */
[----:B------:R-:W-:-:S06]  /*8890*/  CS2R R4, SRZ ;  /* 0x0000000000047805 */ /* 0x000fcc000001ff00 */
[----:B------:R0:W5:Y:S01]  /*88a0*/  @!P0 LDG.E.128 R4, desc[UR36][R8.64] ;  /* 0x0000002408048981 */ /* 0x000162000c1e1d00 */
[----:B------:R-:W-:Y:S01]  /*88b0*/  BAR.SYNC.DEFER_BLOCKING 0x0 ;  /* 0x0000000000007b1d */ /* 0x000fe20000010000 */
[----:B------:R-:W-:Y:S01]  /*88c0*/  ISETP.GT.U32.AND P0, PT, R19, 0x9f, PT ;  /* 0x0000009f1300780c */ /* 0x000fe20003f04070 */
[----:B------:R-:W-:Y:S01]  /*88d0*/  IMAD R20, R23, 0xa0, RZ ;  /* 0x000000a017147824 */ /* 0x000fe200078e02ff */
[----:B------:R-:W-:Y:S02]  /*88e0*/  CS2R R30, SRZ ;  /* 0x00000000001e7805 */ /* 0x000fe4000001ff00 */
[----:B------:R-:W-:Y:S02]  /*88f0*/  CS2R R28, SRZ ;  /* 0x00000000001c7805 */ /* 0x000fe4000001ff00 */
[----:B--2---:R-:W-:Y:S02]  /*8900*/  CS2R R26, SRZ ;  /* 0x00000000001a7805 */ /* 0x004fe4000001ff00 */
[----:B------:R-:W-:-:S05]  /*8910*/  CS2R R24, SRZ ;  /* 0x0000000000187805 */ /* 0x000fca000001ff00 */
[----:B0-----:R-:W-:Y:S05]  /*8920*/  @P0 BRA `(.L_x_4251) ;  /* 0x0000002400100947 */ /* 0x001fea0003800000 */
[----:B------:R-:W0:Y:S01]  /*8930*/  LDCU UR7, c[0x0][0x3f4] ;  /* 0x00007e80ff0777ac */ /* 0x000e220008000800 */
[----:B------:R-:W2:Y:S01]  /*8940*/  S2R R11, SR_CgaCtaId ;  /* 0x00000000000b7919 */ /* 0x000ea20000008800 */
[----:B------:R-:W4:Y:S01]  /*8950*/  LDC.64 R16, c[0x0][0x3c0] ;  /* 0x0000f000ff107b82 */ /* 0x000f220000000a00 */
[----:B------:R-:W-:Y:S01]  /*8960*/  IADD3 R23, PT, PT, R3, R2, RZ ;  /* 0x0000000203177210 */ /* 0x000fe20007ffe0ff */
[----:B------:R-:W-:Y:S01]  /*8970*/  BSSY.RECONVERGENT B1, `(.L_x_4252) ;  /* 0x00000c3000017945 */ /* 0x000fe20003800200 */
[----:B------:R-:W-:Y:S01]  /*8980*/  MOV R9, 0x400 ;  /* 0x0000040000097802 */ /* 0x000fe20000000f00 */
[----:B------:R-:W-:-:S04]  /*8990*/  HFMA2 R31, -RZ, RZ, 0, 0 ;  /* 0x00000000ff1f7431 */ /* 0x000fc800000001ff */
[----:B------:R-:W-:Y:S01]  /*89a0*/  VIADD R10, R9, 0x240 ;  /* 0x00000240090a7836 */ /* 0x000fe20000000000 */
[----:B0-----:R-:W-:-:S04]  /*89b0*/  MOV R22, UR7 ;  /* 0x0000000700167c02 */ /* 0x001fc80008000f00 */
[C---:B------:R-:W-:Y:S01]  /*89c0*/  VIMNMX R8, PT, PT, R22.reuse, UR42, PT ;  /* 0x0000002a16087c48 */ /* 0x040fe2000bfe0100 */
[----:B------:R-:W-:-:S03]  /*89d0*/  IMAD R9, R22, UR4, R19 ;  /* 0x0000000416097c24 */ /* 0x000fc6000f8e0213 */
[----:B------:R-:W-:Y:S01]  /*89e0*/  ISETP.GE.AND P0, PT, R23, R8, PT ;  /* 0x000000081700720c */ /* 0x000fe20003f06270 */
[----:B----4-:R-:W-:Y:S01]  /*89f0*/  IMAD.WIDE R16, R9, 0x2, R16 ;  /* 0x0000000209107825 */ /* 0x010fe200078e0210 */
[----:B--2---:R-:W-:-:S04]  /*8a00*/  LEA R53, R11, R10, 0x18 ;  /* 0x0000000a0b357211 */ /* 0x004fc800078ec0ff */
[----:B------:R-:W-:-:S07]  /*8a10*/  IADD3 R21, PT, PT, R53, UR6, RZ ;  /* 0x0000000635157c10 */ /* 0x000fce000fffe0ff */
[----:B------:R-:W-:Y:S05]  /*8a20*/  @P0 BRA `(.L_x_4253) ;  /* 0x0000000800dc0947 */ /* 0x000fea0003800000 */
[----:B------:R-:W-:Y:S01]  /*8a30*/  VIADDMNMX R9, R23, 0x8, R8, !PT ;  /* 0x0000000817097846 */ /* 0x000fe20007800108 */
[----:B------:R-:W-:Y:S01]  /*8a40*/  BSSY.RECONVERGENT B2, `(.L_x_4254) ;  /* 0x000006a000027945 */ /* 0x000fe20003800200 */
[----:B------:R-:W-:Y:S02]  /*8a50*/  LOP3.LUT R8, RZ, R3, RZ, 0x33, !PT ;  /* 0x00000003ff087212 */ /* 0x000fe400078e33ff */
[----:B------:R-:W-:Y:S01]  /*8a60*/  CS2R R24, SRZ ;  /* 0x0000000000187805 */ /* 0x000fe2000001ff00 */
[----:B------:R-:W-:Y:S01]  /*8a70*/  IMAD.MOV.U32 R38, RZ, RZ, R23 ;  /* 0x000000ffff267224 */ /* 0x000fe200078e0017 */
[----:B------:R-:W-:Y:S02]  /*8a80*/  CS2R R26, SRZ ;  /* 0x00000000001a7805 */ /* 0x000fe4000001ff00 */
[----:B------:R-:W-:Y:S02]  /*8a90*/  IADD3 R51, PT, PT, -R2, R9, R8 ;  /* 0x0000000902337210 */ /* 0x000fe40007ffe108 */
[----:B------:R-:W-:-:S02]  /*8aa0*/  CS2R R28, SRZ ;  /* 0x00000000001c7805 */ /* 0x000fc4000001ff00 */
[----:B------:R-:W-:Y:S02]  /*8ab0*/  CS2R R30, SRZ ;  /* 0x00000000001e7805 */ /* 0x000fe4000001ff00 */
[C---:B------:R-:W-:Y:S02]  /*8ac0*/  ISETP.GE.U32.AND P0, PT, R51.reuse, 0x18, PT ;  /* 0x000000183300780c */ /* 0x040fe40003f06070 */
[----:B------:R-:W-:-:S04]  /*8ad0*/  LEA.HI R8, R51, 0x1, RZ, 0x1d ;  /* 0x0000000133087811 */ /* 0x000fc800078fe8ff */
[----:B------:R-:W-:-:S07]  /*8ae0*/  LOP3.LUT P1, R54, R8, 0x3, RZ, 0xc0, !PT ;  /* 0x0000000308367812 */ /* 0x000fce000782c0ff */
[----:B------:R-:W-:Y:S06]  /*8af0*/  @!P0 BRA `(.L_x_4255) ;  /* 0x0000000400788947 */ /* 0x000fec0003800000 */
[----:B------:R-:W-:Y:S01]  /*8b00*/  HFMA2 R24, -RZ, RZ, 0, 0 ;  /* 0x00000000ff187431 */ /* 0x000fe200000001ff */
[----:B------:R-:W-:Y:S01]  /*8b10*/  LOP3.LUT R52, R8, 0x3ffffffc, RZ, 0xc0, !PT ;  /* 0x3ffffffc08347812 */ /* 0x000fe200078ec0ff */
[----:B------:R-:W-:Y:S01]  /*8b20*/  IMAD.MOV.U32 R38, RZ, RZ, R23 ;  /* 0x000000ffff267224 */ /* 0x000fe200078e0017 */
[----:B------:R-:W-:-:S07]  /*8b30*/  MOV R39, RZ ;  /* 0x000000ff00277202 */ /* 0x000fce0000000f00 */
.L_x_4256:
[----:B------:R-:W-:-:S04]  /*8b40*/  IMAD R13, R38, 0xa0, RZ ;  /* 0x000000a0260d7824 */ /* 0x000fc800078e02ff */
[C-C-:B------:R-:W-:Y:S01]  /*8b50*/  IMAD.WIDE.U32 R36, R13.reuse, 0x2, R16.reuse ;  /* 0x000000020d247825 */ /* 0x140fe200078e0010 */
[C---:B------:R-:W-:Y:S02]  /*8b60*/  IADD3 R33, PT, PT, R13.reuse, 0x500, RZ ;  /* 0x000005000d217810 */ /* 0x040fe40007ffe0ff */
[----:B------:R-:W-:Y:S02]  /*8b70*/  IADD3 R9, PT, PT, R13, 0xa00, RZ ;  /* 0x00000a000d097810 */ /* 0x000fe40007ffe0ff */
[----:B-1----:R0:W2:Y:S01]  /*8b80*/  LDG.E.128 R40, desc[UR36][R36.64] ;  /* 0x0000002424287981 */ /* 0x0020a2000c1e1d00 */
[----:B------:R-:W-:-:S04]  /*8b90*/  IMAD.WIDE.U32 R32, R33, 0x2, R16 ;  /* 0x0000000221207825 */ /* 0x000fc800078e0010 */
[--C-:B------:R-:W-:Y:S02]  /*8ba0*/  IMAD.WIDE.U32 R8, R9, 0x2, R16.reuse ;  /* 0x0000000209087825 */ /* 0x100fe400078e0010 */
[----:B------:R-:W4:Y:S02]  /*8bb0*/  LDG.E.128 R32, desc[UR36][R32.64] ;  /* 0x0000002420207981 */ /* 0x000f24000c1e1d00 */
[----:B------:R-:W-:Y:S02]  /*8bc0*/  VIADD R13, R13, 0xf00 ;  /* 0x00000f000d0d7836 */ /* 0x000fe40000000000 */
[----:B------:R-:W4:Y:S02]  /*8bd0*/  LDG.E.128 R8, desc[UR36][R8.64] ;  /* 0x0000002408087981 */ /* 0x000f24000c1e1d00 */
[----:B------:R-:W-:-:S06]  /*8be0*/  IMAD.WIDE.U32 R12, R13, 0x2, R16 ;  /* 0x000000020d0c7825 */ /* 0x000fcc00078e0010 */
[----:B---3--:R-:W3:Y:S01]  /*8bf0*/  LDG.E.128 R12, desc[UR36][R12.64] ;  /* 0x000000240c0c7981 */ /* 0x008ee2000c1e1d00 */
[----:B------:R-:W-:Y:S01]  /*8c00*/  IADD3 R44, PT, PT, -R3, R38, RZ ;  /* 0x00000026032c7210 */ /* 0x000fe20007ffe1ff */
[----:B------:R-:W-:Y:S01]  /*8c10*/  VIADD R39, R39, 0x4 ;  /* 0x0000000427277836 */ /* 0x000fe20000000000 */
[----:B------:R-:W-:Y:S02]  /*8c20*/  IADD3 R38, PT, PT, R38, 0x20, RZ ;  /* 0x0000002026267810 */ /* 0x000fe40007ffe0ff */
[----:B------:R-:W-:Y:S02]  /*8c30*/  LEA R44, R44, R21, 0x1 ;  /* 0x000000152c2c7211 */ /* 0x000fe400078e08ff */
[----:B------:R-:W-:-:S03]  /*8c40*/  ISETP.NE.AND P0, PT, R39, R52, PT ;  /* 0x000000342700720c */ /* 0x000fc60003f05270 */
[----:B0-----:R-:W0:Y:S04]  /*8c50*/  LDS.U16 R36, [R44] ;  /* 0x000000002c247984 */ /* 0x001e280000000400 */
[----:B------:R-:W1:Y:S04]  /*8c60*/  LDS.U16 R48, [R44+0x10] ;  /* 0x000010002c307984 */ /* 0x000e680000000400 */
[----:B------:R-:W4:Y:S04]  /*8c70*/  LDS.U16 R50, [R44+0x20] ;  /* 0x000020002c327984 */ /* 0x000f280000000400 */
[----:B------:R-:W3:Y:S01]  /*8c80*/  LDS.U16 R44, [R44+0x30] ;  /* 0x000030002c2c7984 */ /* 0x000ee20000000400 */
[----:B0-----:R-:W-:-:S02]  /*8c90*/  HADD2.F32 R37, -RZ, R36.H0_H0 ;  /* 0x20000024ff257230 */ /* 0x001fc40000004100 */
[----:B-1----:R-:W-:Y:S02]  /*8ca0*/  HADD2.F32 R48, -RZ, R48.H0_H0 ;  /* 0x20000030ff307230 */ /* 0x002fe40000004100 */
[----:B--2---:R-:W-:Y:S02]  /*8cb0*/  HADD2.F32 R45, -RZ, R40.H0_H0 ;  /* 0x20000028ff2d7230 */ /* 0x004fe40000004100 */
[----:B------:R-:W-:Y:S02]  /*8cc0*/  HADD2.F32 R47, -RZ, R42.H0_H0 ;  /* 0x2000002aff2f7230 */ /* 0x000fe40000004100 */
[----:B------:R-:W-:Y:S02]  /*8cd0*/  HADD2.F32 R40, -RZ, R40.H1_H1 ;  /* 0x30000028ff287230 */ /* 0x000fe40000004100 */
[C---:B------:R-:W-:Y:S01]  /*8ce0*/  FFMA.FTZ R45, R37.reuse, R45, R24 ;  /* 0x0000002d252d7223 */ /* 0x040fe20000010018 */
[----:B------:R-:W-:Y:S02]  /*8cf0*/  HADD2.F32 R46, -RZ, R41.H0_H0 ;  /* 0x20000029ff2e7230 */ /* 0x000fe40000004100 */
[----:B------:R-:W-:Y:S01]  /*8d00*/  FFMA.FTZ R47, R37, R47, R28 ;  /* 0x0000002f252f7223 */ /* 0x000fe2000001001c */
[----:B------:R-:W-:-:S02]  /*8d10*/  HADD2.F32 R42, -RZ, R42.H1_H1 ;  /* 0x3000002aff2a7230 */ /* 0x000fc40000004100 */
[C---:B------:R-:W-:Y:S01]  /*8d20*/  FFMA.FTZ R40, R37.reuse, R40, R27 ;  /* 0x0000002825287223 */ /* 0x040fe2000001001b */
[----:B------:R-:W-:Y:S02]  /*8d30*/  HADD2.F32 R49, -RZ, R43.H0_H0 ;  /* 0x2000002bff317230 */ /* 0x000fe40000004100 */
[C---:B------:R-:W-:Y:S01]  /*8d40*/  FFMA.FTZ R46, R37.reuse, R46, R25 ;  /* 0x0000002e252e7223 */ /* 0x040fe20000010019 */
[----:B------:R-:W-:Y:S02]  /*8d50*/  HADD2.F32 R41, -RZ, R41.H1_H1 ;  /* 0x30000029ff297230 */ /* 0x000fe40000004100 */
[C---:B------:R-:W-:Y:S01]  /*8d60*/  FFMA.FTZ R42, R37.reuse, R42, R29 ;  /* 0x0000002a252a7223 */ /* 0x040fe2000001001d */
[----:B------:R-:W-:Y:S02]  /*8d70*/  HADD2.F32 R36, -RZ, R43.H1_H1 ;  /* 0x3000002bff247230 */ /* 0x000fe40000004100 */
[----:B------:R-:W-:Y:S01]  /*8d80*/  FFMA.FTZ R49, R37, R49, R30 ;  /* 0x0000003125317223 */ /* 0x000fe2000001001e */
[----:B----4-:R-:W-:-:S02]  /*8d90*/  HADD2.F32 R25, -RZ, R32.H1_H1 ;  /* 0x30000020ff197230 */ /* 0x010fc40000004100 */
[C---:B------:R-:W-:Y:S01]  /*8da0*/  FFMA.FTZ R41, R37.reuse, R41, R26 ;  /* 0x0000002925297223 */ /* 0x040fe2000001001a */
[----:B------:R-:W-:Y:S02]  /*8db0*/  HADD2.F32 R27, -RZ, R33.H0_H0 ;  /* 0x20000021ff1b7230 */ /* 0x000fe40000004100 */
[----:B------:R-:W-:Y:S01]  /*8dc0*/  FFMA.FTZ R36, R37, R36, R31 ;  /* 0x0000002425247223 */ /* 0x000fe2000001001f */
        /* <DEDUP_REMOVED lines=10> */
[----:B------:R-:W-:Y:S02]  /*8e70*/  HADD2.F32 R24, -RZ, R32.H0_H0 ;  /* 0x20000020ff187230 */ /* 0x000fe40000004100 */
[----:B------:R-:W-:Y:S01]  /*8e80*/  FFMA.FTZ R28, R48, R28, R47 ;  /* 0x0000001c301c7223 */ /* 0x000fe2000001002f */
[----:B------:R-:W-:-:S02]  /*8e90*/  HADD2.F32 R32, -RZ, R8.H0_H0 ;  /* 0x20000008ff207230 */ /* 0x000fc40000004100 */
[C---:B------:R-:W-:Y:S01]  /*8ea0*/  FFMA.FTZ R35, R48.reuse, R35, R36 ;  /* 0x0000002330237223 */ /* 0x040fe20000010024 */
[----:B------:R-:W-:Y:S02]  /*8eb0*/  HADD2.F32 R33, -RZ, R10.H0_H0 ;  /* 0x2000000aff217230 */ /* 0x000fe40000004100 */
[----:B------:R-:W-:Y:S01]  /*8ec0*/  FFMA.FTZ R24, R48, R24, R45 ;  /* 0x0000001830187223 */ /* 0x000fe2000001002d */
[----:B------:R-:W-:Y:S02]  /*8ed0*/  HADD2.F32 R31, -RZ, R50.H0_H0 ;  /* 0x20000032ff1f7230 */ /* 0x000fe40000004100 */
[----:B------:R-:W-:Y:S02]  /*8ee0*/  HADD2.F32 R8, -RZ, R8.H1_H1 ;  /* 0x30000008ff087230 */ /* 0x000fe40000004100 */
        /* <DEDUP_REMOVED lines=10> */
[----:B---3--:R-:W-:-:S02]  /*8f90*/  HADD2.F32 R10, -RZ, R12.H0_H0 ;  /* 0x2000000cff0a7230 */ /* 0x008fc40000004100 */
[C---:B------:R-:W-:Y:S01]  /*8fa0*/  FFMA.FTZ R24, R31.reuse, R32, R24 ;  /* 0x000000201f187223 */ /* 0x040fe20000010018 */
[----:B------:R-:W-:Y:S02]  /*8fb0*/  HADD2.F32 R27, -RZ, R12.H1_H1 ;  /* 0x3000000cff1b7230 */ /* 0x000fe40000004100 */
[C---:B------:R-:W-:Y:S01]  /*8fc0*/  FFMA.FTZ R30, R31.reuse, R37, R30 ;  /* 0x000000251f1e7223 */ /* 0x040fe2000001001e */
[--C-:B------:R-:W-:Y:S02]  /*8fd0*/  HADD2.F32 R25, -RZ, R13.reuse.H0_H0 ;  /* 0x2000000dff197230 */ /* 0x100fe40000004100 */
[----:B------:R-:W-:Y:S01]  /*8fe0*/  FFMA.FTZ R31, R31, R36, R35 ;  /* 0x000000241f1f7223 */ /* 0x000fe20000010023 */
[----:B------:R-:W-:Y:S02]  /*8ff0*/  HADD2.F32 R11, -RZ, R14.H0_H0 ;  /* 0x2000000eff0b7230 */ /* 0x000fe40000004100 */
[----:B------:R-:W-:Y:S02]  /*9000*/  HADD2.F32 R9, -RZ, R44.H0_H0 ;  /* 0x2000002cff097230 */ /* 0x000fe40000004100 */
[----:B------:R-:W-:-:S02]  /*9010*/  HADD2.F32 R13, -RZ, R13.H1_H1 ;  /* 0x3000000dff0d7230 */ /* 0x000fc40000004100 */
        /* <DEDUP_REMOVED lines=8> */
[C---:B------:R-:W-:Y:S01]  /*90a0*/  FFMA.FTZ R29, R9.reuse, R14, R29 ;  /* 0x0000000e091d7223 */ /* 0x040fe2000001001d */
[C---:B------:R-:W-:Y:S01]  /*90b0*/  FFMA.FTZ R30, R9.reuse, R33, R30 ;  /* 0x00000021091e7223 */ /* 0x040fe2000001001e */
[----:B------:R-:W-:Y:S01]  /*90c0*/  FFMA.FTZ R31, R9, R12, R31 ;  /* 0x0000000c091f7223 */ /* 0x000fe2000001001f */
[----:B------:R-:W-:Y:S06]  /*90d0*/  @P0 BRA `(.L_x_4256) ;  /* 0xfffffff800980947 */ /* 0x000fec000383ffff */
.L_x_4255:
[----:B------:R-:W-:Y:S05]  /*90e0*/  BSYNC.RECONVERGENT B2 ;  /* 0x0000000000027941 */ /* 0x000fea0003800200 */
.L_x_4254:
[----:B------:R-:W-:Y:S05]  /*90f0*/  @!P1 BRA `(.L_x_4253) ;  /* 0x0000000400289947 */ /* 0x000fea0003800000 */
[----:B------:R-:W-:Y:S01]  /*9100*/  ISETP.NE.AND P1, PT, R54, 0x1, PT ;  /* 0x000000013600780c */ /* 0x000fe20003f25270 */
[----:B------:R-:W-:Y:S01]  /*9110*/  BSSY.RECONVERGENT B2, `(.L_x_4257) ;  /* 0x0000030000027945 */ /* 0x000fe20003800200 */
[----:B------:R-:W-:-:S11]  /*9120*/  LOP3.LUT P0, RZ, R51, 0x8, RZ, 0xc0, !PT ;  /* 0x0000000833ff7812 */ /* 0x000fd6000780c0ff */
[----:B------:R-:W-:Y:S05]  /*9130*/  @!P1 BRA `(.L_x_4258) ;  /* 0x0000000000b49947 */ /* 0x000fea0003800000 */
[----:B------:R-:W-:-:S04]  /*9140*/  IMAD R11, R38, 0xa0, RZ ;  /* 0x000000a0260b7824 */ /* 0x000fc800078e02ff */
[C---:B------:R-:W-:Y:S01]  /*9150*/  IMAD.WIDE.U32 R8, R11.reuse, 0x2, R16 ;  /* 0x000000020b087825 */ /* 0x040fe200078e0010 */
[----:B------:R-:W-:-:S04]  /*9160*/  IADD3 R11, PT, PT, R11, 0x500, RZ ;  /* 0x000005000b0b7810 */ /* 0x000fc80007ffe0ff */
[----:B---3--:R-:W2:Y:S01]  /*9170*/  LDG.E.128 R12, desc[UR36][R8.64] ;  /* 0x00000024080c7981 */ /* 0x008ea2000c1e1d00 */
[----:B------:R-:W-:-:S05]  /*9180*/  IMAD.WIDE.U32 R10, R11, 0x2, R16 ;  /* 0x000000020b0a7825 */ /* 0x000fca00078e0010 */
[----:B-1----:R0:W3:Y:S01]  /*9190*/  LDG.E.128 R40, desc[UR36][R10.64] ;  /* 0x000000240a287981 */ /* 0x0020e2000c1e1d00 */
[C---:B------:R-:W-:Y:S01]  /*91a0*/  IMAD.IADD R32, R38.reuse, 0x1, -R3 ;  /* 0x0000000126207824 */ /* 0x040fe200078e0a03 */
[----:B------:R-:W-:-:S04]  /*91b0*/  IADD3 R38, PT, PT, R38, 0x10, RZ ;  /* 0x0000001026267810 */ /* 0x000fc80007ffe0ff */
[----:B------:R-:W-:-:S05]  /*91c0*/  LEA R32, R32, R21, 0x1 ;  /* 0x0000001520207211 */ /* 0x000fca00078e08ff */
[----:B------:R-:W1:Y:S04]  /*91d0*/  LDS.U16 R33, [R32] ;  /* 0x0000000020217984 */ /* 0x000e680000000400 */
[----:B------:R-:W4:Y:S01]  /*91e0*/  LDS.U16 R35, [R32+0x10] ;  /* 0x0000100020237984 */ /* 0x000f220000000400 */
[----:B-1----:R-:W-:Y:S02]  /*91f0*/  HADD2.F32 R33, -RZ, R33.H0_H0 ;  /* 0x20000021ff217230 */ /* 0x002fe40000004100 */
[----:B----4-:R-:W-:Y:S02]  /*9200*/  HADD2.F32 R35, -RZ, R35.H0_H0 ;  /* 0x20000023ff237230 */ /* 0x010fe40000004100 */
[--C-:B--2---:R-:W-:Y:S02]  /*9210*/  HADD2.F32 R36, -RZ, R13.reuse.H0_H0 ;  /* 0x2000000dff247230 */ /* 0x104fe40000004100 */
[----:B------:R-:W-:-:S02]  /*9220*/  HADD2.F32 R13, -RZ, R13.H1_H1 ;  /* 0x3000000dff0d7230 */ /* 0x000fc40000004100 */
[----:B------:R-:W-:Y:S02]  /*9230*/  HADD2.F32 R9, -RZ, R14.H0_H0 ;  /* 0x2000000eff097230 */ /* 0x000fe40000004100 */
[C---:B------:R-:W-:Y:S01]  /*9240*/  FFMA.FTZ R25, R33.reuse, R36, R25 ;  /* 0x0000002421197223 */ /* 0x040fe20000010019 */
[--C-:B------:R-:W-:Y:S02]  /*9250*/  HADD2.F32 R34, -RZ, R12.reuse.H0_H0 ;  /* 0x2000000cff227230 */ /* 0x100fe40000004100 */
[C---:B------:R-:W-:Y:S01]  /*9260*/  FFMA.FTZ R13, R33.reuse, R13, R26 ;  /* 0x0000000d210d7223 */ /* 0x040fe2000001001a */
[----:B0-----:R-:W-:Y:S02]  /*9270*/  HADD2.F32 R11, -RZ, R15.H0_H0 ;  /* 0x2000000fff0b7230 */ /* 0x001fe40000004100 */
[C---:B------:R-:W-:Y:S01]  /*9280*/  FFMA.FTZ R9, R33.reuse, R9, R28 ;  /* 0x0000000921097223 */ /* 0x040fe2000001001c */
[----:B------:R-:W-:Y:S02]  /*9290*/  HADD2.F32 R12, -RZ, R12.H1_H1 ;  /* 0x3000000cff0c7230 */ /* 0x000fe40000004100 */
[----:B------:R-:W-:Y:S01]  /*92a0*/  FFMA.FTZ R24, R33, R34, R24 ;  /* 0x0000002221187223 */ /* 0x000fe20000010018 */
[----:B------:R-:W-:-:S02]  /*92b0*/  HADD2.F32 R14, -RZ, R14.H1_H1 ;  /* 0x3000000eff0e7230 */ /* 0x000fc40000004100 */
        /* <DEDUP_REMOVED lines=8> */
[C---:B------:R-:W-:Y:S01]  /*9340*/  FFMA.FTZ R25, R35.reuse, R26, R25 ;  /* 0x0000001a23197223 */ /* 0x040fe20000010019 */
        /* <DEDUP_REMOVED lines=12> */
.L_x_4258:
[----:B------:R-:W-:Y:S05]  /*9410*/  BSYNC.RECONVERGENT B2 ;  /* 0x0000000000027941 */ /* 0x000fea0003800200 */
.L_x_4257:
[----:B------:R-:W-:Y:S05]  /*9420*/  @P0 BRA `(.L_x_4253) ;  /* 0x00000000005c0947 */ /* 0x000fea0003800000 */
[----:B------:R-:W-:-:S04]  /*9430*/  IMAD R9, R38, 0xa0, RZ ;  /* 0x000000a026097824 */ /* 0x000fc800078e02ff */
[----:B------:R-:W-:-:S06]  /*9440*/  IMAD.WIDE.U32 R8, R9, 0x2, R16 ;  /* 0x0000000209087825 */ /* 0x000fcc00078e0010 */
[----:B------:R-:W2:Y:S01]  /*9450*/  LDG.E.128 R8, desc[UR36][R8.64] ;  /* 0x0000002408087981 */ /* 0x000ea2000c1e1d00 */
[----:B------:R-:W-:-:S05]  /*9460*/  IMAD.IADD R12, R38, 0x1, -R3 ;  /* 0x00000001260c7824 */ /* 0x000fca00078e0a03 */
[----:B------:R-:W-:-:S06]  /*9470*/  LEA R12, R12, R21, 0x1 ;  /* 0x000000150c0c7211 */ /* 0x000fcc00078e08ff */
[----:B------:R-:W0:Y:S02]  /*9480*/  LDS.U16 R12, [R12] ;  /* 0x000000000c0c7984 */ /* 0x000e240000000400 */
[----:B0-----:R-:W-:Y:S02]  /*9490*/  HADD2.F32 R13, -RZ, R12.H0_H0 ;  /* 0x2000000cff0d7230 */ /* 0x001fe40000004100 */
[--C-:B--2---:R-:W-:Y:S02]  /*94a0*/  HADD2.F32 R14, -RZ, R8.reuse.H0_H0 ;  /* 0x20000008ff0e7230 */ /* 0x104fe40000004100 */
[----:B------:R-:W-:Y:S02]  /*94b0*/  HADD2.F32 R32, -RZ, R8.H1_H1 ;  /* 0x30000008ff207230 */ /* 0x000fe40000004100 */
[--C-:B------:R-:W-:Y:S02]  /*94c0*/  HADD2.F32 R34, -RZ, R9.reuse.H0_H0 ;  /* 0x20000009ff227230 */ /* 0x100fe40000004100 */
[----:B------:R-:W-:Y:S01]  /*94d0*/  FFMA.FTZ R24, R13, R14, R24 ;  /* 0x0000000e0d187223 */ /* 0x000fe20000010018 */
[----:B---3--:R-:W-:-:S02]  /*94e0*/  HADD2.F32 R15, -RZ, R9.H1_H1 ;  /* 0x30000009ff0f7230 */ /* 0x008fc40000004100 */
        /* <DEDUP_REMOVED lines=11> */
.L_x_4253:
[----:B------:R-:W-:Y:S05]  /*95a0*/  BSYNC.RECONVERGENT B1 ;  /* 0x0000000000017941 */ /* 0x000fea0003800200 */
.L_x_4252:
[----:B------:R-:W-:Y:S01]  /*95b0*/  ISETP.GE.AND P0, PT, R23, UR42, PT ;  /* 0x0000002a17007c0c */ /* 0x000fe2000bf06270 */
[----:B------:R-:W-:-:S12]  /*95c0*/  BSSY.RECONVERGENT B1, `(.L_x_4259) ;  /* 0x000010c000017945 */ /* 0x000fd80003800200 */
[----:B------:R-:W-:Y:S05]  /*95d0*/  @P0 BRA `(.L_x_4260) ;  /* 0x0000001000280947 */ /* 0x000fea0003800000 */
[----:B------:R-:W-:Y:S01]  /*95e0*/  MOV R8, 0x8 ;  /* 0x0000000800087802 */ /* 0x000fe20000000f00 */
[----:B------:R-:W-:Y:S01]  /*95f0*/  BSSY.RECONVERGENT B2, `(.L_x_4261) ;  /* 0x0000041000027945 */ /* 0x000fe20003800200 */
[----:B------:R-:W-:Y:S02]  /*9600*/  LOP3.LUT R38, RZ, R3, RZ, 0x33, !PT ;  /* 0x00000003ff267212 */ /* 0x000fe400078e33ff */
[----:B------:R-:W-:-:S04]  /*9610*/  VIADDMNMX R9, R23, R8, UR42, !PT ;  /* 0x0000002a17097e46 */ /* 0x000fc8000f800108 */
[----:B------:R-:W-:-:S04]  /*9620*/  IADD3 R38, PT, PT, -R2, R9, R38 ;  /* 0x0000000902267210 */ /* 0x000fc80007ffe126 */
[----:B------:R-:W-:-:S04]  /*9630*/  LOP3.LUT R8, R38, 0x18, RZ, 0xc0, !PT ;  /* 0x0000001826087812 */ /* 0x000fc800078ec0ff */
[----:B------:R-:W-:-:S13]  /*9640*/  ISETP.NE.AND P0, PT, R8, 0x18, PT ;  /* 0x000000180800780c */ /* 0x000fda0003f05270 */
[----:B------:R-:W-:Y:S05]  /*9650*/  @!P0 BRA `(.L_x_4262) ;  /* 0x0000000000e88947 */ /* 0x000fea0003800000 */
[----:B------:R-:W0:Y:S01]  /*9660*/  LDC R22, c[0x0][0x3f4] ;  /* 0x0000fd00ff167b82 */ /* 0x000e220000000800 */
[----:B------:R-:W-:Y:S02]  /*9670*/  LEA.HI R9, R38, 0x1, RZ, 0x1d ;  /* 0x0000000126097811 */ /* 0x000fe400078fe8ff */
[----:B------:R-:W-:Y:S02]  /*9680*/  LEA R8, R2, UR6, 0x1 ;  /* 0x0000000602087c11 */ /* 0x000fe4000f8e08ff */
[----:B------:R-:W-:-:S03]  /*9690*/  LOP3.LUT R9, R9, 0x3, RZ, 0xc0, !PT ;  /* 0x0000000309097812 */ /* 0x000fc600078ec0ff */
[----:B------:R-:W-:Y:S01]  /*96a0*/  IMAD.IADD R10, R53, 0x1, R8 ;  /* 0x00000001350a7824 */ /* 0x000fe200078e0208 */
[----:B------:R-:W-:-:S07]  /*96b0*/  IADD3 R11, PT, PT, -R9, RZ, RZ ;  /* 0x000000ff090b7210 */ /* 0x000fce0007ffe1ff */
.L_x_4265:
        /* <DEDUP_REMOVED lines=14> */
[----:B---3--:R-:W-:Y:S02]  /*97a0*/  IMAD R15, R8, R13, RZ ;  /* 0x0000000d080f7224 */ /* 0x008fe400078e02ff */
        /* <DEDUP_REMOVED lines=33> */
.L_x_4264:
[----:B------:R-:W-:Y:S05]  /*99c0*/  BSYNC.RECONVERGENT B3 ;  /* 0x0000000000037941 */ /* 0x000fea0003800200 */
.L_x_4263:
[----:B------:R-:W-:Y:S01]  /*99d0*/  IADD3 R23, PT, PT, R23, 0x8, RZ ;  /* 0x0000000817177810 */ /* 0x000fe20007ffe0ff */
[----:B------:R-:W-:Y:S01]  /*99e0*/  VIADD R10, R10, 0x10 ;  /* 0x000000100a0a7836 */ /* 0x000fe20000000000 */
[----:B------:R-:W-:Y:S06]  /*99f0*/  @P2 BRA `(.L_x_4265) ;  /* 0xfffffffc00302947 */ /* 0x000fec000383ffff */
.L_x_4262:
[----:B------:R-:W-:Y:S05]  /*9a00*/  BSYNC.RECONVERGENT B2 ;  /* 0x0000000000027941 */ /* 0x000fea0003800200 */
.L_x_4261:
[----:B------:R-:W-:-:S13]  /*9a10*/  ISETP.GE.U32.AND P0, PT, R38, 0x18, PT ;  /* 0x000000182600780c */ /* 0x000fda0003f06070 */
[----:B------:R-:W-:Y:S05]  /*9a20*/  @!P0 BRA `(.L_x_4260) ;  /* 0x0000000c00148947 */ /* 0x000fea0003800000 */
[----:B------:R-:W0:Y:S02]  /*9a30*/  LDC R22, c[0x0][0x3f4] ;  /* 0x0000fd00ff167b82 */ /* 0x000e240000000800 */
.L_x_4274:
[CC--:B0-----:R-:W-:Y:S01]  /*9a40*/  ISETP.GE.AND P3, PT, R23.reuse, R22.reuse, PT ;  /* 0x000000161700720c */ /* 0x0c1fe20003f66270 */
[C---:B-1----:R-:W-:Y:S01]  /*9a50*/  VIADD R41, R23.reuse, 0x18 ;  /* 0x0000001817297836 */ /* 0x042fe20000000000 */
        /* <DEDUP_REMOVED lines=9> */
[----:B------:R-:W-:Y:S02]  /*9af0*/  IABS R11, R22 ;  /* 0x00000016000b7213 */ /* 0x000fe40000000000 */
[----:B------:R-:W-:Y:S02]  /*9b00*/  IABS R14, R23 ;  /* 0x00000017000e7213 */ /* 0x000fe40000000000 */
[----:B------:R-:W0:Y:S01]  /*9b10*/  I2F.RP R10, R11 ;  /* 0x0000000b000a7306 */ /* 0x000e220000209400 */
[----:B------:R-:W-:Y:S02]  /*9b20*/  ISETP.GE.AND P4, PT, R23, RZ, PT ;  /* 0x000000ff1700720c */ /* 0x000fe40003f86270 */
[----:B------:R-:W-:-:S05]  /*9b30*/  ISETP.NE.AND P5, PT, R22, RZ, PT ;  /* 0x000000ff1600720c */ /* 0x000fca0003fa5270 */
[----:B0-----:R-:W0:Y:S02]  /*9b40*/  MUFU.RCP R10, R10 ;  /* 0x0000000a000a7308 */ /* 0x001e240000001000 */
[----:B0-----:R-:W-:-:S06]  /*9b50*/  VIADD R12, R10, 0xffffffe ;  /* 0x0ffffffe0a0c7836 */ /* 0x001fcc0000000000 */
[----:B------:R0:W1:Y:S02]  /*9b60*/  F2I.FTZ.U32.TRUNC.NTZ R9, R12 ;  /* 0x0000000c00097305 */ /* 0x000064000021f000 */
[----:B0-----:R-:W0:Y:S01]  /*9b70*/  LDS.U16 R12, [R36] ;  /* 0x00000000240c7984 */ /* 0x001e220000000400 */
[----:B-1----:R-:W-:-:S05]  /*9b80*/  IADD3 R8, PT, PT, RZ, -R9, RZ ;  /* 0x80000009ff087210 */ /* 0x002fca0007ffe0ff */
        /* <DEDUP_REMOVED lines=23> */
[----:B---3--:R-:W-:Y:S02]  /*9d00*/  HADD2.F32 R15, -RZ, R9.H1_H1 ;  /* 0x30000009ff0f7230 */ /* 0x008fe40000004100 */
        /* <DEDUP_REMOVED lines=9> */
.L_x_4267:
[----:B------:R-:W-:Y:S05]  /*9da0*/  BSYNC.RECONVERGENT B2 ;  /* 0x0000000000027941 */ /* 0x000fea0003800200 */
.L_x_4266:
[----:B------:R-:W-:Y:S04]  /*9db0*/  BSSY.RECONVERGENT B2, `(.L_x_4268) ;  /* 0x000002d000027945 */ /* 0x000fe80003800200 */
[----:B------:R-:W-:Y:S05]  /*9dc0*/  @!P2 BRA `(.L_x_4269) ;  /* 0x0000000000aca947 */ /* 0x000fea0003800000 */
[----:B------:R-:W-:Y:S02]  /*9dd0*/  IABS R11, R22 ;  /* 0x00000016000b7213 */ /* 0x000fe40000000000 */
[----:B------:R-:W-:Y:S02]  /*9de0*/  IABS R14, R37 ;  /* 0x00000025000e7213 */ /* 0x000fe40000000000 */
[----:B------:R-:W0:Y:S01]  /*9df0*/  I2F.RP R10, R11 ;  /* 0x0000000b000a7306 */ /* 0x000e220000209400 */
[----:B------:R-:W-:Y:S02]  /*9e00*/  ISETP.GE.AND P3, PT, R37, RZ, PT ;  /* 0x000000ff2500720c */ /* 0x000fe40003f66270 */
[----:B------:R-:W-:-:S05]  /*9e10*/  ISETP.NE.AND P4, PT, R22, RZ, PT ;  /* 0x000000ff1600720c */ /* 0x000fca0003f85270 */
[----:B0-----:R-:W0:Y:S02]  /*9e20*/  MUFU.RCP R10, R10 ;  /* 0x0000000a000a7308 */ /* 0x001e240000001000 */
[----:B0-----:R-:W-:-:S06]  /*9e30*/  IADD3 R12, PT, PT, R10, 0xffffffe, RZ ;  /* 0x0ffffffe0a0c7810 */ /* 0x001fcc0007ffe0ff */
[----:B------:R0:W1:Y:S02]  /*9e40*/  F2I.FTZ.U32.TRUNC.NTZ R9, R12 ;  /* 0x0000000c00097305 */ /* 0x000064000021f000 */
[----:B0-----:R-:W0:Y:S01]  /*9e50*/  LDS.U16 R12, [R36+0x10] ;  /* 0x00001000240c7984 */ /* 0x001e220000000400 */
[----:B-1----:R-:W-:-:S04]  /*9e60*/  IMAD.MOV R8, RZ, RZ, -R9 ;  /* 0x000000ffff087224 */ /* 0x002fc800078e0a09 */
[----:B------:R-:W-:Y:S02]  /*9e70*/  IMAD R13, R8, R11, RZ ;  /* 0x0000000b080d7224 */ /* 0x000fe400078e02ff */
[----:B------:R-:W-:-:S05]  /*9e80*/  HFMA2 R8, -RZ, RZ, 0, 0 ;  /* 0x00000000ff087431 */ /* 0x000fca00000001ff */
        /* <DEDUP_REMOVED lines=31> */
.L_x_4269:
[----:B------:R-:W-:Y:S05]  /*a080*/  BSYNC.RECONVERGENT B2 ;  /* 0x0000000000027941 */ /* 0x000fea0003800200 */
.L_x_4268:
        /* <DEDUP_REMOVED lines=11> */
[----:B-1----:R-:W-:-:S05]  /*a140*/  IADD3 R8, PT, PT, RZ, -R9, RZ ;  /* 0x80000009ff087210 */ /* 0x002fca0007ffe0ff */
        /* <DEDUP_REMOVED lines=33> */
.L_x_4271:
[----:B------:R-:W-:Y:S05]  /*a360*/  BSYNC.RECONVERGENT B2 ;  /* 0x0000000000027941 */ /* 0x000fea0003800200 */
.L_x_4270:
        /* <DEDUP_REMOVED lines=10> */
[----:B0-----:R-:W0:Y:S01]  /*a410*/  LDS.U16 R12, [R36+0x30] ;  /* 0x00003000240c7984 */ /* 0x001e220000000400 */
[----:B-1----:R-:W-:-:S05]  /*a420*/  IADD3 R8, PT, PT, RZ, -R9, RZ ;  /* 0x80000009ff087210 */ /* 0x002fca0007ffe0ff */
        /* <DEDUP_REMOVED lines=33> */
.L_x_4273:
[----:B------:R-:W-:Y:S05]  /*a640*/  BSYNC.RECONVERGENT B2 ;  /* 0x0000000000027941 */ /* 0x000fea0003800200 */
.L_x_4272:
[----:B------:R-:W-:-:S04]  /*a650*/  IADD3 R23, PT, PT, R23, 0x20, RZ ;  /* 0x0000002017177810 */ /* 0x000fc80007ffe0ff */
[----:B------:R-:W-:-:S13]  /*a660*/  ISETP.GE.AND P0, PT, R23, UR42, PT ;  /* 0x0000002a17007c0c */ /* 0x000fda000bf06270 */
[----:B------:R-:W-:Y:S05]  /*a670*/  @!P0 BRA `(.L_x_4274) ;  /* 0xfffffff000f08947 */ /* 0x000fea000383ffff */
.L_x_4260:
[----:B------:R-:W-:Y:S05]  /*a680*/  BSYNC.RECONVERGENT B1 ;  /* 0x0000000000017941 */ /* 0x000fea0003800200 */
.L_x_4259:
[----:B------:R-:W-:-:S13]  /*a690*/  ISETP.NE.AND P0, PT, R2, UR5, PT ;  /* 0x0000000502007c0c */ /* 0x000fda000bf05270 */
[----:B------:R-:W-:Y:S05]  /*a6a0*/  @P0 BRA `(.L_x_4251) ;  /* 0x0000000400b00947 */ /* 0x000fea0003800000 */
        /* <DEDUP_REMOVED lines=39> */
[----:B------:R-:W2:Y:S01]  /*a920*/  I2F.S16 R35, R35 ;  /* 0x0000002300237306 */ /* 0x000ea20000101400 */
[----:B------:R-:W-:Y:S01]  /*a930*/  @P2 LOP3.LUT R32, R32, 0xffffff00, RZ, 0xfc, !PT ;  /* 0xffffff0020202812 */ /* 0x000fe200078efcff */
[----:B0-----:R-:W-:-:S06]  /*a940*/  FMUL.FTZ R8, R10, R9 ;  /* 0x000000090a087220 */ /* 0x001fcc0000410000 */
[----:B------:R-:W0:Y:S01]  /*a950*/  I2F.S16 R23, R12 ;  /* 0x0000000c00177306 */ /* 0x000e220000101400 */
[----:B--2---:R-:W-:-:S07]  /*a960*/  FMUL.FTZ R16, R10, R35 ;  /* 0x000000230a107220 */ /* 0x004fce0000410000 */
[----:B------:R-:W2:Y:S01]  /*a970*/  I2F.S16 R11, R11 ;  /* 0x0000000b000b7306 */ /* 0x000ea20000101400 */
[----:B0-----:R-:W-:-:S07]  /*a980*/  FMUL.FTZ R14, R10, R23 ;  /* 0x000000170a0e7220 */ /* 0x001fce0000410000 */
[----:B------:R-:W0:Y:S01]  /*a990*/  I2F.S8 R17, R34 ;  /* 0x0000002200117306 */ /* 0x000e220000001400 */
[----:B--2---:R-:W-:-:S07]  /*a9a0*/  FMUL.FTZ R12, R10, R11 ;  /* 0x0000000b0a0c7220 */ /* 0x004fce0000410000 */
[----:B---3--:R2:W3:Y:S01]  /*a9b0*/  I2F.S8 R15, R36 ;  /* 0x00000024000f7306 */ /* 0x0084e20000001400 */
[----:B0-----:R-:W-:-:S07]  /*a9c0*/  FMUL.FTZ R17, R10, R17 ;  /* 0x000000110a117220 */ /* 0x001fce0000410000 */
[----:B------:R-:W0:Y:S01]  /*a9d0*/  I2F.S8 R33, R32 ;  /* 0x0000002000217306 */ /* 0x000e220000001400 */
[----:B--2---:R-:W-:Y:S02]  /*a9e0*/  F2FP.F16.F32.PACK_AB R36, R8, R13 ;  /* 0x0000000d0824723e */ /* 0x004fe400000000ff */
[----:B------:R-:W-:Y:S01]  /*a9f0*/  F2FP.F16.F32.PACK_AB R38, R14, R17 ;  /* 0x000000110e26723e */ /* 0x000fe200000000ff */
[----:B---3--:R-:W-:-:S05]  /*aa00*/  FMUL.FTZ R15, R10, R15 ;  /* 0x0000000f0a0f7220 */ /* 0x008fca0000410000 */
[----:B------:R-:W-:Y:S01]  /*aa10*/  F2FP.F16.F32.PACK_AB R37, R12, R15 ;  /* 0x0000000f0c25723e */ /* 0x000fe200000000ff */
[----:B0-----:R-:W-:-:S05]  /*aa20*/  FMUL.FTZ R33, R10, R33 ;  /* 0x000000210a217220 */ /* 0x001fca0000410000 */
[----:B------:R-:W-:Y:S01]  /*aa30*/  F2FP.F16.F32.PACK_AB R39, R16, R33 ;  /* 0x000000211027723e */ /* 0x000fe200000000ff */
[----:B------:R-:W-:Y:S06]  /*aa40*/  BRA `(.L_x_4276) ;  /* 0x00000000000c7947 */ /* 0x000fec0003800000 */
.L_x_4275:
[----:B------:R-:W0:Y:S02]  /*aa50*/  LDC.64 R8, c[0x0][0x3a8] ;  /* 0x0000ea00ff087b82 */ /* 0x000e240000000a00 */
[----:B0-----:R-:W-:-:S05]  /*aa60*/  IMAD.WIDE R8, R11, 0x2, R8 ;  /* 0x000000020b087825 */ /* 0x001fca00078e0208 */
[----:B------:R0:W5:Y:S02]  /*aa70*/  LDG.E.128 R36, desc[UR36][R8.64] ;  /* 0x0000002408247981 */ /* 0x000164000c1e1d00 */
.L_x_4276:
[----:B------:R-:W2:Y:S02]  /*aa80*/  LDCU.64 UR8, c[0x0][0x460] ;  /* 0x00008c00ff0877ac */ /* 0x000ea40008000a00 */
[----:B--2---:R-:W-:-:S04]  /*aa90*/  ISETP.NE.U32.AND P0, PT, RZ, UR8, PT ;  /* 0x00000008ff007c0c */ /* 0x004fc8000bf05070 */
[----:B------:R-:W-:Y:S01]  /*aaa0*/  ISETP.NE.AND.EX P0, PT, RZ, UR9, PT, P0 ;  /* 0x00000009ff007c0c */ /* 0x000fe2000bf05300 */
[----:B------:R-:W2:-:S12]  /*aab0*/  LDCU.64 UR8, c[0x0][0x3c0] ;  /* 0x00007800ff0877ac */ /* 0x000e980008000a00 */
[----:B------:R-:W4:Y:S08]  /*aac0*/  @P0 LDC R11, c[0x0][0x3f8] ;  /* 0x0000fe00ff0b0b82 */ /* 0x000f300000000800 */
[----:B0-----:R-:W0:Y:S01]  /*aad0*/  @P0 LDC.64 R8, c[0x0][0x458] ;  /* 0x00011600ff080b82 */ /* 0x001e220000000a00 */
[----:B----4-:R-:W-:-:S04]  /*aae0*/  @P0 IMAD R18, R11, UR38, R18 ;  /* 0x000000260b120c24 */ /* 0x010fc8000f8e0212 */
[----:B------:R-:W-:-:S04]  /*aaf0*/  @P0 IMAD R11, R18, 0xa0, R19 ;  /* 0x000000a0120b0824 */ /* 0x000fc800078e0213 */
[----:B0-----:R-:W-:-:S06]  /*ab00*/  @P0 IMAD.WIDE R8, R11, 0x2, R8 ;  /* 0x000000020b080825 */ /* 0x001fcc00078e0208 */
[----:B------:R-:W4:Y:S01]  /*ab10*/  @P0 LDG.E.128 R8, desc[UR36][R8.64] ;  /* 0x0000002408080981 */ /* 0x000f22000c1e1d00 */
[----:B------:R-:W-:Y:S01]  /*ab20*/  IADD3 R12, PT, PT, -R3, UR42, RZ ;  /* 0x0000002a030c7c10 */ /* 0x000fe2000fffe1ff */
[----:B------:R-:W-:Y:S01]  /*ab30*/  UIMAD UR7, UR40, 0xa0, URZ ;  /* 0x000000a0280778a4 */ /* 0x000fe2000f8e02ff */
[----:B------:R-:W-:Y:S02]  /*ab40*/  IMAD R22, R20, R22, R19 ;  /* 0x0000001614167224 */ /* 0x000fe400078e0213 */
[----:B-----5:R-:W-:Y:S01]  /*ab50*/  HFMA2 R36, R36, 1, 1, R4 ;  /* 0x3c003c0024247831 */ /* 0x020fe20000000004 */
[----:B------:R-:W-:Y:S01]  /*ab60*/  LEA R21, R12, R21, 0x1 ;  /* 0x000000150c157211 */ /* 0x000fe200078e08ff */
[----:B------:R-:W-:Y:S02]  /*ab70*/  HFMA2 R38, R38, 1, 1, R6 ;  /* 0x3c003c0026267831 */ /* 0x000fe40000000006 */
[----:B------:R-:W-:Y:S01]  /*ab80*/  HADD2 R37, R37, R5 ;  /* 0x0000000525257230 */ /* 0x000fe20000000000 */
[----:B------:R-:W-:Y:S01]  /*ab90*/  SHF.R.S32.HI R3, RZ, 0x1f, R22 ;  /* 0x0000001fff037819 */ /* 0x000fe20000011416 */
[----:B------:R-:W-:Y:S01]  /*aba0*/  IMAD.U32 R12, RZ, RZ, UR7 ;  /* 0x00000007ff0c7e24 */ /* 0x000fe2000f8e00ff */
[----:B------:R-:W-:Y:S01]  /*abb0*/  IADD3 R22, P1, PT, R22, UR7, RZ ;  /* 0x0000000716167c10 */ /* 0x000fe2000ff3e0ff */
[----:B------:R-:W0:Y:S01]  /*abc0*/  LDS.U16 R21, [R21] ;  /* 0x0000000015157984 */ /* 0x000e220000000400 */
[----:B------:R-:W-:-:S02]  /*abd0*/  HADD2 R39, R39, R7 ;  /* 0x0000000727277230 */ /* 0x000fc40000000000 */
[----:B------:R-:W-:Y:S02]  /*abe0*/  LEA.HI.X.SX32 R3, R12, R3, 0x1, P1 ;  /* 0x000000030c037211 */ /* 0x000fe400008f0eff */
[----:B--2---:R-:W-:-:S04]  /*abf0*/  LEA R4, P1, R22, UR8, 0x1 ;  /* 0x0000000816047c11 */ /* 0x004fc8000f8208ff */
        /* <DEDUP_REMOVED lines=23> */
.L_x_4251:
[----:B------:R-:W-:Y:S05]  /*ad70*/  BSYNC.RECONVERGENT B0 ;  /* 0x0000000000007941 */ /* 0x000fea0003800200 */
.L_x_4250:
        /* <DEDUP_REMOVED lines=24> */
.L_x_4278:
        /* <DEDUP_REMOVED lines=21> */
.L_x_4280:
[----:B------:R-:W-:Y:S05]  /*b050*/  BSYNC.RECONVERGENT B0 ;  /* 0x0000000000007941 */ /* 0x000fea0003800200 */
.L_x_4279:
        /* <DEDUP_REMOVED lines=8> */
.L_x_4282:
[----:B------:R-:W-:Y:S05]  /*b0e0*/  BSYNC.RECONVERGENT B0 ;  /* 0x0000000000007941 */ /* 0x000fea0003800200 */
.L_x_4281:
[----:B------:R-:W-:Y:S06]  /*b0f0*/  BAR.SYNC.DEFER_BLOCKING 0x0 ;  /* 0x0000000000007b1d */ /* 0x000fec0000010000 */
[----:B------:R-:W-:Y:S04]  /*b100*/  BSSY.RECONVERGENT B0, `(.L_x_4283) ;  /* 0x0000013000007945 */ /* 0x000fe80003800200 */
[----:B------:R-:W-:Y:S05]  /*b110*/  @P4 BRA `(.L_x_4284) ;  /* 0x0000000000444947 */ /* 0x000fea0003800000 */
[----:B0-2---:R-:W0:Y:S02]  /*b120*/  LDS.128 R4, [R2] ;  /* 0x0000000002047984 */ /* 0x005e240000000c00 */
        /* <DEDUP_REMOVED lines=16> */
.L_x_4284:
[----:B------:R-:W-:Y:S05]  /*b230*/  BSYNC.RECONVERGENT B0 ;  /* 0x0000000000007941 */ /* 0x000fea0003800200 */
.L_x_4283:
        /* <DEDUP_REMOVED lines=8> */
.L_x_4286:
[----:B------:R-:W-:Y:S05]  /*b2c0*/  BSYNC.RECONVERGENT B0 ;  /* 0x0000000000007941 */ /* 0x000fea0003800200 */
.L_x_4285:
[----:B------:R-:W-:Y:S06]  /*b2d0*/  BAR.SYNC.DEFER_BLOCKING 0x0 ;  /* 0x0000000000007b1d */ /* 0x000fec0000010000 */
[----:B------:R-:W-:Y:S04]  /*b2e0*/  BSSY.RECONVERGENT B0, `(.L_x_4287) ;  /* 0x0000013000007945 */ /* 0x000fe80003800200 */
[----:B------:R-:W-:Y:S05]  /*b2f0*/  @P6 BRA `(.L_x_4288) ;  /* 0x0000000000446947 */ /* 0x000fea0003800000 */
[----:B0-2-4-:R-:W0:Y:S02]  /*b300*/  LDS.128 R4, [R2] ;  /* 0x0000000002047984 */ /* 0x015e240000000c00 */
        /* <DEDUP_REMOVED lines=16> */
.L_x_4288:
[----:B------:R-:W-:Y:S05]  /*b410*/  BSYNC.RECONVERGENT B0 ;  /* 0x0000000000007941 */ /* 0x000fea0003800200 */
.L_x_4287:
[----:B------:R-:W-:Y:S06]  /*b420*/  BAR.SYNC.DEFER_BLOCKING 0x0 ;  /* 0x0000000000007b1d */ /* 0x000fec0000010000 */
.L_x_4277:
[----:B------:R-:W-:-:S13]  /*b430*/  ISETP.GT.U32.OR P0, PT, R0, 0x1f, P0 ;  /* 0x0000001f0000780c */ /* 0x000fda0000704470 */
[----:B------:R-:W-:Y:S05]  /*b440*/  @P0 EXIT ;  /* 0x000000000000094d */ /* 0x000fea0003800000 */
[----:B------:R-:W0:Y:S02]  /*b450*/  LDCU UR4, c[0x0][0x478] ;  /* 0x00008f00ff0477ac */ /* 0x000e240008000800 */
[----:B0-----:R-:W-:-:S09]  /*b460*/  UISETP.NE.AND UP0, UPT, UR4, 0x2, UPT ;  /* 0x000000020400788c */ /* 0x001fd2000bf05270 */
[----:B------:R-:W-:Y:S05]  /*b470*/  BRA.U UP0, `(.L_x_4289) ;  /* 0x0000000100e07547 */ /* 0x000fea000b800000 */
[----:B--2-4-:R-:W0:Y:S01]  /*b480*/  LDC.64 R2, c[0x0][0x470] ;  /* 0x00011c00ff027b82 */ /* 0x014e220000000a00 */
[----:B------:R-:W2:Y:S01]  /*b490*/  LDCU.64 UR4, c[0x0][0x380] ;  /* 0x00007000ff0477ac */ /* 0x000ea20008000a00 */
[----:B0-----:R-:W4:Y:S01]  /*b4a0*/  LDG.E R2, desc[UR36][R2.64] ;  /* 0x0000002402027981 */ /* 0x001f22000c1e1900 */
[----:B------:R-:W-:-:S04]  /*b4b0*/  IADD3 R19, PT, PT, R20, R19, RZ ;  /* 0x0000001314137210 */ /* 0x000fc80007ffe0ff */
[----:B--2---:R-:W-:Y:S01]  /*b4c0*/  IADD3 R8, P0, PT, R19, UR4, RZ ;  /* 0x0000000413087c10 */ /* 0x004fe2000ff1e0ff */
        /* <DEDUP_REMOVED lines=9> */
[----:B------:R-:W2:Y:S01]  /*b560*/  F2I.S8.NTZ R31, R31 ;  /* 0x0000001f001f7305 */ /* 0x000ea20000202100 */
[----:B0-----:R-:W-:-:S07]  /*b570*/  PRMT R0, R30, 0x8880, RZ ;  /* 0x000088801e007816 */ /* 0x001fce00000000ff */
[----:B------:R-:W0:Y:S01]  /*b580*/  F2I.S8.NTZ R29, R29 ;  /* 0x0000001d001d7305 */ /* 0x000e220000202100 */
[----:B------:R-:W-:Y:S02]  /*b590*/  PRMT R0, R0, 0x7710, RZ ;  /* 0x0000771000007816 */ /* 0x000fe400000000ff */
[----:B--2---:R-:W-:-:S05]  /*b5a0*/  PRMT R3, R31, 0x8880, RZ ;  /* 0x000088801f037816 */ /* 0x004fca00000000ff */
[----:B------:R-:W2:Y:S01]  /*b5b0*/  F2I.S8.NTZ R26, R26 ;  /* 0x0000001a001a7305 */ /* 0x000ea20000202100 */
        /* <DEDUP_REMOVED lines=9> */
[----:B--2---:R-:W-:Y:S02]  /*b650*/  PRMT R4, R26, 0x8880, RZ ;  /* 0x000088801a047816 */ /* 0x004fe400000000ff */
[----:B------:R-:W-:Y:S02]  /*b660*/  LOP3.LUT R9, R3, 0xff00, R0, 0xf8, !PT ;  /* 0x0000ff0003097812 */ /* 0x000fe400078ef800 */
[----:B------:R-:W-:Y:S02]  /*b670*/  PRMT R4, R4, 0x7710, RZ ;  /* 0x0000771004047816 */ /* 0x000fe400000000ff */
[----:B0-----:R-:W-:Y:S01]  /*b680*/  PRMT R27, R27, 0x8880, RZ ;  /* 0x000088801b1b7816 */ /* 0x001fe200000000ff */
[----:B------:R-:W0:Y:S01]  /*b690*/  F2I.S8.NTZ R28, R28 ;  /* 0x0000001c001c7305 */ /* 0x000e220000202100 */
[----:B------:R-:W-:-:S02]  /*b6a0*/  LOP3.LUT R4, R4, 0xff, RZ, 0xc0, !PT ;  /* 0x000000ff04047812 */ /* 0x000fc400078ec0ff */
[----:B------:R-:W-:Y:S02]  /*b6b0*/  PRMT R0, R27, 0x7710, RZ ;  /* 0x000077101b007816 */ /* 0x000fe400000000ff */
[----:B----4-:R-:W-:-:S03]  /*b6c0*/  PRMT R25, R25, 0x8880, RZ ;  /* 0x0000888019197816 */ /* 0x010fc600000000ff */
[----:B------:R-:W2:Y:S01]  /*b6d0*/  F2I.S8.NTZ R2, R2 ;  /* 0x0000000200027305 */ /* 0x000ea20000202100 */
[----:B------:R-:W-:Y:S02]  /*b6e0*/  LOP3.LUT R6, R0, 0xff, RZ, 0xc0, !PT ;  /* 0x000000ff00067812 */ /* 0x000fe400078ec0ff */
[----:B------:R-:W-:-:S03]  /*b6f0*/  PRMT R3, R25, 0x7710, RZ ;  /* 0x0000771019037816 */ /* 0x000fc600000000ff */
[----:B------:R-:W-:Y:S01]  /*b700*/  IMAD.WIDE.U32 R6, R6, 0x100, RZ ;  /* 0x0000010006067825 */ /* 0x000fe200078e00ff */
[----:B0-----:R-:W-:Y:S02]  /*b710*/  PRMT R28, R28, 0x8880, RZ ;  /* 0x000088801c1c7816 */ /* 0x001fe400000000ff */
[----:B------:R-:W-:Y:S02]  /*b720*/  LOP3.LUT R5, R3, 0xff, RZ, 0xc0, !PT ;  /* 0x000000ff03057812 */ /* 0x000fe400078ec0ff */
[----:B------:R-:W-:Y:S02]  /*b730*/  PRMT R0, R28, 0x7710, RZ ;  /* 0x000077101c007816 */ /* 0x000fe400000000ff */
[----:B--2---:R-:W-:Y:S01]  /*b740*/  PRMT R10, R2, 0x8880, RZ ;  /* 0x00008880020a7816 */ /* 0x004fe200000000ff */
        /* <DEDUP_REMOVED lines=11> */
.L_x_4289:
[----:B--2-4-:R-:W0:Y:S01]  /*b800*/  LDC.64 R2, c[0x0][0x380] ;  /* 0x0000e000ff027b82 */ /* 0x014e220000000a00 */
        /* <DEDUP_REMOVED lines=11> */
.L_x_4158:
[----:B------:R-:W-:Y:S02]  /*b8c0*/  MOV R12, 0x10 ;  /* 0x00000010000c7802 */ /* 0x000fe40000000f00 */
[----:B------:R-:W-:Y:S02]  /*b8d0*/  MOV R11, 0x1f ;  /* 0x0000001f000b7802 */ /* 0x000fe40000000f00 */
[----:B------:R-:W-:-:S07]  /*b8e0*/  MOV R15, 0xffffffff ;  /* 0xffffffff000f7802 */ /* 0x000fce0000000f00 */
[----:B0-----:R-:W-:Y:S05]  /*b8f0*/  WARPSYNC.COLLECTIVE R15, `(.L_x_4290) ;  /* 0x000000000f087348 */ /* 0x001fea0003c00000 */
[----:B------:R1:W2:Y:S02]  /*b900*/  SHFL.BFLY P6, R14, R13, R12, R11 ;  /* 0x0c00000c0d0e7389 */ /* 0x0002a400000c000b */
[----:B012---:R-:W-:Y:S05]  /*b910*/  ENDCOLLECTIVE ;  /* 0x000000000000791b */ /* 0x007fea0003800000 */
.L_x_4290:
[----:B------:R-:W-:Y:S01]  /*b920*/  MOV R12, 0x8 ;  /* 0x00000008000c7802 */ /* 0x000fe20000000f00 */
[----:B------:R-:W-:-:S04]  /*b930*/  FADD.FTZ R0, R13, R14 ;  /* 0x0000000e0d007221 */ /* 0x000fc80000010000 */
[----:B------:R-:W-:-:S07]  /*b940*/  IMAD.MOV.U32 R13, RZ, RZ, R0 ;  /* 0x000000ffff0d7224 */ /* 0x000fce00078e0000 */
[----:B------:R-:W-:Y:S05]  /*b950*/  WARPSYNC.COLLECTIVE R15, `(.L_x_4291) ;  /* 0x000000000f087348 */ /* 0x000fea0003c00000 */
[----:B------:R0:W1:Y:S02]  /*b960*/  SHFL.BFLY P6, R14, R13, R12, R11 ;  /* 0x0c00000c0d0e7389 */ /* 0x00006400000c000b */
[----:B01----:R-:W-:Y:S05]  /*b970*/  ENDCOLLECTIVE ;  /* 0x000000000000791b */ /* 0x003fea0003800000 */
.L_x_4291:
[----:B------:R-:W-:Y:S01]  /*b980*/  MOV R12, 0x4 ;  /* 0x00000004000c7802 */ /* 0x000fe20000000f00 */
[----:B------:R-:W-:-:S05]  /*b990*/  FADD.FTZ R2, R0, R14 ;  /* 0x0000000e00027221 */ /* 0x000fca0000010000 */
[----:B------:R-:W-:-:S07]  /*b9a0*/  MOV R13, R2 ;  /* 0x00000002000d7202 */ /* 0x000fce0000000f00 */
[----:B------:R-:W-:Y:S05]  /*b9b0*/  WARPSYNC.COLLECTIVE R15, `(.L_x_4292) ;  /* 0x000000000f087348 */ /* 0x000fea0003c00000 */
[----:B------:R0:W1:Y:S02]  /*b9c0*/  SHFL.BFLY P6, R14, R13, R12, R11 ;  /* 0x0c00000c0d0e7389 */ /* 0x00006400000c000b */
[----:B01----:R-:W-:Y:S05]  /*b9d0*/  ENDCOLLECTIVE ;  /* 0x000000000000791b */ /* 0x003fea0003800000 */
.L_x_4292:
[----:B------:R-:W-:Y:S01]  /*b9e0*/  MOV R12, 0x2 ;  /* 0x00000002000c7802 */ /* 0x000fe20000000f00 */
[----:B------:R-:W-:-:S04]  /*b9f0*/  FADD.FTZ R3, R2, R14 ;  /* 0x0000000e02037221 */ /* 0x000fc80000010000 */
[----:B------:R-:W-:-:S07]  /*ba00*/  IMAD.MOV.U32 R13, RZ, RZ, R3 ;  /* 0x000000ffff0d7224 */ /* 0x000fce00078e0003 */
[----:B------:R-:W-:Y:S05]  /*ba10*/  WARPSYNC.COLLECTIVE R15, `(.L_x_4293) ;  /* 0x000000000f087348 */ /* 0x000fea0003c00000 */
[----:B------:R0:W1:Y:S02]  /*ba20*/  SHFL.BFLY P6, R14, R13, R12, R11 ;  /* 0x0c00000c0d0e7389 */ /* 0x00006400000c000b */
[----:B01----:R-:W-:Y:S05]  /*ba30*/  ENDCOLLECTIVE ;  /* 0x000000000000791b */ /* 0x003fea0003800000 */
.L_x_4293:
[----:B------:R-:W-:Y:S01]  /*ba40*/  MOV R12, 0x1 ;  /* 0x00000001000c7802 */ /* 0x000fe20000000f00 */
[----:B------:R-:W-:-:S05]  /*ba50*/  FADD.FTZ R4, R3, R14 ;  /* 0x0000000e03047221 */ /* 0x000fca0000010000 */
[----:B------:R-:W-:-:S07]  /*ba60*/  MOV R13, R4 ;  /* 0x00000004000d7202 */ /* 0x000fce0000000f00 */
[----:B------:R-:W-:Y:S05]  /*ba70*/  WARPSYNC.COLLECTIVE R15, `(.L_x_4294) ;  /* 0x000000000f087348 */ /* 0x000fea0003c00000 */
[----:B------:R0:W1:Y:S02]  /*ba80*/  SHFL.BFLY P6, R14, R13, R12, R11 ;  /* 0x0c00000c0d0e7389 */ /* 0x00006400000c000b */
[----:B01----:R-:W-:Y:S05]  /*ba90*/  ENDCOLLECTIVE ;  /* 0x000000000000791b */ /* 0x003fea0003800000 */
.L_x_4294:
[----:B------:R-:W-:Y:S05]  /*baa0*/  BRA `(.L_x_4295) ;  /* 0xffffff6c00f87947 */ /* 0x000fea000383ffff */
.L_x_4296:
        /* <DEDUP_REMOVED lines=13> */
.L_x_5604:


//--------------------- .text._ZN4mmha33masked_multihead_attention_kernelItLi160ELi256ELi2ELi32ELi128ELb0ELb0EEEv26Multihead_attention_paramsIT_XT5_EE --------------------------
	.section	.text._ZN4mmha33masked_multihead_attention_kernelItLi160ELi256ELi2ELi32ELi128ELb0ELb0EEEv26Multihead_attention_paramsIT_XT5_EE,"ax",@progbits
	.align	128
        .global         _ZN4mmha33masked_multihead_attention_kernelItLi160ELi256ELi2ELi32ELi128ELb0ELb0EEEv26Multihead_attention_paramsIT_XT5_EE
        .type           _ZN4mmha33masked_multihead_attention_kernelItLi160ELi256ELi2ELi32ELi128ELb0ELb0EEEv26Multihead_attention_paramsIT_XT5_EE,@function
        .size           _ZN4mmha33masked_multihead_attention_kernelItLi160ELi256ELi2ELi32ELi128ELb0ELb0EEEv26Multihead_attention_paramsIT_XT5_EE,(.L_x_5605 - _ZN4mmha33masked_multihead_attention_kernelItLi160ELi256ELi2ELi32ELi128ELb0ELb0EEEv26Multihead_attention_paramsIT_XT5_EE)
        .other          _ZN4mmha33masked_multihead_attention_kernelItLi160ELi256ELi2ELi32ELi128ELb0ELb0EEEv26Multihead_attention_paramsIT_XT5_EE,@"STO_CUDA_ENTRY STV_DEFAULT"
_ZN4mmha33masked_multihead_attention_kernelItLi160ELi256ELi2ELi32ELi128ELb0ELb0EEEv26Multihead_attention_paramsIT_XT5_EE:
.text._ZN4mmha33masked_multihead_attention_kernelItLi160ELi256ELi2ELi32ELi128ELb0ELb0EEEv26Multihead_attention_paramsIT_XT5_EE:
        /* <DEDUP_REMOVED lines=12> */
.L_x_4297:
        /* <DEDUP_REMOVED lines=142> */
.L_x_4300:
[----:B------:R-:W0:Y:S02]  /*09a0*/  LDC.64 R24, c[0x0][0x388] ;  /* 0x0000e200ff187b82 */ /* 0x000e240000000a00 */
[----:B0-----:R-:W-:-:S06]  /*09b0*/  IMAD.WIDE R24, R39, 0x2, R24 ;  /* 0x0000000227187825 */ /* 0x001fcc00078e0218 */
[----:B------:R-:W5:Y:S02]  /*09c0*/  LDG.E.128 R24, desc[UR36][R24.64] ;  /* 0x0000002418187981 */ /* 0x000f64000c1e1d00 */
.L_x_4299:
[----:B------:R-:W-:Y:S05]  /*09d0*/  BSYNC.RECONVERGENT B0 ;  /* 0x0000000000007941 */ /* 0x000fea0003800200 */
.L_x_4298:
        /* <DEDUP_REMOVED lines=57> */
.L_x_4301:
[----:B------:R-:W-:Y:S01]  /*0d70*/  BSSY.RECONVERGENT B0, `(.L_x_4302) ;  /* 0x0000007000007945 */ /* 0x000fe20003800200 */
[----:B------:R-:W-:Y:S02]  /*0d80*/  CS2R R30, SRZ ;  /* 0x00000000001e7805 */ /* 0x000fe4000001ff00 */
[----:B------:R-:W-:Y:S01]  /*0d90*/  CS2R R28, SRZ ;  /* 0x00000000001c7805 */ /* 0x000fe2000001ff00 */
[----:B------:R-:W-:Y:S06]  /*0da0*/  @P3 BRA `(.L_x_4303) ;  /* 0x00000000000c3947 */ /* 0x000fec0003800000 */
[----:B------:R-:W0:Y:S02]  /*0db0*/  LDC.64 R28, c[0x0][0x398] ;  /* 0x0000e600ff1c7b82 */ /* 0x000e240000000a00 */
[----:B0-----:R-:W-:-:S06]  /*0dc0*/  IMAD.WIDE R28, R39, 0x2, R28 ;  /* 0x00000002271c7825 */ /* 0x001fcc00078e021c */
[----:B------:R-:W5:Y:S02]  /*0dd0*/  LDG.E.128 R28, desc[UR36][R28.64] ;  /* 0x000000241c1c7981 */ /* 0x000f64000c1e1d00 */
.L_x_4303:
[----:B------:R-:W-:Y:S05]  /*0de0*/  BSYNC.RECONVERGENT B0 ;  /* 0x0000000000007941 */ /* 0x000fea0003800200 */
.L_x_4302:
        /* <DEDUP_REMOVED lines=9> */
[----:B------:R-:W-:-:S07]  /*0e80*/  ISETP.NE.AND.EX P1, PT, RZ, UR7, PT, P1 ;  /* 0x00000007ff007c0c */ /* 0x000fce000bf25310 */
[----:B-----5:R-:W-:Y:S01]  /*0e90*/  @!P2 IMAD R20, R2, R37, RZ ;  /* 0x000000250214a224 */ /* 0x020fe200078e02ff */
[----:B--2---:R-:W-:Y:S02]  /*0ea0*/  ISETP.NE.U32.AND P0, PT, RZ, UR4, PT ;  /* 0x00000004ff007c0c */ /* 0x004fe4000bf05070 */
[----:B------:R-:W-:Y:S02]  /*0eb0*/  ISETP.GT.U32.OR P1, PT, R33, 0x13, !P1 ;  /* 0x000000132100780c */ /* 0x000fe40004f24470 */
[----:B-1----:R-:W-:Y:S02]  /*0ec0*/  ISETP.NE.U32.AND P3, PT, R8, RZ, PT ;  /* 0x000000ff0800720c */ /* 0x002fe40003f65070 */
[----:B------:R-:W-:Y:S02]  /*0ed0*/  CS2R R38, SRZ ;  /* 0x0000000000267805 */ /* 0x000fe4000001ff00 */
[----:B------:R-:W-:Y:S02]  /*0ee0*/  ISETP.NE.AND.EX P0, PT, RZ, UR5, PT, P0 ;  /* 0x00000005ff007c0c */ /* 0x000fe4000bf05300 */
[----:B------:R-:W-:-:S02]  /*0ef0*/  CS2R R36, SRZ ;  /* 0x0000000000247805 */ /* 0x000fc4000001ff00 */
[----:B------:R-:W-:Y:S01]  /*0f00*/  ISETP.NE.AND.EX P3, PT, R9, RZ, PT, P3 ;  /* 0x000000ff0900720c */ /* 0x000fe20003f65330 */
[----:B------:R-:W-:Y:S01]  /*0f10*/  @!P2 IMAD R21, R20, 0xa0, R3 ;  /* 0x000000a01415a824 */ /* 0x000fe200078e0203 */
[----:B------:R-:W-:Y:S01]  /*0f20*/  ISETP.GT.U32.OR P0, PT, R33, 0x13, !P0 ;  /* 0x000000132100780c */ /* 0x000fe20004704470 */
[----:B------:R-:W0:Y:S01]  /*0f30*/  @!P2 LDC.64 R8, c[0x0][0x450] ;  /* 0x00011400ff08ab82 */ /* 0x000e220000000a00 */
[----:B------:R-:W-:Y:S01]  /*0f40*/  IMAD.MOV.U32 R23, RZ, RZ, RZ ;  /* 0x000000ffff177224 */ /* 0x000fe200078e00ff */
[----:B------:R-:W1:Y:S06]  /*0f50*/  LDCU.U8 UR4, c[0x0][0x404] ;  /* 0x00008080ff0477ac */ /* 0x000e6c0008000000 */
[----:B------:R-:W2:Y:S08]  /*0f60*/  @!P1 LDC.64 R6, c[0x0][0x3a0] ;  /* 0x0000e800ff069b82 */ /* 0x000eb00000000a00 */
[----:B------:R-:W3:Y:S08]  /*0f70*/  @!P0 LDC.64 R4, c[0x0][0x390] ;  /* 0x0000e400ff048b82 */ /* 0x000ef00000000a00 */
[----:B------:R-:W4:Y:S01]  /*0f80*/  @P3 LDC.64 R10, c[0x0][0x418] ;  /* 0x00010600ff0a3b82 */ /* 0x000f220000000a00 */
[----:B--2---:R-:W-:-:S05]  /*0f90*/  @!P1 IMAD.WIDE.U32 R6, R3, 0x2, R6 ;  /* 0x0000000203069825 */ /* 0x004fca00078e0006 */
[----:B------:R-:W2:Y:S01]  /*0fa0*/  @!P1 LDG.E.128 R36, desc[UR36][R6.64] ;  /* 0x0000002406249981 */ /* 0x000ea2000c1e1d00 */
[----:B0-----:R-:W-:-:S04]  /*0fb0*/  @!P2 IMAD.WIDE R8, R21, 0x2, R8 ;  /* 0x000000021508a825 */ /* 0x001fc800078e0208 */
[----:B---3--:R-:W-:Y:S01]  /*0fc0*/  @!P0 IMAD.WIDE.U32 R4, R3, 0x2, R4 ;  /* 0x0000000203048825 */ /* 0x008fe200078e0004 */
[----:B------:R-:W3:Y:S01]  /*0fd0*/  @!P2 LDG.E.128 R40, desc[UR36][R8.64] ;  /* 0x000000240828a981 */ /* 0x000ee2000c1e1d00 */
[----:B------:R-:W0:Y:S03]  /*0fe0*/  LDC R3, c[0x0][0x400] ;  /* 0x00010000ff037b82 */ /* 0x000e260000000800 */
[----:B------:R-:W3:Y:S01]  /*0ff0*/  @!P0 LDG.E.128 R12, desc[UR36][R4.64] ;  /* 0x00000024040c8981 */ /* 0x000ee2000c1e1d00 */
[----:B----4-:R-:W-:-:S05]  /*1000*/  @P3 IMAD.WIDE.U32 R10, R0, 0x4, R10 ;  /* 0x00000004000a3825 */ /* 0x010fca00078e000a */
[----:B------:R4:W5:Y:S01]  /*1010*/  @P3 LDG.E R23, desc[UR36][R10.64] ;  /* 0x000000240a173981 */ /* 0x000962000c1e1900 */
[----:B-1----:R-:W-:Y:S01]  /*1020*/  ISETP.NE.AND P0, PT, RZ, UR4, PT ;  /* 0x00000004ff007c0c */ /* 0x002fe2000bf05270 */
[----:B------:R-:W-:Y:S03]  /*1030*/  BSSY.RECONVERGENT B6, `(.L_x_4304) ;  /* 0x0000163000067945 */ /* 0x000fe60003800200 */
[----:B0-----:R-:W-:Y:S01]  /*1040*/  ISETP.LT.OR P0, PT, R3, 0x1, P0 ;  /* 0x000000010300780c */ /* 0x001fe20000701670 */
        /* <DEDUP_REMOVED lines=112> */
.L_x_4305:
        /* <DEDUP_REMOVED lines=45> */
[----:B0-----:R-:W-:Y:S02]  /*1a20*/  IMAD.U32 R4, RZ, RZ, UR4 ;  /* 0x00000004ff047e24 */ /* 0x001fe4000f8e00ff */
[----:B------:R-:W-:Y:S01]  /*1a30*/  IMAD.U32 R5, RZ, RZ, UR5 ;  /* 0x00000005ff057e24 */ /* 0x000fe2000f8e00ff */
[----:B---3--:R-:W-:Y:S01]  /*1a40*/  MOV R6, UR6 ;  /* 0x0000000600067c02 */ /* 0x008fe20008000f00 */
[----:B------:R-:W-:Y:S01]  /*1a50*/  IMAD.U32 R7, RZ, RZ, UR7 ;  /* 0x00000007ff077e24 */ /* 0x000fe2000f8e00ff */
[----:B----4-:R-:W-:Y:S01]  /*1a60*/  MOV R10, UR8 ;  /* 0x00000008000a7c02 */ /* 0x010fe20008000f00 */
[----:B-1----:R-:W-:-:S07]  /*1a70*/  IMAD.U32 R11, RZ, RZ, UR9 ;  /* 0x00000009ff0b7e24 */ /* 0x002fce000f8e00ff */
[----:B------:R-:W-:-:S07]  /*1a80*/  LEPC R20, `(.L_x_4307) ;  /* 0x000000001014794e */ /* 0x000fce0000000000 */
[----:B--2--5:R-:W-:Y:S05]  /*1a90*/  CALL.ABS.NOINC R14 ;  /* 0x000000000e007343 */ /* 0x024fea0003c00000 */
.L_x_4307:
        /* <DEDUP_REMOVED lines=8> */
[----:B-1----:R-:W-:Y:S01]  /*1b20*/  LEA R3, R9, R0, 0x1 ;  /* 0x0000000009037211 */ /* 0x002fe200078e08ff */
        /* <DEDUP_REMOVED lines=27> */
[--C-:B-1----:R-:W-:Y:S02]  /*1ce0*/  SHF.R.U64 R25, R26, 0x10, R27.reuse ;  /* 0x000000101a197819 */ /* 0x102fe4000000121b */
[----:B------:R-:W-:Y:S02]  /*1cf0*/  PRMT R24, R14, 0x5410, R26 ;  /* 0x000054100e187816 */ /* 0x000fe4000000001a */
[----:B------:R-:W-:Y:S02]  /*1d00*/  PRMT R26, R15, 0x5410, R27 ;  /* 0x000054100f1a7816 */ /* 0x000fe4000000001b */
[----:B------:R-:W-:Y:S02]  /*1d10*/  PRMT R25, R12, 0x5410, R25 ;  /* 0x000054100c197816 */ /* 0x000fe40000000019 */
[----:B------:R-:W-:Y:S02]  /*1d20*/  SHF.R.U32.HI R14, RZ, 0x10, R15 ;  /* 0x00000010ff0e7819 */ /* 0x000fe4000001160f */
        /* <DEDUP_REMOVED lines=17> */
[--C-:B------:R-:W-:Y:S02]  /*1e40*/  HADD2.F32 R40, -RZ, R24.reuse.H1_H1 ;  /* 0x30000018ff287230 */ /* 0x100fe40000004100 */
[----:B------:R-:W-:Y:S01]  /*1e50*/  I2FP.F32.S32 R11, R11 ;  /* 0x0000000b000b7245 */ /* 0x000fe20000201400 */
[----:B------:R-:W-:Y:S01]  /*1e60*/  HADD2.F32 R41, -RZ, R24.H0_H0 ;  /* 0x20000018ff297230 */ /* 0x000fe20000004100 */
[----:B------:R-:W-:Y:S01]  /*1e70*/  I2FP.F32.S32 R10, R10 ;  /* 0x0000000a000a7245 */ /* 0x000fe20000201400 */
[--C-:B------:R-:W-:Y:S01]  /*1e80*/  HADD2.F32 R24, -RZ, R25.reuse.H1_H1 ;  /* 0x30000019ff187230 */ /* 0x100fe20000004100 */
[----:B-1----:R-:W-:Y:S01]  /*1e90*/  IADD3 R9, PT, PT, R13, 0x6, RZ ;  /* 0x000000060d097810 */ /* 0x002fe20007ffe0ff */
[----:B------:R-:W-:-:S02]  /*1ea0*/  HADD2.F32 R43, -RZ, R25.H0_H0 ;  /* 0x20000019ff2b7230 */ /* 0x000fc40000004100 */
[--C-:B------:R-:W-:Y:S01]  /*1eb0*/  HADD2.F32 R46, -RZ, R27.reuse.H1_H1 ;  /* 0x3000001bff2e7230 */ /* 0x100fe20000004100 */
[----:B------:R-:W-:Y:S01]  /*1ec0*/  I2FP.F32.S32 R9, R9 ;  /* 0x0000000900097245 */ /* 0x000fe20000201400 */
[----:B------:R-:W-:Y:S01]  /*1ed0*/  HADD2.F32 R51, -RZ, R27.H0_H0 ;  /* 0x2000001bff337230 */ /* 0x000fe20000004100 */
        /* <DEDUP_REMOVED lines=15> */
[----:B------:R-:W-:Y:S02]  /*1fd0*/  HADD2.F32 R47, -RZ, R26.H0_H0 ;  /* 0x2000001aff2f7230 */ /* 0x000fe40000004100 */
[--C-:B------:R-:W-:Y:S01]  /*1fe0*/  HADD2.F32 R26, -RZ, R29.reuse.H1_H1 ;  /* 0x3000001dff1a7230 */ /* 0x100fe20000004100 */
[----:B------:R-:W1:Y:S01]  /*1ff0*/  MUFU.EX2 R10, -R10 ;  /* 0x8000000a000a7308 */ /* 0x000e620000000800 */
[----:B------:R-:W-:Y:S02]  /*2000*/  HADD2.F32 R45, -RZ, R29.H0_H0 ;  /* 0x2000001dff2d7230 */ /* 0x000fe40000004100 */
[--C-:B------:R-:W-:Y:S02]  /*2010*/  HADD2.F32 R44, -RZ, R30.reuse.H1_H1 ;  /* 0x3000001eff2c7230 */ /* 0x100fe40000004100 */
        /* <DEDUP_REMOVED lines=60> */
.L_x_4311:
[----:B------:R-:W-:Y:S05]  /*23e0*/  BSYNC.RECONVERGENT B1 ;  /* 0x0000000000017941 */ /* 0x000fea0003800200 */
.L_x_4310:
        /* <DEDUP_REMOVED lines=31> */
.L_x_4309:
[----:B------:R-:W-:Y:S05]  /*25e0*/  BSYNC.RECONVERGENT B0 ;  /* 0x0000000000007941 */ /* 0x000fea0003800200 */
.L_x_4308:
[----:B------:R-:W-:Y:S01]  /*25f0*/  BAR.SYNC.DEFER_BLOCKING 0x0 ;  /* 0x0000000000007b1d */ /* 0x000fe20000010000 */
[----:B------:R-:W-:-:S04]  /*2600*/  @!P6 IMAD R36, R37, R36, R38 ;  /* 0x000000242524e224 */ /* 0x000fc800078e0226 */
[C---:B------:R-:W-:Y:S01]  /*2610*/  @!P6 IMAD R3, R36.reuse, 0x2, R3 ;  /* 0x000000022403e824 */ /* 0x040fe200078e0203 */
[----:B------:R-:W-:-:S05]  /*2620*/  @!P6 LEA R0, R36, R0, 0x1 ;  /* 0x000000002400e211 */ /* 0x000fca00078e08ff */
[----:B------:R1:W2:Y:S04]  /*2630*/  @!P6 LDS.128 R24, [R0] ;  /* 0x000000000018e984 */ /* 0x0002a80000000c00 */
[----:B------:R1:W3:Y:S01]  /*2640*/  @!P6 LDS.128 R28, [R3] ;  /* 0x00000000031ce984 */ /* 0x0002e20000000c00 */
[----:B------:R-:W-:Y:S06]  /*2650*/  BAR.SYNC.DEFER_BLOCKING 0x0 ;  /* 0x0000000000007b1d */ /* 0x000fec0000010000 */
.L_x_4306:
[----:B------:R-:W-:Y:S05]  /*2660*/  BSYNC.RECONVERGENT B6 ;  /* 0x0000000000067941 */ /* 0x000fea0003800200 */
.L_x_4304:
        /* <DEDUP_REMOVED lines=14> */
[----:B------:R-:W-:Y:S02]  /*2750*/  @!P0 IMAD R3, R33, R8, R18 ;  /* 0x0000000821038224 */ /* 0x000fe400078e0212 */
[----:B------:R-:W-:Y:S02]  /*2760*/  HADD2.F32 R8, -RZ, R13.H1_H1 ;  /* 0x3000000dff087230 */ /* 0x000fe40000004100 */
        /* <DEDUP_REMOVED lines=20> */
.L_x_4384:
        /* <DEDUP_REMOVED lines=22> */
.L_x_4312:
[----:B------:R-:W-:Y:S05]  /*2a10*/  WARPSYNC.ALL ;  /* 0x0000000000007948 */ /* 0x000fea0003800000 */
[----:B------:R-:W-:Y:S01]  /*2a20*/  IADD3 R3, PT, PT, -R19, R16, RZ ;  /* 0x0000001013037210 */ /* 0x000fe20007ffe1ff */
[----:B------:R-:W4:Y:S01]  /*2a30*/  S2UR UR11, SR_CgaCtaId ;  /* 0x00000000000b79c3 */ /* 0x000f220000008800 */
[----:B------:R-:W2:Y:S01]  /*2a40*/  LDCU UR5, c[0x0][0x3f0] ;  /* 0x00007e00ff0577ac */ /* 0x000ea20008000800 */
[----:B0-----:R-:W-:Y:S01]  /*2a50*/  SHF.R.U32.HI R12, RZ, 0x1, R33 ;  /* 0x00000001ff0c7819 */ /* 0x001fe20000011621 */
[----:B------:R-:W-:Y:S01]  /*2a60*/  BSSY B0, `(.L_x_4314) ;  /* 0x00002a5000007945 */ /* 0x000fe20003800000 */
[----:B------:R-:W-:Y:S01]  /*2a70*/  VIADD R4, R3, 0xf ;  /* 0x0000000f03047836 */ /* 0x000fe20000000000 */
[----:B------:R-:W-:Y:S01]  /*2a80*/  UMOV UR10, 0x400 ;  /* 0x00000400000a7882 */ /* 0x000fe20000000000 */
[----:B------:R-:W0:Y:S01]  /*2a90*/  LDCU UR13, c[0x0][0x410] ;  /* 0x00008200ff0d77ac */ /* 0x000e220008000800 */
[----:B------:R-:W-:-:S02]  /*2aa0*/  LOP3.LUT R6, R32, 0x8, RZ, 0xc0, !PT ;  /* 0x0000000820067812 */ /* 0x000fc400078ec0ff */
[----:B------:R-:W-:Y:S01]  /*2ab0*/  SHF.R.S32.HI R5, RZ, 0x1f, R4 ;  /* 0x0000001fff057819 */ /* 0x000fe20000011404 */
[----:B------:R-:W-:Y:S01]  /*2ac0*/  UIADD3 UR4, UPT, UPT, UR10, 0x20, URZ ;  /* 0x000000200a047890 */ /* 0x000fe2000fffe0ff */
[----:B------:R-:W0:Y:S02]  /*2ad0*/  LDCU.64 UR14, c[0x0][0x438] ;  /* 0x00008700ff0e77ac */ /* 0x000e240008000a00 */
[----:B------:R-:W-:Y:S01]  /*2ae0*/  LEA.HI R5, R5, R4, RZ, 0x4 ;  /* 0x0000000405057211 */ /* 0x000fe200078f20ff */
[----:B------:R-:W0:Y:S03]  /*2af0*/  LDCU.64 UR8, c[0x0][0x448] ;  /* 0x00008900ff0877ac */ /* 0x000e260008000a00 */
[----:B------:R-:W-:Y:S01]  /*2b00*/  LOP3.LUT R10, R5, 0xfffffff0, RZ, 0xc0, !PT ;  /* 0xfffffff0050a7812 */ /* 0x000fe200078ec0ff */
[----:B--2---:R-:W-:Y:S01]  /*2b10*/  IMAD R4, R34, UR5, R87 ;  /* 0x0000000522047c24 */ /* 0x004fe2000f8e0257 */
[----:B------:R-:W-:Y:S02]  /*2b20*/  BAR.SYNC.DEFER_BLOCKING 0x0 ;  /* 0x0000000000007b1d */ /* 0x000fe40000010000 */
[----:B------:R-:W-:Y:S01]  /*2b30*/  ISETP.GE.AND P0, PT, R12, R10, PT ;  /* 0x0000000a0c00720c */ /* 0x000fe20003f06270 */
[----:B------:R-:W-:Y:S01]  /*2b40*/  IMAD R4, R4, 0xa0, RZ ;  /* 0x000000a004047824 */ /* 0x000fe200078e02ff */
[----:B----4-:R-:W-:-:S11]  /*2b50*/  ULEA UR4, UR11, UR4, 0x18 ;  /* 0x000000040b047291 */ /* 0x010fd6000f8ec0ff */
[----:B0-----:R-:W-:Y:S05]  /*2b60*/  @P0 BRA `(.L_x_4315) ;  /* 0x0000002800500947 */ /* 0x001fea0003800000 */
[----:B------:R-:W0:Y:S01]  /*2b70*/  LDC R5, c[0x0][0x3f4] ;  /* 0x0000fd00ff057b82 */ /* 0x000e220000000800 */
[----:B------:R-:W2:Y:S01]  /*2b80*/  LDCU.64 UR6, c[0x0][0x420] ;  /* 0x00008400ff0677ac */ /* 0x000ea20008000a00 */
[----:B------:R-:W4:Y:S01]  /*2b90*/  LDS.64 R84, [R6+UR4] ;  /* 0x0000000406547984 */ /* 0x000f220008000a00 */
[----:B------:R-:W-:Y:S01]  /*2ba0*/  IADD3 R10, PT, PT, R19, R10, RZ ;  /* 0x0000000a130a7210 */ /* 0x000fe20007ffe0ff */
[----:B------:R-:W1:Y:S02]  /*2bb0*/  LDCU UR12, c[0x0][0x440] ;  /* 0x00008800ff0c77ac */ /* 0x000e640008000800 */
[----:B------:R-:W0:Y:S01]  /*2bc0*/  LDS.64 R82, [R6+UR4+0x10] ;  /* 0x0000100406527984 */ /* 0x000e220008000a00 */
[----:B------:R-:W-:-:S03]  /*2bd0*/  UIADD3 UR5, UPT, UPT, UR10, 0x220, URZ ;  /* 0x000002200a057890 */ /* 0x000fc6000fffe0ff */
[----:B------:R-:W3:Y:S01]  /*2be0*/  LDS.64 R80, [R6+UR4+0x20] ;  /* 0x0000200406507984 */ /* 0x000ee20008000a00 */
[----:B------:R-:W-:-:S03]  /*2bf0*/  ULEA UR5, UR11, UR5, 0x18 ;  /* 0x000000050b057291 */ /* 0x000fc6000f8ec0ff */
[----:B------:R-:W3:Y:S04]  /*2c00*/  LDS.64 R78, [R6+UR4+0x30] ;  /* 0x00003004064e7984 */ /* 0x000ee80008000a00 */
[----:B------:R-:W3:Y:S01]  /*2c10*/  LDS.64 R76, [R6+UR4+0x40] ;  /* 0x00004004064c7984 */ /* 0x000ee20008000a00 */
[----:B--2---:R-:W-:-:S03]  /*2c20*/  ISETP.NE.U32.AND P0, PT, RZ, UR6, PT ;  /* 0x00000006ff007c0c */ /* 0x004fc6000bf05070 */
[----:B------:R-:W2:Y:S01]  /*2c30*/  LDS.64 R74, [R6+UR4+0x50] ;  /* 0x00005004064a7984 */ /* 0x000ea20008000a00 */
[----:B-1----:R-:W-:Y:S01]  /*2c40*/  IMAD R150, R87, UR12, R16 ;  /* 0x0000000c57967c24 */ /* 0x002fe2000f8e0210 */
[----:B0-----:R-:W-:Y:S02]  /*2c50*/  IABS R5, R5 ;  /* 0x0000000500057213 */ /* 0x001fe40000000000 */
[----:B------:R-:W0:Y:S01]  /*2c60*/  LDS.64 R72, [R6+UR4+0x60] ;  /* 0x0000600406487984 */ /* 0x000e220008000a00 */
[----:B------:R-:W-:Y:S01]  /*2c70*/  ISETP.NE.AND.EX P0, PT, RZ, UR7, PT, P0 ;  /* 0x00000007ff007c0c */ /* 0x000fe2000bf05300 */
[----:B------:R-:W1:Y:S02]  /*2c80*/  I2F.RP R7, R5 ;  /* 0x0000000500077306 */ /* 0x000e640000209400 */
[----:B------:R-:W0:Y:S04]  /*2c90*/  LDS.64 R70, [R6+UR4+0x70] ;  /* 0x0000700406467984 */ /* 0x000e280008000a00 */
[----:B------:R-:W0:Y:S04]  /*2ca0*/  LDS.64 R68, [R6+UR4+0x80] ;  /* 0x0000800406447984 */ /* 0x000e280008000a00 */
[----:B------:R-:W0:Y:S04]  /*2cb0*/  LDS.64 R66, [R6+UR4+0x90] ;  /* 0x0000900406427984 */ /* 0x000e280008000a00 */
[----:B------:R-:W0:Y:S01]  /*2cc0*/  LDS.64 R64, [R6+UR4+0xa0] ;  /* 0x0000a00406407984 */ /* 0x000e220008000a00 */
[----:B-1----:R-:W1:Y:S03]  /*2cd0*/  MUFU.RCP R7, R7 ;  /* 0x0000000700077308 */ /* 0x002e660000001000 */
[----:B------:R-:W0:Y:S04]  /*2ce0*/  LDS.64 R62, [R6+UR4+0xb0] ;  /* 0x0000b004063e7984 */ /* 0x000e280008000a00 */
[----:B------:R-:W0:Y:S04]  /*2cf0*/  LDS.64 R60, [R6+UR4+0xc0] ;  /* 0x0000c004063c7984 */ /* 0x000e280008000a00 */
[----:B------:R-:W0:Y:S04]  /*2d00*/  LDS.64 R58, [R6+UR4+0xd0] ;  /* 0x0000d004063a7984 */ /* 0x000e280008000a00 */
[----:B------:R-:W0:Y:S01]  /*2d10*/  LDS.64 R56, [R6+UR4+0xe0] ;  /* 0x0000e00406387984 */ /* 0x000e220008000a00 */
[----:B-1----:R-:W-:-:S02]  /*2d20*/  IADD3 R8, PT, PT, R7, 0xffffffe, RZ ;  /* 0x0ffffffe07087810 */ /* 0x002fc40007ffe0ff */
[----:B------:R-:W-:Y:S01]  /*2d30*/  IADD3 R7, PT, PT, R19, R12, RZ ;  /* 0x0000000c13077210 */ /* 0x000fe20007ffe0ff */
[----:B------:R-:W1:Y:S01]  /*2d40*/  LDS.64 R54, [R6+UR4+0xf0] ;  /* 0x0000f00406367984 */ /* 0x000e620008000a00 */
[----:B------:R4:W3:Y:S03]  /*2d50*/  F2I.FTZ.U32.TRUNC.NTZ R9, R8 ;  /* 0x0000000800097305 */ /* 0x0008e6000021f000 */
[----:B------:R-:W0:Y:S01]  /*2d60*/  LDS.64 R52, [R6+UR4+0x100] ;  /* 0x0001000406347984 */ /* 0x000e220008000a00 */
[----:B------:R-:W-:-:S03]  /*2d70*/  IMAD R150, R150, UR12, R7 ;  /* 0x0000000c96967c24 */ /* 0x000fc6000f8e0207 */
[----:B------:R-:W0:Y:S01]  /*2d80*/  LDS.64 R50, [R6+UR4+0x110] ;  /* 0x0001100406327984 */ /* 0x000e220008000a00 */
[----:B----4-:R-:W-:-:S03]  /*2d90*/  IMAD.MOV.U32 R8, RZ, RZ, RZ ;  /* 0x000000ffff087224 */ /* 0x010fc600078e00ff */
[----:B------:R-:W4:Y:S01]  /*2da0*/  LDS.64 R48, [R6+UR4+0x120] ;  /* 0x0001200406307984 */ /* 0x000f220008000a00 */
[----:B---3--:R-:W-:-:S03]  /*2db0*/  IMAD.MOV R14, RZ, RZ, -R9 ;  /* 0x000000ffff0e7224 */ /* 0x008fc600078e0a09 */
[----:B------:R-:W3:Y:S01]  /*2dc0*/  LDS.64 R46, [R6+UR4+0x130] ;  /* 0x00013004062e7984 */ /* 0x000ee20008000a00 */
[----:B------:R-:W-:-:S03]  /*2dd0*/  IMAD R11, R14, R5, RZ ;  /* 0x000000050e0b7224 */ /* 0x000fc600078e02ff */
[----:B------:R-:W0:Y:S01]  /*2de0*/  LDS.64 R44, [R6+UR4+0x140] ;  /* 0x00014004062c7984 */ /* 0x000e220008000a00 */
[----:B------:R-:W-:-:S03]  /*2df0*/  IMAD.HI.U32 R8, R9, R11, R8 ;  /* 0x0000000b09087227 */ /* 0x000fc600078e0008 */
        /* <DEDUP_REMOVED lines=11> */
[----:B--2---:R-:W-:-:S04]  /*2eb0*/  IADD3 R6, P1, P2, R86, UR6, R7 ;  /* 0x0000000656067c10 */ /* 0x004fc8000fa3e007 */
[----:B------:R-:W-:Y:S02]  /*2ec0*/  IADD3.X R9, PT, PT, R22, UR7, RZ, P1, P2 ;  /* 0x0000000716097c10 */ /* 0x000fe40008fe44ff */
[----:B-1-34-:R-:W-:-:S07]  /*2ed0*/  LEA R22, R12, UR5, 0x2 ;  /* 0x000000050c167c11 */ /* 0x01afce000f8e10ff */
.L_x_4319:
[----:B------:R-:W1:Y:S01]  /*2ee0*/  LDC R151, c[0x0][0x3f4] ;  /* 0x0000fd00ff977b82 */ /* 0x000e620000000800 */
[----:B0-----:R-:W-:Y:S02]  /*2ef0*/  IABS R13, R7 ;  /* 0x00000007000d7213 */ /* 0x001fe40000000000 */
[----:B------:R-:W-:-:S03]  /*2f00*/  ISETP.GE.AND P2, PT, R7, RZ, PT ;  /* 0x000000ff0700720c */ /* 0x000fc60003f46270 */
[----:B------:R-:W-:-:S04]  /*2f10*/  IMAD.HI.U32 R11, R8, R13, RZ ;  /* 0x0000000d080b7227 */ /* 0x000fc800078e00ff */
[----:B------:R-:W-:Y:S02]  /*2f20*/  IMAD.MOV R158, RZ, RZ, -R11 ;  /* 0x000000ffff9e7224 */ /* 0x000fe400078e0a0b */
[----:B------:R-:W2:Y:S01]  /*2f30*/  S2R R11, SR_TID.X ;  /* 0x00000000000b7919 */ /* 0x000ea20000002100 */
[----:B-1----:R-:W-:Y:S01]  /*2f40*/  IABS R15, R151 ;  /* 0x00000097000f7213 */ /* 0x002fe20000000000 */
[C---:B------:R-:W-:Y:S01]  /*2f50*/  IMAD R14, R151.reuse, 0xa0, RZ ;  /* 0x000000a0970e7824 */ /* 0x040fe200078e02ff */
[----:B------:R-:W-:-:S03]  /*2f60*/  ISETP.NE.AND P3, PT, R151, RZ, PT ;  /* 0x000000ff9700720c */ /* 0x000fc60003f65270 */
[----:B------:R-:W-:-:S05]  /*2f70*/  IMAD R158, R15, R158, R13 ;  /* 0x0000009e0f9e7224 */ /* 0x000fca00078e020d */
[----:B------:R-:W-:-:S13]  /*2f80*/  ISETP.GT.U32.AND P1, PT, R5, R158, PT ;  /* 0x0000009e0500720c */ /* 0x000fda0003f24070 */
[----:B------:R-:W-:-:S04]  /*2f90*/  @!P1 IADD3 R158, PT, PT, R158, -R15, RZ ;  /* 0x8000000f9e9e9210 */ /* 0x000fc80007ffe0ff */
[----:B------:R-:W-:-:S13]  /*2fa0*/  ISETP.GT.U32.AND P1, PT, R5, R158, PT ;  /* 0x0000009e0500720c */ /* 0x000fda0003f24070 */
[----:B------:R-:W-:Y:S01]  /*2fb0*/  @!P1 IMAD.IADD R158, R158, 0x1, -R15 ;  /* 0x000000019e9e9824 */ /* 0x000fe200078e0a0f */
[----:B------:R-:W-:-:S04]  /*2fc0*/  ISETP.GE.AND P1, PT, R7, R16, PT ;  /* 0x000000100700720c */ /* 0x000fc80003f26270 */
[----:B------:R-:W-:Y:S02]  /*2fd0*/  @!P2 IADD3 R158, PT, PT, -R158, RZ, RZ ;  /* 0x000000ff9e9ea210 */ /* 0x000fe40007ffe1ff */
[----:B------:R-:W-:-:S05]  /*2fe0*/  @!P3 LOP3.LUT R158, RZ, R151, RZ, 0x33, !PT ;  /* 0x00000097ff9eb212 */ /* 0x000fca00078e33ff */
[----:B------:R-:W-:-:S05]  /*2ff0*/  IMAD.SHL.U32 R160, R158, 0x8, RZ ;  /* 0x000000089ea07824 */ /* 0x000fca00078e00ff */
[----:B------:R-:W-:-:S04]  /*3000*/  LEA R153, R151, R160, 0x4 ;  /* 0x000000a097997211 */ /* 0x000fc800078e20ff */
[----:B------:R-:W-:-:S13]  /*3010*/  ISETP.GE.OR P3, PT, R153, R14, P1 ;  /* 0x0000000e9900720c */ /* 0x000fda0000f66670 */
[----:B------:R-:W1:Y:S01]  /*3020*/  @!P3 LDC.64 R12, c[0x0][0x3b8] ;  /* 0x0000ee00ff0cbb82 */ /* 0x000e620000000a00 */
[----:B--2---:R-:W-:-:S05]  /*3030*/  @!P3 IMAD.SHL.U32 R15, R11, 0x4, RZ ;  /* 0x000000040b0fb824 */ /* 0x004fca00078e00ff */
[----:B------:R-:W-:Y:S02]  /*3040*/  @!P3 LOP3.LUT R152, R15, 0x4, RZ, 0xc0, !PT ;  /* 0x000000040f98b812 */ /* 0x000fe400078ec0ff */
[----:B------:R-:W-:-:S03]  /*3050*/  LEA R15, R151, R160, 0x5 ;  /* 0x000000a0970f7211 */ /* 0x000fc600078e28ff */
[----:B------:R-:W-:Y:S01]  /*3060*/  @!P3 IMAD R154, R4, R151, R152 ;  /* 0x00000097049ab224 */ /* 0x000fe200078e0298 */
[----:B------:R-:W-:Y:S02]  /*3070*/  ISETP.GE.OR P5, PT, R15, R14, P1 ;  /* 0x0000000e0f00720c */ /* 0x000fe40000fa6670 */
[----:B------:R-:W-:Y:S02]  /*3080*/  @!P3 SHF.R.S32.HI R152, RZ, 0x1f, R153 ;  /* 0x0000001fff98b819 */ /* 0x000fe40000011499 */
[----:B------:R-:W-:-:S04]  /*3090*/  @!P3 IADD3 R153, P2, PT, R154, R153, RZ ;  /* 0x000000999a99b210 */ /* 0x000fc80007f5e0ff */
[----:B------:R-:W-:Y:S02]  /*30a0*/  @!P3 LEA.HI.X.SX32 R152, R154, R152, 0x1, P2 ;  /* 0x000000989a98b211 */ /* 0x000fe400010f0eff */
[----:B-1----:R-:W-:-:S04]  /*30b0*/  @!P3 LEA R156, P2, R153, R12, 0x1 ;  /* 0x0000000c999cb211 */ /* 0x002fc800078408ff */
[----:B------:R-:W-:Y:S01]  /*30c0*/  @!P3 LEA.HI.X R157, R153, R13, R152, 0x1, P2 ;  /* 0x0000000d999db211 */ /* 0x000fe200010f0c98 */
[----:B------:R-:W-:Y:S01]  /*30d0*/  @!P5 IMAD.SHL.U32 R152, R11, 0x4, RZ ;  /* 0x000000040b98d824 */ /* 0x000fe200078e00ff */
[----:B------:R-:W1:Y:S04]  /*30e0*/  @!P5 LDC.64 R12, c[0x0][0x3b8] ;  /* 0x0000ee00ff0cdb82 */ /* 0x000e680000000a00 */
[----:B------:R-:W-:-:S05]  /*30f0*/  @!P5 LOP3.LUT R152, R152, 0x4, RZ, 0xc0, !PT ;  /* 0x000000049898d812 */ /* 0x000fca00078ec0ff */
[----:B------:R-:W-:Y:S01]  /*3100*/  @!P5 IMAD R153, R4, R151, R152 ;  /* 0x000000970499d224 */ /* 0x000fe200078e0298 */
[----:B------:R-:W-:-:S04]  /*3110*/  @!P5 SHF.R.S32.HI R152, RZ, 0x1f, R15 ;  /* 0x0000001fff98d819 */ /* 0x000fc8000001140f */
[----:B------:R-:W-:-:S04]  /*3120*/  @!P5 IADD3 R15, P2, PT, R153, R15, RZ ;  /* 0x0000000f990fd210 */ /* 0x000fc80007f5e0ff */
[----:B------:R-:W-:Y:S02]  /*3130*/  @!P5 LEA.HI.X.SX32 R152, R153, R152, 0x1, P2 ;  /* 0x000000989998d211 */ /* 0x000fe400010f0eff */
[----:B------:R-:W-:-:S04]  /*3140*/  LEA R153, R151, R160, 0x6 ;  /* 0x000000a097997211 */ /* 0x000fc800078e30ff */
[----:B------:R-:W-:Y:S02]  /*3150*/  ISETP.GE.OR P4, PT, R153, R14, P1 ;  /* 0x0000000e9900720c */ /* 0x000fe40000f86670 */
[----:B-1----:R-:W-:-:S04]  /*3160*/  @!P5 LEA R154, P2, R15, R12, 0x1 ;  /* 0x0000000c0f9ad211 */ /* 0x002fc800078408ff */
[----:B------:R-:W-:Y:S02]  /*3170*/  @!P5 LEA.HI.X R155, R15, R13, R152, 0x1, P2 ;  /* 0x0000000d0f9bd211 */ /* 0x000fe400010f0c98 */
[----:B------:R-:W-:-:S04]  /*3180*/  ISETP.GE.AND P2, PT, R7, R16, PT ;  /* 0x000000100700720c */ /* 0x000fc80003f46270 */
[----:B------:R-:W-:Y:S01]  /*3190*/  SEL R87, R87, RZ, P2 ;  /* 0x000000ff57577207 */ /* 0x000fe20001000000 */
[----:B------:R-:W-:Y:S01]  /*31a0*/  @!P4 IMAD.SHL.U32 R15, R11, 0x4, RZ ;  /* 0x000000040b0fc824 */ /* 0x000fe200078e00ff */
[----:B------:R-:W1:Y:S01]  /*31b0*/  @!P4 LDC.64 R12, c[0x0][0x3b8] ;  /* 0x0000ee00ff0ccb82 */ /* 0x000e620000000a00 */
[----:B------:R-:W-:-:S03]  /*31c0*/  SEL R86, R86, RZ, P2 ;  /* 0x000000ff56567207 */ /* 0x000fc60001000000 */
[----:B------:R-:W-:-:S03]  /*31d0*/  @!P4 LOP3.LUT R15, R15, 0x4, RZ, 0xc0, !PT ;  /* 0x000000040f0fc812 */ /* 0x000fc600078ec0ff */
[----:B------:R2:W3:Y:S01]  /*31e0*/  @!P3 LDG.E.64 R86, desc[UR36][R156.64] ;  /* 0x000000249c56b981 */ /* 0x0004e2000c1e1b00 */
[----:B------:R-:W-:Y:S01]  /*31f0*/  SEL R89, R89, RZ, P2 ;  /* 0x000000ff59597207 */ /* 0x000fe20001000000 */
[----:B------:R-:W-:Y:S01]  /*3200*/  @!P4 IMAD R162, R4, R151, R15 ;  /* 0x0000009704a2c224 */ /* 0x000fe200078e020f */
[----:B------:R-:W-:Y:S02]  /*3210*/  @!P4 SHF.R.S32.HI R15, RZ, 0x1f, R153 ;  /* 0x0000001fff0fc819 */ /* 0x000fe40000011499 */
[----:B------:R-:W-:Y:S02]  /*3220*/  SEL R88, R88, RZ, P2 ;  /* 0x000000ff58587207 */ /* 0x000fe40001000000 */
[----:B------:R-:W-:-:S04]  /*3230*/  @!P4 IADD3 R153, P3, PT, R162, R153, RZ ;  /* 0x00000099a299c210 */ /* 0x000fc80007f7e0ff */
[----:B------:R-:W-:Y:S01]  /*3240*/  @!P4 LEA.HI.X.SX32 R162, R162, R15, 0x1, P3 ;  /* 0x0000000fa2a2c211 */ /* 0x000fe200018f0eff */
[----:B------:R4:W3:Y:S01]  /*3250*/  @!P5 LDG.E.64 R88, desc[UR36][R154.64] ;  /* 0x000000249a58d981 */ /* 0x0008e2000c1e1b00 */
[----:B------:R-:W-:Y:S02]  /*3260*/  ISETP.GE.OR P3, PT, R160, R14, P1 ;  /* 0x0000000ea000720c */ /* 0x000fe40000f66670 */
[----:B-1----:R-:W-:-:S04]  /*3270*/  @!P4 LEA R152, P6, R153, R12, 0x1 ;  /* 0x0000000c9998c211 */ /* 0x002fc800078c08ff */
[----:B------:R-:W-:-:S07]  /*3280*/  @!P4 LEA.HI.X R153, R153, R13, R162, 0x1, P6 ;  /* 0x0000000d9999c211 */ /* 0x000fce00030f0ca2 */
[----:B------:R-:W-:Y:S01]  /*3290*/  @!P3 SHF.L.U32 R15, R11, 0x2, RZ ;  /* 0x000000020b0fb819 */ /* 0x000fe200000006ff */
[----:B------:R-:W1:Y:S03]  /*32a0*/  @!P3 LDC.64 R12, c[0x0][0x3b8] ;  /* 0x0000ee00ff0cbb82 */ /* 0x000e660000000a00 */
[----:B------:R-:W-:-:S05]  /*32b0*/  @!P3 LOP3.LUT R15, R15, 0x4, RZ, 0xc0, !PT ;  /* 0x000000040f0fb812 */ /* 0x000fca00078ec0ff */
[----:B--2---:R-:W-:Y:S02]  /*32c0*/  @!P3 IMAD R157, R4, R151, R15 ;  /* 0x00000097049db224 */ /* 0x004fe400078e020f */
[----:B------:R-:W-:-:S05]  /*32d0*/  IMAD R15, R151, 0x80, R160 ;  /* 0x00000080970f7824 */ /* 0x000fca00078e02a0 */
[----:B------:R-:W-:Y:S02]  /*32e0*/  ISETP.GE.OR P5, PT, R15, R14, P1 ;  /* 0x0000000e0f00720c */ /* 0x000fe40000fa6670 */
[----:B------:R-:W-:-:S04]  /*32f0*/  @!P3 IADD3 R160, P6, PT, R160, R157, RZ ;  /* 0x0000009da0a0b210 */ /* 0x000fc80007fde0ff */
[----:B------:R-:W-:Y:S02]  /*3300*/  @!P3 LEA.HI.X.SX32 R157, R157, RZ, 0x1, P6 ;  /* 0x000000ff9d9db211 */ /* 0x000fe400030f0eff */
[----:B-1----:R-:W-:-:S05]  /*3310*/  @!P3 LEA R156, P6, R160, R12, 0x1 ;  /* 0x0000000ca09cb211 */ /* 0x002fca00078c08ff */
[----:B----4-:R-:W-:Y:S02]  /*3320*/  @!P5 SHF.L.U32 R154, R11, 0x2, RZ ;  /* 0x000000020b9ad819 */ /* 0x010fe400000006ff */
[----:B------:R-:W-:Y:S02]  /*3330*/  @!P3 LEA.HI.X R157, R160, R13, R157, 0x1, P6 ;  /* 0x0000000da09db211 */ /* 0x000fe400030f0c9d */
[----:B------:R-:W1:Y:S01]  /*3340*/  @!P5 LDC.64 R12, c[0x0][0x3b8] ;  /* 0x0000ee00ff0cdb82 */ /* 0x000e620000000a00 */
[----:B------:R-:W-:Y:S02]  /*3350*/  @!P5 LOP3.LUT R154, R154, 0x4, RZ, 0xc0, !PT ;  /* 0x000000049a9ad812 */ /* 0x000fe400078ec0ff */
[----:B------:R-:W-:Y:S02]  /*3360*/  SEL R91, R91, RZ, P2 ;  /* 0x000000ff5b5b7207 */ /* 0x000fe40001000000 */
[----:B------:R-:W-:Y:S01]  /*3370*/  SEL R90, R90, RZ, P2 ;  /* 0x000000ff5a5a7207 */ /* 0x000fe20001000000 */
[----:B------:R-:W-:-:S02]  /*3380*/  @!P5 IMAD R159, R4, R151, R154 ;  /* 0x00000097049fd224 */ /* 0x000fc400078e029a */
[----:B------:R-:W-:Y:S01]  /*3390*/  IMAD.IADD R158, R158, 0x1, R151 ;  /* 0x000000019e9e7824 */ /* 0x000fe200078e0297 */
[----:B------:R-:W-:Y:S02]  /*33a0*/  @!P5 SHF.R.S32.HI R154, RZ, 0x1f, R15 ;  /* 0x0000001fff9ad819 */ /* 0x000fe4000001140f */
[----:B------:R1:W2:Y:S01]  /*33b0*/  @!P4 LDG.E.64 R90, desc[UR36][R152.64] ;  /* 0x00000024985ac981 */ /* 0x0002a2000c1e1b00 */
[C---:B------:R-:W-:Y:S02]  /*33c0*/  @!P5 IADD3 R155, P4, PT, R159.reuse, R15, RZ ;  /* 0x0000000f9f9bd210 */ /* 0x040fe40007f9e0ff */
[----:B------:R-:W-:Y:S02]  /*33d0*/  SHF.L.U32 R15, R158, 0x3, RZ ;  /* 0x000000039e0f7819 */ /* 0x000fe400000006ff */
[----:B------:R-:W-:Y:S02]  /*33e0*/  @!P5 LEA.HI.X.SX32 R154, R159, R154, 0x1, P4 ;  /* 0x0000009a9f9ad211 */ /* 0x000fe400020f0eff */
[----:B------:R-:W-:-:S02]  /*33f0*/  ISETP.GE.OR P4, PT, R15, R14, P1 ;  /* 0x0000000e0f00720c */ /* 0x000fc40000f86670 */
[----:B-1----:R-:W-:-:S04]  /*3400*/  @!P5 LEA R152, P6, R155, R12, 0x1 ;  /* 0x0000000c9b98d211 */ /* 0x002fc800078c08ff */
[----:B------:R-:W-:-:S07]  /*3410*/  @!P5 LEA.HI.X R153, R155, R13, R154, 0x1, P6 ;  /* 0x0000000d9b99d211 */ /* 0x000fce00030f0c9a */
[----:B------:R-:W-:Y:S01]  /*3420*/  @!P4 IMAD.SHL.U32 R154, R11, 0x4, RZ ;  /* 0x000000040b9ac824 */ /* 0x000fe200078e00ff */
[----:B------:R-:W-:Y:S01]  /*3430*/  SEL R93, R93, RZ, P2 ;  /* 0x000000ff5d5d7207 */ /* 0x000fe20001000000 */
[----:B------:R-:W1:Y:S03]  /*3440*/  @!P4 LDC.64 R12, c[0x0][0x3b8] ;  /* 0x0000ee00ff0ccb82 */ /* 0x000e660000000a00 */
[----:B------:R-:W-:Y:S02]  /*3450*/  @!P4 LOP3.LUT R154, R154, 0x4, RZ, 0xc0, !PT ;  /* 0x000000049a9ac812 */ /* 0x000fe400078ec0ff */
[----:B------:R-:W-:-:S03]  /*3460*/  SEL R92, R92, RZ, P2 ;  /* 0x000000ff5c5c7207 */ /* 0x000fc60001000000 */
[----:B------:R-:W-:Y:S01]  /*3470*/  @!P4 IMAD R160, R4, R151, R154 ;  /* 0x0000009704a0c224 */ /* 0x000fe200078e029a */
[----:B------:R-:W-:Y:S02]  /*3480*/  LEA R154, R151, R158, 0x1 ;  /* 0x0000009e979a7211 */ /* 0x000fe400078e08ff */
[----:B------:R4:W3:Y:S01]  /*3490*/  @!P3 LDG.E.64 R92, desc[UR36][R156.64] ;  /* 0x000000249c5cb981 */ /* 0x0008e2000c1e1b00 */
[----:B------:R-:W-:Y:S02]  /*34a0*/  @!P4 SHF.R.S32.HI R155, RZ, 0x1f, R15 ;  /* 0x0000001fff9bc819 */ /* 0x000fe4000001140f */
[----:B------:R-:W-:Y:S01]  /*34b0*/  @!P4 IADD3 R159, P3, PT, R160, R15, RZ ;  /* 0x0000000fa09fc210 */ /* 0x000fe20007f7e0ff */
[----:B------:R-:W-:-:S03]  /*34c0*/  IMAD.SHL.U32 R15, R154, 0x8, RZ ;  /* 0x000000089a0f7824 */ /* 0x000fc600078e00ff */
[----:B------:R-:W-:Y:S02]  /*34d0*/  @!P4 LEA.HI.X.SX32 R160, R160, R155, 0x1, P3 ;  /* 0x0000009ba0a0c211 */ /* 0x000fe400018f0eff */
[----:B------:R-:W-:Y:S02]  /*34e0*/  ISETP.GE.OR P3, PT, R15, R14, P1 ;  /* 0x0000000e0f00720c */ /* 0x000fe40000f66670 */
[----:B-1----:R-:W-:-:S04]  /*34f0*/  @!P4 LEA R154, P6, R159, R12, 0x1 ;  /* 0x0000000c9f9ac211 */ /* 0x002fc800078c08ff */
[----:B------:R-:W-:-:S07]  /*3500*/  @!P4 LEA.HI.X R155, R159, R13, R160, 0x1, P6 ;  /* 0x0000000d9f9bc211 */ /* 0x000fce00030f0ca0 */
[----:B----4-:R-:W-:Y:S01]  /*3510*/  @!P3 SHF.L.U32 R156, R11, 0x2, RZ ;  /* 0x000000020b9cb819 */ /* 0x010fe200000006ff */
[----:B------:R-:W1:Y:S03]  /*3520*/  @!P3 LDC.64 R12, c[0x0][0x3b8] ;  /* 0x0000ee00ff0cbb82 */ /* 0x000e660000000a00 */
[----:B------:R-:W-:Y:S02]  /*3530*/  @!P3 LOP3.LUT R156, R156, 0x4, RZ, 0xc0, !PT ;  /* 0x000000049c9cb812 */ /* 0x000fe400078ec0ff */
[----:B------:R-:W-:Y:S02]  /*3540*/  SEL R95, R95, RZ, P2 ;  /* 0x000000ff5f5f7207 */ /* 0x000fe40001000000 */
[----:B------:R-:W-:Y:S01]  /*3550*/  SEL R94, R94, RZ, P2 ;  /* 0x000000ff5e5e7207 */ /* 0x000fe20001000000 */
[----:B------:R-:W-:Y:S02]  /*3560*/  @!P3 IMAD R159, R4, R151, R156 ;  /* 0x00000097049fb224 */ /* 0x000fe400078e029c */
[----:B------:R-:W-:Y:S01]  /*3570*/  IMAD R158, R151, 0x4, R158 ;  /* 0x00000004979e7824 */ /* 0x000fe200078e029e */
[----:B------:R-:W-:-:S02]  /*3580*/  @!P3 SHF.R.S32.HI R156, RZ, 0x1f, R15 ;  /* 0x0000001fff9cb819 */ /* 0x000fc4000001140f */
[----:B------:R1:W4:Y:S01]  /*3590*/  @!P5 LDG.E.64 R94, desc[UR36][R152.64] ;  /* 0x00000024985ed981 */ /* 0x000322000c1e1b00 */
[C---:B------:R-:W-:Y:S02]  /*35a0*/  @!P3 IADD3 R157, P5, PT, R159.reuse, R15, RZ ;  /* 0x0000000f9f9db210 */ /* 0x040fe40007fbe0ff */
[----:B------:R-:W-:Y:S02]  /*35b0*/  SHF.L.U32 R15, R158, 0x3, RZ ;  /* 0x000000039e0f7819 */ /* 0x000fe400000006ff */
[----:B------:R-:W-:Y:S02]  /*35c0*/  @!P3 LEA.HI.X.SX32 R156, R159, R156, 0x1, P5 ;  /* 0x0000009c9f9cb211 */ /* 0x000fe400028f0eff */
[----:B------:R-:W-:Y:S02]  /*35d0*/  ISETP.GE.OR P5, PT, R15, R14, P1 ;  /* 0x0000000e0f00720c */ /* 0x000fe40000fa6670 */
[----:B-1----:R-:W-:-:S04]  /*35e0*/  @!P3 LEA R152, P6, R157, R12, 0x1 ;  /* 0x0000000c9d98b211 */ /* 0x002fc800078c08ff */
[----:B------:R-:W-:-:S07]  /*35f0*/  @!P3 LEA.HI.X R153, R157, R13, R156, 0x1, P6 ;  /* 0x0000000d9d99b211 */ /* 0x000fce00030f0c9c */
[----:B------:R-:W-:Y:S01]  /*3600*/  @!P5 IMAD.SHL.U32 R156, R11, 0x4, RZ ;  /* 0x000000040b9cd824 */ /* 0x000fe200078e00ff */
[----:B------:R-:W1:Y:S01]  /*3610*/  @!P5 LDC.64 R12, c[0x0][0x3b8] ;  /* 0x0000ee00ff0cdb82 */ /* 0x000e620000000a00 */
[----:B------:R-:W-:-:S03]  /*3620*/  SEL R97, R97, RZ, P2 ;  /* 0x000000ff61617207 */ /* 0x000fc60001000000 */
[----:B------:R-:W-:Y:S02]  /*3630*/  @!P5 LOP3.LUT R156, R156, 0x4, RZ, 0xc0, !PT ;  /* 0x000000049c9cd812 */ /* 0x000fe400078ec0ff */
[----:B------:R-:W-:Y:S02]  /*3640*/  SEL R96, R96, RZ, P2 ;  /* 0x000000ff60607207 */ /* 0x000fe40001000000 */
[-C--:B------:R-:W-:Y:S01]  /*3650*/  IADD3 R158, PT, PT, R158, R151.reuse, RZ ;  /* 0x000000979e9e7210 */ /* 0x080fe20007ffe0ff */
[----:B------:R-:W-:Y:S01]  /*3660*/  @!P5 IMAD R159, R4, R151, R156 ;  /* 0x00000097049fd224 */ /* 0x000fe200078e029c */
[----:B------:R-:W-:Y:S02]  /*3670*/  @!P5 SHF.R.S32.HI R156, RZ, 0x1f, R15 ;  /* 0x0000001fff9cd819 */ /* 0x000fe4000001140f */
[----:B------:R1:W2:Y:S02]  /*3680*/  @!P4 LDG.E.64 R96, desc[UR36][R154.64] ;  /* 0x000000249a60c981 */ /* 0x0002a4000c1e1b00 */
[----:B------:R-:W-:Y:S01]  /*3690*/  @!P5 IADD3 R157, P4, PT, R159, R15, RZ ;  /* 0x0000000f9f9dd210 */ /* 0x000fe20007f9e0ff */
[----:B------:R-:W-:-:S03]  /*36a0*/  IMAD.SHL.U32 R15, R158, 0x8, RZ ;  /* 0x000000089e0f7824 */ /* 0x000fc600078e00ff */
[----:B------:R-:W-:Y:S02]  /*36b0*/  @!P5 LEA.HI.X.SX32 R156, R159, R156, 0x1, P4 ;  /* 0x0000009c9f9cd211 */ /* 0x000fe400020f0eff */
[----:B------:R-:W-:Y:S02]  /*36c0*/  ISETP.GE.OR P4, PT, R15, R14, P1 ;  /* 0x0000000e0f00720c */ /* 0x000fe40000f86670 */
[----:B-1----:R-:W-:-:S04]  /*36d0*/  @!P5 LEA R154, P6, R157, R12, 0x1 ;  /* 0x0000000c9d9ad211 */ /* 0x002fc800078c08ff */
[----:B------:R-:W-:-:S07]  /*36e0*/  @!P5 LEA.HI.X R155, R157, R13, R156, 0x1, P6 ;  /* 0x0000000d9d9bd211 */ /* 0x000fce00030f0c9c */
[----:B------:R-:W-:Y:S01]  /*36f0*/  @!P4 SHF.L.U32 R156, R11, 0x2, RZ ;  /* 0x000000020b9cc819 */ /* 0x000fe200000006ff */
[----:B------:R-:W1:Y:S03]  /*3700*/  @!P4 LDC.64 R12, c[0x0][0x3b8] ;  /* 0x0000ee00ff0ccb82 */ /* 0x000e660000000a00 */
[----:B------:R-:W-:Y:S02]  /*3710*/  @!P4 LOP3.LUT R156, R156, 0x4, RZ, 0xc0, !PT ;  /* 0x000000049c9cc812 */ /* 0x000fe400078ec0ff */
[----:B------:R-:W-:Y:S02]  /*3720*/  SEL R99, R99, RZ, P2 ;  /* 0x000000ff63637207 */ /* 0x000fe40001000000 */
[----:B------:R-:W-:Y:S01]  /*3730*/  SEL R98, R98, RZ, P2 ;  /* 0x000000ff62627207 */ /* 0x000fe20001000000 */
[----:B------:R-:W-:Y:S02]  /*3740*/  @!P4 IMAD R159, R4, R151, R156 ;  /* 0x00000097049fc224 */ /* 0x000fe400078e029c */
[----:B------:R-:W-:Y:S01]  /*3750*/  IMAD.IADD R158, R158, 0x1, R151 ;  /* 0x000000019e9e7824 */ /* 0x000fe200078e0297 */
        /* <DEDUP_REMOVED lines=13> */
[----:B------:R-:W-:Y:S01]  /*3830*/  LEA R158, R151, R158, 0x1 ;  /* 0x0000009e979e7211 */ /* 0x000fe200078e08ff */
[----:B------:R-:W-:Y:S01]  /*3840*/  @!P3 IMAD R159, R4, R151, R156 ;  /* 0x00000097049fb224 */ /* 0x000fe200078e029c */
[----:B------:R-:W-:Y:S02]  /*3850*/  @!P3 SHF.R.S32.HI R156, RZ, 0x1f, R15 ;  /* 0x0000001fff9cb819 */ /* 0x000fe4000001140f */
[----:B------:R1:W4:Y:S02]  /*3860*/  @!P5 LDG.E.64 R100, desc[UR36][R154.64] ;  /* 0x000000249a64d981 */ /* 0x000324000c1e1b00 */
        /* <DEDUP_REMOVED lines=14> */
[----:B------:R1:W0:Y:S01]  /*3950*/  @!P4 LDG.E.64 R102, desc[UR36][R152.64] ;  /* 0x000000249866c981 */ /* 0x000222000c1e1b00 */
        /* <DEDUP_REMOVED lines=106> */
[----:B------:R-:W-:-:S05]  /*4000*/  IMAD.SHL.U32 R15, R158, 0x8, RZ ;  /* 0x000000089e0f7824 */ /* 0x000fca00078e00ff */
[----:B------:R-:W-:Y:S02]  /*4010*/  ISETP.GE.OR P6, PT, R15, R14, P1 ;  /* 0x0000000e0f00720c */ /* 0x000fe40000fc6670 */
[----:B------:R-:W-:Y:S02]  /*4020*/  @!P4 LEA.HI.X.SX32 R156, R159, R156, 0x1, P3 ;  /* 0x0000009c9f9cc211 */ /* 0x000fe400018f0eff */
[----:B-1----:R-:W-:-:S04]  /*4030*/  @!P4 LEA R154, P3, R157, R12, 0x1 ;  /* 0x0000000c9d9ac211 */ /* 0x002fc800078608ff */
[----:B------:R-:W-:-:S05]  /*4040*/  @!P4 LEA.HI.X R155, R157, R13, R156, 0x1, P3 ;  /* 0x0000000d9d9bc211 */ /* 0x000fca00018f0c9c */
[----:B------:R-:W-:Y:S01]  /*4050*/  @!P6 SHF.L.U32 R156, R11, 0x2, RZ ;  /* 0x000000020b9ce819 */ /* 0x000fe200000006ff */
[----:B------:R-:W1:Y:S03]  /*4060*/  @!P6 LDC.64 R12, c[0x0][0x3b8] ;  /* 0x0000ee00ff0ceb82 */ /* 0x000e660000000a00 */
[----:B------:R-:W-:Y:S01]  /*4070*/  @!P6 LOP3.LUT R156, R156, 0x4, RZ, 0xc0, !PT ;  /* 0x000000049c9ce812 */ /* 0x000fe200078ec0ff */
[----:B------:R-:W-:-:S04]  /*4080*/  IMAD.IADD R158, R158, 0x1, R151 ;  /* 0x000000019e9e7824 */ /* 0x000fc800078e0297 */
[----:B------:R-:W-:Y:S01]  /*4090*/  @!P6 IMAD R159, R4, R151, R156 ;  /* 0x00000097049fe224 */ /* 0x000fe200078e029c */
[----:B------:R-:W-:-:S04]  /*40a0*/  @!P6 SHF.R.S32.HI R156, RZ, 0x1f, R15 ;  /* 0x0000001fff9ce819 */ /* 0x000fc8000001140f */
[C---:B------:R-:W-:Y:S02]  /*40b0*/  @!P6 IADD3 R157, P3, PT, R159.reuse, R15, RZ ;  /* 0x0000000f9f9de210 */ /* 0x040fe40007f7e0ff */
[----:B------:R-:W-:Y:S02]  /*40c0*/  SHF.L.U32 R15, R158, 0x3, RZ ;  /* 0x000000039e0f7819 */ /* 0x000fe400000006ff */
[----:B------:R-:W-:Y:S02]  /*40d0*/  @!P6 LEA.HI.X.SX32 R156, R159, R156, 0x1, P3 ;  /* 0x0000009c9f9ce211 */ /* 0x000fe400018f0eff */
[----:B------:R-:W-:Y:S02]  /*40e0*/  ISETP.GE.OR P3, PT, R15, R14, P1 ;  /* 0x0000000e0f00720c */ /* 0x000fe40000f66670 */
[----:B------:R-:W-:Y:S02]  /*40f0*/  SEL R119, R119, RZ, P2 ;  /* 0x000000ff77777207 */ /* 0x000fe40001000000 */
[----:B------:R-:W-:-:S06]  /*4100*/  SEL R118, R118, RZ, P2 ;  /* 0x000000ff76767207 */ /* 0x000fcc0001000000 */
[----:B------:R1:W4:Y:S02]  /*4110*/  @!P5 LDG.E.64 R118, desc[UR36][R152.64] ;  /* 0x000000249876d981 */ /* 0x000324000c1e1b00 */
[----:B-1----:R-:W-:-:S04]  /*4120*/  @!P6 LEA R152, P5, R157, R12, 0x1 ;  /* 0x0000000c9d98e211 */ /* 0x002fc800078a08ff */
[----:B------:R-:W-:Y:S01]  /*4130*/  @!P6 LEA.HI.X R153, R157, R13, R156, 0x1, P5 ;  /* 0x0000000d9d99e211 */ /* 0x000fe200028f0c9c */
        /* <DEDUP_REMOVED lines=135> */
[----:B------:R-:W1:Y:S01]  /*49b0*/  @!P5 LDC.64 R12, c[0x0][0x3b8] ;  /* 0x0000ee00ff0cdb82 */ /* 0x000e620000000a00 */
[----:B------:R-:W-:Y:S01]  /*49c0*/  @!P5 SHF.L.U32 R156, R11, 0x2, RZ ;  /* 0x000000020b9cd819 */ /* 0x000fe200000006ff */
[----:B------:R-:W-:-:S03]  /*49d0*/  IMAD.IADD R158, R158, 0x1, R151 ;  /* 0x000000019e9e7824 */ /* 0x000fc600078e0297 */
[----:B------:R-:W-:Y:S02]  /*49e0*/  @!P5 LOP3.LUT R156, R156, 0x4, RZ, 0xc0, !PT ;  /* 0x000000049c9cd812 */ /* 0x000fe400078ec0ff */
[----:B------:R-:W-:Y:S02]  /*49f0*/  SEL R139, R139, RZ, P2 ;  /* 0x000000ff8b8b7207 */ /* 0x000fe40001000000 */
[----:B------:R-:W-:Y:S02]  /*4a00*/  SEL R138, R138, RZ, P2 ;  /* 0x000000ff8a8a7207 */ /* 0x000fe40001000000 */
[----:B------:R-:W-:Y:S01]  /*4a10*/  SHF.L.U32 R159, R158, 0x3, RZ ;  /* 0x000000039e9f7819 */ /* 0x000fe200000006ff */
[----:B------:R-:W-:Y:S01]  /*4a20*/  @!P5 IMAD R160, R4, R151, R156 ;  /* 0x0000009704a0d224 */ /* 0x000fe200078e029c */
[----:B------:R-:W-:Y:S02]  /*4a30*/  @!P5 SHF.R.S32.HI R156, RZ, 0x1f, R15 ;  /* 0x0000001fff9cd819 */ /* 0x000fe4000001140f */
[----:B------:R-:W-:Y:S01]  /*4a40*/  ISETP.GE.OR P4, PT, R159, R14, P1 ;  /* 0x0000000e9f00720c */ /* 0x000fe20000f86670 */
[----:B------:R3:W4:Y:S01]  /*4a50*/  @!P6 LDG.E.64 R138, desc[UR36][R152.64] ;  /* 0x00000024988ae981 */ /* 0x000722000c1e1b00 */
[----:B------:R-:W-:-:S04]  /*4a60*/  @!P5 IADD3 R15, P6, PT, R160, R15, RZ ;  /* 0x0000000fa00fd210 */ /* 0x000fc80007fde0ff */
[----:B------:R-:W-:Y:S02]  /*4a70*/  @!P5 LEA.HI.X.SX32 R160, R160, R156, 0x1, P6 ;  /* 0x0000009ca0a0d211 */ /* 0x000fe400030f0eff */
[----:B-1----:R-:W-:-:S04]  /*4a80*/  @!P5 LEA R156, P6, R15, R12, 0x1 ;  /* 0x0000000c0f9cd211 */ /* 0x002fc800078c08ff */
[----:B------:R-:W-:Y:S02]  /*4a90*/  @!P5 LEA.HI.X R157, R15, R13, R160, 0x1, P6 ;  /* 0x0000000d0f9dd211 */ /* 0x000fe400030f0ca0 */
[----:B------:R-:W3:Y:S01]  /*4aa0*/  @!P4 LDC.64 R12, c[0x0][0x3b8] ;  /* 0x0000ee00ff0ccb82 */ /* 0x000ee20000000a00 */
[----:B------:R-:W-:-:S05]  /*4ab0*/  @!P4 IMAD.SHL.U32 R15, R11, 0x4, RZ ;  /* 0x000000040b0fc824 */ /* 0x000fca00078e00ff */
[----:B------:R-:W-:-:S05]  /*4ac0*/  @!P4 LOP3.LUT R15, R15, 0x4, RZ, 0xc0, !PT ;  /* 0x000000040f0fc812 */ /* 0x000fca00078ec0ff */
[-C--:B------:R-:W-:Y:S01]  /*4ad0*/  @!P4 IMAD R160, R4, R151.reuse, R15 ;  /* 0x0000009704a0c224 */ /* 0x080fe200078e020f */
[----:B------:R-:W-:Y:S02]  /*4ae0*/  @!P4 SHF.R.S32.HI R15, RZ, 0x1f, R159 ;  /* 0x0000001fff0fc819 */ /* 0x000fe4000001149f */
[----:B------:R-:W-:Y:S02]  /*4af0*/  IADD3 R158, PT, PT, R158, R151, RZ ;  /* 0x000000979e9e7210 */ /* 0x000fe40007ffe0ff */
[----:B------:R-:W-:Y:S02]  /*4b00*/  @!P4 IADD3 R159, P6, PT, R160, R159, RZ ;  /* 0x0000009fa09fc210 */ /* 0x000fe40007fde0ff */
[----:B------:R-:W-:Y:S02]  /*4b10*/  SEL R143, R143, RZ, P2 ;  /* 0x000000ff8f8f7207 */ /* 0x000fe40001000000 */
[----:B------:R-:W-:Y:S01]  /*4b20*/  SEL R142, R142, RZ, P2 ;  /* 0x000000ff8e8e7207 */ /* 0x000fe20001000000 */
[----:B------:R-:W-:Y:S01]  /*4b30*/  IMAD.SHL.U32 R161, R158, 0x8, RZ ;  /* 0x000000089ea17824 */ /* 0x000fe200078e00ff */
[----:B------:R-:W-:-:S02]  /*4b40*/  @!P4 LEA.HI.X.SX32 R160, R160, R15, 0x1, P6 ;  /* 0x0000000fa0a0c211 */ /* 0x000fc400030f0eff */
[----:B---3--:R-:W-:Y:S02]  /*4b50*/  @!P4 LEA R152, P6, R159, R12, 0x1 ;  /* 0x0000000c9f98c211 */ /* 0x008fe400078c08ff */
[----:B------:R-:W3:Y:S01]  /*4b60*/  @!P5 LDG.E.64 R142, desc[UR36][R156.64] ;  /* 0x000000249c8ed981 */ /* 0x000ee2000c1e1b00 */
[----:B------:R-:W-:Y:S02]  /*4b70*/  ISETP.GE.OR P5, PT, R161, R14, P1 ;  /* 0x0000000ea100720c */ /* 0x000fe40000fa6670 */
[----:B------:R-:W-:Y:S02]  /*4b80*/  @!P4 LEA.HI.X R153, R159, R13, R160, 0x1, P6 ;  /* 0x0000000d9f99c211 */ /* 0x000fe400030f0ca0 */
[----:B------:R-:W-:Y:S02]  /*4b90*/  IADD3 R159, PT, PT, R158, R151, RZ ;  /* 0x000000979e9f7210 */ /* 0x000fe40007ffe0ff */
[----:B------:R-:W-:Y:S02]  /*4ba0*/  SEL R141, R141, RZ, P2 ;  /* 0x000000ff8d8d7207 */ /* 0x000fe40001000000 */
[----:B------:R-:W-:Y:S01]  /*4bb0*/  SEL R140, R140, RZ, P2 ;  /* 0x000000ff8c8c7207 */ /* 0x000fe20001000000 */
[----:B------:R-:W-:-:S04]  /*4bc0*/  IMAD.SHL.U32 R159, R159, 0x8, RZ ;  /* 0x000000089f9f7824 */ /* 0x000fc800078e00ff */
[----:B------:R-:W1:Y:S01]  /*4bd0*/  @!P5 LDC.64 R12, c[0x0][0x3b8] ;  /* 0x0000ee00ff0cdb82 */ /* 0x000e620000000a00 */
[----:B------:R2:W3:Y:S01]  /*4be0*/  @!P3 LDG.E.64 R140, desc[UR36][R154.64] ;  /* 0x000000249a8cb981 */ /* 0x0004e2000c1e1b00 */
[----:B------:R-:W-:Y:S02]  /*4bf0*/  ISETP.GE.OR P3, PT, R159, R14, P1 ;  /* 0x0000000e9f00720c */ /* 0x000fe40000f66670 */
[----:B------:R-:W-:-:S04]  /*4c00*/  @!P5 SHF.L.U32 R14, R11, 0x2, RZ ;  /* 0x000000020b0ed819 */ /* 0x000fc800000006ff */
[----:B------:R-:W-:-:S05]  /*4c10*/  @!P5 LOP3.LUT R14, R14, 0x4, RZ, 0xc0, !PT ;  /* 0x000000040e0ed812 */ /* 0x000fca00078ec0ff */
[----:B--2---:R-:W-:Y:S02]  /*4c20*/  @!P5 IMAD R155, R4, R151, R14 ;  /* 0x00000097049bd224 */ /* 0x004fe400078e020e */
[----:B------:R-:W2:Y:S01]  /*4c30*/  @!P3 LDC.64 R14, c[0x0][0x3b8] ;  /* 0x0000ee00ff0ebb82 */ /* 0x000ea20000000a00 */
[----:B------:R-:W-:Y:S01]  /*4c40*/  @!P3 IMAD.SHL.U32 R154, R11, 0x4, RZ ;  /* 0x000000040b9ab824 */ /* 0x000fe200078e00ff */
[----:B------:R-:W-:-:S04]  /*4c50*/  SEL R145, R145, RZ, P2 ;  /* 0x000000ff91917207 */ /* 0x000fc80001000000 */
[----:B------:R-:W-:Y:S02]  /*4c60*/  @!P3 LOP3.LUT R156, R154, 0x4, RZ, 0xc0, !PT ;  /* 0x000000049a9cb812 */ /* 0x000fe400078ec0ff */
[----:B------:R-:W-:Y:S02]  /*4c70*/  @!P5 SHF.R.S32.HI R154, RZ, 0x1f, R161 ;  /* 0x0000001fff9ad819 */ /* 0x000fe400000114a1 */
[C---:B------:R-:W-:Y:S02]  /*4c80*/  @!P5 IADD3 R161, P6, PT, R155.reuse, R161, RZ ;  /* 0x000000a19ba1d210 */ /* 0x040fe40007fde0ff */
[----:B------:R-:W-:Y:S01]  /*4c90*/  SEL R144, R144, RZ, P2 ;  /* 0x000000ff90907207 */ /* 0x000fe20001000000 */
[----:B------:R-:W-:Y:S01]  /*4ca0*/  @!P3 IMAD R156, R4, R151, R156 ;  /* 0x00000097049cb224 */ /* 0x000fe200078e029c */
[----:B------:R-:W-:Y:S02]  /*4cb0*/  @!P5 LEA.HI.X.SX32 R154, R155, R154, 0x1, P6 ;  /* 0x0000009a9b9ad211 */ /* 0x000fe400030f0eff */
[----:B-1----:R-:W-:-:S02]  /*4cc0*/  @!P5 LEA R12, P6, R161, R12, 0x1 ;  /* 0x0000000ca10cd211 */ /* 0x002fc400078c08ff */
[----:B------:R-:W3:Y:S01]  /*4cd0*/  @!P4 LDG.E.64 R144, desc[UR36][R152.64] ;  /* 0x000000249890c981 */ /* 0x000ee2000c1e1b00 */
[----:B------:R-:W-:Y:S02]  /*4ce0*/  @!P3 SHF.R.S32.HI R151, RZ, 0x1f, R159 ;  /* 0x0000001fff97b819 */ /* 0x000fe4000001149f */
[----:B------:R-:W-:Y:S02]  /*4cf0*/  @!P5 LEA.HI.X R13, R161, R13, R154, 0x1, P6 ;  /* 0x0000000da10dd211 */ /* 0x000fe400030f0c9a */
[----:B------:R-:W-:Y:S02]  /*4d00*/  @!P3 IADD3 R159, P6, PT, R156, R159, RZ ;  /* 0x0000009f9c9fb210 */ /* 0x000fe40007fde0ff */
[----:B------:R-:W-:Y:S02]  /*4d10*/  SEL R147, R147, RZ, P2 ;  /* 0x000000ff93937207 */ /* 0x000fe40001000000 */
[----:B------:R-:W-:Y:S02]  /*4d20*/  SEL R146, R146, RZ, P2 ;  /* 0x000000ff92927207 */ /* 0x000fe40001000000 */
[----:B------:R-:W-:-:S02]  /*4d30*/  @!P3 LEA.HI.X.SX32 R154, R156, R151, 0x1, P6 ;  /* 0x000000979c9ab211 */ /* 0x000fc400030f0eff */
[----:B--2---:R-:W-:Y:S02]  /*4d40*/  @!P3 LEA R14, P6, R159, R14, 0x1 ;  /* 0x0000000e9f0eb211 */ /* 0x004fe400078c08ff */
[----:B------:R1:W2:Y:S01]  /*4d50*/  @!P5 LDG.E.64 R146, desc[UR36][R12.64] ;  /* 0x000000240c92d981 */ /* 0x0002a2000c1e1b00 */
[----:B------:R-:W-:Y:S02]  /*4d60*/  SEL R149, R149, RZ, P2 ;  /* 0x000000ff95957207 */ /* 0x000fe40001000000 */
[----:B------:R-:W-:Y:S02]  /*4d70*/  SEL R148, R148, RZ, P2 ;  /* 0x000000ff94947207 */ /* 0x000fe40001000000 */
[----:B------:R-:W-:-:S05]  /*4d80*/  @!P3 LEA.HI.X R15, R159, R15, R154, 0x1, P6 ;  /* 0x0000000f9f0fb211 */ /* 0x000fca00030f0c9a */
[----:B------:R-:W2:Y:S01]  /*4d90*/  @!P3 LDG.E.64 R148, desc[UR36][R14.64] ;  /* 0x000000240e94b981 */ /* 0x000ea2000c1e1b00 */
[----:B-1----:R-:W-:Y:S01]  /*4da0*/  @P0 MOV R12, R6 ;  /* 0x00000006000c0202 */ /* 0x002fe20000000f00 */
[----:B------:R-:W-:-:S05]  /*4db0*/  @P0 IMAD.MOV.U32 R13, RZ, RZ, R9 ;  /* 0x000000ffff0d0224 */ /* 0x000fca00078e0009 */
[----:B------:R1:W2:Y:S02]  /*4dc0*/  @P0 LDG.E.U8 R151, desc[UR36][R12.64] ;  /* 0x000000240c970981 */ /* 0x0002a4000c1e1100 */
[----:B-1----:R-:W-:-:S04]  /*4dd0*/  HMUL2 R13, R84, R92 ;  /* 0x0000005c540d7232 */ /* 0x002fc80000000000 */
[----:B------:R-:W-:-:S04]  /*4de0*/  HFMA2 R13, R82, R96, R13 ;  /* 0x00000060520d7231 */ /* 0x000fc8000000000d */
[----:B------:R-:W-:-:S04]  /*4df0*/  HFMA2 R13, R80, R86, R13 ;  /* 0x00000056500d7231 */ /* 0x000fc8000000000d */
[----:B----4-:R-:W-:-:S04]  /*4e00*/  HFMA2 R13, R78, R98, R13 ;  /* 0x000000624e0d7231 */ /* 0x010fc8000000000d */
        /* <DEDUP_REMOVED lines=11> */
[----:B------:R-:W-:Y:S02]  /*4ec0*/  HFMA2 R15, R85, R93, -RZ ;  /* 0x0000005d550f7231 */ /* 0x000fe400001000ff */
[----:B------:R-:W-:-:S04]  /*4ed0*/  HFMA2 R13, R54, R118, R13 ;  /* 0x00000076360d7231 */ /* 0x000fc8000000000d */
        /* <DEDUP_REMOVED lines=32> */
[----:B------:R-:W-:-:S04]  /*50e0*/  HFMA2 R15, R41, R131, R15 ;  /* 0x00000083290f7231 */ /* 0x000fc8000000000f */
[----:B------:R-:W-:Y:S02]  /*50f0*/  HFMA2 R15, R39, R133, R15 ;  /* 0x00000085270f7231 */ /* 0x000fe4000000000f */
[----:B---3--:R-:W-:Y:S02]  /*5100*/  HFMA2 R14, R30, R140, R13 ;  /* 0x0000008c1e0e7231 */ /* 0x008fe4000000000d */
[----:B------:R-:W-:Y:S02]  /*5110*/  HFMA2 R15, R37, R135, R15 ;  /* 0x00000087250f7231 */ /* 0x000fe4000000000f */
[----:B------:R-:W-:Y:S02]  /*5120*/  HFMA2 R13, R28, R142, R14 ;  /* 0x0000008e1c0d7231 */ /* 0x000fe4000000000e */
[----:B------:R-:W-:-:S04]  /*5130*/  HFMA2 R15, R35, R137, R15 ;  /* 0x00000089230f7231 */ /* 0x000fc8000000000f */
[----:B------:R-:W-:-:S04]  /*5140*/  HFMA2 R15, R33, R139, R15 ;  /* 0x0000008b210f7231 */ /* 0x000fc8000000000f */
[----:B------:R-:W-:-:S04]  /*5150*/  HFMA2 R15, R31, R141, R15 ;  /* 0x0000008d1f0f7231 */ /* 0x000fc8000000000f */
[----:B------:R-:W-:Y:S02]  /*5160*/  HFMA2 R15, R29, R143, R15 ;  /* 0x0000008f1d0f7231 */ /* 0x000fe4000000000f */
[----:B------:R-:W-:Y:S02]  /*5170*/  HFMA2 R12, R26, R144, R13 ;  /* 0x000000901a0c7231 */ /* 0x000fe4000000000d */
[----:B------:R-:W-:Y:S02]  /*5180*/  HFMA2 R15, R27, R145, R15 ;  /* 0x000000911b0f7231 */ /* 0x000fe4000000000f */
[----:B--2---:R-:W-:Y:S02]  /*5190*/  HFMA2 R12, R24, R146, R12 ;  /* 0x00000092180c7231 */ /* 0x004fe4000000000c */
[----:B------:R-:W-:Y:S02]  /*51a0*/  HFMA2 R15, R25, R147, R15 ;  /* 0x00000093190f7231 */ /* 0x000fe4000000000f */
[----:B------:R-:W-:-:S02]  /*51b0*/  HFMA2 R12, R20, R148, R12 ;  /* 0x00000094140c7231 */ /* 0x000fc4000000000c */
[----:B------:R-:W-:Y:S01]  /*51c0*/  HFMA2 R15, R21, R149, R15 ;  /* 0x00000095150f7231 */ /* 0x000fe2000000000f */
[----:B------:R-:W-:-:S03]  /*51d0*/  UMOV UR5, 0xffffffff ;  /* 0xffffffff00057882 */ /* 0x000fc60000000000 */
[----:B------:R-:W-:-:S05]  /*51e0*/  HADD2 R12, R12, R15 ;  /* 0x0000000f0c0c7230 */ /* 0x000fca0000000000 */
[--C-:B------:R-:W-:Y:S02]  /*51f0*/  HADD2.F32 R13, -RZ, R12.reuse.H0_H0 ;  /* 0x2000000cff0d7230 */ /* 0x100fe40000004100 */
[----:B------:R-:W-:Y:S01]  /*5200*/  HADD2.F32 R12, -RZ, R12.H1_H1 ;  /* 0x3000000cff0c7230 */ /* 0x000fe20000004100 */
[----:B------:R-:W-:Y:S02]  /*5210*/  ISETP.NE.AND P2, PT, R151, RZ, P0 ;  /* 0x000000ff9700720c */ /* 0x000fe40000745270 */
[----:B------:R-:W-:Y:S02]  /*5220*/  LOP3.LUT R151, R11, 0x1, RZ, 0xc0, !PT ;  /* 0x000000010b977812 */ /* 0x000fe400078ec0ff */
[----:B------:R-:W-:Y:S01]  /*5230*/  FADD.FTZ R13, R13, R12 ;  /* 0x0000000c0d0d7221 */ /* 0x000fe20000010000 */
[----:B------:R-:W-:Y:S08]  /*5240*/  BRA.DIV UR5, `(.L_x_4316) ;  /* 0x0000005605447947 */ /* 0x000ff0000b800000 */
[----:B------:R0:W1:Y:S02]  /*5250*/  SHFL.BFLY PT, R14, R13, 0x1, 0x1f ;  /* 0x0c201f000d0e7f89 */ /* 0x00006400000e0000 */
.L_x_4387:
        /* <DEDUP_REMOVED lines=20> */
[----:B-----5:R-:W-:-:S04]  /*53a0*/  @P1 SEL R151, R23, RZ, !P4 ;  /* 0x000000ff17971207 */ /* 0x020fc80006000000 */
        /* <DEDUP_REMOVED lines=8> */
.L_x_4318:
[----:B------:R-:W-:Y:S05]  /*5430*/  BSYNC.RECONVERGENT B1 ;  /* 0x0000000000017941 */ /* 0x000fea0003800200 */
.L_x_4317:
[----:B------:R-:W-:Y:S01]  /*5440*/  VIADD R7, R7, 0x40 ;  /* 0x0000004007077836 */ /* 0x000fe20000000000 */
[----:B------:R-:W-:Y:S01]  /*5450*/  IADD3 R6, P2, PT, R6, 0x40, RZ ;  /* 0x0000004006067810 */ /* 0x000fe20007f5e0ff */
[----:B------:R-:W-:Y:S01]  /*5460*/  VIADD R150, R150, 0x40 ;  /* 0x0000004096967836 */ /* 0x000fe20000000000 */
[----:B-1----:R-:W-:Y:S02]  /*5470*/  IADD3 R22, PT, PT, R22, 0x100, RZ ;  /* 0x0000010016167810 */ /* 0x002fe40007ffe0ff */
[----:B------:R-:W-:Y:S02]  /*5480*/  ISETP.GE.AND P1, PT, R7, R10, PT ;  /* 0x0000000a0700720c */ /* 0x000fe40003f26270 */
[----:B------:R-:W-:-:S11]  /*5490*/  IADD3.X R9, PT, PT, RZ, R9, RZ, P2, !PT ;  /* 0x00000009ff097210 */ /* 0x000fd600017fe4ff */
[----:B------:R-:W-:Y:S05]  /*54a0*/  @!P1 BRA `(.L_x_4319) ;  /* 0xffffffd8008c9947 */ /* 0x000fea000383ffff */
.L_x_4315:
[----:B------:R-:W-:Y:S05]  /*54b0*/  BSYNC B0 ;  /* 0x0000000000007941 */ /* 0x000fea0003800000 */
.L_x_4314:
        /* <DEDUP_REMOVED lines=8> */
[----:B------:R0:W2:Y:S02]  /*5540*/  SHFL.BFLY PT, R14, R6, 0x2, 0x1f ;  /* 0x0c401f00060e7f89 */ /* 0x0000a400000e0000 */
.L_x_4393:
[----:B-1----:R-:W1:Y:S01]  /*5550*/  S2R R0, SR_TID.X ;  /* 0x0000000000007919 */ /* 0x002e620000002100 */
[----:B------:R-:W-:Y:S01]  /*5560*/  MOV R20, 0x400 ;  /* 0x0000040000147802 */ /* 0x000fe20000000f00 */
[----:B------:R-:W-:Y:S05]  /*5570*/  WARPSYNC.ALL ;  /* 0x0000000000007948 */ /* 0x000fea0003800000 */
[----:B------:R-:W4:Y:S01]  /*5580*/  S2R R21, SR_CgaCtaId ;  /* 0x0000000000157919 */ /* 0x000f220000008800 */
[----:B--2---:R-:W-:Y:S02]  /*5590*/  FMNMX.FTZ R7, R6, R14, !PT ;  /* 0x0000000e06077209 */ /* 0x004fe40007810000 */
[----:B-1----:R-:W-:-:S02]  /*55a0*/  LOP3.LUT P0, R10, R0, 0x1f, RZ, 0xc0, !PT ;  /* 0x0000001f000a7812 */ /* 0x002fc4000780c0ff */
[----:B----4-:R-:W-:-:S11]  /*55b0*/  LEA R5, R21, R20, 0x18 ;  /* 0x0000001415057211 */ /* 0x010fd600078ec0ff */
[----:B0-----:R-:W-:-:S05]  /*55c0*/  @!P0 LEA.HI R6, R0, R5, RZ, 0x1d ;  /* 0x0000000500068211 */ /* 0x001fca00078fe8ff */
[----:B------:R-:W-:Y:S01]  /*55d0*/  @!P0 STS [R6], R7 ;  /* 0x0000000706008388 */ /* 0x000fe20000000800 */
[----:B------:R-:W-:Y:S01]  /*55e0*/  BAR.SYNC.DEFER_BLOCKING 0x0 ;  /* 0x0000000000007b1d */ /* 0x000fe20000010000 */
[C---:B------:R-:W-:Y:S01]  /*55f0*/  ISETP.GT.U32.AND P0, PT, R10.reuse, 0x3, PT ;  /* 0x000000030a00780c */ /* 0x040fe20003f04070 */
[----:B------:R-:W-:Y:S01]  /*5600*/  IMAD R9, R10, 0x4, R5 ;  /* 0x000000040a097824 */ /* 0x000fe200078e0205 */
[----:B------:R-:W-:Y:S01]  /*5610*/  MOV R12, 0xff7fffff ;  /* 0xff7fffff000c7802 */ /* 0x000fe20000000f00 */
[----:B------:R-:W-:Y:S01]  /*5620*/  IMAD.MOV.U32 R11, RZ, RZ, RZ ;  /* 0x000000ffff0b7224 */ /* 0x000fe200078e00ff */
[----:B------:R-:W-:Y:S01]  /*5630*/  IADD3 R8, PT, PT, R16, 0x1, RZ ;  /* 0x0000000110087810 */ /* 0x000fe20007ffe0ff */
[----:B------:R-:W-:Y:S08]  /*5640*/  BSSY.RECONVERGENT B0, `(.L_x_4321) ;  /* 0x000016f000007945 */ /* 0x000ff00003800200 */
[----:B------:R-:W0:Y:S04]  /*5650*/  @!P0 LDS R12, [R9] ;  /* 0x00000000090c8984 */ /* 0x000e280000000800 */
[----:B0-----:R-:W0:Y:S02]  /*5660*/  SHFL.BFLY PT, R7, R12, 0x2, 0x1f ;  /* 0x0c401f000c077f89 */ /* 0x001e2400000e0000 */
[----:B0-----:R-:W-:Y:S01]  /*5670*/  FMNMX.FTZ R13, R7, R12, !PT ;  /* 0x0000000c070d7209 */ /* 0x001fe20007810000 */
[----:B------:R-:W-:-:S04]  /*5680*/  IMAD.IADD R7, R19, 0x1, R0 ;  /* 0x0000000113077824 */ /* 0x000fc800078e0200 */
[----:B------:R-:W0:Y:S01]  /*5690*/  SHFL.BFLY PT, R6, R13, 0x1, 0x1f ;  /* 0x0c201f000d067f89 */ /* 0x000e2200000e0000 */
[----:B------:R-:W-:Y:S02]  /*56a0*/  ISETP.GT.AND P0, PT, R7, R16, PT ;  /* 0x000000100700720c */ /* 0x000fe40003f04270 */
[----:B0-----:R-:W-:-:S06]  /*56b0*/  FMNMX.FTZ R6, R13, R6, !PT ;  /* 0x000000060d067209 */ /* 0x001fcc0007810000 */
[----:B------:R-:W0:Y:S05]  /*56c0*/  SHFL.IDX PT, R6, R6, RZ, 0x1f ;  /* 0x00001fff06067589 */ /* 0x000e2a00000e0000 */
        /* <DEDUP_REMOVED lines=21> */
[----:B------:R-:W-:Y:S01]  /*5820*/  IMAD R14, R0, 0x4, R15 ;  /* 0x00000004000e7824 */ /* 0x000fe200078e020f */
[----:B------:R-:W-:-:S07]  /*5830*/  IADD3 R13, PT, PT, -R13, RZ, RZ ;  /* 0x000000ff0d0d7210 */ /* 0x000fce0007ffe1ff */
.L_x_4326:
        /* <DEDUP_REMOVED lines=11> */
.L_x_4325:
[----:B------:R-:W-:Y:S05]  /*58f0*/  BSYNC.RECONVERGENT B1 ;  /* 0x0000000000017941 */ /* 0x000fea0003800200 */
.L_x_4324:
[----:B------:R-:W-:Y:S05]  /*5900*/  @!P1 BRA `(.L_x_4322) ;  /* 0x0000001400089947 */ /* 0x000fea0003800000 */
[----:B------:R-:W-:Y:S01]  /*5910*/  IMAD.SHL.U32 R13, R19, 0x4, RZ ;  /* 0x00000004130d7824 */ /* 0x000fe200078e00ff */
[----:B------:R-:W-:-:S04]  /*5920*/  IADD3 R20, PT, PT, R20, 0x220, RZ ;  /* 0x0000022014147810 */ /* 0x000fc80007ffe0ff */
[----:B------:R-:W-:Y:S02]  /*5930*/  LEA R20, R21, R20, 0x18 ;  /* 0x0000001415147211 */ /* 0x000fe400078ec0ff */
[----:B------:R-:W-:-:S05]  /*5940*/  LEA R13, R12, -R13, 0x2 ;  /* 0x8000000d0c0d7211 */ /* 0x000fca00078e10ff */
[----:B------:R-:W-:-:S05]  /*5950*/  IMAD.IADD R13, R20, 0x1, R13 ;  /* 0x00000001140d7824 */ /* 0x000fca00078e020d */
[----:B------:R-:W0:Y:S04]  /*5960*/  LDS R15, [R13] ;  /* 0x000000000d0f7984 */ /* 0x000e280000000800 */
[----:B------:R-:W1:Y:S04]  /*5970*/  LDS R21, [R13+0x200] ;  /* 0x000200000d157984 */ /* 0x000e680000000800 */
[----:B-----5:R-:W2:Y:S04]  /*5980*/  LDS R23, [R13+0x400] ;  /* 0x000400000d177984 */ /* 0x020ea80000000800 */
[----:B------:R-:W4:Y:S01]  /*5990*/  LDS R25, [R13+0x600] ;  /* 0x000600000d197984 */ /* 0x000f220000000800 */
        /* <DEDUP_REMOVED lines=10> */
[----:B0-----:R-:W-:-:S04]  /*5a40*/  IADD3 R15, PT, PT, R12, 0x200, RZ ;  /* 0x000002000c0f7810 */ /* 0x001fc80007ffe0ff */
[----:B------:R-:W-:-:S03]  /*5a50*/  ISETP.GT.AND P0, PT, R15, R16, PT ;  /* 0x000000100f00720c */ /* 0x000fc60003f04270 */
        /* <DEDUP_REMOVED lines=11> */
[----:B------:R-:W-:Y:S01]  /*5b10*/  IMAD.IADD R12, R16, 0x1, -R15 ;  /* 0x00000001100c7824 */ /* 0x000fe200078e0a0f */
[----:B------:R-:W-:Y:S01]  /*5b20*/  BSSY.RECONVERGENT B1, `(.L_x_4327) ;  /* 0x000006b000017945 */ /* 0x000fe20003800200 */
[----:B-1----:R-:W-:Y:S02]  /*5b30*/  IADD3 R13, PT, PT, R13, 0xc00, RZ ;  /* 0x00000c000d0d7810 */ /* 0x002fe40007ffe0ff */
[----:B------:R-:W-:Y:S02]  /*5b40*/  PLOP3.LUT P0, PT, PT, PT, PT, 0x80, 0x8 ;  /* 0x000000000008781c */ /* 0x000fe40003f0f070 */
[----:B------:R-:W-:-:S13]  /*5b50*/  ISETP.GT.AND P1, PT, R12, 0x5ff, PT ;  /* 0x000005ff0c00780c */ /* 0x000fda0003f24270 */
[----:B------:R-:W-:Y:S05]  /*5b60*/  @!P1 BRA `(.L_x_4328) ;  /* 0x0000000400989947 */ /* 0x000fea0003800000 */
[----:B------:R-:W-:Y:S01]  /*5b70*/  PLOP3.LUT P0, PT, PT, PT, PT, 0x8, 0x80 ;  /* 0x000000000080781c */ /* 0x000fe20003f0e170 */
[----:B------:R-:W-:-:S12]  /*5b80*/  VIADD R48, R16, 0xfffffa01 ;  /* 0xfffffa0110307836 */ /* 0x000fd80000000000 */
.L_x_4329:
[----:B------:R-:W0:Y:S01]  /*5b90*/  LDS R21, [R13+-0x400] ;  /* 0xfffc00000d157984 */ /* 0x000e220000000800 */
[----:B------:R-:W-:-:S03]  /*5ba0*/  IADD3 R15, PT, PT, R15, 0x800, RZ ;  /* 0x000008000f0f7810 */ /* 0x000fc60007ffe0ff */
[----:B------:R-:W1:Y:S01]  /*5bb0*/  LDS R23, [R13+-0x200] ;  /* 0xfffe00000d177984 */ /* 0x000e620000000800 */
[----:B------:R-:W-:-:S03]  /*5bc0*/  ISETP.GE.AND P1, PT, R15, R48, PT ;  /* 0x000000300f00720c */ /* 0x000fc60003f26270 */
[----:B------:R-:W2:Y:S04]  /*5bd0*/  LDS R25, [R13] ;  /* 0x000000000d197984 */ /* 0x000ea80000000800 */
[----:B------:R-:W4:Y:S04]  /*5be0*/  LDS R27, [R13+0x200] ;  /* 0x000200000d1b7984 */ /* 0x000f280000000800 */
[----:B---3--:R-:W3:Y:S04]  /*5bf0*/  LDS R29, [R13+0x400] ;  /* 0x000400000d1d7984 */ /* 0x008ee80000000800 */
        /* <DEDUP_REMOVED lines=14> */
[----:B---3--:R-:W-:-:S03]  /*5ce0*/  FADD.FTZ R29, -R6, R29 ;  /* 0x0000001d061d7221 */ /* 0x008fc60000010100 */
[----:B------:R-:W-:Y:S02]  /*5cf0*/  FMUL.FTZ R27, R27, 1.4426950216293334961 ;  /* 0x3fb8aa3b1b1b7820 */ /* 0x000fe40000410000 */
[----:B------:R3:W4:Y:S01]  /*5d00*/  MUFU.EX2 R14, R23 ;  /* 0x00000017000e7308 */ /* 0x0007220000000800 */
[----:B-1----:R-:W1:Y:S01]  /*5d10*/  LDS R21, [R13+0x1200] ;  /* 0x001200000d157984 */ /* 0x002e620000000800 */
[----:B------:R-:W-:Y:S01]  /*5d20*/  FMUL.FTZ R29, R29, 1.4426950216293334961 ;  /* 0x3fb8aa3b1d1d7820 */ /* 0x000fe20000410000 */
[C---:B-----5:R-:W-:Y:S01]  /*5d30*/  FADD.FTZ R31, -R6.reuse, R31 ;  /* 0x0000001f061f7221 */ /* 0x060fe20000010100 */
[----:B------:R-:W-:-:S03]  /*5d40*/  FADD.FTZ R33, -R6, R33 ;  /* 0x0000002106217221 */ /* 0x000fc60000010100 */
[----:B------:R-:W-:Y:S01]  /*5d50*/  FMUL.FTZ R31, R31, 1.4426950216293334961 ;  /* 0x3fb8aa3b1f1f7820 */ /* 0x000fe20000410000 */
[----:B------:R5:W0:Y:S01]  /*5d60*/  MUFU.EX2 R20, R25 ;  /* 0x0000001900147308 */ /* 0x000a220000000800 */
[----:B---3--:R-:W3:Y:S01]  /*5d70*/  LDS R23, [R13+0x1400] ;  /* 0x001400000d177984 */ /* 0x008ee20000000800 */
[----:B--2---:R-:W-:Y:S01]  /*5d80*/  FADD.FTZ R11, R12, R11 ;  /* 0x0000000b0c0b7221 */ /* 0x004fe20000010000 */
[----:B------:R-:W-:Y:S01]  /*5d90*/  FMUL.FTZ R33, R33, 1.4426950216293334961 ;  /* 0x3fb8aa3b21217820 */ /* 0x000fe20000410000 */
[C---:B------:R-:W-:Y:S01]  /*5da0*/  FADD.FTZ R35, -R6.reuse, R35 ;  /* 0x0000002306237221 */ /* 0x040fe20000010100 */
[----:B------:R-:W-:Y:S01]  /*5db0*/  STS [R13+-0x400], R12 ;  /* 0xfffc000c0d007388 */ /* 0x000fe20000000800 */
[C---:B------:R-:W-:Y:S02]  /*5dc0*/  FADD.FTZ R37, -R6.reuse, R37 ;  /* 0x0000002506257221 */ /* 0x040fe40000010100 */
[----:B------:R2:W2:Y:S01]  /*5dd0*/  MUFU.EX2 R22, R27 ;  /* 0x0000001b00167308 */ /* 0x0004a20000000800 */
[----:B-----5:R-:W5:Y:S01]  /*5de0*/  LDS R25, [R13+0x1600] ;  /* 0x001600000d197984 */ /* 0x020f620000000800 */
[----:B----4-:R-:W-:Y:S01]  /*5df0*/  FADD.FTZ R11, R11, R14 ;  /* 0x0000000e0b0b7221 */ /* 0x010fe20000010000 */
[----:B------:R-:W-:Y:S01]  /*5e00*/  FMUL.FTZ R35, R35, 1.4426950216293334961 ;  /* 0x3fb8aa3b23237820 */ /* 0x000fe20000410000 */
[----:B------:R-:W-:Y:S01]  /*5e10*/  FMUL.FTZ R37, R37, 1.4426950216293334961 ;  /* 0x3fb8aa3b25257820 */ /* 0x000fe20000410000 */
[C---:B------:R-:W-:Y:S01]  /*5e20*/  FADD.FTZ R39, -R6.reuse, R39 ;  /* 0x0000002706277221 */ /* 0x040fe20000010100 */
[----:B------:R-:W-:Y:S01]  /*5e30*/  STS [R13+-0x200], R14 ;  /* 0xfffe000e0d007388 */ /* 0x000fe20000000800 */
[----:B0-----:R-:W-:Y:S01]  /*5e40*/  FADD.FTZ R41, -R6, R41 ;  /* 0x0000002906297221 */ /* 0x001fe20000010100 */
[----:B------:R0:W4:Y:S01]  /*5e50*/  MUFU.EX2 R24, R29 ;  /* 0x0000001d00187308 */ /* 0x0001220000000800 */
[----:B------:R-:W-:Y:S01]  /*5e60*/  FADD.FTZ R11, R11, R20 ;  /* 0x000000140b0b7221 */ /* 0x000fe20000010000 */
[----:B--2---:R-:W2:Y:S01]  /*5e70*/  LDS R27, [R13+0x1800] ;  /* 0x001800000d1b7984 */ /* 0x004ea20000000800 */
[----:B------:R-:W-:Y:S01]  /*5e80*/  FMUL.FTZ R39, R39, 1.4426950216293334961 ;  /* 0x3fb8aa3b27277820 */ /* 0x000fe20000410000 */
[----:B------:R-:W-:-:S02]  /*5e90*/  FMUL.FTZ R41, R41, 1.4426950216293334961 ;  /* 0x3fb8aa3b29297820 */ /* 0x000fc40000410000 */
[----:B------:R-:W-:Y:S02]  /*5ea0*/  STS [R13], R20 ;  /* 0x000000140d007388 */ /* 0x000fe40000000800 */
[----:B------:R-:W3:Y:S01]  /*5eb0*/  MUFU.EX2 R26, R31 ;  /* 0x0000001f001a7308 */ /* 0x000ee20000000800 */
[----:B------:R-:W-:Y:S01]  /*5ec0*/  FADD.FTZ R11, R11, R22 ;  /* 0x000000160b0b7221 */ /* 0x000fe20000010000 */
[----:B0-----:R-:W0:Y:S04]  /*5ed0*/  LDS R29, [R13+0x1a00] ;  /* 0x001a00000d1d7984 */ /* 0x001e280000000800 */
[----:B------:R-:W-:Y:S02]  /*5ee0*/  STS [R13+0x200], R22 ;  /* 0x000200160d007388 */ /* 0x000fe40000000800 */
[----:B------:R-:W5:Y:S01]  /*5ef0*/  MUFU.EX2 R28, R33 ;  /* 0x00000021001c7308 */ /* 0x000f620000000800 */
[----:B----4-:R-:W-:Y:S01]  /*5f00*/  FADD.FTZ R11, R11, R24 ;  /* 0x000000180b0b7221 */ /* 0x010fe20000010000 */
[----:B-1----:R-:W-:Y:S01]  /*5f10*/  FADD.FTZ R21, -R6, R21 ;  /* 0x0000001506157221 */ /* 0x002fe20000010100 */
[----:B------:R-:W-:Y:S03]  /*5f20*/  STS [R13+0x400], R24 ;  /* 0x000400180d007388 */ /* 0x000fe60000000800 */
[----:B------:R-:W-:-:S02]  /*5f30*/  FMUL.FTZ R21, R21, 1.4426950216293334961 ;  /* 0x3fb8aa3b15157820 */ /* 0x000fc40000410000 */
[----:B------:R-:W1:Y:S01]  /*5f40*/  MUFU.EX2 R30, R35 ;  /* 0x00000023001e7308 */ /* 0x000e620000000800 */
[----:B---3--:R-:W-:Y:S01]  /*5f50*/  FADD.FTZ R11, R11, R26 ;  /* 0x0000001a0b0b7221 */ /* 0x008fe20000010000 */
[C---:B------:R-:W-:Y:S01]  /*5f60*/  FADD.FTZ R23, -R6.reuse, R23 ;  /* 0x0000001706177221 */ /* 0x040fe20000010100 */
[----:B------:R-:W-:Y:S03]  /*5f70*/  STS [R13+0x600], R26 ;  /* 0x0006001a0d007388 */ /* 0x000fe60000000800 */
[----:B------:R-:W-:Y:S02]  /*5f80*/  FMUL.FTZ R23, R23, 1.4426950216293334961 ;  /* 0x3fb8aa3b17177820 */ /* 0x000fe40000410000 */
[----:B------:R-:W3:Y:S01]  /*5f90*/  MUFU.EX2 R32, R37 ;  /* 0x0000002500207308 */ /* 0x000ee20000000800 */
[----:B-----5:R-:W-:Y:S01]  /*5fa0*/  FADD.FTZ R11, R11, R28 ;  /* 0x0000001c0b0b7221 */ /* 0x020fe20000010000 */
[----:B------:R-:W-:Y:S01]  /*5fb0*/  FADD.FTZ R25, -R6, R25 ;  /* 0x0000001906197221 */ /* 0x000fe20000010100 */
[----:B------:R-:W-:Y:S03]  /*5fc0*/  STS [R13+0x800], R28 ;  /* 0x0008001c0d007388 */ /* 0x000fe60000000800 */
[----:B------:R-:W-:-:S02]  /*5fd0*/  FMUL.FTZ R25, R25, 1.4426950216293334961 ;  /* 0x3fb8aa3b19197820 */ /* 0x000fc40000410000 */
[----:B------:R-:W4:Y:S01]  /*5fe0*/  MUFU.EX2 R34, R39 ;  /* 0x0000002700227308 */ /* 0x000f220000000800 */
[----:B-1----:R-:W-:Y:S01]  /*5ff0*/  FADD.FTZ R11, R11, R30 ;  /* 0x0000001e0b0b7221 */ /* 0x002fe20000010000 */
[C---:B--2---:R-:W-:Y:S01]  /*6000*/  FADD.FTZ R27, -R6.reuse, R27 ;  /* 0x0000001b061b7221 */ /* 0x044fe20000010100 */
[----:B------:R-:W-:Y:S03]  /*6010*/  STS [R13+0xa00], R30 ;  /* 0x000a001e0d007388 */ /* 0x000fe60000000800 */
[----:B------:R-:W-:Y:S02]  /*6020*/  FMUL.FTZ R27, R27, 1.4426950216293334961 ;  /* 0x3fb8aa3b1b1b7820 */ /* 0x000fe40000410000 */
[----:B------:R-:W1:Y:S01]  /*6030*/  MUFU.EX2 R36, R41 ;  /* 0x0000002900247308 */ /* 0x000e620000000800 */
[----:B---3--:R-:W-:Y:S01]  /*6040*/  FADD.FTZ R11, R11, R32 ;  /* 0x000000200b0b7221 */ /* 0x008fe20000010000 */
        /* <DEDUP_REMOVED lines=24> */
.L_x_4328:
[----:B------:R-:W-:Y:S05]  /*61d0*/  BSYNC.RECONVERGENT B1 ;  /* 0x0000000000017941 */ /* 0x000fea0003800200 */
.L_x_4327:
[----:B------:R-:W-:Y:S01]  /*61e0*/  IADD3 R12, PT, PT, -R15, R16, RZ ;  /* 0x000000100f0c7210 */ /* 0x000fe20007ffe1ff */
[----:B------:R-:W-:Y:S03]  /*61f0*/  BSSY.RECONVERGENT B1, `(.L_x_4330) ;  /* 0x0000036000017945 */ /* 0x000fe60003800200 */
[----:B------:R-:W-:-:S13]  /*6200*/  ISETP.GT.AND P1, PT, R12, 0x1ff, PT ;  /* 0x000001ff0c00780c */ /* 0x000fda0003f24270 */
[----:B------:R-:W-:Y:S05]  /*6210*/  @!P1 BRA `(.L_x_4331) ;  /* 0x0000000000cc9947 */ /* 0x000fea0003800000 */
[----:B------:R-:W0:Y:S01]  /*6220*/  LDS R21, [R13+-0x400] ;  /* 0xfffc00000d157984 */ /* 0x000e220000000800 */
[----:B------:R-:W-:Y:S01]  /*6230*/  PLOP3.LUT P0, PT, PT, PT, PT, 0x8, 0x80 ;  /* 0x000000000080781c */ /* 0x000fe20003f0e170 */
[----:B------:R-:W-:Y:S02]  /*6240*/  VIADD R15, R15, 0x400 ;  /* 0x000004000f0f7836 */ /* 0x000fe40000000000 */
[----:B------:R-:W1:Y:S04]  /*6250*/  LDS R23, [R13+-0x200] ;  /* 0xfffe00000d177984 */ /* 0x000e680000000800 */
[----:B------:R-:W2:Y:S04]  /*6260*/  LDS R25, [R13] ;  /* 0x000000000d197984 */ /* 0x000ea80000000800 */
[----:B------:R-:W4:Y:S04]  /*6270*/  LDS R27, [R13+0x200] ;  /* 0x000200000d1b7984 */ /* 0x000f280000000800 */
[----:B---3--:R-:W3:Y:S04]  /*6280*/  LDS R29, [R13+0x400] ;  /* 0x000400000d1d7984 */ /* 0x008ee80000000800 */
[----:B------:R-:W5:Y:S04]  /*6290*/  LDS R31, [R13+0x600] ;  /* 0x000600000d1f7984 */ /* 0x000f680000000800 */
[----:B------:R-:W5:Y:S04]  /*62a0*/  LDS R33, [R13+0x800] ;  /* 0x000800000d217984 */ /* 0x000f680000000800 */
[----:B------:R-:W5:Y:S01]  /*62b0*/  LDS R35, [R13+0xa00] ;  /* 0x000a00000d237984 */ /* 0x000f620000000800 */
        /* <DEDUP_REMOVED lines=10> */
[C---:B---3--:R-:W-:Y:S01]  /*6360*/  FADD.FTZ R29, -R6.reuse, R29 ;  /* 0x0000001d061d7221 */ /* 0x048fe20000010100 */
[----:B-----5:R-:W-:-:S03]  /*6370*/  FADD.FTZ R31, -R6, R31 ;  /* 0x0000001f061f7221 */ /* 0x020fc60000010100 */
        /* <DEDUP_REMOVED lines=29> */
.L_x_4331:
[----:B------:R-:W-:Y:S05]  /*6550*/  BSYNC.RECONVERGENT B1 ;  /* 0x0000000000017941 */ /* 0x000fea0003800200 */
.L_x_4330:
        /* <DEDUP_REMOVED lines=27> */
.L_x_4323:
[----:B------:R-:W1:Y:S01]  /*6710*/  S2UR UR4, SR_CTAID.Y ;  /* 0x00000000000479c3 */ /* 0x000e620000002600 */
[----:B------:R-:W-:Y:S01]  /*6720*/  VIADDMNMX R14, R7, 0x80, R8, !PT ;  /* 0x00000080070e7846 */ /* 0x000fe20007800108 */
[----:B------:R-:W-:Y:S01]  /*6730*/  BSSY.RECONVERGENT B1, `(.L_x_4332) ;  /* 0x0000027000017945 */ /* 0x000fe20003800200 */
[----:B------:R-:W-:-:S04]  /*6740*/  LOP3.LUT R15, RZ, R0, RZ, 0x33, !PT ;  /* 0x00000000ff0f7212 */ /* 0x000fc800078e33ff */
[----:B------:R-:W-:Y:S01]  /*6750*/  IADD3 R14, PT, PT, -R19, R14, R15 ;  /* 0x0000000e130e7210 */ /* 0x000fe20007ffe10f */
[----:B------:R-:W1:Y:S03]  /*6760*/  LDC R11, c[0x0][0x3f4] ;  /* 0x0000fd00ff0b7b82 */ /* 0x000e660000000800 */
[C---:B------:R-:W-:Y:S02]  /*6770*/  LOP3.LUT R15, R14.reuse, 0x180, RZ, 0xc0, !PT ;  /* 0x000001800e0f7812 */ /* 0x040fe400078ec0ff */
[----:B------:R-:W-:Y:S02]  /*6780*/  ISETP.GE.U32.AND P1, PT, R14, 0x180, PT ;  /* 0x000001800e00780c */ /* 0x000fe40003f26070 */
[----:B------:R-:W-:Y:S02]  /*6790*/  ISETP.NE.AND P0, PT, R15, 0x180, PT ;  /* 0x000001800f00780c */ /* 0x000fe40003f05270 */
[----:B------:R-:W-:Y:S01]  /*67a0*/  MOV R15, R7 ;  /* 0x00000007000f7202 */ /* 0x000fe20000000f00 */
[----:B-1----:R-:W-:-:S02]  /*67b0*/  IMAD R24, R11, UR4, RZ ;  /* 0x000000040b187c24 */ /* 0x002fc4000f8e02ff */
[----:B------:R-:W-:-:S03]  /*67c0*/  IMAD.MOV.U32 R11, RZ, RZ, RZ ;  /* 0x000000ffff0b7224 */ /* 0x000fc600078e00ff */
[----:B------:R-:W-:-:S05]  /*67d0*/  SHF.R.S32.HI R26, RZ, 0x1f, R24 ;  /* 0x0000001fff1a7819 */ /* 0x000fca0000011418 */
[----:B------:R-:W-:Y:S05]  /*67e0*/  @!P0 BRA `(.L_x_4333) ;  /* 0x00000000006c8947 */ /* 0x000fea0003800000 */
[----:B------:R-:W-:Y:S01]  /*67f0*/  VIADD R20, R20, 0x220 ;  /* 0x0000022014147836 */ /* 0x000fe20000000000 */
[----:B------:R-:W-:Y:S01]  /*6800*/  LEA.HI R11, R14, 0x1, RZ, 0x19 ;  /* 0x000000010e0b7811 */ /* 0x000fe200078fc8ff */
[--C-:B------:R-:W-:Y:S01]  /*6810*/  IMAD.MOV.U32 R15, RZ, RZ, R7.reuse ;  /* 0x000000ffff0f7224 */ /* 0x100fe200078e0007 */
[----:B-----5:R-:W-:Y:S02]  /*6820*/  IADD3 R23, P0, P2, R24, R12, R7 ;  /* 0x0000000c18177210 */ /* 0x020fe40007a1e007 */
[----:B------:R-:W-:Y:S01]  /*6830*/  LOP3.LUT R12, R11, 0x3, RZ, 0xc0, !PT ;  /* 0x000000030b0c7812 */ /* 0x000fe200078ec0ff */
[----:B------:R-:W-:Y:S01]  /*6840*/  HFMA2 R11, -RZ, RZ, 0, 0 ;  /* 0x00000000ff0b7431 */ /* 0x000fe200000001ff */
[----:B------:R-:W-:Y:S02]  /*6850*/  LEA R21, R21, R20, 0x18 ;  /* 0x0000001415157211 */ /* 0x000fe400078ec0ff */
[----:B------:R-:W-:Y:S01]  /*6860*/  IADD3.X R13, PT, PT, R26, R13, RZ, P0, P2 ;  /* 0x0000000d1a0d7210 */ /* 0x000fe200007e44ff */
[----:B------:R-:W-:Y:S01]  /*6870*/  IMAD.MOV R20, RZ, RZ, -R12 ;  /* 0x000000ffff147224 */ /* 0x000fe200078e0a0c */
[----:B------:R-:W-:-:S07]  /*6880*/  LEA R14, R0, R21, 0x2 ;  /* 0x00000015000e7211 */ /* 0x000fce00078e10ff */
.L_x_4334:
[----:B------:R-:W-:-:S06]  /*6890*/  MOV R12, R23 ;  /* 0x00000017000c7202 */ /* 0x000fcc0000000f00 */
[----:B------:R1:W2:Y:S01]  /*68a0*/  LDG.E.U8 R12, desc[UR36][R12.64] ;  /* 0x000000240c0c7981 */ /* 0x0002a2000c1e1100 */
[----:B------:R-:W-:Y:S01]  /*68b0*/  IADD3 R20, PT, PT, R20, 0x1, RZ ;  /* 0x0000000114147810 */ /* 0x000fe20007ffe0ff */
[----:B------:R-:W-:Y:S01]  /*68c0*/  VIADD R15, R15, 0x80 ;  /* 0x000000800f0f7836 */ /* 0x000fe20000000000 */
[----:B------:R-:W-:-:S04]  /*68d0*/  IADD3 R23, P2, PT, R23, 0x80, RZ ;  /* 0x0000008017177810 */ /* 0x000fc80007f5e0ff */
[----:B-1----:R-:W-:Y:S02]  /*68e0*/  IADD3.X R13, PT, PT, RZ, R13, RZ, P2, !PT ;  /* 0x0000000dff0d7210 */ /* 0x002fe400017fe4ff */
[----:B--2---:R-:W-:-:S13]  /*68f0*/  ISETP.NE.AND P0, PT, R12, RZ, PT ;  /* 0x000000ff0c00720c */ /* 0x004fda0003f05270 */
[----:B------:R-:W0:Y:S02]  /*6900*/  @!P0 LDS R21, [R14] ;  /* 0x000000000e158984 */ /* 0x000e240000000800 */
[----:B0-----:R-:W-:Y:S01]  /*6910*/  @!P0 FADD.FTZ R22, -R6, R21 ;  /* 0x0000001506168221 */ /* 0x001fe20000010100 */
        /* <DEDUP_REMOVED lines=8> */
.L_x_4333:
[----:B------:R-:W-:Y:S05]  /*69a0*/  BSYNC.RECONVERGENT B1 ;  /* 0x0000000000017941 */ /* 0x000fea0003800200 */
.L_x_4332:
[----:B------:R-:W-:Y:S05]  /*69b0*/  @!P1 BRA `(.L_x_4322) ;  /* 0x0000000000dc9947 */ /* 0x000fea0003800000 */
[----:B------:R-:W1:Y:S01]  /*69c0*/  S2R R14, SR_CgaCtaId ;  /* 0x00000000000e7919 */ /* 0x000e620000008800 */
[----:B------:R-:W2:Y:S01]  /*69d0*/  LDCU.64 UR4, c[0x0][0x420] ;  /* 0x00008400ff0477ac */ /* 0x000ea20008000a00 */
[----:B------:R-:W-:Y:S02]  /*69e0*/  MOV R13, 0x400 ;  /* 0x00000400000d7802 */ /* 0x000fe40000000f00 */
[----:B------:R-:W-:-:S03]  /*69f0*/  SHF.L.U32 R12, R19, 0x2, RZ ;  /* 0x00000002130c7819 */ /* 0x000fc600000006ff */
[----:B------:R-:W-:Y:S01]  /*6a00*/  VIADD R13, R13, 0x220 ;  /* 0x000002200d0d7836 */ /* 0x000fe20000000000 */
[----:B------:R-:W-:Y:S02]  /*6a10*/  LEA R12, R15, -R12, 0x2 ;  /* 0x8000000c0f0c7211 */ /* 0x000fe400078e10ff */
[----:B--2---:R-:W-:-:S04]  /*6a20*/  IADD3 R21, P0, P1, R24, UR4, R15 ;  /* 0x0000000418157c10 */ /* 0x004fc8000f91e00f */
[----:B------:R-:W-:Y:S02]  /*6a30*/  IADD3 R21, P2, PT, R21, 0x100, RZ ;  /* 0x0000010015157810 */ /* 0x000fe40007f5e0ff */
[----:B-1---5:R-:W-:Y:S02]  /*6a40*/  LEA R23, R14, R13, 0x18 ;  /* 0x0000000d0e177211 */ /* 0x022fe400078ec0ff */
[----:B------:R-:W-:Y:S02]  /*6a50*/  IADD3.X R13, PT, PT, R26, UR5, RZ, P0, P1 ;  /* 0x000000051a0d7c10 */ /* 0x000fe400087e24ff */
[----:B------:R-:W-:-:S03]  /*6a60*/  IADD3 R14, PT, PT, R12, 0x400, R23 ;  /* 0x000004000c0e7810 */ /* 0x000fc60007ffe017 */
[----:B------:R-:W-:-:S07]  /*6a70*/  IMAD.X R13, RZ, RZ, R13, P2 ;  /* 0x000000ffff0d7224 */ /* 0x000fce00010e060d */
.L_x_4335:
[----:B------:R-:W-:-:S05]  /*6a80*/  MOV R12, R21 ;  /* 0x00000015000c7202 */ /* 0x000fca0000000f00 */
[----:B------:R-:W2:Y:S04]  /*6a90*/  LDG.E.U8 R21, desc[UR36][R12.64+-0x100] ;  /* 0xffff00240c157981 */ /* 0x000ea8000c1e1100 */
[----:B------:R-:W4:Y:S04]  /*6aa0*/  LDG.E.U8 R20, desc[UR36][R12.64+-0x80] ;  /* 0xffff80240c147981 */ /* 0x000f28000c1e1100 */
[----:B------:R-:W5:Y:S04]  /*6ab0*/  LDG.E.U8 R22, desc[UR36][R12.64] ;  /* 0x000000240c167981 */ /* 0x000f68000c1e1100 */
[----:B------:R-:W3:Y:S01]  /*6ac0*/  LDG.E.U8 R24, desc[UR36][R12.64+0x80] ;  /* 0x000080240c187981 */ /* 0x000ee2000c1e1100 */
[----:B------:R-:W-:Y:S01]  /*6ad0*/  VIADD R15, R15, 0x200 ;  /* 0x000002000f0f7836 */ /* 0x000fe20000000000 */
[----:B--2---:R-:W-:-:S02]  /*6ae0*/  ISETP.NE.AND P0, PT, R21, RZ, PT ;  /* 0x000000ff1500720c */ /* 0x004fc40003f05270 */
[----:B----4-:R-:W-:Y:S01]  /*6af0*/  ISETP.NE.AND P1, PT, R20, RZ, PT ;  /* 0x000000ff1400720c */ /* 0x010fe20003f25270 */
[----:B------:R-:W-:Y:S01]  /*6b00*/  IMAD.MOV.U32 R20, RZ, RZ, RZ ;  /* 0x000000ffff147224 */ /* 0x000fe200078e00ff */
[----:B-----5:R-:W-:Y:S02]  /*6b10*/  ISETP.NE.AND P2, PT, R22, RZ, PT ;  /* 0x000000ff1600720c */ /* 0x020fe40003f45270 */
[----:B---3--:R-:W-:-:S07]  /*6b20*/  ISETP.NE.AND P3, PT, R24, RZ, PT ;  /* 0x000000ff1800720c */ /* 0x008fce0003f65270 */
[----:B------:R-:W0:Y:S04]  /*6b30*/  @!P0 LDS R21, [R14+-0x400] ;  /* 0xfffc00000e158984 */ /* 0x000e280000000800 */
[----:B------:R-:W1:Y:S04]  /*6b40*/  @!P1 LDS R23, [R14+-0x200] ;  /* 0xfffe00000e179984 */ /* 0x000e680000000800 */
[----:B------:R-:W2:Y:S04]  /*6b50*/  @!P2 LDS R25, [R14] ;  /* 0x000000000e19a984 */ /* 0x000ea80000000800 */
[----:B------:R-:W3:Y:S01]  /*6b60*/  @!P3 LDS R27, [R14+0x200] ;  /* 0x000200000e1bb984 */ /* 0x000ee20000000800 */
[C---:B0-----:R-:W-:Y:S01]  /*6b70*/  @!P0 FADD.FTZ R21, -R6.reuse, R21 ;  /* 0x0000001506158221 */ /* 0x041fe20000010100 */
[----:B-1----:R-:W-:Y:S01]  /*6b80*/  @!P1 FADD.FTZ R22, -R6, R23 ;  /* 0x0000001706169221 */ /* 0x002fe20000010100 */
[----:B------:R-:W-:-:S02]  /*6b90*/  HFMA2 R23, -RZ, RZ, 0, 0 ;  /* 0x00000000ff177431 */ /* 0x000fc400000001ff */
[----:B------:R-:W-:Y:S01]  /*6ba0*/  @!P0 FMUL.FTZ R21, R21, 1.4426950216293334961 ;  /* 0x3fb8aa3b15158820 */ /* 0x000fe20000410000 */
[----:B------:R-:W-:Y:S01]  /*6bb0*/  @!P1 FMUL.FTZ R22, R22, 1.4426950216293334961 ;  /* 0x3fb8aa3b16169820 */ /* 0x000fe20000410000 */
[C---:B--2---:R-:W-:Y:S02]  /*6bc0*/  @!P2 FADD.FTZ R24, -R6.reuse, R25 ;  /* 0x000000190618a221 */ /* 0x044fe40000010100 */
[----:B------:R0:W1:Y:S01]  /*6bd0*/  @!P0 MUFU.EX2 R20, R21 ;  /* 0x0000001500148308 */ /* 0x0000620000000800 */
[----:B------:R-:W-:Y:S02]  /*6be0*/  IMAD.MOV.U32 R25, RZ, RZ, RZ ;  /* 0x000000ffff197224 */ /* 0x000fe400078e00ff */
[----:B---3--:R-:W-:Y:S01]  /*6bf0*/  @!P3 FADD.FTZ R26, -R6, R27 ;  /* 0x0000001b061ab221 */ /* 0x008fe20000010100 */
[----:B------:R-:W-:Y:S01]  /*6c00*/  @!P2 FMUL.FTZ R24, R24, 1.4426950216293334961 ;  /* 0x3fb8aa3b1818a820 */ /* 0x000fe20000410000 */
[----:B------:R-:W-:Y:S02]  /*6c10*/  MOV R27, RZ ;  /* 0x000000ff001b7202 */ /* 0x000fe40000000f00 */
[----:B------:R-:W-:Y:S01]  /*6c20*/  @!P3 FMUL.FTZ R26, R26, 1.4426950216293334961 ;  /* 0x3fb8aa3b1a1ab820 */ /* 0x000fe20000410000 */
[----:B------:R-:W-:Y:S01]  /*6c30*/  ISETP.GT.AND P0, PT, R15, R16, PT ;  /* 0x000000100f00720c */ /* 0x000fe20003f04270 */
[----:B------:R1:W2:Y:S01]  /*6c40*/  @!P1 MUFU.EX2 R23, R22 ;  /* 0x0000001600179308 */ /* 0x0002a20000000800 */
[----:B0-----:R-:W-:-:S04]  /*6c50*/  IADD3 R21, P1, PT, R12, 0x200, RZ ;  /* 0x000002000c157810 */ /* 0x001fc80007f3e0ff */
[----:B------:R-:W-:-:S03]  /*6c60*/  IADD3.X R13, PT, PT, RZ, R13, RZ, P1, !PT ;  /* 0x0000000dff0d7210 */ /* 0x000fc60000ffe4ff */
        /* <DEDUP_REMOVED lines=12> */
.L_x_4322:
[----:B------:R-:W-:Y:S05]  /*6d30*/  BSYNC.RECONVERGENT B0 ;  /* 0x0000000000007941 */ /* 0x000fea0003800200 */
.L_x_4321:
[----:B0---4-:R-:W0:Y:S01]  /*6d40*/  SHFL.BFLY PT, R6, R11, 0x10, 0x1f ;  /* 0x0e001f000b067f89 */ /* 0x011e2200000e0000 */
[C---:B------:R-:W-:Y:S01]  /*6d50*/  ISETP.NE.AND P0, PT, R10.reuse, RZ, PT ;  /* 0x000000ff0a00720c */ /* 0x040fe20003f05270 */
[----:B------:R-:W2:Y:S01]  /*6d60*/  LDCU UR4, c[0x0][0x40c] ;  /* 0x00008180ff0477ac */ /* 0x000ea20008000800 */
[----:B------:R-:W-:Y:S01]  /*6d70*/  ISETP.GT.U32.AND P1, PT, R10, 0x3, PT ;  /* 0x000000030a00780c */ /* 0x000fe20003f24070 */
[----:B------:R-:W4:Y:S01]  /*6d80*/  S2UR UR6, SR_CTAID.Y ;  /* 0x00000000000679c3 */ /* 0x000f220000002600 */
[----:B------:R-:W2:Y:S01]  /*6d90*/  LDCU UR5, c[0x0][0x3f4] ;  /* 0x00007e80ff0577ac */ /* 0x000ea20008000800 */
[----:B------:R-:W3:Y:S01]  /*6da0*/  LDCU.U8 UR7, c[0x0][0x48c] ;  /* 0x00009180ff0777ac */ /* 0x000ee20008000000 */
        /* <DEDUP_REMOVED lines=14> */
[----:B------:R-:W-:Y:S01]  /*6e90*/  @!P0 LEA R11, R6, R5, 0x2 ;  /* 0x00000005060b8211 */ /* 0x000fe200078e10ff */
[----:B0-----:R-:W-:Y:S02]  /*6ea0*/  FADD.FTZ R15, R14, R15 ;  /* 0x0000000f0e0f7221 */ /* 0x001fe40000010000 */
[----:B------:R-:W4:Y:S03]  /*6eb0*/  LDC R14, c[0x0][0x3f8] ;  /* 0x0000fe00ff0e7b82 */ /* 0x000f260000000800 */
[----:B------:R-:W0:Y:S02]  /*6ec0*/  SHFL.BFLY PT, R20, R15, 0x1, 0x1f ;  /* 0x0c201f000f147f89 */ /* 0x000e2400000e0000 */
[----:B0-----:R-:W-:-:S05]  /*6ed0*/  FADD.FTZ R20, R15, R20 ;  /* 0x000000140f147221 */ /* 0x001fca0000010000 */
[----:B------:R-:W-:Y:S01]  /*6ee0*/  @!P0 STS [R11+0x10], R20 ;  /* 0x000010140b008388 */ /* 0x000fe20000000800 */
[----:B------:R-:W-:Y:S01]  /*6ef0*/  BAR.SYNC.DEFER_BLOCKING 0x0 ;  /* 0x0000000000007b1d */ /* 0x000fe20000010000 */
[----:B---3--:R-:W-:-:S05]  /*6f00*/  ISETP.NE.AND P0, PT, RZ, UR7, PT ;  /* 0x00000007ff007c0c */ /* 0x008fca000bf05270 */
[----:B------:R-:W0:Y:S01]  /*6f10*/  @!P1 LDS R20, [R9+0x10] ;  /* 0x0000100009149984 */ /* 0x000e220000000800 */
[----:B------:R-:W-:-:S03]  /*6f20*/  ISETP.GT.AND P1, PT, R7, R16, PT ;  /* 0x000000100700720c */ /* 0x000fc60003f24270 */
[----:B0-----:R-:W0:Y:S02]  /*6f30*/  SHFL.BFLY PT, R5, R20, 0x2, 0x1f ;  /* 0x0c401f0014057f89 */ /* 0x001e2400000e0000 */
[----:B0-----:R-:W-:-:S05]  /*6f40*/  FADD.FTZ R10, R5, R20 ;  /* 0x00000014050a7221 */ /* 0x001fca0000010000 */
[----:B------:R-:W0:Y:S02]  /*6f50*/  SHFL.BFLY PT, R5, R10, 0x1, 0x1f ;  /* 0x0c201f000a057f89 */ /* 0x000e2400000e0000 */
[----:B0-----:R-:W-:Y:S01]  /*6f60*/  FADD.FTZ R12, R10, R5 ;  /* 0x000000050a0c7221 */ /* 0x001fe20000010000 */
[----:B------:R-:W-:Y:S01]  /*6f70*/  CS2R R10, SRZ ;  /* 0x00000000000a7805 */ /* 0x000fe2000001ff00 */
[----:B------:R-:W4:Y:S04]  /*6f80*/  S2R R5, SR_CTAID.X ;  /* 0x0000000000057919 */ /* 0x000f280000002500 */
[----:B------:R-:W0:Y:S02]  /*6f90*/  SHFL.IDX PT, R12, R12, RZ, 0x1f ;  /* 0x00001fff0c0c7589 */ /* 0x000e2400000e0000 */
[----:B0-----:R-:W-:-:S04]  /*6fa0*/  FADD.FTZ R9, R12, 9.9999999747524270788e-07 ;  /* 0x358637bd0c097421 */ /* 0x001fc80000010000 */
[----:B------:R0:W1:Y:S01]  /*6fb0*/  MUFU.RCP R21, R9 ;  /* 0x0000000900157308 */ /* 0x0000620000001000 */
[----:B----4-:R-:W-:Y:S01]  /*6fc0*/  IMAD R34, R14, UR6, R5 ;  /* 0x000000060e227c24 */ /* 0x010fe2000f8e0205 */
[----:B------:R-:W-:Y:S06]  /*6fd0*/  @!P0 BRA `(.L_x_4336) ;  /* 0x0000000000188947 */ /* 0x000fec0003800000 */
[----:B0-----:R-:W0:Y:S08]  /*6fe0*/  LDC R9, c[0x0][0x488] ;  /* 0x00012200ff097b82 */ /* 0x001e300000000800 */
[----:B------:R-:W0:Y:S08]  /*6ff0*/  LDC R10, c[0x0][0x40c] ;  /* 0x00010300ff0a7b82 */ /* 0x000e300000000800 */
[----:B------:R-:W2:Y:S01]  /*7000*/  LDC R12, c[0x0][0x3f4] ;  /* 0x0000fd00ff0c7b82 */ /* 0x000ea20000000800 */
[----:B0-----:R-:W-:-:S04]  /*7010*/  IMAD R9, R34, R9, R10 ;  /* 0x0000000922097224 */ /* 0x001fc800078e020a */
[----:B--2---:R-:W-:-:S05]  /*7020*/  IMAD R10, R9, R12, RZ ;  /* 0x0000000c090a7224 */ /* 0x004fca00078e02ff */
[----:B------:R-:W-:-:S07]  /*7030*/  SHF.R.S32.HI R11, RZ, 0x1f, R10 ;  /* 0x0000001fff0b7819 */ /* 0x000fce000001140a */
.L_x_4336:
[----:B------:R-:W-:Y:S04]  /*7040*/  BSSY.RECONVERGENT B0, `(.L_x_4337) ;  /* 0x0000061000007945 */ /* 0x000fe80003800200 */
[----:B------:R-:W-:Y:S05]  /*7050*/  @P1 BRA `(.L_x_4338) ;  /* 0x00000004007c1947 */ /* 0x000fea0003800000 */
[----:B------:R-:W-:Y:S01]  /*7060*/  VIADDMNMX R8, R7, 0x80, R8, !PT ;  /* 0x0000008007087846 */ /* 0x000fe20007800108 */
[----:B------:R-:W-:Y:S01]  /*7070*/  BSSY.RECONVERGENT B1, `(.L_x_4339) ;  /* 0x0000028000017945 */ /* 0x000fe20003800200 */
[----:B0-----:R-:W-:-:S04]  /*7080*/  LOP3.LUT R9, RZ, R0, RZ, 0x33, !PT ;  /* 0x00000000ff097212 */ /* 0x001fc800078e33ff */
        /* <DEDUP_REMOVED lines=10> */
[C---:B------:R-:W-:Y:S01]  /*7130*/  IMAD.SHL.U32 R9, R8.reuse, 0x80, RZ ;  /* 0x0000008008097824 */ /* 0x040fe200078e00ff */
[----:B------:R-:W-:Y:S01]  /*7140*/  UIADD3 UR4, UPT, UPT, UR4, 0x220, URZ ;  /* 0x0000022004047890 */ /* 0x000fe2000fffe0ff */
[----:B------:R-:W-:Y:S02]  /*7150*/  IADD3.X R13, PT, PT, RZ, R11, RZ, P1, !PT ;  /* 0x0000000bff0d7210 */ /* 0x000fe40000ffe4ff */
[----:B------:R-:W-:-:S02]  /*7160*/  LOP3.LUT R8, R8, 0x3, RZ, 0xc0, !PT ;  /* 0x0000000308087812 */ /* 0x000fc400078ec0ff */
[----:B------:R-:W-:Y:S02]  /*7170*/  LOP3.LUT R12, R9, 0x180, RZ, 0xc0, !PT ;  /* 0x00000180090c7812 */ /* 0x000fe400078ec0ff */
[----:B------:R-:W-:Y:S02]  /*7180*/  LEA R9, R0, UR5, 0x1 ;  /* 0x0000000500097c11 */ /* 0x000fe4000f8e08ff */
[----:B------:R-:W-:Y:S01]  /*7190*/  IADD3 R14, PT, PT, -R8, RZ, RZ ;  /* 0x000000ff080e7210 */ /* 0x000fe20007ffe1ff */
[----:B------:R-:W-:Y:S01]  /*71a0*/  IMAD.IADD R7, R7, 0x1, R12 ;  /* 0x0000000107077824 */ /* 0x000fe200078e020c */
[----:B--2---:R-:W-:-:S04]  /*71b0*/  LEA R15, P1, R20, UR8, 0x2 ;  /* 0x00000008140f7c11 */ /* 0x004fc8000f8210ff */
[----:B------:R-:W-:Y:S01]  /*71c0*/  LEA.HI.X R20, R20, UR9, R13, 0x2, P1 ;  /* 0x0000000914147c11 */ /* 0x000fe200088f140d */
[----:B0-----:R-:W-:-:S06]  /*71d0*/  ULEA UR4, UR6, UR4, 0x18 ;  /* 0x0000000406047291 */ /* 0x001fcc000f8ec0ff */
[----:B------:R-:W-:Y:S01]  /*71e0*/  VIADD R12, R9, UR4 ;  /* 0x00000004090c7c36 */ /* 0x000fe20008000000 */
[----:B------:R-:W-:-:S07]  /*71f0*/  LEA R13, R0, UR4, 0x2 ;  /* 0x00000004000d7c11 */ /* 0x000fce000f8e10ff */
.L_x_4341:
[----:B--2---:R0:W1:Y:S01]  /*7200*/  LDS R8, [R13] ;  /* 0x000000000d087984 */ /* 0x0040620000000800 */
[----:B------:R-:W-:Y:S01]  /*7210*/  @P0 IMAD.MOV.U32 R9, RZ, RZ, R20 ;  /* 0x000000ffff090224 */ /* 0x000fe200078e0014 */
[----:B------:R-:W-:-:S04]  /*7220*/  IADD3 R14, PT, PT, R14, 0x1, RZ ;  /* 0x000000010e0e7810 */ /* 0x000fc80007ffe0ff */
[----:B------:R-:W-:Y:S01]  /*7230*/  ISETP.NE.AND P3, PT, R14, RZ, PT ;  /* 0x000000ff0e00720c */ /* 0x000fe20003f65270 */
[----:B0-----:R-:W-:Y:S02]  /*7240*/  VIADD R13, R13, 0x200 ;  /* 0x000002000d0d7836 */ /* 0x001fe40000000000 */
[----:B-1---5:R-:W-:-:S05]  /*7250*/  FMUL.FTZ R23, R8, R21 ;  /* 0x0000001508177220 */ /* 0x022fca0000410000 */
        /* <DEDUP_REMOVED lines=9> */
.L_x_4340:
[----:B------:R-:W-:Y:S05]  /*72f0*/  BSYNC.RECONVERGENT B1 ;  /* 0x0000000000017941 */ /* 0x000fea0003800200 */
.L_x_4339:
[----:B------:R-:W-:Y:S05]  /*7300*/  @!P2 BRA `(.L_x_4338) ;  /* 0x0000000000d0a947 */ /* 0x000fea0003800000 */
[----:B--2---:R-:W0:Y:S01]  /*7310*/  S2R R9, SR_CgaCtaId ;  /* 0x0000000000097919 */ /* 0x004e220000008800 */
        /* <DEDUP_REMOVED lines=19> */
.L_x_4342:
[----:B------:R-:W1:Y:S01]  /*7450*/  LDS R8, [R11+-0x400] ;  /* 0xfffc00000b087984 */ /* 0x000e620000000800 */
[----:B------:R-:W-:-:S05]  /*7460*/  VIADD R7, R7, 0x200 ;  /* 0x0000020007077836 */ /* 0x000fca0000000000 */
[----:B------:R-:W-:Y:S01]  /*7470*/  ISETP.GT.AND P2, PT, R7, R16, PT ;  /* 0x000000100700720c */ /* 0x000fe20003f44270 */
[----:B-1----:R-:W-:-:S05]  /*7480*/  FMUL.FTZ R15, R8, R21 ;  /* 0x00000015080f7220 */ /* 0x002fca0000410000 */
[----:B------:R-:W-:-:S04]  /*7490*/  F2FP.F16.F32.PACK_AB R8, RZ, R15 ;  /* 0x0000000fff08723e */ /* 0x000fc800000000ff */
[----:B------:R-:W-:-:S05]  /*74a0*/  PRMT R9, R8, 0x7610, R9 ;  /* 0x0000761008097816 */ /* 0x000fca0000000009 */
[----:B------:R0:W-:Y:S04]  /*74b0*/  STS.U16 [R10+-0x200], R9 ;  /* 0xfffe00090a007388 */ /* 0x0001e80000000400 */
[----:B------:R-:W1:Y:S01]  /*74c0*/  LDS R8, [R11+-0x200] ;  /* 0xfffe00000b087984 */ /* 0x000e620000000800 */
[----:B0-----:R-:W-:Y:S01]  /*74d0*/  MOV R9, R14 ;  /* 0x0000000e00097202 */ /* 0x001fe20000000f00 */
[----:B-1---5:R-:W-:-:S05]  /*74e0*/  FMUL.FTZ R23, R8, R21 ;  /* 0x0000001508177220 */ /* 0x022fca0000410000 */
[----:B------:R-:W-:-:S04]  /*74f0*/  F2FP.F16.F32.PACK_AB R8, RZ, R23 ;  /* 0x00000017ff08723e */ /* 0x000fc800000000ff */
[----:B------:R-:W-:-:S05]  /*7500*/  PRMT R20, R8, 0x7610, R20 ;  /* 0x0000761008147816 */ /* 0x000fca0000000014 */
[----:B------:R-:W-:Y:S04]  /*7510*/  STS.U16 [R10+-0x100], R20 ;  /* 0xffff00140a007388 */ /* 0x000fe80000000400 */
[----:B------:R-:W0:Y:S02]  /*7520*/  LDS R8, [R11] ;  /* 0x000000000b087984 */ /* 0x000e240000000800 */
[----:B0-----:R-:W-:-:S05]  /*7530*/  FMUL.FTZ R25, R8, R21 ;  /* 0x0000001508197220 */ /* 0x001fca0000410000 */
[----:B------:R-:W-:-:S05]  /*7540*/  F2FP.F16.F32.PACK_AB R8, RZ, R25 ;  /* 0x00000019ff08723e */ /* 0x000fca00000000ff */
[----:B------:R0:W-:Y:S04]  /*7550*/  STS.U16 [R10], R8 ;  /* 0x000000080a007388 */ /* 0x0001e80000000400 */
[----:B------:R1:W2:Y:S01]  /*7560*/  LDS R12, [R11+0x200] ;  /* 0x000200000b0c7984 */ /* 0x0002a20000000800 */
        /* <DEDUP_REMOVED lines=8> */
[----:B--2---:R-:W-:-:S05]  /*75f0*/  FMUL.FTZ R27, R12, R21 ;  /* 0x000000150c1b7220 */ /* 0x004fca0000410000 */
[----:B------:R-:W-:Y:S01]  /*7600*/  @P0 STG.E desc[UR36][R8.64+0x200], R27 ;  /* 0x0002001b08000986 */ /* 0x000fe2000c101924 */
[----:B------:R-:W-:-:S05]  /*7610*/  F2FP.F16.F32.PACK_AB R12, RZ, R27 ;  /* 0x0000001bff0c723e */ /* 0x000fca00000000ff */
[----:B------:R0:W-:Y:S02]  /*7620*/  STS.U16 [R10+0x100], R12 ;  /* 0x0001000c0a007388 */ /* 0x0001e40000000400 */
[----:B0-----:R-:W-:Y:S01]  /*7630*/  IADD3 R10, PT, PT, R10, 0x400, RZ ;  /* 0x000004000a0a7810 */ /* 0x001fe20007ffe0ff */
[----:B------:R-:W-:Y:S06]  /*7640*/  @!P2 BRA `(.L_x_4342) ;  /* 0xfffffffc0080a947 */ /* 0x000fec000383ffff */
.L_x_4338:
[----:B------:R-:W-:Y:S05]  /*7650*/  BSYNC.RECONVERGENT B0 ;  /* 0x0000000000007941 */ /* 0x000fea0003800200 */
.L_x_4337:
[----:B------:R-:W-:Y:S01]  /*7660*/  SHF.R.S32.HI R7, RZ, 0x1f, R16 ;  /* 0x0000001fff077819 */ /* 0x000fe20000011410 */
[----:B------:R-:W3:Y:S01]  /*7670*/  LDCU.64 UR6, c[0x0][0x3b0] ;  /* 0x00007600ff0677ac */ /* 0x000ee20008000a00 */
[----:B--2---:R-:W-:Y:S01]  /*7680*/  IMAD.SHL.U32 R8, R0, 0x8, RZ ;  /* 0x0000000800087824 */ /* 0x004fe200078e00ff */
[----:B------:R-:W-:Y:S02]  /*7690*/  CS2R R10, SRZ ;  /* 0x00000000000a7805 */ /* 0x000fe4000001ff00 */
[----:B------:R-:W-:-:S04]  /*76a0*/  LEA.HI R7, R7, R16, RZ, 0x2 ;  /* 0x0000001007077211 */ /* 0x000fc800078f10ff */
[----:B------:R-:W-:-:S04]  /*76b0*/  LOP3.LUT R7, R7, 0xfffffffc, RZ, 0xc0, !PT ;  /* 0xfffffffc07077812 */ /* 0x000fc800078ec0ff */
[----:B------:R-:W-:Y:S02]  /*76c0*/  IADD3 R37, PT, PT, -R7, R16, RZ ;  /* 0x0000001007257210 */ /* 0x000fe40007ffe1ff */
[----:B------:R-:W-:Y:S02]  /*76d0*/  LOP3.LUT R7, R8, 0xf8, RZ, 0xc0, !PT ;  /* 0x000000f808077812 */ /* 0x000fe400078ec0ff */
[----:B------:R-:W-:Y:S02]  /*76e0*/  ISETP.NE.AND P0, PT, R6, R37, PT ;  /* 0x000000250600720c */ /* 0x000fe40003f05270 */
[----:B---3--:R-:W-:Y:S02]  /*76f0*/  ISETP.EQ.U32.AND P1, PT, RZ, UR6, PT ;  /* 0x00000006ff007c0c */ /* 0x008fe4000bf22070 */
[----:B------:R-:W-:-:S04]  /*7700*/  ISETP.GT.U32.OR P0, PT, R7, 0x9f, P0 ;  /* 0x0000009f0700780c */ /* 0x000fc80000704470 */
[----:B------:R-:W-:-:S13]  /*7710*/  ISETP.EQ.OR.EX P0, PT, RZ, UR7, P0, P1 ;  /* 0x00000007ff007c0c */ /* 0x000fda0008702710 */
[----:B------:R-:W2:Y:S01]  /*7720*/  @!P0 LDC.64 R12, c[0x0][0x3b0] ;  /* 0x0000ec00ff0c8b82 */ /* 0x000ea20000000a00 */
[----:B0-----:R-:W-:Y:S01]  /*7730*/  @!P0 IMAD R9, R5, 0xa0, R7 ;  /* 0x000000a005098824 */ /* 0x001fe200078e0207 */
[----:B------:R-:W-:Y:S01]  /*7740*/  BSSY.RECONVERGENT B0, `(.L_x_4343) ;  /* 0x000024f000007945 */ /* 0x000fe20003800200 */
[----:B------:R-:W-:Y:S02]  /*7750*/  HFMA2 R40, -RZ, RZ, 0, 0 ;  /* 0x00000000ff287431 */ /* 0x000fe400000001ff */
[----:B--2---:R-:W-:Y:S01]  /*7760*/  @!P0 IMAD.WIDE.U32 R12, R9, 0x2, R12 ;  /* 0x00000002090c8825 */ /* 0x004fe200078e000c */
[----:B------:R-:W-:-:S06]  /*7770*/  CS2R R8, SRZ ;  /* 0x0000000000087805 */ /* 0x000fcc000001ff00 */
[----:B------:R0:W5:Y:S01]  /*7780*/  @!P0 LDG.E.128 R8, desc[UR36][R12.64] ;  /* 0x000000240c088981 */ /* 0x000162000c1e1d00 */
[----:B------:R-:W-:Y:S01]  /*7790*/  BAR.SYNC.DEFER_BLOCKING 0x0 ;  /* 0x0000000000007b1d */ /* 0x000fe20000010000 */
[----:B------:R-:W-:Y:S01]  /*77a0*/  ISETP.GT.U32.AND P0, PT, R7, 0x9f, PT ;  /* 0x0000009f0700780c */ /* 0x000fe20003f04070 */
[----:B------:R-:W-:Y:S01]  /*77b0*/  IMAD R34, R34, 0xa0, RZ ;  /* 0x000000a022227824 */ /* 0x000fe200078e02ff */
[----:B------:R-:W-:Y:S01]  /*77c0*/  CS2R R44, SRZ ;  /* 0x00000000002c7805 */ /* 0x000fe2000001ff00 */
[----:B------:R-:W-:Y:S01]  /*77d0*/  IMAD.MOV.U32 R47, RZ, RZ, RZ ;  /* 0x000000ffff2f7224 */ /* 0x000fe200078e00ff */
[----:B------:R-:W-:Y:S02]  /*77e0*/  CS2R R42, SRZ ;  /* 0x00000000002a7805 */ /* 0x000fe4000001ff00 */
[----:B------:R-:W-:-:S07]  /*77f0*/  CS2R R38, SRZ ;  /* 0x0000000000267805 */ /* 0x000fce000001ff00 */
[----:B0-----:R-:W-:Y:S05]  /*7800*/  @P0 BRA `(.L_x_4344) ;  /* 0x0000002400080947 */ /* 0x001fea0003800000 */
[----:B------:R-:W0:Y:S01]  /*7810*/  LDCU UR4, c[0x0][0x3f4] ;  /* 0x00007e80ff0477ac */ /* 0x000e220008000800 */
[----:B------:R-:W2:Y:S01]  /*7820*/  S2R R41, SR_CgaCtaId ;  /* 0x0000000000297919 */ /* 0x000ea20000008800 */
[----:B------:R-:W3:Y:S01]  /*7830*/  LDC.64 R32, c[0x0][0x3c0] ;  /* 0x0000f000ff207b82 */ /* 0x000ee20000000a00 */
[----:B------:R-:W-:Y:S01]  /*7840*/  IADD3 R36, PT, PT, R19, R6, RZ ;  /* 0x0000000613247210 */ /* 0x000fe20007ffe0ff */
[----:B------:R-:W-:Y:S01]  /*7850*/  BSSY.RECONVERGENT B1, `(.L_x_4345) ;  /* 0x00000c4000017945 */ /* 0x000fe20003800200 */
[----:B------:R-:W-:Y:S02]  /*7860*/  MOV R12, 0x400 ;  /* 0x00000400000c7802 */ /* 0x000fe40000000f00 */
[----:B------:R-:W-:-:S03]  /*7870*/  MOV R47, RZ ;  /* 0x000000ff002f7202 */ /* 0x000fc60000000f00 */
[----:B------:R-:W-:Y:S02]  /*7880*/  VIADD R12, R12, 0x220 ;  /* 0x000002200c0c7836 */ /* 0x000fe40000000000 */
[----:B0-----:R-:W-:-:S04]  /*7890*/  IMAD.U32 R35, RZ, RZ, UR4 ;  /* 0x00000004ff237e24 */ /* 0x001fc8000f8e00ff */
[-C--:B------:R-:W-:Y:S01]  /*78a0*/  IMAD R13, R4, R35.reuse, R7 ;  /* 0x00000023040d7224 */ /* 0x080fe200078e0207 */
[----:B------:R-:W-:-:S03]  /*78b0*/  VIMNMX R15, PT, PT, R16, R35, PT ;  /* 0x00000023100f7248 */ /* 0x000fc60003fe0100 */
[----:B---3--:R-:W-:Y:S01]  /*78c0*/  IMAD.WIDE R32, R13, 0x2, R32 ;  /* 0x000000020d207825 */ /* 0x008fe200078e0220 */
[----:B------:R-:W-:Y:S02]  /*78d0*/  ISETP.GE.AND P0, PT, R36, R15, PT ;  /* 0x0000000f2400720c */ /* 0x000fe40003f06270 */
[----:B--2---:R-:W-:-:S05]  /*78e0*/  LEA R41, R41, R12, 0x18 ;  /* 0x0000000c29297211 */ /* 0x004fca00078ec0ff */
[----:B------:R-:W-:-:S06]  /*78f0*/  VIADD R4, R41, UR5 ;  /* 0x0000000529047c36 */ /* 0x000fcc0008000000 */
[----:B------:R-:W-:Y:S05]  /*7900*/  @P0 BRA `(.L_x_4346) ;  /* 0x0000000800e00947 */ /* 0x000fea0003800000 */
[----:B------:R-:W-:Y:S01]  /*7910*/  VIADDMNMX R13, R36, 0x4, R15, !PT ;  /* 0x00000004240d7846 */ /* 0x000fe2000780010f */
[----:B------:R-:W-:Y:S01]  /*7920*/  BSSY.RECONVERGENT B2, `(.L_x_4347) ;  /* 0x000006b000027945 */ /* 0x000fe20003800200 */
[----:B------:R-:W-:Y:S01]  /*7930*/  LOP3.LUT R12, RZ, R19, RZ, 0x33, !PT ;  /* 0x00000013ff0c7212 */ /* 0x000fe200078e33ff */
[----:B------:R-:W-:Y:S01]  /*7940*/  HFMA2 R47, -RZ, RZ, 0, 0 ;  /* 0x00000000ff2f7431 */ /* 0x000fe200000001ff */
[----:B------:R-:W-:Y:S01]  /*7950*/  MOV R40, RZ ;  /* 0x000000ff00287202 */ /* 0x000fe20000000f00 */
[----:B------:R-:W-:Y:S01]  /*7960*/  IMAD.MOV.U32 R46, RZ, RZ, R36 ;  /* 0x000000ffff2e7224 */ /* 0x000fe200078e0024 */
[----:B------:R-:W-:Y:S02]  /*7970*/  IADD3 R58, PT, PT, -R6, R13, R12 ;  /* 0x0000000d063a7210 */ /* 0x000fe40007ffe10c */
[----:B------:R-:W-:Y:S02]  /*7980*/  CS2R R42, SRZ ;  /* 0x00000000002a7805 */ /* 0x000fe4000001ff00 */
[----:B------:R-:W-:-:S02]  /*7990*/  CS2R R38, SRZ ;  /* 0x0000000000267805 */ /* 0x000fc4000001ff00 */
[----:B------:R-:W-:Y:S02]  /*79a0*/  CS2R R44, SRZ ;  /* 0x00000000002c7805 */ /* 0x000fe4000001ff00 */
[C---:B------:R-:W-:Y:S02]  /*79b0*/  ISETP.GE.U32.AND P0, PT, R58.reuse, 0xc, PT ;  /* 0x0000000c3a00780c */ /* 0x040fe40003f06070 */
[----:B------:R-:W-:-:S04]  /*79c0*/  LEA.HI R12, R58, 0x1, RZ, 0x1e ;  /* 0x000000013a0c7811 */ /* 0x000fc800078ff0ff */
[----:B------:R-:W-:-:S07]  /*79d0*/  LOP3.LUT P1, R60, R12, 0x3, RZ, 0xc0, !PT ;  /* 0x000000030c3c7812 */ /* 0x000fce000782c0ff */
[----:B------:R-:W-:Y:S06]  /*79e0*/  @!P0 BRA `(.L_x_4348) ;  /* 0x0000000400788947 */ /* 0x000fec0003800000 */
[----:B------:R-:W-:Y:S01]  /*79f0*/  LOP3.LUT R59, R12, 0x7ffffffc, RZ, 0xc0, !PT ;  /* 0x7ffffffc0c3b7812 */ /* 0x000fe200078ec0ff */
[----:B------:R-:W-:Y:S01]  /*7a00*/  IMAD.MOV.U32 R48, RZ, RZ, RZ ;  /* 0x000000ffff307224 */ /* 0x000fe200078e00ff */
[----:B------:R-:W-:Y:S01]  /*7a10*/  MOV R40, RZ ;  /* 0x000000ff00287202 */ /* 0x000fe20000000f00 */
[----:B------:R-:W-:-:S07]  /*7a20*/  IMAD.MOV.U32 R46, RZ, RZ, R36 ;  /* 0x000000ffff2e7224 */ /* 0x000fce00078e0024 */
.L_x_4349:
[----:B------:R-:W-:-:S04]  /*7a30*/  IMAD R29, R46, 0xa0, RZ ;  /* 0x000000a02e1d7824 */ /* 0x000fc800078e02ff */
[C---:B------:R-:W-:Y:S01]  /*7a40*/  IMAD.WIDE.U32 R12, R29.reuse, 0x2, R32 ;  /* 0x000000021d0c7825 */ /* 0x040fe200078e0020 */
[----:B-1----:R-:W-:-:S05]  /*7a50*/  IADD3 R21, PT, PT, R29, 0x280, RZ ;  /* 0x000002801d157810 */ /* 0x002fca0007ffe0ff */
[----:B------:R-:W2:Y:S01]  /*7a60*/  LDG.E.128 R12, desc[UR36][R12.64] ;  /* 0x000000240c0c7981 */ /* 0x000ea2000c1e1d00 */
[----:B------:R-:W-:-:S04]  /*7a70*/  IMAD.WIDE.U32 R20, R21, 0x2, R32 ;  /* 0x0000000215147825 */ /* 0x000fc800078e0020 */
[----:B------:R-:W-:Y:S02]  /*7a80*/  VIADD R25, R29, 0x500 ;  /* 0x000005001d197836 */ /* 0x000fe40000000000 */
[----:B-----5:R-:W3:Y:S02]  /*7a90*/  LDG.E.128 R20, desc[UR36][R20.64] ;  /* 0x0000002414147981 */ /* 0x020ee4000c1e1d00 */
[----:B------:R-:W-:Y:S01]  /*7aa0*/  IMAD.WIDE.U32 R24, R25, 0x2, R32 ;  /* 0x0000000219187825 */ /* 0x000fe200078e0020 */
[----:B------:R-:W-:-:S05]  /*7ab0*/  IADD3 R29, PT, PT, R29, 0x780, RZ ;  /* 0x000007801d1d7810 */ /* 0x000fca0007ffe0ff */
[----:B------:R-:W4:Y:S01]  /*7ac0*/  LDG.E.128 R24, desc[UR36][R24.64] ;  /* 0x0000002418187981 */ /* 0x000f22000c1e1d00 */
[----:B------:R-:W-:-:S06]  /*7ad0*/  IMAD.WIDE.U32 R28, R29, 0x2, R32 ;  /* 0x000000021d1c7825 */ /* 0x000fcc00078e0020 */
[----:B------:R-:W4:Y:S01]  /*7ae0*/  LDG.E.128 R28, desc[UR36][R28.64] ;  /* 0x000000241c1c7981 */ /* 0x000f22000c1e1d00 */
[C---:B------:R-:W-:Y:S01]  /*7af0*/  IMAD.IADD R49, R46.reuse, 0x1, -R19 ;  /* 0x000000012e317824 */ /* 0x040fe200078e0a13 */
[----:B------:R-:W-:Y:S01]  /*7b00*/  IADD3 R46, PT, PT, R46, 0x10, RZ ;  /* 0x000000102e2e7810 */ /* 0x000fe20007ffe0ff */
[----:B------:R-:W-:-:S03]  /*7b10*/  VIADD R48, R48, 0x4 ;  /* 0x0000000430307836 */ /* 0x000fc60000000000 */
[----:B------:R-:W-:Y:S02]  /*7b20*/  LEA R49, R49, R4, 0x1 ;  /* 0x0000000431317211 */ /* 0x000fe400078e08ff */
[----:B------:R-:W-:-:S03]  /*7b30*/  ISETP.NE.AND P0, PT, R48, R59, PT ;  /* 0x0000003b3000720c */ /* 0x000fc60003f05270 */
[----:B------:R-:W-:Y:S04]  /*7b40*/  LDS.U16 R50, [R49] ;  /* 0x0000000031327984 */ /* 0x000fe80000000400 */
[----:B------:R-:W0:Y:S04]  /*7b50*/  LDS.U16 R54, [R49+0x8] ;  /* 0x0000080031367984 */ /* 0x000e280000000400 */
[----:B------:R-:W1:Y:S04]  /*7b60*/  LDS.U16 R56, [R49+0x10] ;  /* 0x0000100031387984 */ /* 0x000e680000000400 */
[----:B------:R-:W4:Y:S01]  /*7b70*/  LDS.U16 R49, [R49+0x18] ;  /* 0x0000180031317984 */ /* 0x000f220000000400 */
[----:B0-----:R-:W-:-:S02]  /*7b80*/  HADD2.F32 R54, -RZ, R54.H0_H0 ;  /* 0x20000036ff367230 */ /* 0x001fc40000004100 */
[----:B-1----:R-:W-:Y:S02]  /*7b90*/  HADD2.F32 R56, -RZ, R56.H0_H0 ;  /* 0x20000038ff387230 */ /* 0x002fe40000004100 */
[--C-:B--2---:R-:W-:Y:S02]  /*7ba0*/  HADD2.F32 R52, -RZ, R13.reuse.H0_H0 ;  /* 0x2000000dff347230 */ /* 0x104fe40000004100 */
[----:B------:R-:W-:Y:S02]  /*7bb0*/  HADD2.F32 R53, -RZ, R13.H1_H1 ;  /* 0x3000000dff357230 */ /* 0x000fe40000004100 */
[----:B------:R-:W-:Y:S02]  /*7bc0*/  HADD2.F32 R51, -RZ, R12.H0_H0 ;  /* 0x2000000cff337230 */ /* 0x000fe40000004100 */
[----:B------:R-:W-:Y:S02]  /*7bd0*/  HADD2.F32 R13, -RZ, R50.H0_H0 ;  /* 0x20000032ff0d7230 */ /* 0x000fe40000004100 */
[----:B------:R-:W-:-:S02]  /*7be0*/  HADD2.F32 R55, -RZ, R14.H0_H0 ;  /* 0x2000000eff377230 */ /* 0x000fc40000004100 */
[----:B------:R-:W-:Y:S02]  /*7bf0*/  HADD2.F32 R12, -RZ, R12.H1_H1 ;  /* 0x3000000cff0c7230 */ /* 0x000fe40000004100 */
        /* <DEDUP_REMOVED lines=10> */
[----:B------:R-:W-:Y:S01]  /*7ca0*/  FFMA.FTZ R50, R13, R50, R47 ;  /* 0x000000320d327223 */ /* 0x000fe2000001002f */
[----:B---3--:R-:W-:-:S02]  /*7cb0*/  HADD2.F32 R13, -RZ, R20.H0_H0 ;  /* 0x20000014ff0d7230 */ /* 0x008fc40000004100 */
[----:B------:R-:W-:Y:S02]  /*7cc0*/  HADD2.F32 R15, -RZ, R20.H1_H1 ;  /* 0x30000014ff0f7230 */ /* 0x000fe40000004100 */
[--C-:B------:R-:W-:Y:S02]  /*7cd0*/  HADD2.F32 R39, -RZ, R21.reuse.H0_H0 ;  /* 0x20000015ff277230 */ /* 0x100fe40000004100 */
[C---:B------:R-:W-:Y:S01]  /*7ce0*/  FFMA.FTZ R13, R54.reuse, R13, R51 ;  /* 0x0000000d360d7223 */ /* 0x040fe20000010033 */
[----:B------:R-:W-:Y:S02]  /*7cf0*/  HADD2.F32 R20, -RZ, R21.H1_H1 ;  /* 0x30000015ff147230 */ /* 0x000fe40000004100 */
[C---:B------:R-:W-:Y:S01]  /*7d00*/  FFMA.FTZ R12, R54.reuse, R15, R12 ;  /* 0x0000000f360c7223 */ /* 0x040fe2000001000c */
[--C-:B------:R-:W-:Y:S02]  /*7d10*/  HADD2.F32 R21, -RZ, R22.reuse.H1_H1 ;  /* 0x30000016ff157230 */ /* 0x100fe40000004100 */
[----:B------:R-:W-:Y:S01]  /*7d20*/  FFMA.FTZ R39, R54, R39, R52 ;  /* 0x0000002736277223 */ /* 0x000fe20000010034 */
[----:B------:R-:W-:-:S02]  /*7d30*/  HADD2.F32 R38, -RZ, R22.H0_H0 ;  /* 0x20000016ff267230 */ /* 0x000fc40000004100 */
[C---:B------:R-:W-:Y:S01]  /*7d40*/  FFMA.FTZ R20, R54.reuse, R20, R53 ;  /* 0x0000001436147223 */ /* 0x040fe20000010035 */
[--C-:B------:R-:W-:Y:S02]  /*7d50*/  HADD2.F32 R22, -RZ, R23.reuse.H0_H0 ;  /* 0x20000017ff167230 */ /* 0x100fe40000004100 */
[C---:B------:R-:W-:Y:S01]  /*7d60*/  FFMA.FTZ R14, R54.reuse, R21, R14 ;  /* 0x00000015360e7223 */ /* 0x040fe2000001000e */
[----:B------:R-:W-:Y:S02]  /*7d70*/  HADD2.F32 R23, -RZ, R23.H1_H1 ;  /* 0x30000017ff177230 */ /* 0x000fe40000004100 */
[C---:B------:R-:W-:Y:S01]  /*7d80*/  FFMA.FTZ R38, R54.reuse, R38, R55 ;  /* 0x0000002636267223 */ /* 0x040fe20000010037 */
[--C-:B----4-:R-:W-:Y:S02]  /*7d90*/  HADD2.F32 R15, -RZ, R24.reuse.H0_H0 ;  /* 0x20000018ff0f7230 */ /* 0x110fe40000004100 */
[----:B------:R-:W-:Y:S01]  /*7da0*/  FFMA.FTZ R22, R54, R22, R57 ;  /* 0x0000001636167223 */ /* 0x000fe20000010039 */
[----:B------:R-:W-:-:S02]  /*7db0*/  HADD2.F32 R21, -RZ, R24.H1_H1 ;  /* 0x30000018ff157230 */ /* 0x000fc40000004100 */
[----:B------:R-:W-:Y:S01]  /*7dc0*/  FFMA.FTZ R23, R54, R23, R50 ;  /* 0x0000001736177223 */ /* 0x000fe20000010032 */
        /* <DEDUP_REMOVED lines=10> */
[----:B------:R-:W-:Y:S02]  /*7e70*/  HADD2.F32 R47, -RZ, R27.H0_H0 ;  /* 0x2000001bff2f7230 */ /* 0x000fe40000004100 */
[C---:B------:R-:W-:Y:S01]  /*7e80*/  FFMA.FTZ R23, R56.reuse, R26, R23 ;  /* 0x0000001a38177223 */ /* 0x040fe20000010017 */
[----:B------:R-:W-:Y:S02]  /*7e90*/  HADD2.F32 R24, -RZ, R29.H0_H0 ;  /* 0x2000001dff187230 */ /* 0x000fe40000004100 */
[----:B------:R-:W-:Y:S01]  /*7ea0*/  FFMA.FTZ R20, R56, R25, R20 ;  /* 0x0000001938147223 */ /* 0x000fe20000010014 */
[----:B------:R-:W-:-:S02]  /*7eb0*/  HADD2.F32 R15, -RZ, R30.H0_H0 ;  /* 0x2000001eff0f7230 */ /* 0x000fc40000004100 */
[----:B------:R-:W-:Y:S01]  /*7ec0*/  FFMA.FTZ R22, R56, R47, R22 ;  /* 0x0000002f38167223 */ /* 0x000fe20000010016 */
[----:B------:R-:W-:Y:S02]  /*7ed0*/  HADD2.F32 R14, -RZ, R49.H0_H0 ;  /* 0x20000031ff0e7230 */ /* 0x000fe40000004100 */
[--C-:B------:R-:W-:Y:S02]  /*7ee0*/  HADD2.F32 R40, -RZ, R28.reuse.H0_H0 ;  /* 0x2000001cff287230 */ /* 0x100fe40000004100 */
[----:B------:R-:W-:Y:S02]  /*7ef0*/  HADD2.F32 R43, -RZ, R28.H1_H1 ;  /* 0x3000001cff2b7230 */ /* 0x000fe40000004100 */
        /* <DEDUP_REMOVED lines=13> */
.L_x_4348:
[----:B------:R-:W-:Y:S05]  /*7fd0*/  BSYNC.RECONVERGENT B2 ;  /* 0x0000000000027941 */ /* 0x000fea0003800200 */
.L_x_4347:
[----:B------:R-:W-:Y:S05]  /*7fe0*/  @!P1 BRA `(.L_x_4346) ;  /* 0x0000000400289947 */ /* 0x000fea0003800000 */
[----:B------:R-:W-:Y:S01]  /*7ff0*/  ISETP.NE.AND P1, PT, R60, 0x1, PT ;  /* 0x000000013c00780c */ /* 0x000fe20003f25270 */
[----:B------:R-:W-:Y:S01]  /*8000*/  BSSY.RECONVERGENT B2, `(.L_x_4350) ;  /* 0x0000030000027945 */ /* 0x000fe20003800200 */
[----:B------:R-:W-:-:S11]  /*8010*/  LOP3.LUT P0, RZ, R58, 0x4, RZ, 0xc0, !PT ;  /* 0x000000043aff7812 */ /* 0x000fd6000780c0ff */
[----:B------:R-:W-:Y:S05]  /*8020*/  @!P1 BRA `(.L_x_4351) ;  /* 0x0000000000b49947 */ /* 0x000fea0003800000 */
[----:B------:R-:W-:-:S04]  /*8030*/  IMAD R13, R46, 0xa0, RZ ;  /* 0x000000a02e0d7824 */ /* 0x000fc800078e02ff */
[----:B-1----:R-:W-:-:S04]  /*8040*/  IMAD.WIDE.U32 R20, R13, 0x2, R32 ;  /* 0x000000020d147825 */ /* 0x002fc800078e0020 */
[----:B------:R-:W-:Y:S02]  /*8050*/  VIADD R13, R13, 0x280 ;  /* 0x000002800d0d7836 */ /* 0x000fe40000000000 */
[----:B-----5:R-:W2:Y:S02]  /*8060*/  LDG.E.128 R20, desc[UR36][R20.64] ;  /* 0x0000002414147981 */ /* 0x020ea4000c1e1d00 */
[----:B------:R-:W-:-:S06]  /*8070*/  IMAD.WIDE.U32 R12, R13, 0x2, R32 ;  /* 0x000000020d0c7825 */ /* 0x000fcc00078e0020 */
[----:B------:R-:W3:Y:S01]  /*8080*/  LDG.E.128 R12, desc[UR36][R12.64] ;  /* 0x000000240c0c7981 */ /* 0x000ee2000c1e1d00 */
[----:B------:R-:W-:Y:S02]  /*8090*/  IADD3 R25, PT, PT, -R19, R46, RZ ;  /* 0x0000002e13197210 */ /* 0x000fe40007ffe1ff */
[----:B------:R-:W-:-:S03]  /*80a0*/  IADD3 R46, PT, PT, R46, 0x8, RZ ;  /* 0x000000082e2e7810 */ /* 0x000fc60007ffe0ff */
[----:B------:R-:W-:-:S05]  /*80b0*/  IMAD R25, R25, 0x2, R4 ;  /* 0x0000000219197824 */ /* 0x000fca00078e0204 */
[----:B------:R-:W0:Y:S04]  /*80c0*/  LDS.U16 R24, [R25] ;  /* 0x0000000019187984 */ /* 0x000e280000000400 */
[----:B------:R-:W1:Y:S01]  /*80d0*/  LDS.U16 R48, [R25+0x8] ;  /* 0x0000080019307984 */ /* 0x000e620000000400 */
[--C-:B--2---:R-:W-:Y:S02]  /*80e0*/  HADD2.F32 R26, -RZ, R20.reuse.H0_H0 ;  /* 0x20000014ff1a7230 */ /* 0x104fe40000004100 */
[----:B------:R-:W-:Y:S02]  /*80f0*/  HADD2.F32 R28, -RZ, R20.H1_H1 ;  /* 0x30000014ff1c7230 */ /* 0x000fe40000004100 */
[--C-:B------:R-:W-:Y:S02]  /*8100*/  HADD2.F32 R30, -RZ, R21.reuse.H0_H0 ;  /* 0x20000015ff1e7230 */ /* 0x100fe40000004100 */
[----:B------:R-:W-:-:S02]  /*8110*/  HADD2.F32 R27, -RZ, R21.H1_H1 ;  /* 0x30000015ff1b7230 */ /* 0x000fc40000004100 */
[----:B------:R-:W-:Y:S02]  /*8120*/  HADD2.F32 R29, -RZ, R22.H0_H0 ;  /* 0x20000016ff1d7230 */ /* 0x000fe40000004100 */
[----:B0-----:R-:W-:Y:S02]  /*8130*/  HADD2.F32 R21, -RZ, R24.H0_H0 ;  /* 0x20000018ff157230 */ /* 0x001fe40000004100 */
[----:B------:R-:W-:Y:S02]  /*8140*/  HADD2.F32 R22, -RZ, R22.H1_H1 ;  /* 0x30000016ff167230 */ /* 0x000fe40000004100 */
        /* <DEDUP_REMOVED lines=8> */
[C---:B------:R-:W-:Y:S01]  /*81d0*/  FFMA.FTZ R31, R21.reuse, R31, R44 ;  /* 0x0000001f151f7223 */ /* 0x040fe2000001002c */
[----:B------:R-:W-:Y:S01]  /*81e0*/  FFMA.FTZ R20, R21, R20, R47 ;  /* 0x0000001415147223 */ /* 0x000fe2000001002f */
[----:B-1----:R-:W-:-:S02]  /*81f0*/  HADD2.F32 R47, -RZ, R48.H0_H0 ;  /* 0x20000030ff2f7230 */ /* 0x002fc40000004100 */
[--C-:B---3--:R-:W-:Y:S02]  /*8200*/  HADD2.F32 R40, -RZ, R12.reuse.H0_H0 ;  /* 0x2000000cff287230 */ /* 0x108fe40000004100 */
[----:B------:R-:W-:Y:S02]  /*8210*/  HADD2.F32 R43, -RZ, R12.H1_H1 ;  /* 0x3000000cff2b7230 */ /* 0x000fe40000004100 */
        /* <DEDUP_REMOVED lines=14> */
.L_x_4351:
[----:B------:R-:W-:Y:S05]  /*8300*/  BSYNC.RECONVERGENT B2 ;  /* 0x0000000000027941 */ /* 0x000fea0003800200 */
.L_x_4350:
[----:B------:R-:W-:Y:S05]  /*8310*/  @P0 BRA `(.L_x_4346) ;  /* 0x00000000005c0947 */ /* 0x000fea0003800000 */
[----:B------:R-:W-:-:S04]  /*8320*/  IMAD R13, R46, 0xa0, RZ ;  /* 0x000000a02e0d7824 */ /* 0x000fc800078e02ff */
[----:B------:R-:W-:-:S06]  /*8330*/  IMAD.WIDE.U32 R12, R13, 0x2, R32 ;  /* 0x000000020d0c7825 */ /* 0x000fcc00078e0020 */
[----:B------:R-:W2:Y:S01]  /*8340*/  LDG.E.128 R12, desc[UR36][R12.64] ;  /* 0x000000240c0c7981 */ /* 0x000ea2000c1e1d00 */
[----:B-1----:R-:W-:-:S05]  /*8350*/  IMAD.IADD R21, R46, 0x1, -R19 ;  /* 0x000000012e157824 */ /* 0x002fca00078e0a13 */
[----:B------:R-:W-:-:S06]  /*8360*/  LEA R21, R21, R4, 0x1 ;  /* 0x0000000415157211 */ /* 0x000fcc00078e08ff */
[----:B------:R-:W0:Y:S02]  /*8370*/  LDS.U16 R21, [R21] ;  /* 0x0000000015157984 */ /* 0x000e240000000400 */
[----:B0----5:R-:W-:Y:S02]  /*8380*/  HADD2.F32 R23, -RZ, R21.H0_H0 ;  /* 0x20000015ff177230 */ /* 0x021fe40000004100 */
        /* <DEDUP_REMOVED lines=16> */
.L_x_4346:
[----:B------:R-:W-:Y:S05]  /*8490*/  BSYNC.RECONVERGENT B1 ;  /* 0x0000000000017941 */ /* 0x000fea0003800200 */
.L_x_4345:
[----:B------:R-:W-:Y:S01]  /*84a0*/  ISETP.GE.AND P0, PT, R36, R16, PT ;  /* 0x000000102400720c */ /* 0x000fe20003f06270 */
[----:B------:R-:W-:-:S12]  /*84b0*/  BSSY.RECONVERGENT B1, `(.L_x_4352) ;  /* 0x000010b000017945 */ /* 0x000fd80003800200 */
[----:B------:R-:W-:Y:S05]  /*84c0*/  @P0 BRA `(.L_x_4353) ;  /* 0x0000001000240947 */ /* 0x000fea0003800000 */
[----:B------:R-:W-:Y:S01]  /*84d0*/  VIADDMNMX R13, R36, 0x4, R16, !PT ;  /* 0x00000004240d7846 */ /* 0x000fe20007800110 */
[----:B------:R-:W-:Y:S01]  /*84e0*/  BSSY.RECONVERGENT B2, `(.L_x_4354) ;  /* 0x0000040000027945 */ /* 0x000fe20003800200 */
[----:B------:R-:W-:-:S04]  /*84f0*/  LOP3.LUT R29, RZ, R19, RZ, 0x33, !PT ;  /* 0x00000013ff1d7212 */ /* 0x000fc800078e33ff */
        /* <DEDUP_REMOVED lines=10> */
.L_x_4358:
        /* <DEDUP_REMOVED lines=10> */
[----:B0-----:R-:W1:Y:S02]  /*8640*/  MUFU.RCP R20, R20 ;  /* 0x0000001400147308 */ /* 0x001e640000001000 */
[----:B-1----:R-:W-:-:S06]  /*8650*/  IADD3 R21, PT, PT, R20, 0xffffffe, RZ ;  /* 0x0ffffffe14157810 */ /* 0x002fcc0007ffe0ff */
[----:B------:R-:W0:Y:S02]  /*8660*/  F2I.FTZ.U32.TRUNC.NTZ R13, R21 ;  /* 0x00000015000d7305 */ /* 0x000e24000021f000 */
[----:B0-----:R-:W-:-:S04]  /*8670*/  IMAD.MOV R12, RZ, RZ, -R13 ;  /* 0x000000ffff0c7224 */ /* 0x001fc800078e0a0d */
[----:B-----5:R-:W-:Y:S01]  /*8680*/  IMAD R23, R12, R15, RZ ;  /* 0x0000000f0c177224 */ /* 0x020fe200078e02ff */
        /* <DEDUP_REMOVED lines=9> */
[----:B------:R-:W-:Y:S02]  /*8720*/  @!P0 IADD3 R12, PT, PT, R12, -R15, RZ ;  /* 0x8000000f0c0c8210 */ /* 0x000fe40007ffe0ff */
[----:B------:R-:W0:Y:S03]  /*8730*/  LDS.U16 R15, [R41] ;  /* 0x00000000290f7984 */ /* 0x000e260000000400 */
[----:B------:R-:W-:Y:S01]  /*8740*/  @!P1 IMAD.MOV R12, RZ, RZ, -R12 ;  /* 0x000000ffff0c9224 */ /* 0x000fe200078e0a0c */
        /* <DEDUP_REMOVED lines=21> */
.L_x_4357:
[----:B------:R-:W-:Y:S05]  /*88a0*/  BSYNC.RECONVERGENT B3 ;  /* 0x0000000000037941 */ /* 0x000fea0003800200 */
.L_x_4356:
[----:B------:R-:W-:Y:S01]  /*88b0*/  IADD3 R36, PT, PT, R36, 0x4, RZ ;  /* 0x0000000424247810 */ /* 0x000fe20007ffe0ff */
[----:B------:R-:W-:Y:S01]  /*88c0*/  VIADD R41, R41, 0x8 ;  /* 0x0000000829297836 */ /* 0x000fe20000000000 */
[----:B------:R-:W-:Y:S06]  /*88d0*/  @P2 BRA `(.L_x_4358) ;  /* 0xfffffffc00302947 */ /* 0x000fec000383ffff */
.L_x_4355:
[----:B------:R-:W-:Y:S05]  /*88e0*/  BSYNC.RECONVERGENT B2 ;  /* 0x0000000000027941 */ /* 0x000fea0003800200 */
.L_x_4354:
[----:B------:R-:W-:-:S13]  /*88f0*/  ISETP.GE.U32.AND P0, PT, R29, 0xc, PT ;  /* 0x0000000c1d00780c */ /* 0x000fda0003f06070 */
[----:B------:R-:W-:Y:S05]  /*8900*/  @!P0 BRA `(.L_x_4353) ;  /* 0x0000000c00148947 */ /* 0x000fea0003800000 */
[----:B------:R-:W0:Y:S02]  /*8910*/  LDC R35, c[0x0][0x3f4] ;  /* 0x0000fd00ff237b82 */ /* 0x000e240000000800 */
.L_x_4367:
        /* <DEDUP_REMOVED lines=18> */
[----:B------:R0:W2:Y:S02]  /*8a40*/  F2I.FTZ.U32.TRUNC.NTZ R13, R20 ;  /* 0x00000014000d7305 */ /* 0x0000a4000021f000 */
[----:B0-----:R-:W0:Y:S01]  /*8a50*/  LDS.U16 R20, [R28] ;  /* 0x000000001c147984 */ /* 0x001e220000000400 */
[----:B--2---:R-:W-:-:S05]  /*8a60*/  IADD3 R12, PT, PT, RZ, -R13, RZ ;  /* 0x8000000dff0c7210 */ /* 0x004fca0007ffe0ff */
[----:B-1----:R-:W-:Y:S02]  /*8a70*/  IMAD R21, R12, R15, RZ ;  /* 0x0000000f0c157224 */ /* 0x002fe400078e02ff */
        /* <DEDUP_REMOVED lines=22> */
[----:B-----5:R-:W-:Y:S02]  /*8be0*/  HADD2.F32 R23, -RZ, R13.H1_H1 ;  /* 0x3000000dff177230 */ /* 0x020fe40000004100 */
        /* <DEDUP_REMOVED lines=9> */
.L_x_4360:
[----:B------:R-:W-:Y:S05]  /*8c80*/  BSYNC.RECONVERGENT B2 ;  /* 0x0000000000027941 */ /* 0x000fea0003800200 */
.L_x_4359:
        /* <DEDUP_REMOVED lines=10> */
[----:B0-----:R-:W0:Y:S01]  /*8d30*/  LDS.U16 R20, [R28+0x8] ;  /* 0x000008001c147984 */ /* 0x001e220000000400 */
        /* <DEDUP_REMOVED lines=34> */
.L_x_4362:
[----:B------:R-:W-:Y:S05]  /*8f60*/  BSYNC.RECONVERGENT B2 ;  /* 0x0000000000027941 */ /* 0x000fea0003800200 */
.L_x_4361:
        /* <DEDUP_REMOVED lines=45> */
.L_x_4364:
[----:B------:R-:W-:Y:S05]  /*9240*/  BSYNC.RECONVERGENT B2 ;  /* 0x0000000000027941 */ /* 0x000fea0003800200 */
.L_x_4363:
        /* <DEDUP_REMOVED lines=45> */
.L_x_4366:
[----:B------:R-:W-:Y:S05]  /*9520*/  BSYNC.RECONVERGENT B2 ;  /* 0x0000000000027941 */ /* 0x000fea0003800200 */
.L_x_4365:
[----:B------:R-:W-:-:S05]  /*9530*/  VIADD R36, R36, 0x10 ;  /* 0x0000001024247836 */ /* 0x000fca0000000000 */
[----:B------:R-:W-:-:S13]  /*9540*/  ISETP.GE.AND P0, PT, R36, R16, PT ;  /* 0x000000102400720c */ /* 0x000fda0003f06270 */
[----:B------:R-:W-:Y:S05]  /*9550*/  @!P0 BRA `(.L_x_4367) ;  /* 0xfffffff000f08947 */ /* 0x000fea000383ffff */
.L_x_4353:
[----:B------:R-:W-:Y:S05]  /*9560*/  BSYNC.RECONVERGENT B1 ;  /* 0x0000000000017941 */ /* 0x000fea0003800200 */
.L_x_4352:
        /* <DEDUP_REMOVED lines=9> */
[----:B-1----:R-:W2:Y:S01]  /*9600*/  LDG.E.64 R20, desc[UR36][R12.64] ;  /* 0x000000240c147981 */ /* 0x002ea2000c1e1b00 */
        /* <DEDUP_REMOVED lines=34> */
[----:B-----5:R-:W0:Y:S01]  /*9830*/  I2F.S16 R23, R16 ;  /* 0x0000001000177306 */ /* 0x020e220000101400 */
[----:B-1----:R-:W-:-:S07]  /*9840*/  FMUL.FTZ R22, R14, R27 ;  /* 0x0000001b0e167220 */ /* 0x002fce0000410000 */
[----:B------:R-:W1:Y:S01]  /*9850*/  I2F.S16 R15, R15 ;  /* 0x0000000f000f7306 */ /* 0x000e620000101400 */
[----:B0-----:R-:W-:-:S07]  /*9860*/  FMUL.FTZ R20, R14, R23 ;  /* 0x000000170e147220 */ /* 0x001fce0000410000 */
[----:B------:R-:W0:Y:S01]  /*9870*/  I2F.S8 R21, R26 ;  /* 0x0000001a00157306 */ /* 0x000e220000001400 */
[----:B-1----:R-:W-:-:S07]  /*9880*/  FMUL.FTZ R16, R14, R15 ;  /* 0x0000000f0e107220 */ /* 0x002fce0000410000 */
[----:B------:R1:W2:Y:S01]  /*9890*/  I2F.S8 R19, R28 ;  /* 0x0000001c00137306 */ /* 0x0002a20000001400 */
[----:B0-----:R-:W-:-:S07]  /*98a0*/  FMUL.FTZ R21, R14, R21 ;  /* 0x000000150e157220 */ /* 0x001fce0000410000 */
[----:B------:R-:W0:Y:S01]  /*98b0*/  I2F.S8 R25, R24 ;  /* 0x0000001800197306 */ /* 0x000e220000001400 */
[----:B-1----:R-:W-:Y:S02]  /*98c0*/  F2FP.F16.F32.PACK_AB R28, R12, R17 ;  /* 0x000000110c1c723e */ /* 0x002fe400000000ff */
[----:B------:R-:W-:Y:S01]  /*98d0*/  F2FP.F16.F32.PACK_AB R30, R20, R21 ;  /* 0x00000015141e723e */ /* 0x000fe200000000ff */
[----:B--2---:R-:W-:-:S05]  /*98e0*/  FMUL.FTZ R19, R14, R19 ;  /* 0x000000130e137220 */ /* 0x004fca0000410000 */
[----:B------:R-:W-:Y:S01]  /*98f0*/  F2FP.F16.F32.PACK_AB R29, R16, R19 ;  /* 0x00000013101d723e */ /* 0x000fe200000000ff */
[----:B0-----:R-:W-:-:S05]  /*9900*/  FMUL.FTZ R25, R14, R25 ;  /* 0x000000190e197220 */ /* 0x001fca0000410000 */
[----:B------:R-:W-:Y:S01]  /*9910*/  F2FP.F16.F32.PACK_AB R31, R22, R25 ;  /* 0x00000019161f723e */ /* 0x000fe200000000ff */
[----:B------:R-:W-:Y:S06]  /*9920*/  BRA `(.L_x_4369) ;  /* 0x00000000000c7947 */ /* 0x000fec0003800000 */
.L_x_4368:
[----:B------:R-:W0:Y:S02]  /*9930*/  LDC.64 R12, c[0x0][0x3a8] ;  /* 0x0000ea00ff0c7b82 */ /* 0x000e240000000a00 */
[----:B0-----:R-:W-:-:S05]  /*9940*/  IMAD.WIDE R12, R17, 0x2, R12 ;  /* 0x00000002110c7825 */ /* 0x001fca00078e020c */
[----:B------:R0:W5:Y:S02]  /*9950*/  LDG.E.128 R28, desc[UR36][R12.64] ;  /* 0x000000240c1c7981 */ /* 0x000164000c1e1d00 */
.L_x_4369:
[----:B------:R-:W2:Y:S02]  /*9960*/  LDCU.64 UR6, c[0x0][0x460] ;  /* 0x00008c00ff0677ac */ /* 0x000ea40008000a00 */
[----:B--2---:R-:W-:-:S04]  /*9970*/  ISETP.NE.U32.AND P0, PT, RZ, UR6, PT ;  /* 0x00000006ff007c0c */ /* 0x004fc8000bf05070 */
[----:B------:R-:W-:Y:S01]  /*9980*/  ISETP.NE.AND.EX P0, PT, RZ, UR7, PT, P0 ;  /* 0x00000007ff007c0c */ /* 0x000fe2000bf05300 */
[----:B------:R-:W-:Y:S01]  /*9990*/  IMAD R4, R3, 0x2, R4 ;  /* 0x0000000203047824 */ /* 0x000fe200078e0204 */
[----:B------:R-:W2:Y:S05]  /*99a0*/  LDCU.64 UR6, c[0x0][0x3c0] ;  /* 0x00007800ff0677ac */ /* 0x000eaa0008000a00 */
[----:B------:R-:W3:Y:S06]  /*99b0*/  LDS.U16 R4, [R4] ;  /* 0x0000000004047984 */ /* 0x000eec0000000400 */
[----:B------:R-:W4:Y:S08]  /*99c0*/  @P0 LDC R14, c[0x0][0x3f8] ;  /* 0x0000fe00ff0e0b82 */ /* 0x000f300000000800 */
[----:B0-----:R-:W0:Y:S01]  /*99d0*/  @P0 LDC.64 R12, c[0x0][0x458] ;  /* 0x00011600ff0c0b82 */ /* 0x001e220000000a00 */
[----:B----4-:R-:W-:-:S04]  /*99e0*/  @P0 IMAD R2, R2, R14, R5 ;  /* 0x0000000e02020224 */ /* 0x010fc800078e0205 */
[----:B------:R-:W-:-:S04]  /*99f0*/  @P0 IMAD R5, R2, 0xa0, R7 ;  /* 0x000000a002050824 */ /* 0x000fc800078e0207 */
[----:B0-----:R-:W-:-:S06]  /*9a00*/  @P0 IMAD.WIDE R12, R5, 0x2, R12 ;  /* 0x00000002050c0825 */ /* 0x001fcc00078e020c */
[----:B------:R-:W4:Y:S01]  /*9a10*/  @P0 LDG.E.128 R12, desc[UR36][R12.64] ;  /* 0x000000240c0c0981 */ /* 0x000f22000c1e1d00 */
        /* <DEDUP_REMOVED lines=8> */
[----:B---3--:R-:W-:-:S03]  /*9aa0*/  HADD2.F32 R5, -RZ, R4.H0_H0 ;  /* 0x20000004ff057230 */ /* 0x008fc60000004100 */
[----:B------:R-:W-:Y:S02]  /*9ab0*/  LEA.HI.X.SX32 R18, R18, R3, 0x1, P1 ;  /* 0x0000000312127211 */ /* 0x000fe400008f0eff */
[----:B--2---:R-:W-:-:S04]  /*9ac0*/  LEA R2, P1, R35, UR6, 0x1 ;  /* 0x0000000623027c11 */ /* 0x004fc8000f8208ff */
        /* <DEDUP_REMOVED lines=22> */
.L_x_4344:
[----:B------:R-:W-:Y:S05]  /*9c30*/  BSYNC.RECONVERGENT B0 ;  /* 0x0000000000007941 */ /* 0x000fea0003800200 */
.L_x_4343:
        /* <DEDUP_REMOVED lines=21> */
.L_x_4371:
[----:B------:R-:W-:Y:S05]  /*9d90*/  WARPSYNC.ALL ;  /* 0x0000000000007948 */ /* 0x000fea0003800000 */
[----:B------:R-:W-:Y:S06]  /*9da0*/  BAR.SYNC.DEFER_BLOCKING 0x0 ;  /* 0x0000000000007b1d */ /* 0x000fec0000010000 */
[----:B------:R-:W-:Y:S04]  /*9db0*/  BSSY.RECONVERGENT B0, `(.L_x_4372) ;  /* 0x0000013000007945 */ /* 0x000fe80003800200 */
[----:B------:R-:W-:Y:S05]  /*9dc0*/  @P2 BRA `(.L_x_4373) ;  /* 0x0000000000442947 */ /* 0x000fea0003800000 */
[----:B0----5:R-:W0:Y:S02]  /*9dd0*/  LDS.128 R8, [R6] ;  /* 0x0000000006087984 */ /* 0x021e240000000c00 */
        /* <DEDUP_REMOVED lines=16> */
.L_x_4373:
[----:B------:R-:W-:Y:S05]  /*9ee0*/  BSYNC.RECONVERGENT B0 ;  /* 0x0000000000007941 */ /* 0x000fea0003800200 */
.L_x_4372:
        /* <DEDUP_REMOVED lines=8> */
.L_x_4375:
[----:B------:R-:W-:Y:S05]  /*9f70*/  BSYNC.RECONVERGENT B0 ;  /* 0x0000000000007941 */ /* 0x000fea0003800200 */
.L_x_4374:
[----:B------:R-:W-:Y:S06]  /*9f80*/  BAR.SYNC.DEFER_BLOCKING 0x0 ;  /* 0x0000000000007b1d */ /* 0x000fec0000010000 */
[----:B------:R-:W-:Y:S04]  /*9f90*/  BSSY.RECONVERGENT B0, `(.L_x_4376) ;  /* 0x0000013000007945 */ /* 0x000fe80003800200 */
[----:B------:R-:W-:Y:S05]  /*9fa0*/  @P4 BRA `(.L_x_4377) ;  /* 0x0000000000444947 */ /* 0x000fea0003800000 */
[----:B0-2--5:R-:W0:Y:S02]  /*9fb0*/  LDS.128 R8, [R6] ;  /* 0x0000000006087984 */ /* 0x025e240000000c00 */
        /* <DEDUP_REMOVED lines=16> */
.L_x_4377:
[----:B------:R-:W-:Y:S05]  /*a0c0*/  BSYNC.RECONVERGENT B0 ;  /* 0x0000000000007941 */ /* 0x000fea0003800200 */
.L_x_4376:
[----:B------:R-:W-:Y:S06]  /*a0d0*/  BAR.SYNC.DEFER_BLOCKING 0x0 ;  /* 0x0000000000007b1d */ /* 0x000fec0000010000 */
.L_x_4370:
[----:B------:R-:W-:-:S13]  /*a0e0*/  ISETP.GT.U32.OR P0, PT, R0, 0x1f, P0 ;  /* 0x0000001f0000780c */ /* 0x000fda0000704470 */
[----:B------:R-:W-:Y:S05]  /*a0f0*/  @P0 EXIT ;  /* 0x000000000000094d */ /* 0x000fea0003800000 */
[----:B------:R-:W3:Y:S02]  /*a100*/  LDCU UR4, c[0x0][0x478] ;  /* 0x00008f00ff0477ac */ /* 0x000ee40008000800 */
[----:B---3--:R-:W-:-:S09]  /*a110*/  UISETP.NE.AND UP0, UPT, UR4, 0x2, UPT ;  /* 0x000000020400788c */ /* 0x008fd2000bf05270 */
[----:B------:R-:W-:Y:S05]  /*a120*/  BRA.U UP0, `(.L_x_4378) ;  /* 0x0000000100e07547 */ /* 0x000fea000b800000 */
[----:B------:R-:W3:Y:S01]  /*a130*/  LDC.64 R2, c[0x0][0x470] ;  /* 0x00011c00ff027b82 */ /* 0x000ee20000000a00 */
[----:B------:R-:W0:Y:S01]  /*a140*/  LDCU.64 UR4, c[0x0][0x380] ;  /* 0x00007000ff0477ac */ /* 0x000e220008000a00 */
[----:B---3--:R-:W3:Y:S01]  /*a150*/  LDG.E R2, desc[UR36][R2.64] ;  /* 0x0000002402027981 */ /* 0x008ee2000c1e1900 */
[----:B------:R-:W-:-:S05]  /*a160*/  IMAD.IADD R34, R34, 0x1, R7 ;  /* 0x0000000122227824 */ /* 0x000fca00078e0207 */
[----:B0-2--5:R-:W-:Y:S01]  /*a170*/  IADD3 R8, P0, PT, R34, UR4, RZ ;  /* 0x0000000422087c10 */ /* 0x025fe2000ff1e0ff */
        /* <DEDUP_REMOVED lines=17> */
[----:B------:R-:W-:Y:S02]  /*a290*/  LOP3.LUT R4, R0, 0xff0000, RZ, 0xc0, !PT ;  /* 0x00ff000000047812 */ /* 0x000fe400078ec0ff */
[----:B0-----:R-:W-:Y:S01]  /*a2a0*/  PRMT R45, R45, 0x8880, RZ ;  /* 0x000088802d2d7816 */ /* 0x001fe200000000ff */
[----:B------:R-:W0:Y:S01]  /*a2b0*/  F2I.S8.NTZ R43, R43 ;  /* 0x0000002b002b7305 */ /* 0x000e220000202100 */
[----:B------:R-:W-:Y:S02]  /*a2c0*/  PRMT R3, R4, 0x4210, R3 ;  /* 0x0000421004037816 */ /* 0x000fe40000000003 */
[----:B------:R-:W-:-:S04]  /*a2d0*/  PRMT R0, R45, 0x7710, RZ ;  /* 0x000077102d007816 */ /* 0x000fc800000000ff */
[----:B------:R-:W-:Y:S01]  /*a2e0*/  SHF.L.U32 R0, R0, 0x8, RZ ;  /* 0x0000000800007819 */ /* 0x000fe200000006ff */
[----:B------:R-:W3:Y:S01]  /*a2f0*/  F2I.S8.NTZ R39, R39 ;  /* 0x0000002700277305 */ /* 0x000ee20000202100 */
[----:B--2---:R-:W-:Y:S02]  /*a300*/  PRMT R4, R38, 0x8880, RZ ;  /* 0x0000888026047816 */ /* 0x004fe400000000ff */
[----:B------:R-:W-:Y:S02]  /*a310*/  LOP3.LUT R9, R3, 0xff00, R0, 0xf8, !PT ;  /* 0x0000ff0003097812 */ /* 0x000fe400078ef800 */
[----:B------:R-:W-:Y:S02]  /*a320*/  PRMT R4, R4, 0x7710, RZ ;  /* 0x0000771004047816 */ /* 0x000fe400000000ff */
[----:B0-----:R-:W-:Y:S01]  /*a330*/  PRMT R43, R43, 0x8880, RZ ;  /* 0x000088802b2b7816 */ /* 0x001fe200000000ff */
[----:B------:R-:W0:Y:S01]  /*a340*/  F2I.S8.NTZ R42, R42 ;  /* 0x0000002a002a7305 */ /* 0x000e220000202100 */
[----:B------:R-:W-:-:S02]  /*a350*/  LOP3.LUT R4, R4, 0xff, RZ, 0xc0, !PT ;  /* 0x000000ff04047812 */ /* 0x000fc400078ec0ff */
[----:B------:R-:W-:Y:S02]  /*a360*/  PRMT R0, R43, 0x7710, RZ ;  /* 0x000077102b007816 */ /* 0x000fe400000000ff */
[----:B---3--:R-:W-:-:S03]  /*a370*/  PRMT R39, R39, 0x8880, RZ ;  /* 0x0000888027277816 */ /* 0x008fc600000000ff */
        /* <DEDUP_REMOVED lines=19> */
.L_x_4378:
[----:B------:R-:W3:Y:S01]  /*a4b0*/  LDC.64 R2, c[0x0][0x380] ;  /* 0x0000e000ff027b82 */ /* 0x000ee20000000a00 */
[----:B------:R-:W-:Y:S01]  /*a4c0*/  IMAD.IADD R7, R34, 0x1, R7 ;  /* 0x0000000122077824 */ /* 0x000fe200078e0207 */
        /* <DEDUP_REMOVED lines=10> */
.L_x_4313:
[----:B------:R-:W-:Y:S01]  /*a570*/  MOV R12, 0x10 ;  /* 0x00000010000c7802 */ /* 0x000fe20000000f00 */
[----:B------:R-:W-:Y:S01]  /*a580*/  IMAD.MOV.U32 R11, RZ, RZ, 0x1f ;  /* 0x0000001fff0b7424 */ /* 0x000fe200078e00ff */
[----:B------:R-:W-:-:S07]  /*a590*/  MOV R15, 0xffffffff ;  /* 0xffffffff000f7802 */ /* 0x000fce0000000f00 */
[----:B0----5:R-:W-:Y:S05]  /*a5a0*/  WARPSYNC.COLLECTIVE R15, `(.L_x_4379) ;  /* 0x000000000f087348 */ /* 0x021fea0003c00000 */
[----:B------:R1:W2:Y:S02]  /*a5b0*/  SHFL.BFLY P6, R14, R13, R12, R11 ;  /* 0x0c00000c0d0e7389 */ /* 0x0002a400000c000b */
[----:B012--5:R-:W-:Y:S05]  /*a5c0*/  ENDCOLLECTIVE ;  /* 0x000000000000791b */ /* 0x027fea0003800000 */
.L_x_4379:
[----:B------:R-:W-:Y:S01]  /*a5d0*/  MOV R12, 0x8 ;  /* 0x00000008000c7802 */ /* 0x000fe20000000f00 */
[----:B------:R-:W-:-:S04]  /*a5e0*/  FADD.FTZ R3, R13, R14 ;  /* 0x0000000e0d037221 */ /* 0x000fc80000010000 */
[----:B------:R-:W-:-:S07]  /*a5f0*/  IMAD.MOV.U32 R13, RZ, RZ, R3 ;  /* 0x000000ffff0d7224 */ /* 0x000fce00078e0003 */
[----:B------:R-:W-:Y:S05]  /*a600*/  WARPSYNC.COLLECTIVE R15, `(.L_x_4380) ;  /* 0x000000000f087348 */ /* 0x000fea0003c00000 */
[----:B------:R0:W1:Y:S02]  /*a610*/  SHFL.BFLY P6, R14, R13, R12, R11 ;  /* 0x0c00000c0d0e7389 */ /* 0x00006400000c000b */
[----:B01----:R-:W-:Y:S05]  /*a620*/  ENDCOLLECTIVE ;  /* 0x000000000000791b */ /* 0x003fea0003800000 */
.L_x_4380:
[----:B------:R-:W-:Y:S01]  /*a630*/  MOV R12, 0x4 ;  /* 0x00000004000c7802 */ /* 0x000fe20000000f00 */
[----:B------:R-:W-:-:S04]  /*a640*/  FADD.FTZ R4, R3, R14 ;  /* 0x0000000e03047221 */ /* 0x000fc80000010000 */
[----:B------:R-:W-:-:S07]  /*a650*/  IMAD.MOV.U32 R13, RZ, RZ, R4 ;  /* 0x000000ffff0d7224 */ /* 0x000fce00078e0004 */
[----:B------:R-:W-:Y:S05]  /*a660*/  WARPSYNC.COLLECTIVE R15, `(.L_x_4381) ;  /* 0x000000000f087348 */ /* 0x000fea0003c00000 */
[----:B------:R0:W1:Y:S02]  /*a670*/  SHFL.BFLY P6, R14, R13, R12, R11 ;  /* 0x0c00000c0d0e7389 */ /* 0x00006400000c000b */
[----:B01----:R-:W-:Y:S05]  /*a680*/  ENDCOLLECTIVE ;  /* 0x000000000000791b */ /* 0x003fea0003800000 */
.L_x_4381:
[----:B------:R-:W-:Y:S01]  /*a690*/  MOV R12, 0x2 ;  /* 0x00000002000c7802 */ /* 0x000fe20000000f00 */
[----:B------:R-:W-:-:S04]  /*a6a0*/  FADD.FTZ R5, R4, R14 ;  /* 0x0000000e04057221 */ /* 0x000fc80000010000 */
[----:B------:R-:W-:-:S07]  /*a6b0*/  IMAD.MOV.U32 R13, RZ, RZ, R5 ;  /* 0x000000ffff0d7224 */ /* 0x000fce00078e0005 */
[----:B------:R-:W-:Y:S05]  /*a6c0*/  WARPSYNC.COLLECTIVE R15, `(.L_x_4382) ;  /* 0x000000000f087348 */ /* 0x000fea0003c00000 */
[----:B------:R0:W1:Y:S02]  /*a6d0*/  SHFL.BFLY P6, R14, R13, R12, R11 ;  /* 0x0c00000c0d0e7389 */ /* 0x00006400000c000b */
[----:B01----:R-:W-:Y:S05]  /*a6e0*/  ENDCOLLECTIVE ;  /* 0x000000000000791b */ /* 0x003fea0003800000 */
.L_x_4382:
[----:B------:R-:W-:Y:S01]  /*a6f0*/  MOV R12, 0x1 ;  /* 0x00000001000c7802 */ /* 0x000fe20000000f00 */
[----:B------:R-:W-:-:S04]  /*a700*/  FADD.FTZ R6, R5, R14 ;  /* 0x0000000e05067221 */ /* 0x000fc80000010000 */
[----:B------:R-:W-:-:S07]  /*a710*/  IMAD.MOV.U32 R13, RZ, RZ, R6 ;  /* 0x000000ffff0d7224 */ /* 0x000fce00078e0006 */
[----:B------:R-:W-:Y:S05]  /*a720*/  WARPSYNC.COLLECTIVE R15, `(.L_x_4383) ;  /* 0x000000000f087348 */ /* 0x000fea0003c00000 */
[----:B------:R0:W1:Y:S02]  /*a730*/  SHFL.BFLY P6, R14, R13, R12, R11 ;  /* 0x0c00000c0d0e7389 */ /* 0x00006400000c000b */
[----:B01----:R-:W-:Y:S05]  /*a740*/  ENDCOLLECTIVE ;  /* 0x000000000000791b */ /* 0x003fea0003800000 */
.L_x_4383:
[----:B------:R-:W-:Y:S05]  /*a750*/  BRA `(.L_x_4384) ;  /* 0xffffff8000547947 */ /* 0x000fea000383ffff */
.L_x_4316:
[----:B------:R-:W-:Y:S01]  /*a760*/  BSSY B1, `(.L_x_4385) ;  /* 0x0000007000017945 */ /* 0x000fe20003800000 */
[----:B------:R-:W-:Y:S01]  /*a770*/  IMAD.MOV.U32 R12, RZ, RZ, 0x1 ;  /* 0x00000001ff0c7424 */ /* 0x000fe200078e00ff */
[----:B------:R-:W-:Y:S01]  /*a780*/  MOV R11, 0x1f ;  /* 0x0000001f000b7802 */ /* 0x000fe20000000f00 */
[----:B------:R-:W-:-:S07]  /*a790*/  IMAD.MOV.U32 R15, RZ, RZ, -0x1 ;  /* 0xffffffffff0f7424 */ /* 0x000fce00078e00ff */
[----:B-----5:R-:W-:Y:S05]  /*a7a0*/  WARPSYNC.COLLECTIVE R15, `(.L_x_4386) ;  /* 0x000000000f087348 */ /* 0x020fea0003c00000 */
[----:B------:R0:W1:Y:S02]  /*a7b0*/  SHFL.BFLY P6, R14, R13, R12, R11 ;  /* 0x0c00000c0d0e7389 */ /* 0x00006400000c000b */
[----:B01---5:R-:W-:Y:S05]  /*a7c0*/  ENDCOLLECTIVE ;  /* 0x000000000000791b */ /* 0x023fea0003800000 */
.L_x_4386:
[----:B------:R-:W-:Y:S05]  /*a7d0*/  BSYNC B1 ;  /* 0x0000000000017941 */ /* 0x000fea0003800000 */
.L_x_4385:
[----:B------:R-:W-:Y:S05]  /*a7e0*/  BRA `(.L_x_4387) ;  /* 0xffffffa8009c7947 */ /* 0x000fea000383ffff */
.L_x_4320:
[----:B------:R-:W-:Y:S01]  /*a7f0*/  HFMA2 R11, -RZ, RZ, 0, 1.847743988037109375e-06 ;  /* 0x0000001fff0b7431 */ /* 0x000fe200000001ff */
[----:B------:R-:W-:Y:S01]  /*a800*/  BSSY B0, `(.L_x_4388) ;  /* 0x0000007000007945 */ /* 0x000fe20003800000 */
[----:B0-----:R-:W-:Y:S01]  /*a810*/  MOV R13, R0 ;  /* 0x00000000000d7202 */ /* 0x001fe20000000f00 */
[----:B------:R-:W-:Y:S02]  /*a820*/  IMAD.MOV.U32 R12, RZ, RZ, 0x10 ;  /* 0x00000010ff0c7424 */ /* 0x000fe400078e00ff */
[----:B------:R-:W-:-:S07]  /*a830*/  IMAD.MOV.U32 R15, RZ, RZ, -0x1 ;  /* 0xffffffffff0f7424 */ /* 0x000fce00078e00ff */
[----:B-1-3-5:R-:W-:Y:S05]  /*a840*/  WARPSYNC.COLLECTIVE R15, `(.L_x_4389) ;  /* 0x000000000f087348 */ /* 0x02afea0003c00000 */
[----:B------:R0:W2:Y:S02]  /*a850*/  SHFL.BFLY P6, R14, R13, R12, R11 ;  /* 0x0c00000c0d0e7389 */ /* 0x0000a400000c000b */
[----:B0123-5:R-:W-:Y:S05]  /*a860*/  ENDCOLLECTIVE ;  /* 0x000000000000791b */ /* 0x02ffea0003800000 */
.L_x_4389:
[----:B------:R-:W-:Y:S05]  /*a870*/  BSYNC B0 ;  /* 0x0000000000007941 */ /* 0x000fea0003800000 */
.L_x_4388:
[----:B------:R-:W-:Y:S01]  /*a880*/  FMNMX.FTZ R13, R14, R0, !PT ;  /* 0x000000000e0d7209 */ /* 0x000fe20007810000 */
[----:B------:R-:W-:Y:S01]  /*a890*/  IMAD.MOV.U32 R11, RZ, RZ, 0x1f ;  /* 0x0000001fff0b7424 */ /* 0x000fe200078e00ff */
[----:B------:R-:W-:Y:S02]  /*a8a0*/  MOV R12, 0x8 ;  /* 0x00000008000c7802 */ /* 0x000fe40000000f00 */
[----:B------:R-:W-:-:S07]  /*a8b0*/  MOV R15, 0xffffffff ;  /* 0xffffffff000f7802 */ /* 0x000fce0000000f00 */
[----:B------:R-:W-:Y:S05]  /*a8c0*/  WARPSYNC.COLLECTIVE R15, `(.L_x_4390) ;  /* 0x000000000f087348 */ /* 0x000fea0003c00000 */
[----:B------:R0:W1:Y:S02]  /*a8d0*/  SHFL.BFLY P6, R14, R13, R12, R11 ;  /* 0x0c00000c0d0e7389 */ /* 0x00006400000c000b */
[----:B01----:R-:W-:Y:S05]  /*a8e0*/  ENDCOLLECTIVE ;  /* 0x000000000000791b */ /* 0x003fea0003800000 */
.L_x_4390:
[----:B------:R-:W-:Y:S01]  /*a8f0*/  HFMA2 R12, -RZ, RZ, 0, 2.384185791015625e-07 ;  /* 0x00000004ff0c7431 */ /* 0x000fe200000001ff */
[----:B------:R-:W-:-:S05]  /*a900*/  FMNMX.FTZ R5, R13, R14, !PT ;  /* 0x0000000e0d057209 */ /* 0x000fca0007810000 */
[----:B------:R-:W-:-:S07]  /*a910*/  IMAD.MOV.U32 R13, RZ, RZ, R5 ;  /* 0x000000ffff0d7224 */ /* 0x000fce00078e0005 */
[----:B------:R-:W-:Y:S05]  /*a920*/  WARPSYNC.COLLECTIVE R15, `(.L_x_4391) ;  /* 0x000000000f087348 */ /* 0x000fea0003c00000 */
[----:B------:R0:W1:Y:S02]  /*a930*/  SHFL.BFLY P6, R14, R13, R12, R11 ;  /* 0x0c00000c0d0e7389 */ /* 0x00006400000c000b */
[----:B01----:R-:W-:Y:S05]  /*a940*/  ENDCOLLECTIVE ;  /* 0x000000000000791b */ /* 0x003fea0003800000 */
.L_x_4391:
[----:B------:R-:W-:Y:S02]  /*a950*/  MOV R12, 0x2 ;  /* 0x00000002000c7802 */ /* 0x000fe40000000f00 */
[----:B------:R-:W-:-:S05]  /*a960*/  FMNMX.FTZ R6, R5, R14, !PT ;  /* 0x0000000e05067209 */ /* 0x000fca0007810000 */
[----:B------:R-:W-:-:S07]  /*a970*/  IMAD.MOV.U32 R13, RZ, RZ, R6 ;  /* 0x000000ffff0d7224 */ /* 0x000fce00078e0006 */
[----:B------:R-:W-:Y:S05]  /*a980*/  WARPSYNC.COLLECTIVE R15, `(.L_x_4392) ;  /* 0x000000000f087348 */ /* 0x000fea0003c00000 */
[----:B------:R0:W1:Y:S02]  /*a990*/  SHFL.BFLY P6, R14, R13, R12, R11 ;  /* 0x0c00000c0d0e7389 */ /* 0x00006400000c000b */
[----:B01----:R-:W-:Y:S05]  /*a9a0*/  ENDCOLLECTIVE ;  /* 0x000000000000791b */ /* 0x003fea0003800000 */
.L_x_4392:
[----:B------:R-:W-:Y:S05]  /*a9b0*/  BRA `(.L_x_4393) ;  /* 0xffffffa800e47947 */ /* 0x000fea000383ffff */
.L_x_4394:
        /* <DEDUP_REMOVED lines=12> */
.L_x_5605:


//--------------------- .text._ZN4mmha33masked_multihead_attention_kernelItLi160ELi256ELi4ELi32ELi64ELb0ELb0EEEv26Multihead_attention_paramsIT_XT5_EE --------------------------
	.section	.text._ZN4mmha33masked_multihead_attention_kernelItLi160ELi256ELi4ELi32ELi64ELb0ELb0EEEv26Multihead_attention_paramsIT_XT5_EE,"ax",@progbits
	.align	128
        .global         _ZN4mmha33masked_multihead_attention_kernelItLi160ELi256ELi4ELi32ELi64ELb0ELb0EEEv26Multihead_attention_paramsIT_XT5_EE
        .type           _ZN4mmha33masked_multihead_attention_kernelItLi160ELi256ELi4ELi32ELi64ELb0ELb0EEEv26Multihead_attention_paramsIT_XT5_EE,@function
        .size           _ZN4mmha33masked_multihead_attention_kernelItLi160ELi256ELi4ELi32ELi64ELb0ELb0EEEv26Multihead_attention_paramsIT_XT5_EE,(.L_x_5606 - _ZN4mmha33masked_multihead_attention_kernelItLi160ELi256ELi4ELi32ELi64ELb0ELb0EEEv26Multihead_attention_paramsIT_XT5_EE)
        .other          _ZN4mmha33masked_multihead_attention_kernelItLi160ELi256ELi4ELi32ELi64ELb0ELb0EEEv26Multihead_attention_paramsIT_XT5_EE,@"STO_CUDA_ENTRY STV_DEFAULT"
_ZN4mmha33masked_multihead_attention_kernelItLi160ELi256ELi4ELi32ELi64ELb0ELb0EEEv26Multihead_attention_paramsIT_XT5_EE:
.text._ZN4mmha33masked_multihead_attention_kernelItLi160ELi256ELi4ELi32ELi64ELb0ELb0EEEv26Multihead_attention_paramsIT_XT5_EE:
        /* <DEDUP_REMOVED lines=12> */
.L_x_4395:
[----:B------:R-:W1:Y:S08]  /*00c0*/  LDC.64 R2, c[0x0][0x4a0] ;  /* 0x00012800ff027b82 */ /* 0x000e700000000a00 */
[----:B------:R-:W3:Y:S01]  /*00d0*/  LDC R9, c[0x0][0x3f0] ;  /* 0x0000fc00ff097b82 */ /* 0x000ee20000000800 */
[----:B--2---:R-:W-:-:S07]  /*00e0*/  IABS R8, R22 ;  /* 0x0000001600087213 */ /* 0x004fce0000000000 */
[----:B------:R-:W2:Y:S01]  /*00f0*/  LDC R19, c[0x0][0x3f4] ;  /* 0x0000fd00ff137b82 */ /* 0x000ea20000000800 */
[----:B-1----:R-:W-:-:S04]  /*0100*/  ISETP.NE.U32.AND P0, PT, R2, RZ, PT ;  /* 0x000000ff0200720c */ /* 0x002fc80003f05070 */
[----:B------:R-:W-:Y:S02]  /*0110*/  ISETP.NE.AND.EX P0, PT, R3, RZ, PT, P0 ;  /* 0x000000ff0300720c */ /* 0x000fe40003f05300 */
[----:B---3--:R-:W-:-:S04]  /*0120*/  IABS R7, R9 ;  /* 0x0000000900077213 */ /* 0x008fc80000000000 */
[----:B------:R-:W1:Y:S07]  /*0130*/  I2F.RP R0, R7 ;  /* 0x0000000700007306 */ /* 0x000e6e0000209400 */
[----:B------:R-:W3:Y:S08]  /*0140*/  @P0 LDC.64 R2, c[0x0][0x4a0] ;  /* 0x00012800ff020b82 */ /* 0x000ef00000000a00 */
[----:B------:R-:W4:Y:S01]  /*0150*/  @P0 LDC R10, c[0x0][0x430] ;  /* 0x00010c00ff0a0b82 */ /* 0x000f220000000800 */
[----:B-1----:R-:W1:Y:S01]  /*0160*/  MUFU.RCP R0, R0 ;  /* 0x0000000000007308 */ /* 0x002e620000001000 */
[----:B---3--:R-:W-:-:S04]  /*0170*/  @P0 IMAD.WIDE.U32 R2, R22, 0x4, R2 ;  /* 0x0000000416020825 */ /* 0x008fc800078e0002 */
[----:B-1----:R-:W-:Y:S02]  /*0180*/  VIADD R6, R0, 0xffffffe ;  /* 0x0ffffffe00067836 */ /* 0x002fe40000000000 */
[----:B------:R1:W4:Y:S02]  /*0190*/  @P0 LDG.E R3, desc[UR36][R2.64] ;  /* 0x0000002402030981 */ /* 0x000324000c1e1900 */
[----:B------:R-:W3:Y:S02]  /*01a0*/  F2I.FTZ.U32.TRUNC.NTZ R5, R6 ;  /* 0x0000000600057305 */ /* 0x000ee4000021f000 */
[----:B---3--:R-:W-:-:S05]  /*01b0*/  IADD3 R4, PT, PT, RZ, -R5, RZ ;  /* 0x80000005ff047210 */ /* 0x008fca0007ffe0ff */
[----:B------:R-:W-:Y:S02]  /*01c0*/  IMAD R11, R4, R7, RZ ;  /* 0x00000007040b7224 */ /* 0x000fe400078e02ff */
[----:B------:R-:W-:-:S04]  /*01d0*/  IMAD.MOV.U32 R4, RZ, RZ, RZ ;  /* 0x000000ffff047224 */ /* 0x000fc800078e00ff */
[----:B------:R-:W-:Y:S02]  /*01e0*/  IMAD.HI.U32 R0, R5, R11, R4 ;  /* 0x0000000b05007227 */ /* 0x000fe400078e0004 */
        /* <DEDUP_REMOVED lines=8> */
[----:B--2---:R-:W-:-:S11]  /*0270*/  IABS R11, R19 ;  /* 0x00000013000b7213 */ /* 0x004fd60000000000 */
[----:B------:R-:W-:-:S05]  /*0280*/  @P2 VIADD R0, R0, 0x1 ;  /* 0x0000000100002836 */ /* 0x000fca0000000000 */
[----:B------:R-:W-:Y:S02]  /*0290*/  MOV R24, R0 ;  /* 0x0000000000187202 */ /* 0x000fe40000000f00 */
[----:B------:R-:W2:Y:S01]  /*02a0*/  I2F.RP R0, R11 ;  /* 0x0000000b00007306 */ /* 0x000ea20000209400 */
[----:B---3--:R-:W-:-:S04]  /*02b0*/  ISETP.NE.U32.AND P1, PT, R4, RZ, PT ;  /* 0x000000ff0400720c */ /* 0x008fc80003f25070 */
[----:B------:R-:W-:Y:S02]  /*02c0*/  ISETP.NE.AND.EX P1, PT, R5, RZ, PT, P1 ;  /* 0x000000ff0500720c */ /* 0x000fe40003f25310 */
[----:B-1----:R-:W-:Y:S01]  /*02d0*/  LOP3.LUT R2, R22, R9, RZ, 0x3c, !PT ;  /* 0x0000000916027212 */ /* 0x002fe200078e3cff */
[----:B--2---:R-:W1:Y:S03]  /*02e0*/  MUFU.RCP R0, R0 ;  /* 0x0000000000007308 */ /* 0x004e660000001000 */
[----:B------:R-:W-:-:S07]  /*02f0*/  ISETP.GE.AND P4, PT, R2, RZ, PT ;  /* 0x000000ff0200720c */ /* 0x000fce0003f86270 */
[----:B------:R-:W2:Y:S01]  /*0300*/  @P1 LDC.64 R6, c[0x0][0x460] ;  /* 0x00011800ff061b82 */ /* 0x000ea20000000a00 */
[----:B------:R-:W-:-:S07]  /*0310*/  ISETP.NE.AND P3, PT, R9, RZ, PT ;  /* 0x000000ff0900720c */ /* 0x000fce0003f65270 */
[----:B------:R-:W3:Y:S01]  /*0320*/  @!P0 LDC R16, c[0x0][0x40c] ;  /* 0x00010300ff108b82 */ /* 0x000ee20000000800 */
[----:B------:R-:W-:Y:S01]  /*0330*/  @!P4 IMAD.MOV R24, RZ, RZ, -R24 ;  /* 0x000000ffff18c224 */ /* 0x000fe200078e0a18 */
[----:B-1----:R-:W-:-:S04]  /*0340*/  IADD3 R8, PT, PT, R0, 0xffffffe, RZ ;  /* 0x0ffffffe00087810 */ /* 0x002fc80007ffe0ff */
[----:B------:R-:W-:Y:S02]  /*0350*/  @!P3 LOP3.LUT R24, RZ, R9, RZ, 0x33, !PT ;  /* 0x00000009ff18b212 */ /* 0x000fe400078e33ff */
[----:B------:R1:W0:Y:S01]  /*0360*/  F2I.FTZ.U32.TRUNC.NTZ R9, R8 ;  /* 0x0000000800097305 */ /* 0x000222000021f000 */
[----:B------:R-:W-:Y:S02]  /*0370*/  IMAD.MOV.U32 R2, RZ, RZ, RZ ;  /* 0x000000ffff027224 */ /* 0x000fe400078e00ff */
[----:B--2---:R-:W-:-:S04]  /*0380*/  @P1 IMAD.WIDE R6, R24, 0x4, R6 ;  /* 0x0000000418061825 */ /* 0x004fc800078e0206 */
[----:B-1----:R-:W-:Y:S01]  /*0390*/  HFMA2 R8, -RZ, RZ, 0, 0 ;  /* 0x00000000ff087431 */ /* 0x002fe200000001ff */
[----:B------:R0:W5:Y:S02]  /*03a0*/  @P1 LDG.E R2, desc[UR36][R6.64] ;  /* 0x0000002406021981 */ /* 0x000164000c1e1900 */
[----:B0-----:R-:W-:Y:S01]  /*03b0*/  IMAD.MOV R6, RZ, RZ, -R9 ;  /* 0x000000ffff067224 */ /* 0x001fe200078e0a09 */
[----:B------:R-:W0:Y:S01]  /*03c0*/  S2R R27, SR_TID.X ;  /* 0x00000000001b7919 */ /* 0x000e220000002100 */
[----:B------:R-:W1:Y:S01]  /*03d0*/  S2R R25, SR_CTAID.X ;  /* 0x0000000000197919 */ /* 0x000e620000002500 */
[----:B------:R-:W-:Y:S01]  /*03e0*/  BSSY.RECONVERGENT B0, `(.L_x_4396) ;  /* 0x000005c000007945 */ /* 0x000fe20003800200 */
[----:B------:R-:W-:Y:S02]  /*03f0*/  CS2R R30, SRZ ;  /* 0x00000000001e7805 */ /* 0x000fe4000001ff00 */
[----:B------:R-:W-:Y:S02]  /*0400*/  CS2R R28, SRZ ;  /* 0x00000000001c7805 */ /* 0x000fe4000001ff00 */
[----:B0-----:R-:W-:Y:S01]  /*0410*/  ISETP.GT.U32.AND P3, PT, R27, 0x13, PT ;  /* 0x000000131b00780c */ /* 0x001fe20003f64070 */
[----:B----4-:R-:W-:-:S02]  /*0420*/  @P0 IMAD.IADD R16, R3, 0x1, R10 ;  /* 0x0000000103100824 */ /* 0x010fc400078e020a */
[----:B------:R-:W-:-:S03]  /*0430*/  IMAD R3, R6, R11, RZ ;  /* 0x0000000b06037224 */ /* 0x000fc600078e02ff */
[----:B---3--:R-:W-:Y:S01]  /*0440*/  IABS R18, R16 ;  /* 0x0000001000127213 */ /* 0x008fe20000000000 */
[----:B------:R-:W-:Y:S02]  /*0450*/  IMAD.HI.U32 R9, R9, R3, R8 ;  /* 0x0000000309097227 */ /* 0x000fe400078e0008 */
[----:B------:R-:W0:Y:S04]  /*0460*/  LDC R3, c[0x0][0x3e8] ;  /* 0x0000fa00ff037b82 */ /* 0x000e280000000800 */
[----:B------:R-:W-:-:S04]  /*0470*/  IMAD.HI.U32 R9, R9, R18, RZ ;  /* 0x0000001209097227 */ /* 0x000fc800078e00ff */
[----:B------:R-:W-:-:S04]  /*0480*/  IMAD.MOV R9, RZ, RZ, -R9 ;  /* 0x000000ffff097224 */ /* 0x000fc800078e0a09 */
[C---:B------:R-:W-:Y:S02]  /*0490*/  IMAD R18, R11.reuse, R9, R18 ;  /* 0x000000090b127224 */ /* 0x040fe400078e0212 */
[----:B------:R-:W1:Y:S03]  /*04a0*/  LDC R9, c[0x0][0x3f8] ;  /* 0x0000fe00ff097b82 */ /* 0x000e660000000800 */
[----:B------:R-:W-:-:S13]  /*04b0*/  ISETP.GT.U32.AND P0, PT, R11, R18, PT ;  /* 0x000000120b00720c */ /* 0x000fda0003f04070 */
[----:B------:R-:W-:-:S05]  /*04c0*/  @!P0 IMAD.IADD R18, R18, 0x1, -R11 ;  /* 0x0000000112128824 */ /* 0x000fca00078e0a0b */
[----:B------:R-:W-:Y:S02]  /*04d0*/  ISETP.GT.U32.AND P0, PT, R11, R18, PT ;  /* 0x000000120b00720c */ /* 0x000fe40003f04070 */
[----:B0-----:R-:W-:Y:S02]  /*04e0*/  ISETP.NE.AND P1, PT, R3, RZ, PT ;  /* 0x000000ff0300720c */ /* 0x001fe40003f25270 */
[----:B------:R-:W-:Y:S01]  /*04f0*/  ISETP.GE.AND P2, PT, R16, RZ, PT ;  /* 0x000000ff1000720c */ /* 0x000fe20003f46270 */
[----:B-1----:R-:W-:-:S08]  /*0500*/  IMAD R26, R22, R9, R25 ;  /* 0x00000009161a7224 */ /* 0x002fd000078e0219 */
[----:B------:R-:W-:Y:S02]  /*0510*/  @!P0 IADD3 R18, PT, PT, R18, -R11, RZ ;  /* 0x8000000b12128210 */ /* 0x000fe40007ffe0ff */
[----:B------:R-:W-:Y:S01]  /*0520*/  ISETP.NE.AND P0, PT, R19, RZ, PT ;  /* 0x000000ff1300720c */ /* 0x000fe20003f05270 */
[----:B------:R-:W-:Y:S02]  /*0530*/  @P1 IMAD R0, R22, R3, RZ ;  /* 0x0000000316001224 */ /* 0x000fe400078e02ff */
[----:B------:R-:W-:Y:S02]  /*0540*/  @!P1 IMAD R17, R26, 0xa0, RZ ;  /* 0x000000a01a119824 */ /* 0x000fe400078e02ff */
[----:B------:R-:W-:Y:S02]  /*0550*/  @P1 IMAD R17, R25, 0xa0, R0 ;  /* 0x000000a019111824 */ /* 0x000fe400078e0200 */
[----:B------:R-:W-:Y:S02]  /*0560*/  @!P2 IMAD.MOV R18, RZ, RZ, -R18 ;  /* 0x000000ffff12a224 */ /* 0x000fe400078e0a12 */
[----:B------:R-:W-:-:S04]  /*0570*/  IMAD.SHL.U32 R0, R27, 0x8, RZ ;  /* 0x000000081b007824 */ /* 0x000fc800078e00ff */
[----:B------:R-:W-:Y:S02]  /*0580*/  @!P0 LOP3.LUT R18, RZ, R19, RZ, 0x33, !PT ;  /* 0x00000013ff128212 */ /* 0x000fe400078e33ff */
[----:B------:R-:W-:Y:S01]  /*0590*/  IADD3 R19, PT, PT, R16, 0x1, -R19 ;  /* 0x0000000110137810 */ /* 0x000fe20007ffe813 */
[----:B------:R-:W-:Y:S01]  /*05a0*/  IMAD R3, R25, 0xa0, R0 ;  /* 0x000000a019037824 */ /* 0x000fe200078e0200 */
[----:B------:R-:W-:Y:S01]  /*05b0*/  IADD3 R37, PT, PT, R0, R17, RZ ;  /* 0x0000001100257210 */ /* 0x000fe20007ffe0ff */
[----:B------:R-:W-:Y:S01]  /*05c0*/  IMAD R24, R24, R9, RZ ;  /* 0x0000000918187224 */ /* 0x000fe200078e02ff */
[----:B------:R-:W-:Y:S01]  /*05d0*/  VIMNMX R19, PT, PT, RZ, R19, !PT ;  /* 0x00000013ff137248 */ /* 0x000fe20007fe0100 */
[----:B------:R-:W-:Y:S06]  /*05e0*/  @P3 BRA `(.L_x_4397) ;  /* 0x0000000000ec3947 */ /* 0x000fec0003800000 */
        /* <DEDUP_REMOVED lines=14> */
[----:B------:R-:W-:Y:S02]  /*06d0*/  ISETP.NE.U32.AND P1, PT, R12, RZ, PT ;  /* 0x000000ff0c00720c */ /* 0x000fe40003f25070 */
[----:B------:R-:W-:Y:S02]  /*06e0*/  LOP3.LUT R12, R15, 0xff, RZ, 0xc0, !PT ;  /* 0x000000ff0f0c7812 */ /* 0x000fe400078ec0ff */
[--C-:B------:R-:W-:Y:S02]  /*06f0*/  SHF.R.U64 R11, R28, 0x10, R29.reuse ;  /* 0x000000101c0b7819 */ /* 0x100fe4000000121d */
[--C-:B------:R-:W-:Y:S02]  /*0700*/  SHF.R.S32.HI R31, RZ, 0x18, R29.reuse ;  /* 0x00000018ff1f7819 */ /* 0x100fe4000001141d */
[----:B------:R-:W-:Y:S02]  /*0710*/  PRMT R10, R29, 0x9910, RZ ;  /* 0x000099101d0a7816 */ /* 0x000fe400000000ff */
[----:B------:R-:W-:-:S02]  /*0720*/  SHF.R.S32.HI R29, RZ, 0x10, R29 ;  /* 0x00000010ff1d7819 */ /* 0x000fc4000001141d */
[----:B0-----:R-:W-:Y:S01]  /*0730*/  SHF.R.S32.HI R7, RZ, 0x8, R8 ;  /* 0x00000008ff077819 */ /* 0x001fe20000011408 */
[----:B------:R-:W-:Y:S01]  /*0740*/  I2F.S16 R31, R31 ;  /* 0x0000001f001f7306 */ /* 0x000fe20000101400 */
[----:B------:R-:W-:Y:S02]  /*0750*/  SHF.R.U64 R8, R12, 0x7, RZ ;  /* 0x000000070c087819 */ /* 0x000fe400000012ff */
[----:B------:R-:W-:Y:S01]  /*0760*/  PRMT R11, R11, 0x9910, RZ ;  /* 0x000099100b0b7816 */ /* 0x000fe200000000ff */
[----:B---3--:R-:W-:Y:S01]  /*0770*/  FMUL.FTZ R13, R6, R13 ;  /* 0x0000000d060d7220 */ /* 0x008fe20000410000 */
[----:B------:R-:W-:Y:S02]  /*0780*/  LOP3.LUT R29, R29, 0xff, RZ, 0xc0, !PT ;  /* 0x000000ff1d1d7812 */ /* 0x000fe400078ec0ff */
[----:B------:R-:W-:Y:S01]  /*0790*/  ISETP.NE.U32.AND P0, PT, R8, RZ, PT ;  /* 0x000000ff0800720c */ /* 0x000fe20003f05070 */
[----:B------:R-:W-:Y:S01]  /*07a0*/  IMAD.MOV.U32 R8, RZ, RZ, R11 ;  /* 0x000000ffff087224 */ /* 0x000fe200078e000b */
[----:B------:R-:W-:Y:S01]  /*07b0*/  SHF.R.U64 R11, R29, 0x7, RZ ;  /* 0x000000071d0b7819 */ /* 0x000fe200000012ff */
[----:B------:R-:W0:Y:S01]  /*07c0*/  I2F.S16 R7, R7 ;  /* 0x0000000700077306 */ /* 0x000e220000101400 */
[----:B------:R-:W-:-:S02]  /*07d0*/  ISETP.NE.U32.AND.EX P1, PT, RZ, RZ, PT, P1 ;  /* 0x000000ffff00720c */ /* 0x000fc40003f25110 */
[----:B------:R-:W-:Y:S02]  /*07e0*/  ISETP.NE.U32.AND P2, PT, R11, RZ, PT ;  /* 0x000000ff0b00720c */ /* 0x000fe40003f45070 */
[----:B------:R-:W-:Y:S02]  /*07f0*/  ISETP.NE.U32.AND.EX P0, PT, RZ, RZ, PT, P0 ;  /* 0x000000ffff00720c */ /* 0x000fe40003f05100 */
[----:B------:R-:W-:Y:S02]  /*0800*/  ISETP.NE.U32.AND.EX P2, PT, RZ, RZ, PT, P2 ;  /* 0x000000ffff00720c */ /* 0x000fe40003f45120 */
[----:B------:R-:W-:Y:S02]  /*0810*/  SHF.R.S32.HI R10, RZ, 0x8, R10 ;  /* 0x00000008ff0a7819 */ /* 0x000fe4000001140a */
[----:B------:R-:W-:Y:S02]  /*0820*/  SHF.R.S32.HI R8, RZ, 0x8, R8 ;  /* 0x00000008ff087819 */ /* 0x000fe40000011408 */
[----:B------:R1:W2:Y:S01]  /*0830*/  I2F.S16 R23, R10 ;  /* 0x0000000a00177306 */ /* 0x0002a20000101400 */
[----:B------:R-:W-:Y:S01]  /*0840*/  @P1 LOP3.LUT R14, R14, 0xffffff00, RZ, 0xfc, !PT ;  /* 0xffffff000e0e1812 */ /* 0x000fe200078efcff */
[----:B0-----:R-:W-:-:S03]  /*0850*/  FMUL.FTZ R28, R6, R7 ;  /* 0x00000007061c7220 */ /* 0x001fc60000410000 */
[----:B------:R-:W-:Y:S02]  /*0860*/  @P0 LOP3.LUT R12, R12, 0xffffff00, RZ, 0xfc, !PT ;  /* 0xffffff000c0c0812 */ /* 0x000fe400078efcff */
[----:B------:R-:W-:Y:S01]  /*0870*/  @P2 LOP3.LUT R29, R29, 0xffffff00, RZ, 0xfc, !PT ;  /* 0xffffff001d1d2812 */ /* 0x000fe200078efcff */
        /* <DEDUP_REMOVED lines=10> */
[C---:B0-----:R-:W-:Y:S01]  /*0920*/  FMUL.FTZ R11, R6.reuse, R11 ;  /* 0x0000000b060b7220 */ /* 0x041fe20000410000 */
[----:B-1----:R-:W-:-:S04]  /*0930*/  FMUL.FTZ R31, R6, R29 ;  /* 0x0000001d061f7220 */ /* 0x002fc80000410000 */
[----:B------:R-:W-:Y:S02]  /*0940*/  F2FP.F16.F32.PACK_AB R29, R8, R11 ;  /* 0x0000000b081d723e */ /* 0x000fe400000000ff */
[----:B------:R-:W-:Y:S01]  /*0950*/  F2FP.F16.F32.PACK_AB R31, R10, R31 ;  /* 0x0000001f0a1f723e */ /* 0x000fe200000000ff */
[----:B------:R-:W-:Y:S06]  /*0960*/  BRA `(.L_x_4397) ;  /* 0x00000000000c7947 */ /* 0x000fec0003800000 */
.L_x_4398:
[----:B------:R-:W0:Y:S02]  /*0970*/  LDC.64 R28, c[0x0][0x388] ;  /* 0x0000e200ff1c7b82 */ /* 0x000e240000000a00 */
[----:B0-----:R-:W-:-:S06]  /*0980*/  IMAD.WIDE R28, R37, 0x2, R28 ;  /* 0x00000002251c7825 */ /* 0x001fcc00078e021c */
[----:B------:R-:W5:Y:S02]  /*0990*/  LDG.E.128 R28, desc[UR36][R28.64] ;  /* 0x000000241c1c7981 */ /* 0x000f64000c1e1d00 */
.L_x_4397:
[----:B------:R-:W-:Y:S05]  /*09a0*/  BSYNC.RECONVERGENT B0 ;  /* 0x0000000000007941 */ /* 0x000fea0003800200 */
.L_x_4396:
        /* <DEDUP_REMOVED lines=16> */
[--C-:B0-----:R-:W-:Y:S02]  /*0ab0*/  SHF.R.U64 R11, R32, 0x10, R33.reuse ;  /* 0x00000010200b7819 */ /* 0x101fe40000001221 */
[--C-:B------:R-:W-:Y:S02]  /*0ac0*/  SHF.R.S32.HI R35, RZ, 0x18, R33.reuse ;  /* 0x00000018ff237819 */ /* 0x100fe40000011421 */
[----:B------:R-:W-:Y:S02]  /*0ad0*/  PRMT R12, R33, 0x9910, RZ ;  /* 0x00009910210c7816 */ /* 0x000fe400000000ff */
[----:B------:R-:W-:-:S02]  /*0ae0*/  SHF.R.S32.HI R33, RZ, 0x10, R33 ;  /* 0x00000010ff217819 */ /* 0x000fc40000011421 */
[----:B------:R-:W-:Y:S01]  /*0af0*/  SHF.R.S32.HI R6, RZ, 0x8, R8 ;  /* 0x00000008ff067819 */ /* 0x000fe20000011408 */
        /* <DEDUP_REMOVED lines=35> */
.L_x_4399:
[----:B------:R-:W-:Y:S01]  /*0d30*/  BSSY.RECONVERGENT B0, `(.L_x_4400) ;  /* 0x0000007000007945 */ /* 0x000fe20003800200 */
[----:B------:R-:W-:Y:S02]  /*0d40*/  CS2R R34, SRZ ;  /* 0x0000000000227805 */ /* 0x000fe4000001ff00 */
[----:B------:R-:W-:Y:S01]  /*0d50*/  CS2R R32, SRZ ;  /* 0x0000000000207805 */ /* 0x000fe2000001ff00 */
[----:B------:R-:W-:Y:S06]  /*0d60*/  @P3 BRA `(.L_x_4401) ;  /* 0x00000000000c3947 */ /* 0x000fec0003800000 */
[----:B------:R-:W0:Y:S02]  /*0d70*/  LDC.64 R32, c[0x0][0x398] ;  /* 0x0000e600ff207b82 */ /* 0x000e240000000a00 */
[----:B0-----:R-:W-:-:S06]  /*0d80*/  IMAD.WIDE R32, R37, 0x2, R32 ;  /* 0x0000000225207825 */ /* 0x001fcc00078e0220 */
[----:B------:R-:W5:Y:S02]  /*0d90*/  LDG.E.128 R32, desc[UR36][R32.64] ;  /* 0x0000002420207981 */ /* 0x000f64000c1e1d00 */
.L_x_4401:
[----:B------:R-:W-:Y:S05]  /*0da0*/  BSYNC.RECONVERGENT B0 ;  /* 0x0000000000007941 */ /* 0x000fea0003800200 */
.L_x_4400:
[----:B------:R-:W0:Y:S01]  /*0db0*/  LDCU.64 UR6, c[0x0][0x3a0] ;  /* 0x00007400ff0677ac */ /* 0x000e220008000a00 */
[----:B------:R-:W1:Y:S01]  /*0dc0*/  LDC.64 R6, c[0x0][0x418] ;  /* 0x00010600ff067b82 */ /* 0x000e620000000a00 */
[----:B------:R-:W-:Y:S01]  /*0dd0*/  ISETP.EQ.U32.AND P3, PT, R4, RZ, PT ;  /* 0x000000ff0400720c */ /* 0x000fe20003f62070 */
[----:B------:R-:W2:Y:S01]  /*0de0*/  LDCU.64 UR4, c[0x0][0x390] ;  /* 0x00007200ff0477ac */ /* 0x000ea20008000a00 */
[----:B------:R-:W-:-:S04]  /*0df0*/  ISETP.GT.U32.AND P1, PT, R27, 0x1f, PT ;  /* 0x0000001f1b00780c */ /* 0x000fc80003f24070 */
[----:B------:R-:W-:Y:S02]  /*0e00*/  ISETP.EQ.OR.EX P1, PT, R5, RZ, P1, P3 ;  /* 0x000000ff0500720c */ /* 0x000fe40000f22730 */
[----:B------:R-:W-:Y:S02]  /*0e10*/  CS2R R10, SRZ ;  /* 0x00000000000a7805 */ /* 0x000fe4000001ff00 */
[----:B------:R-:W-:Y:S02]  /*0e20*/  CS2R R4, SRZ ;  /* 0x0000000000047805 */ /* 0x000fe4000001ff00 */
[----:B0-----:R-:W-:-:S04]  /*0e30*/  ISETP.NE.U32.AND P2, PT, RZ, UR6, PT ;  /* 0x00000006ff007c0c */ /* 0x001fc8000bf45070 */
[----:B------:R-:W-:-:S03]  /*0e40*/  ISETP.NE.AND.EX P2, PT, RZ, UR7, PT, P2 ;  /* 0x00000007ff007c0c */ /* 0x000fc6000bf45320 */
[----:B------:R-:W0:Y:S01]  /*0e50*/  @!P1 LDC.64 R20, c[0x0][0x450] ;  /* 0x00011400ff149b82 */ /* 0x000e220000000a00 */
[----:B--2---:R-:W-:Y:S01]  /*0e60*/  ISETP.NE.U32.AND P0, PT, RZ, UR4, PT ;  /* 0x00000004ff007c0c */ /* 0x004fe2000bf05070 */
[----:B-----5:R-:W-:Y:S01]  /*0e70*/  @!P1 IMAD R8, R2, R9, RZ ;  /* 0x0000000902089224 */ /* 0x020fe200078e02ff */
[C---:B------:R-:W-:Y:S01]  /*0e80*/  ISETP.GT.U32.OR P2, PT, R27.reuse, 0x13, !P2 ;  /* 0x000000131b00780c */ /* 0x040fe20005744470 */
[----:B------:R-:W2:Y:S01]  /*0e90*/  LDCU.U8 UR4, c[0x0][0x404] ;  /* 0x00008080ff0477ac */ /* 0x000ea20008000000 */
[----:B------:R-:W-:Y:S01]  /*0ea0*/  ISETP.NE.AND.EX P0, PT, RZ, UR5, PT, P0 ;  /* 0x00000005ff007c0c */ /* 0x000fe2000bf05300 */
[----:B------:R-:W-:Y:S01]  /*0eb0*/  @!P1 IMAD R23, R8, 0xa0, R3 ;  /* 0x000000a008179824 */ /* 0x000fe200078e0203 */
[----:B-1----:R-:W-:Y:S02]  /*0ec0*/  ISETP.NE.U32.AND P3, PT, R6, RZ, PT ;  /* 0x000000ff0600720c */ /* 0x002fe40003f65070 */
[----:B------:R-:W-:Y:S02]  /*0ed0*/  ISETP.GT.U32.OR P0, PT, R27, 0x13, !P0 ;  /* 0x000000131b00780c */ /* 0x000fe40004704470 */
[----:B------:R-:W-:-:S05]  /*0ee0*/  ISETP.NE.AND.EX P3, PT, R7, RZ, PT, P3 ;  /* 0x000000ff0700720c */ /* 0x000fca0003f65330 */
[----:B------:R-:W1:Y:S01]  /*0ef0*/  @!P2 LDC.64 R14, c[0x0][0x3a0] ;  /* 0x0000e800ff0eab82 */ /* 0x000e620000000a00 */
[----:B------:R-:W-:Y:S02]  /*0f00*/  CS2R R8, SRZ ;  /* 0x0000000000087805 */ /* 0x000fe4000001ff00 */
[----:B------:R-:W-:-:S05]  /*0f10*/  CS2R R6, SRZ ;  /* 0x0000000000067805 */ /* 0x000fca000001ff00 */
[----:B------:R-:W3:Y:S08]  /*0f20*/  @!P0 LDC.64 R12, c[0x0][0x390] ;  /* 0x0000e400ff0c8b82 */ /* 0x000ef00000000a00 */
[----:B------:R-:W4:Y:S01]  /*0f30*/  @P3 LDC.64 R36, c[0x0][0x418] ;  /* 0x00010600ff243b82 */ /* 0x000f220000000a00 */
[----:B-1----:R-:W-:-:S05]  /*0f40*/  @!P2 IMAD.WIDE.U32 R14, R3, 0x2, R14 ;  /* 0x00000002030ea825 */ /* 0x002fca00078e000e */
[----:B------:R-:W2:Y:S01]  /*0f50*/  @!P2 LDG.E.128 R8, desc[UR36][R14.64] ;  /* 0x000000240e08a981 */ /* 0x000ea2000c1e1d00 */
[----:B0-----:R-:W-:-:S04]  /*0f60*/  @!P1 IMAD.WIDE R20, R23, 0x2, R20 ;  /* 0x0000000217149825 */ /* 0x001fc800078e0214 */
[----:B------:R-:W-:Y:S02]  /*0f70*/  HFMA2 R23, -RZ, RZ, 0, 0 ;  /* 0x00000000ff177431 */ /* 0x000fe400000001ff */
[----:B---3--:R-:W-:Y:S01]  /*0f80*/  @!P0 IMAD.WIDE.U32 R12, R3, 0x2, R12 ;  /* 0x00000002030c8825 */ /* 0x008fe200078e000c */
[----:B------:R-:W3:Y:S04]  /*0f90*/  @!P1 LDG.E.128 R40, desc[UR36][R20.64] ;  /* 0x0000002414289981 */ /* 0x000ee8000c1e1d00 */
[----:B------:R0:W3:Y:S01]  /*0fa0*/  @!P0 LDG.E.128 R4, desc[UR36][R12.64] ;  /* 0x000000240c048981 */ /* 0x0000e2000c1e1d00 */
[----:B----4-:R-:W-:-:S05]  /*0fb0*/  @P3 IMAD.WIDE.U32 R36, R22, 0x4, R36 ;  /* 0x0000000416243825 */ /* 0x010fca00078e0024 */
[----:B------:R1:W5:Y:S01]  /*0fc0*/  @P3 LDG.E R23, desc[UR36][R36.64] ;  /* 0x0000002424173981 */ /* 0x000362000c1e1900 */
[----:B0-----:R-:W0:Y:S01]  /*0fd0*/  LDC R13, c[0x0][0x400] ;  /* 0x00010000ff0d7b82 */ /* 0x001e220000000800 */
[----:B--2---:R-:W-:Y:S01]  /*0fe0*/  ISETP.NE.AND P0, PT, RZ, UR4, PT ;  /* 0x00000004ff007c0c */ /* 0x004fe2000bf05270 */
[----:B------:R-:W-:Y:S03]  /*0ff0*/  BSSY.RECONVERGENT B6, `(.L_x_4402) ;  /* 0x0000162000067945 */ /* 0x000fe60003800200 */
[----:B0-----:R-:W-:Y:S01]  /*1000*/  ISETP.LT.OR P0, PT, R13, 0x1, P0 ;  /* 0x000000010d00780c */ /* 0x001fe20000701670 */
[----:B------:R-:W-:Y:S02]  /*1010*/  HFMA2 R33, R33, 1, 1, R9 ;  /* 0x3c003c0021217831 */ /* 0x000fe40000000009 */
        /* <DEDUP_REMOVED lines=11> */
[----:B-1----:R-:W-:Y:S06]  /*10d0*/  @P0 BRA `(.L_x_4403) ;  /* 0x00000004008c0947 */ /* 0x002fec0003800000 */
[----:B------:R-:W-:-:S13]  /*10e0*/  ISETP.GE.AND P0, PT, R0, R13, PT ;  /* 0x0000000d0000720c */ /* 0x000fda0003f06270 */
[----:B------:R-:W-:Y:S05]  /*10f0*/  @P0 BRA `(.L_x_4404) ;  /* 0x0000001400440947 */ /* 0x000fea0003800000 */
[----:B------:R-:W-:Y:S01]  /*1100*/  I2FP.F32.U32 R4, R13 ;  /* 0x0000000d00047245 */ /* 0x000fe20000201000 */
[----:B------:R-:W0:Y:S01]  /*1110*/  LDCU UR4, c[0x0][0x40c] ;  /* 0x00008180ff0477ac */ /* 0x000e220008000800 */
[----:B------:R-:W-:Y:S01]  /*1120*/  I2FP.F32.U32 R3, R0 ;  /* 0x0000000000037245 */ /* 0x000fe20000201000 */
[C---:B------:R-:W-:Y:S01]  /*1130*/  VIADD R5, R0.reuse, 0x2 ;  /* 0x0000000200057836 */ /* 0x040fe20000000000 */
[----:B------:R1:W2:Y:S01]  /*1140*/  MUFU.RCP R7, R4 ;  /* 0x0000000400077308 */ /* 0x0002a20000001000 */
[C---:B------:R-:W-:Y:S01]  /*1150*/  VIADD R6, R0.reuse, 0x4 ;  /* 0x0000000400067836 */ /* 0x040fe20000000000 */
[----:B------:R-:W-:Y:S01]  /*1160*/  IADD3 R0, PT, PT, R0, 0x6, RZ ;  /* 0x0000000600007810 */ /* 0x000fe20007ffe0ff */
[--C-:B------:R-:W-:Y:S01]  /*1170*/  HADD2.F32 R21, -RZ, R30.reuse.H1_H1 ;  /* 0x3000001eff157230 */ /* 0x100fe20000004100 */
[----:B------:R-:W-:Y:S01]  /*1180*/  I2FP.F32.U32 R5, R5 ;  /* 0x0000000500057245 */ /* 0x000fe20000201000 */
[----:B------:R-:W-:Y:S01]  /*1190*/  HADD2.F32 R15, -RZ, R30.H0_H0 ;  /* 0x2000001eff0f7230 */ /* 0x000fe20000004100 */
[----:B------:R-:W-:Y:S01]  /*11a0*/  I2FP.F32.U32 R6, R6 ;  /* 0x0000000600067245 */ /* 0x000fe20000201000 */
[--C-:B------:R-:W-:Y:S01]  /*11b0*/  HADD2.F32 R11, -RZ, R29.reuse.H1_H1 ;  /* 0x3000001dff0b7230 */ /* 0x100fe20000004100 */
[----:B-1----:R-:W-:Y:S01]  /*11c0*/  I2FP.F32.U32 R4, R0 ;  /* 0x0000000000047245 */ /* 0x002fe20000201000 */
[----:B------:R-:W-:-:S02]  /*11d0*/  HADD2.F32 R29, -RZ, R29.H0_H0 ;  /* 0x2000001dff1d7230 */ /* 0x000fc40000004100 */
[--C-:B------:R-:W-:Y:S02]  /*11e0*/  HADD2.F32 R37, -RZ, R34.reuse.H1_H1 ;  /* 0x30000022ff257230 */ /* 0x100fe40000004100 */
        /* <DEDUP_REMOVED lines=9> */
[----:B------:R-:W-:Y:S01]  /*1280*/  I2FP.F32.S32 R0, R0 ;  /* 0x0000000000007245 */ /* 0x000fe20000201400 */
[----:B------:R-:W-:Y:S01]  /*1290*/  FMUL.FTZ R6, R6, 13.28771209716796875 ;  /* 0x41549a7806067820 */ /* 0x000fe20000410000 */
[----:B------:R-:W-:Y:S01]  /*12a0*/  FMUL.FTZ R7, R4, 13.28771209716796875 ;  /* 0x41549a7804077820 */ /* 0x000fe20000410000 */
[----:B------:R-:W-:Y:S01]  /*12b0*/  HADD2.F32 R31, -RZ, R34.H0_H0 ;  /* 0x20000022ff1f7230 */ /* 0x000fe20000004100 */
[----:B------:R-:W0:Y:S01]  /*12c0*/  MUFU.EX2 R3, -R3 ;  /* 0x8000000300037308 */ /* 0x000e220000000800 */
[----:B------:R-:W-:-:S02]  /*12d0*/  HADD2.F32 R43, -RZ, R35.H1_H1 ;  /* 0x30000023ff2b7230 */ /* 0x000fc40000004100 */
[----:B------:R-:W-:-:S05]  /*12e0*/  HADD2.F32 R35, -RZ, R35.H0_H0 ;  /* 0x20000023ff237230 */ /* 0x000fca0000004100 */
        /* <DEDUP_REMOVED lines=18> */
[C---:B-1----:R-:W-:Y:S01]  /*1410*/  FMUL.FTZ R0, R4.reuse, R5 ;  /* 0x0000000504007220 */ /* 0x042fe20000410000 */
[--C-:B--2---:R-:W-:Y:S02]  /*1420*/  HADD2.F32 R13, -RZ, R33.reuse.H1_H1 ;  /* 0x30000021ff0d7230 */ /* 0x104fe40000004100 */
[----:B------:R-:W-:Y:S01]  /*1430*/  FMUL.FTZ R7, R4, R6 ;  /* 0x0000000604077220 */ /* 0x000fe20000410000 */
[----:B------:R-:W-:-:S03]  /*1440*/  HADD2.F32 R33, -RZ, R33.H0_H0 ;  /* 0x20000021ff217230 */ /* 0x000fc60000004100 */
[----:B------:R-:W1:Y:S01]  /*1450*/  MUFU.COS R8, R14 ;  /* 0x0000000e00087308 */ /* 0x000e620000000000 */
[C---:B---3--:R-:W-:Y:S01]  /*1460*/  FMUL.FTZ R5, R3.reuse, R5 ;  /* 0x0000000503057220 */ /* 0x048fe20000410000 */
[C---:B------:R-:W-:Y:S01]  /*1470*/  FFMA.FTZ R0, R3.reuse, R28, -R0 ;  /* 0x0000001c03007223 */ /* 0x040fe20000010800 */
[----:B------:R-:W-:Y:S02]  /*1480*/  FFMA.FTZ R7, R3, R32, -R7 ;  /* 0x0000002003077223 */ /* 0x000fe40000010807 */
[----:B------:R-:W-:-:S03]  /*1490*/  FFMA.FTZ R5, R4, R28, R5 ;  /* 0x0000001c04057223 */ /* 0x000fc60000010005 */
[----:B------:R-:W2:Y:S08]  /*14a0*/  MUFU.SIN R14, R9 ;  /* 0x00000009000e7308 */ /* 0x000eb00000000400 */
        /* <DEDUP_REMOVED lines=21> */
[C---:B0-----:R-:W-:Y:S01]  /*1600*/  FFMA.FTZ R30, R14.reuse, R15, R21 ;  /* 0x0000000f0e1e7223 */ /* 0x041fe20000010015 */
[----:B------:R-:W-:Y:S01]  /*1610*/  FFMA.FTZ R37, R14, R31, R37 ;  /* 0x0000001f0e257223 */ /* 0x000fe20000010025 */
        /* <DEDUP_REMOVED lines=12> */
[----:B------:R-:W-:Y:S02]  /*16e0*/  F2FP.F16.F32.PACK_AB R31, R10, R11 ;  /* 0x0000000b0a1f723e */ /* 0x000fe400000000ff */
[----:B------:R-:W-:Y:S01]  /*16f0*/  F2FP.F16.F32.PACK_AB R35, R35, R12 ;  /* 0x0000000c2323723e */ /* 0x000fe200000000ff */
[----:B------:R-:W-:Y:S06]  /*1700*/  BRA `(.L_x_4404) ;  /* 0x0000000c00c07947 */ /* 0x000fec0003800000 */
.L_x_4403:
        /* <DEDUP_REMOVED lines=52> */
.L_x_4405:
        /* <DEDUP_REMOVED lines=65> */
[--C-:B------:R-:W-:Y:S01]  /*1e60*/  HADD2.F32 R46, -RZ, R31.reuse.H1_H1 ;  /* 0x3000001fff2e7230 */ /* 0x100fe20000004100 */
[----:B------:R-:W-:Y:S01]  /*1e70*/  I2FP.F32.S32 R9, R9 ;  /* 0x0000000900097245 */ /* 0x000fe20000201400 */
[----:B------:R-:W-:Y:S02]  /*1e80*/  HADD2.F32 R51, -RZ, R31.H0_H0 ;  /* 0x2000001fff337230 */ /* 0x000fe40000004100 */
        /* <DEDUP_REMOVED lines=8> */
[----:B0----5:R-:W-:Y:S01]  /*1f10*/  IADD3 R13, PT, PT, -R23, UR4, RZ ;  /* 0x00000004170d7c10 */ /* 0x021fe2000fffe1ff */
[----:B------:R-:W-:Y:S01]  /*1f20*/  FMUL.FTZ R12, R9, 13.28771209716796875 ;  /* 0x41549a78090c7820 */ /* 0x000fe20000410000 */
[--C-:B------:R-:W-:Y:S01]  /*1f30*/  HADD2.F32 R48, -RZ, R35.reuse.H1_H1 ;  /* 0x30000023ff307230 */ /* 0x100fe20000004100 */
[----:B------:R-:W0:Y:S01]  /*1f40*/  MUFU.EX2 R7, -R7 ;  /* 0x8000000700077308 */ /* 0x000e220000000800 */
[----:B------:R-:W-:Y:S01]  /*1f50*/  I2FP.F32.S32 R39, R13 ;  /* 0x0000000d00277245 */ /* 0x000fe20000201400 */
[----:B------:R-:W-:-:S02]  /*1f60*/  HADD2.F32 R53, -RZ, R35.H0_H0 ;  /* 0x20000023ff357230 */ /* 0x000fc40000004100 */
[--C-:B------:R-:W-:Y:S02]  /*1f70*/  HADD2.F32 R42, -RZ, R30.reuse.H1_H1 ;  /* 0x3000001eff2a7230 */ /* 0x100fe40000004100 */
[----:B------:R-:W-:Y:S02]  /*1f80*/  HADD2.F32 R47, -RZ, R30.H0_H0 ;  /* 0x2000001eff2f7230 */ /* 0x000fe40000004100 */
[----:B------:R-:W1:Y:S01]  /*1f90*/  MUFU.EX2 R10, -R10 ;  /* 0x8000000a000a7308 */ /* 0x000e620000000800 */
[--C-:B------:R-:W-:Y:S02]  /*1fa0*/  HADD2.F32 R30, -RZ, R33.reuse.H1_H1 ;  /* 0x30000021ff1e7230 */ /* 0x100fe40000004100 */
[----:B------:R-:W-:Y:S02]  /*1fb0*/  HADD2.F32 R45, -RZ, R33.H0_H0 ;  /* 0x20000021ff2d7230 */ /* 0x000fe40000004100 */
[--C-:B------:R-:W-:Y:S02]  /*1fc0*/  HADD2.F32 R44, -RZ, R34.reuse.H1_H1 ;  /* 0x30000022ff2c7230 */ /* 0x100fe40000004100 */
        /* <DEDUP_REMOVED lines=60> */
.L_x_4409:
[----:B------:R-:W-:Y:S05]  /*2390*/  BSYNC.RECONVERGENT B1 ;  /* 0x0000000000017941 */ /* 0x000fea0003800200 */
.L_x_4408:
        /* <DEDUP_REMOVED lines=8> */
[----:B------:R-:W-:Y:S02]  /*2420*/  PRMT R12, R33, 0x7732, RZ ;  /* 0x00007732210c7816 */ /* 0x000fe400000000ff */
[----:B------:R-:W-:Y:S02]  /*2430*/  PRMT R9, R34, 0x5410, R35 ;  /* 0x0000541022097816 */ /* 0x000fe40000000023 */
[----:B------:R-:W-:Y:S02]  /*2440*/  PRMT R41, R14, 0x5410, R7 ;  /* 0x000054100e297816 */ /* 0x000fe40000000007 */
[----:B------:R-:W-:Y:S02]  /*2450*/  PRMT R7, R31, 0x7732, RZ ;  /* 0x000077321f077816 */ /* 0x000fe400000000ff */
[----:B------:R-:W-:Y:S02]  /*2460*/  PRMT R14, R29, 0x7732, RZ ;  /* 0x000077321d0e7816 */ /* 0x000fe400000000ff */
[----:B------:R-:W-:-:S02]  /*2470*/  PRMT R40, R30, 0x7732, RZ ;  /* 0x000077321e287816 */ /* 0x000fc400000000ff */
[----:B------:R-:W-:Y:S01]  /*2480*/  PRMT R42, R28, 0x7732, RZ ;  /* 0x000077321c2a7816 */ /* 0x000fe200000000ff */
[----:B------:R-:W-:Y:S01]  /*2490*/  IMAD.WIDE.U32 R14, R14, 0x10000, RZ ;  /* 0x000100000e0e7825 */ /* 0x000fe200078e00ff */
[----:B------:R-:W-:Y:S02]  /*24a0*/  LOP3.LUT R21, R21, R13, RZ, 0xfc, !PT ;  /* 0x0000000d15157212 */ /* 0x000fe400078efcff */
[----:B------:R-:W-:Y:S01]  /*24b0*/  LOP3.LUT R11, R9, R11, RZ, 0xfc, !PT ;  /* 0x0000000b090b7212 */ /* 0x000fe200078efcff */
[----:B------:R-:W-:Y:S01]  /*24c0*/  IMAD.WIDE.U32 R12, R12, 0x10000, RZ ;  /* 0x000100000c0c7825 */ /* 0x000fe200078e00ff */
[----:B------:R-:W-:Y:S02]  /*24d0*/  PRMT R9, R32, 0x7732, RZ ;  /* 0x0000773220097816 */ /* 0x000fe400000000ff */
[----:B------:R-:W-:Y:S01]  /*24e0*/  PRMT R39, R40, 0x5410, R7 ;  /* 0x0000541028277816 */ /* 0x000fe20000000007 */
[----:B------:R-:W-:Y:S01]  /*24f0*/  IMAD.MOV.U32 R7, RZ, RZ, R42 ;  /* 0x000000ffff077224 */ /* 0x000fe200078e002a */
[----:B------:R-:W-:-:S02]  /*2500*/  LOP3.LUT R10, R10, 0xffff, R32, 0xf8, !PT ;  /* 0x0000ffff0a0a7812 */ /* 0x000fc400078ef820 */
[----:B------:R-:W-:Y:S02]  /*2510*/  LOP3.LUT R13, R41, R13, RZ, 0xfc, !PT ;  /* 0x0000000d290d7212 */ /* 0x000fe400078efcff */
[----:B------:R-:W-:Y:S01]  /*2520*/  LOP3.LUT R12, R12, R9, RZ, 0xfc, !PT ;  /* 0x000000090c0c7212 */ /* 0x000fe200078efcff */
[----:B------:R0:W-:Y:S01]  /*2530*/  STS.64 [R8], R10 ;  /* 0x0000000a08007388 */ /* 0x0001e20000000a00 */
[----:B------:R-:W-:Y:S02]  /*2540*/  LOP3.LUT R15, R39, R15, RZ, 0xfc, !PT ;  /* 0x0000000f270f7212 */ /* 0x000fe400078efcff */
[----:B------:R-:W-:Y:S01]  /*2550*/  LOP3.LUT R14, R14, R7, RZ, 0xfc, !PT ;  /* 0x000000070e0e7212 */ /* 0x000fe200078efcff */
[----:B------:R0:W-:Y:S04]  /*2560*/  STS.64 [R4], R12 ;  /* 0x0000000c04007388 */ /* 0x0001e80000000a00 */
[----:B------:R0:W-:Y:S04]  /*2570*/  STS.64 [R6], R20 ;  /* 0x0000001406007388 */ /* 0x0001e80000000a00 */
[----:B------:R0:W-:Y:S02]  /*2580*/  STS.64 [R5], R14 ;  /* 0x0000000e05007388 */ /* 0x0001e40000000a00 */
.L_x_4407:
[----:B------:R-:W-:Y:S05]  /*2590*/  BSYNC.RECONVERGENT B0 ;  /* 0x0000000000007941 */ /* 0x000fea0003800200 */
.L_x_4406:
[----:B------:R-:W-:Y:S01]  /*25a0*/  BAR.SYNC.DEFER_BLOCKING 0x0 ;  /* 0x0000000000007b1d */ /* 0x000fe20000010000 */
[----:B------:R-:W-:-:S04]  /*25b0*/  @!P6 IMAD R36, R37, R36, R38 ;  /* 0x000000242524e224 */ /* 0x000fc800078e0226 */
[C---:B------:R-:W-:Y:S01]  /*25c0*/  @!P6 IMAD R0, R36.reuse, 0x2, R0 ;  /* 0x000000022400e824 */ /* 0x040fe200078e0200 */
[----:B------:R-:W-:-:S04]  /*25d0*/  @!P6 LEA R3, R36, R3, 0x1 ;  /* 0x000000032403e211 */ /* 0x000fc800078e08ff */
[----:B------:R1:W2:Y:S04]  /*25e0*/  @!P6 LDS.128 R28, [R0] ;  /* 0x00000000001ce984 */ /* 0x0002a80000000c00 */
[----:B------:R1:W3:Y:S01]  /*25f0*/  @!P6 LDS.128 R32, [R3] ;  /* 0x000000000320e984 */ /* 0x0002e20000000c00 */
[----:B------:R-:W-:Y:S06]  /*2600*/  BAR.SYNC.DEFER_BLOCKING 0x0 ;  /* 0x0000000000007b1d */ /* 0x000fec0000010000 */
.L_x_4404:
[----:B------:R-:W-:Y:S05]  /*2610*/  BSYNC.RECONVERGENT B6 ;  /* 0x0000000000067941 */ /* 0x000fea0003800200 */
.L_x_4402:
[----:B------:R-:W-:Y:S01]  /*2620*/  ISETP.GT.U32.AND P0, PT, R27, 0x1f, PT ;  /* 0x0000001f1b00780c */ /* 0x000fe20003f04070 */
[----:B------:R-:W-:-:S12]  /*2630*/  IMAD.MOV.U32 R82, RZ, RZ, -0x800001 ;  /* 0xff7fffffff527424 */ /* 0x000fd800078e00ff */
[----:B------:R-:W-:Y:S05]  /*2640*/  @P0 BRA `(.L_x_4410) ;  /* 0x0000000000dc0947 */ /* 0x000fea0003800000 */
[----:B------:R-:W-:Y:S01]  /*2650*/  ISETP.GT.U32.AND P0, PT, R27, 0x13, PT ;  /* 0x000000131b00780c */ /* 0x000fe20003f04070 */
[----:B------:R-:W4:Y:S01]  /*2660*/  S2R R9, SR_CgaCtaId ;  /* 0x0000000000097919 */ /* 0x000f220000008800 */
[----:B0-23--:R-:W-:Y:S01]  /*2670*/  HMUL2 R14, R29, R33 ;  /* 0x000000211d0e7232 */ /* 0x00dfe20000000000 */
[----:B------:R-:W-:-:S03]  /*2680*/  UMOV UR4, 0xffffffff ;  /* 0xffffffff00047882 */ /* 0x000fc60000000000 */
[----:B------:R-:W-:-:S07]  /*2690*/  HFMA2 R15, R28, R32, R14 ;  /* 0x000000201c0f7231 */ /* 0x000fce000000000e */
[----:B------:R-:W1:Y:S01]  /*26a0*/  @!P0 LDC R7, c[0x0][0x3f4] ;  /* 0x0000fd00ff078b82 */ /* 0x000e620000000800 */
[----:B------:R-:W-:-:S07]  /*26b0*/  HFMA2 R15, R30, R34, R15 ;  /* 0x000000221e0f7231 */ /* 0x000fce000000000f */
[----:B------:R-:W0:Y:S01]  /*26c0*/  @!P0 LDC.64 R4, c[0x0][0x3b8] ;  /* 0x0000ee00ff048b82 */ /* 0x000e220000000a00 */
[----:B------:R-:W-:-:S05]  /*26d0*/  HFMA2 R15, R31, R35, R15 ;  /* 0x000000231f0f7231 */ /* 0x000fca000000000f */
[--C-:B------:R-:W-:Y:S02]  /*26e0*/  HADD2.F32 R13, -RZ, R15.reuse.H0_H0 ;  /* 0x2000000fff0d7230 */ /* 0x100fe40000004100 */
[----:B------:R-:W-:Y:S02]  /*26f0*/  HADD2.F32 R6, -RZ, R15.H1_H1 ;  /* 0x3000000fff067230 */ /* 0x000fe40000004100 */
[-C--:B-1----:R-:W-:Y:S02]  /*2700*/  @!P0 IMAD R3, R26, R7.reuse, RZ ;  /* 0x000000071a038224 */ /* 0x082fe400078e02ff */
[----:B------:R-:W-:Y:S01]  /*2710*/  @!P0 IMAD R0, R27, R7, R18 ;  /* 0x000000071b008224 */ /* 0x000fe200078e0212 */
[----:B------:R-:W-:Y:S01]  /*2720*/  MOV R7, 0x400 ;  /* 0x0000040000077802 */ /* 0x000fe20000000f00 */
[----:B------:R-:W-:Y:S02]  /*2730*/  FADD.FTZ R13, R13, R6 ;  /* 0x000000060d0d7221 */ /* 0x000fe40000010000 */
[----:B------:R-:W-:-:S02]  /*2740*/  @!P0 IMAD R3, R3, 0x14, R0 ;  /* 0x0000001403038824 */ /* 0x000fc400078e0200 */
[----:B------:R-:W-:-:S03]  /*2750*/  VIADD R0, R7, 0x10 ;  /* 0x0000001007007836 */ /* 0x000fc60000000000 */
[----:B------:R-:W-:Y:S02]  /*2760*/  @!P0 SHF.L.U32 R3, R3, 0x3, RZ ;  /* 0x0000000303038819 */ /* 0x000fe400000006ff */
[----:B----4-:R-:W-:-:S03]  /*2770*/  LEA R0, R9, R0, 0x18 ;  /* 0x0000000009007211 */ /* 0x010fc600078ec0ff */
[----:B0-----:R-:W-:-:S04]  /*2780*/  @!P0 IMAD.WIDE R4, R3, 0x2, R4 ;  /* 0x0000000203048825 */ /* 0x001fc800078e0204 */
[----:B------:R-:W-:Y:S01]  /*2790*/  IMAD R0, R27, 0x10, R0 ;  /* 0x000000101b007824 */ /* 0x000fe200078e0200 */
[----:B------:R0:W-:Y:S04]  /*27a0*/  @!P0 STG.E.128 desc[UR36][R4.64], R32 ;  /* 0x0000002004008986 */ /* 0x0001e8000c101d24 */
[----:B------:R0:W-:Y:S01]  /*27b0*/  STS.128 [R0], R28 ;  /* 0x0000001c00007388 */ /* 0x0001e20000000c00 */
[----:B------:R-:W-:Y:S05]  /*27c0*/  BRA.DIV UR4, `(.L_x_4411) ;  /* 0x0000007604e87947 */ /* 0x000fea000b800000 */
        /* <DEDUP_REMOVED lines=9> */
.L_x_4478:
        /* <DEDUP_REMOVED lines=8> */
[----:B-----5:R-:W-:-:S07]  /*28e0*/  @P0 IMAD.IADD R0, R16, 0x1, -R23 ;  /* 0x0000000110000824 */ /* 0x020fce00078e0a17 */
[----:B0-----:R-:W0:Y:S01]  /*28f0*/  @P0 LDC.64 R4, c[0x0][0x438] ;  /* 0x00010e00ff040b82 */ /* 0x001e220000000a00 */
[----:B--2---:R-:W-:-:S04]  /*2900*/  @P0 IMAD R3, R25, R6, R0 ;  /* 0x0000000619030224 */ /* 0x004fc800078e0200 */
[----:B------:R-:W-:-:S04]  /*2910*/  @P0 IMAD R3, R3, R6, R0 ;  /* 0x0000000603030224 */ /* 0x000fc800078e0200 */
[----:B0-----:R-:W-:-:S06]  /*2920*/  @P0 IMAD.WIDE R4, R3, 0x2, R4 ;  /* 0x0000000203040825 */ /* 0x001fcc00078e0204 */
[----:B------:R-:W2:Y:S01]  /*2930*/  @P0 LDG.E.U16 R4, desc[UR36][R4.64] ;  /* 0x0000002404040981 */ /* 0x000ea2000c1e1500 */
[----:B------:R-:W-:Y:S01]  /*2940*/  IADD3 R0, PT, PT, R7, 0x210, RZ ;  /* 0x0000021007007810 */ /* 0x000fe20007ffe0ff */
[----:B-1----:R-:W-:-:S03]  /*2950*/  FMUL.FTZ R82, R14, UR4 ;  /* 0x000000040e527c20 */ /* 0x002fc60008410000 */
[----:B------:R-:W-:Y:S01]  /*2960*/  LEA R7, R9, R0, 0x18 ;  /* 0x0000000009077211 */ /* 0x000fe200078ec0ff */
[----:B------:R-:W-:-:S04]  /*2970*/  IMAD.IADD R0, R16, 0x1, -R19 ;  /* 0x0000000110007824 */ /* 0x000fc800078e0a13 */
[----:B------:R-:W-:Y:S02]  /*2980*/  IMAD R7, R0, 0x4, R7 ;  /* 0x0000000400077824 */ /* 0x000fe400078e0207 */
[----:B--2---:R-:W-:-:S05]  /*2990*/  @P0 HADD2.F32 R3, -RZ, R4.H0_H0 ;  /* 0x20000004ff030230 */ /* 0x004fca0000004100 */
[----:B------:R-:W-:-:S05]  /*29a0*/  @P0 FADD.FTZ R82, R82, R3 ;  /* 0x0000000352520221 */ /* 0x000fca0000010000 */
[----:B------:R4:W-:Y:S02]  /*29b0*/  STS [R7], R82 ;  /* 0x0000005207007388 */ /* 0x0009e40000000800 */
.L_x_4410:
[----:B------:R-:W-:Y:S05]  /*29c0*/  WARPSYNC.ALL ;  /* 0x0000000000007948 */ /* 0x000fea0003800000 */
[----:B-1----:R-:W-:Y:S01]  /*29d0*/  IADD3 R0, PT, PT, -R19, R16, RZ ;  /* 0x0000001013007210 */ /* 0x002fe20007ffe1ff */
[----:B------:R-:W1:Y:S01]  /*29e0*/  LDCU UR4, c[0x0][0x3f0] ;  /* 0x00007e00ff0477ac */ /* 0x000e620008000800 */
[----:B0-----:R-:W-:Y:S01]  /*29f0*/  SHF.R.U32.HI R6, RZ, 0x2, R27 ;  /* 0x00000002ff067819 */ /* 0x001fe2000001161b */
[----:B------:R-:W-:Y:S02]  /*2a00*/  BSSY B0, `(.L_x_4412) ;  /* 0x0000273000007945 */ /* 0x000fe40003800000 */
[----:B------:R-:W-:Y:S01]  /*2a10*/  VIADD R3, R0, 0x7 ;  /* 0x0000000700037836 */ /* 0x000fe20000000000 */
[----:B------:R-:W0:Y:S04]  /*2a20*/  LDCU UR7, c[0x0][0x410] ;  /* 0x00008200ff0777ac */ /* 0x000e280008000800 */
[----:B------:R-:W-:Y:S01]  /*2a30*/  SHF.R.S32.HI R4, RZ, 0x1f, R3 ;  /* 0x0000001fff047819 */ /* 0x000fe20000011403 */
[----:B------:R-:W0:Y:S03]  /*2a40*/  LDCU.64 UR12, c[0x0][0x438] ;  /* 0x00008700ff0c77ac */ /* 0x000e260008000a00 */
[----:B------:R-:W-:Y:S01]  /*2a50*/  LEA.HI R4, R4, R3, RZ, 0x3 ;  /* 0x0000000304047211 */ /* 0x000fe200078f18ff */
[----:B------:R-:W0:Y:S03]  /*2a60*/  LDCU.64 UR10, c[0x0][0x448] ;  /* 0x00008900ff0a77ac */ /* 0x000e260008000a00 */
[----:B------:R-:W-:Y:S01]  /*2a70*/  LOP3.LUT R3, R4, 0xfffffff8, RZ, 0xc0, !PT ;  /* 0xfffffff804037812 */ /* 0x000fe200078ec0ff */
[----:B------:R-:W-:Y:S03]  /*2a80*/  BAR.SYNC.DEFER_BLOCKING 0x0 ;  /* 0x0000000000007b1d */ /* 0x000fe60000010000 */
[----:B------:R-:W-:Y:S01]  /*2a90*/  ISETP.GE.AND P0, PT, R6, R3, PT ;  /* 0x000000030600720c */ /* 0x000fe20003f06270 */
[----:B-1----:R-:W-:-:S04]  /*2aa0*/  IMAD R3, R24, UR4, R25 ;  /* 0x0000000418037c24 */ /* 0x002fc8000f8e0219 */
[----:B------:R-:W-:-:S08]  /*2ab0*/  IMAD R3, R3, 0xa0, RZ ;  /* 0x000000a003037824 */ /* 0x000fd000078e02ff */
[----:B0-----:R-:W-:Y:S05]  /*2ac0*/  @P0 BRA `(.L_x_4413) ;  /* 0x0000002400980947 */ /* 0x001fea0003800000 */
[----:B----4-:R-:W0:Y:S01]  /*2ad0*/  LDC R7, c[0x0][0x3f4] ;  /* 0x0000fd00ff077b82 */ /* 0x010e220000000800 */
[----:B------:R-:W-:Y:S01]  /*2ae0*/  SHF.L.U32 R4, R27, 0x2, RZ ;  /* 0x000000021b047819 */ /* 0x000fe200000006ff */
[----:B------:R-:W-:Y:S01]  /*2af0*/  UMOV UR4, 0x400 ;  /* 0x0000040000047882 */ /* 0x000fe20000000000 */
[----:B------:R-:W1:Y:S01]  /*2b00*/  LDCU.64 UR8, c[0x0][0x420] ;  /* 0x00008400ff0877ac */ /* 0x000e620008000a00 */
[----:B------:R-:W-:Y:S02]  /*2b10*/  IADD3 R53, PT, PT, R19, R6, RZ ;  /* 0x0000000613357210 */ /* 0x000fe40007ffe0ff */
[----:B------:R-:W-:Y:S01]  /*2b20*/  LOP3.LUT R5, R4, 0xc, RZ, 0xc0, !PT ;  /* 0x0000000c04057812 */ /* 0x000fe200078ec0ff */
[----:B------:R-:W-:Y:S01]  /*2b30*/  UIADD3 UR5, UPT, UPT, UR4, 0x10, URZ ;  /* 0x0000001004057890 */ /* 0x000fe2000fffe0ff */
[----:B------:R-:W4:Y:S01]  /*2b40*/  S2UR UR6, SR_CgaCtaId ;  /* 0x00000000000679c3 */ /* 0x000f220000008800 */
[----:B------:R-:W-:Y:S01]  /*2b50*/  UIADD3 UR4, UPT, UPT, UR4, 0x210, URZ ;  /* 0x0000021004047890 */ /* 0x000fe2000fffe0ff */
[----:B------:R-:W-:-:S02]  /*2b60*/  LOP3.LUT R27, R27, 0x3fc, RZ, 0xc0, !PT ;  /* 0x000003fc1b1b7812 */ /* 0x000fc400078ec0ff */
[----:B-1----:R-:W-:Y:S02]  /*2b70*/  ISETP.NE.U32.AND P0, PT, RZ, UR8, PT ;  /* 0x00000008ff007c0c */ /* 0x002fe4000bf05070 */
[-C--:B0-----:R-:W-:Y:S01]  /*2b80*/  IABS R8, R7.reuse ;  /* 0x0000000700087213 */ /* 0x081fe20000000000 */
[----:B------:R-:W-:Y:S01]  /*2b90*/  IMAD R22, R22, R7, RZ ;  /* 0x0000000716167224 */ /* 0x000fe200078e02ff */
[----:B------:R-:W-:-:S03]  /*2ba0*/  ISETP.NE.AND.EX P0, PT, RZ, UR9, PT, P0 ;  /* 0x00000009ff007c0c */ /* 0x000fc6000bf05300 */
[----:B------:R-:W-:Y:S01]  /*2bb0*/  IMAD.MOV.U32 R4, RZ, RZ, R8 ;  /* 0x000000ffff047224 */ /* 0x000fe200078e0008 */
[----:B------:R-:W-:Y:S01]  /*2bc0*/  SHF.R.S32.HI R7, RZ, 0x1f, R22 ;  /* 0x0000001fff077819 */ /* 0x000fe20000011416 */
[----:B----4-:R-:W-:Y:S02]  /*2bd0*/  ULEA UR5, UR6, UR5, 0x18 ;  /* 0x0000000506057291 */ /* 0x010fe4000f8ec0ff */
[----:B------:R-:W0:Y:S01]  /*2be0*/  I2F.RP R8, R4 ;  /* 0x0000000400087306 */ /* 0x000e220000209400 */
[----:B------:R-:W-:Y:S01]  /*2bf0*/  ULEA UR4, UR6, UR4, 0x18 ;  /* 0x0000000406047291 */ /* 0x000fe2000f8ec0ff */
[----:B------:R-:W-:-:S04]  /*2c00*/  IADD3 R6, P1, P2, R22, UR8, R53 ;  /* 0x0000000816067c10 */ /* 0x000fc8000fa3e035 */
[----:B------:R-:W-:Y:S01]  /*2c10*/  IADD3.X R7, PT, PT, R7, UR9, RZ, P1, P2 ;  /* 0x0000000907077c10 */ /* 0x000fe20008fe44ff */
[----:B------:R-:W1:Y:S01]  /*2c20*/  LDS R80, [R5+UR5] ;  /* 0x0000000505507984 */ /* 0x000e620008000800 */
[----:B------:R-:W-:-:S03]  /*2c30*/  IADD3 R51, PT, PT, R27, UR4, RZ ;  /* 0x000000041b337c10 */ /* 0x000fc6000fffe0ff */
[----:B------:R-:W4:Y:S01]  /*2c40*/  LDS R87, [R5+UR5+0x10] ;  /* 0x0000100505577984 */ /* 0x000f220008000800 */
[----:B0-----:R-:W0:Y:S03]  /*2c50*/  MUFU.RCP R8, R8 ;  /* 0x0000000800087308 */ /* 0x001e260000001000 */
[----:B------:R-:W1:Y:S04]  /*2c60*/  LDS R85, [R5+UR5+0x20] ;  /* 0x0000200505557984 */ /* 0x000e680008000800 */
[----:B------:R-:W1:Y:S04]  /*2c70*/  LDS R78, [R5+UR5+0x30] ;  /* 0x00003005054e7984 */ /* 0x000e680008000800 */
[----:B------:R-:W1:Y:S04]  /*2c80*/  LDS R83, [R5+UR5+0x40] ;  /* 0x0000400505537984 */ /* 0x000e680008000800 */
[----:B------:R-:W1:Y:S01]  /*2c90*/  LDS R81, [R5+UR5+0x50] ;  /* 0x0000500505517984 */ /* 0x000e620008000800 */
[----:B0-----:R-:W-:-:S03]  /*2ca0*/  IADD3 R8, PT, PT, R8, 0xffffffe, RZ ;  /* 0x0ffffffe08087810 */ /* 0x001fc60007ffe0ff */
[----:B------:R-:W0:Y:S01]  /*2cb0*/  LDS R76, [R5+UR5+0x60] ;  /* 0x00006005054c7984 */ /* 0x000e220008000800 */
[----:B------:R2:W3:Y:S03]  /*2cc0*/  F2I.FTZ.U32.TRUNC.NTZ R9, R8 ;  /* 0x0000000800097305 */ /* 0x0004e6000021f000 */
[----:B------:R-:W0:Y:S04]  /*2cd0*/  LDS R79, [R5+UR5+0x70] ;  /* 0x00007005054f7984 */ /* 0x000e280008000800 */
[----:B------:R-:W0:Y:S04]  /*2ce0*/  LDS R74, [R5+UR5+0x80] ;  /* 0x00008005054a7984 */ /* 0x000e280008000800 */
[----:B------:R-:W0:Y:S01]  /*2cf0*/  LDS R72, [R5+UR5+0x90] ;  /* 0x0000900505487984 */ /* 0x000e220008000800 */
[----:B--2---:R-:W-:-:S03]  /*2d00*/  IMAD.MOV.U32 R8, RZ, RZ, RZ ;  /* 0x000000ffff087224 */ /* 0x004fc600078e00ff */
[----:B------:R-:W2:Y:S01]  /*2d10*/  LDS R77, [R5+UR5+0xa0] ;  /* 0x0000a005054d7984 */ /* 0x000ea20008000800 */
[----:B---3--:R-:W-:-:S03]  /*2d20*/  IMAD.MOV R11, RZ, RZ, -R9 ;  /* 0x000000ffff0b7224 */ /* 0x008fc600078e0a09 */
[----:B------:R-:W3:Y:S04]  /*2d30*/  LDS R70, [R5+UR5+0xb0] ;  /* 0x0000b00505467984 */ /* 0x000ee80008000800 */
        /* <DEDUP_REMOVED lines=20> */
[----:B------:R-:W1:Y:S01]  /*2e80*/  LDCU UR5, c[0x0][0x440] ;  /* 0x00008800ff0577ac */ /* 0x000e620008000800 */
[----:B----4-:R-:W-:-:S04]  /*2e90*/  IMAD R5, R11, R4, RZ ;  /* 0x000000040b057224 */ /* 0x010fc800078e02ff */
[----:B------:R-:W-:-:S04]  /*2ea0*/  IMAD.HI.U32 R5, R9, R5, R8 ;  /* 0x0000000509057227 */ /* 0x000fc800078e0008 */
[----:B-1----:R-:W-:-:S04]  /*2eb0*/  IMAD R10, R25, UR5, R16 ;  /* 0x00000005190a7c24 */ /* 0x002fc8000f8e0210 */
[----:B--23--:R-:W-:-:S07]  /*2ec0*/  IMAD R8, R10, UR5, R53 ;  /* 0x000000050a087c24 */ /* 0x00cfce000f8e0235 */
.L_x_4417:
[----:B------:R-:W1:Y:S01]  /*2ed0*/  LDC R12, c[0x0][0x3f4] ;  /* 0x0000fd00ff0c7b82 */ /* 0x000e620000000800 */
[----:B------:R-:W-:Y:S02]  /*2ee0*/  IABS R14, R53 ;  /* 0x00000035000e7213 */ /* 0x000fe40000000000 */
[----:B------:R-:W-:-:S03]  /*2ef0*/  ISETP.GE.AND P2, PT, R53, RZ, PT ;  /* 0x000000ff3500720c */ /* 0x000fc60003f46270 */
[----:B------:R-:W-:-:S04]  /*2f00*/  IMAD.HI.U32 R11, R5, R14, RZ ;  /* 0x0000000e050b7227 */ /* 0x000fc800078e00ff */
[----:B------:R-:W-:Y:S01]  /*2f10*/  IMAD.MOV R11, RZ, RZ, -R11 ;  /* 0x000000ffff0b7224 */ /* 0x000fe200078e0a0b */
[----:B-1----:R-:W-:Y:S01]  /*2f20*/  IABS R84, R12 ;  /* 0x0000000c00547213 */ /* 0x002fe20000000000 */
[C---:B0-----:R-:W-:Y:S01]  /*2f30*/  IMAD R13, R12.reuse, 0xa0, RZ ;  /* 0x000000a00c0d7824 */ /* 0x041fe200078e02ff */
[----:B------:R-:W-:-:S03]  /*2f40*/  ISETP.NE.AND P3, PT, R12, RZ, PT ;  /* 0x000000ff0c00720c */ /* 0x000fc60003f65270 */
[----:B------:R-:W-:Y:S02]  /*2f50*/  IMAD R89, R84, R11, R14 ;  /* 0x0000000b54597224 */ /* 0x000fe400078e020e */
[----:B------:R-:W1:Y:S03]  /*2f60*/  S2R R11, SR_TID.X ;  /* 0x00000000000b7919 */ /* 0x000e660000002100 */
        /* <DEDUP_REMOVED lines=8> */
[----:B------:R-:W-:-:S13]  /*2ff0*/  ISETP.GE.OR P3, PT, R84, R13, P1 ;  /* 0x0000000d5400720c */ /* 0x000fda0000f66670 */
[----:B------:R-:W2:Y:S01]  /*3000*/  @!P3 LDC.64 R14, c[0x0][0x3b8] ;  /* 0x0000ee00ff0ebb82 */ /* 0x000ea20000000a00 */
[----:B-1----:R-:W-:-:S04]  /*3010*/  @!P3 SHF.L.U32 R13, R11, 0x1, RZ ;  /* 0x000000010b0db819 */ /* 0x002fc800000006ff */
[----:B------:R-:W-:-:S05]  /*3020*/  @!P3 LOP3.LUT R13, R13, 0x6, RZ, 0xc0, !PT ;  /* 0x000000060d0db812 */ /* 0x000fca00078ec0ff */
[----:B------:R-:W-:-:S05]  /*3030*/  @!P3 IMAD R13, R3, R12, R13 ;  /* 0x0000000c030db224 */ /* 0x000fca00078e020d */
[----:B------:R-:W-:-:S04]  /*3040*/  @!P3 IADD3 R84, P2, PT, R84, R13, RZ ;  /* 0x0000000d5454b210 */ /* 0x000fc80007f5e0ff */
[----:B------:R-:W-:Y:S02]  /*3050*/  @!P3 LEA.HI.X.SX32 R13, R13, RZ, 0x1, P2 ;  /* 0x000000ff0d0db211 */ /* 0x000fe400010f0eff */
[----:B--2---:R-:W-:-:S04]  /*3060*/  @!P3 LEA R90, P2, R84, R14, 0x1 ;  /* 0x0000000e545ab211 */ /* 0x004fc800078408ff */
[----:B------:R-:W-:Y:S01]  /*3070*/  @!P3 LEA.HI.X R91, R84, R15, R13, 0x1, P2 ;  /* 0x0000000f545bb211 */ /* 0x000fe200010f0c0d */
[----:B------:R-:W-:Y:S01]  /*3080*/  IMAD.SHL.U32 R13, R89, 0x8, RZ ;  /* 0x00000008590d7824 */ /* 0x000fe200078e00ff */
[----:B------:R-:W-:-:S04]  /*3090*/  ISETP.GE.AND P2, PT, R53, R16, PT ;  /* 0x000000103500720c */ /* 0x000fc80003f46270 */
[C---:B------:R-:W-:Y:S01]  /*30a0*/  LEA R86, R12.reuse, R13, 0x4 ;  /* 0x0000000d0c567211 */ /* 0x040fe200078e20ff */
[----:B------:R-:W-:Y:S01]  /*30b0*/  IMAD R13, R12, 0xa0, RZ ;  /* 0x000000a00c0d7824 */ /* 0x000fe200078e02ff */
[----:B------:R-:W-:-:S04]  /*30c0*/  SEL R9, R9, RZ, P2 ;  /* 0x000000ff09097207 */ /* 0x000fc80001000000 */
[----:B------:R-:W-:Y:S02]  /*30d0*/  ISETP.GE.OR P4, PT, R86, R13, P1 ;  /* 0x0000000d5600720c */ /* 0x000fe40000f86670 */
[----:B------:R1:W2:Y:S01]  /*30e0*/  @!P3 LDG.E R9, desc[UR36][R90.64] ;  /* 0x000000245a09b981 */ /* 0x0002a2000c1e1900 */
[----:B------:R-:W-:-:S10]  /*30f0*/  SEL R10, R10, RZ, P2 ;  /* 0x000000ff0a0a7207 */ /* 0x000fd40001000000 */
[----:B------:R-:W-:-:S05]  /*3100*/  @!P4 IMAD.SHL.U32 R14, R11, 0x2, RZ ;  /* 0x000000020b0ec824 */ /* 0x000fca00078e00ff */
[----:B------:R-:W-:Y:S02]  /*3110*/  @!P4 LOP3.LUT R84, R14, 0x6, RZ, 0xc0, !PT ;  /* 0x000000060e54c812 */ /* 0x000fe400078ec0ff */
[----:B------:R-:W1:Y:S03]  /*3120*/  @!P4 LDC.64 R14, c[0x0][0x3b8] ;  /* 0x0000ee00ff0ecb82 */ /* 0x000e660000000a00 */
[----:B------:R-:W-:Y:S01]  /*3130*/  @!P4 IMAD R93, R3, R12, R84 ;  /* 0x0000000c035dc224 */ /* 0x000fe200078e0254 */
[----:B------:R-:W-:-:S04]  /*3140*/  @!P4 SHF.R.S32.HI R84, RZ, 0x1f, R86 ;  /* 0x0000001fff54c819 */ /* 0x000fc80000011456 */
[----:B------:R-:W-:-:S04]  /*3150*/  @!P4 IADD3 R86, P3, PT, R93, R86, RZ ;  /* 0x000000565d56c210 */ /* 0x000fc80007f7e0ff */
[----:B------:R-:W-:Y:S02]  /*3160*/  @!P4 LEA.HI.X.SX32 R88, R93, R84, 0x1, P3 ;  /* 0x000000545d58c211 */ /* 0x000fe400018f0eff */
[----:B------:R-:W-:-:S05]  /*3170*/  SHF.L.U32 R93, R89, 0x3, RZ ;  /* 0x00000003595d7819 */ /* 0x000fca00000006ff */
[----:B------:R-:W-:-:S05]  /*3180*/  IMAD R84, R12, 0x20, R93 ;  /* 0x000000200c547824 */ /* 0x000fca00078e025d */
[----:B------:R-:W-:Y:S02]  /*3190*/  ISETP.GE.OR P3, PT, R84, R13, P1 ;  /* 0x0000000d5400720c */ /* 0x000fe40000f66670 */
[----:B-1----:R-:W-:-:S04]  /*31a0*/  @!P4 LEA R90, P5, R86, R14, 0x1 ;  /* 0x0000000e565ac211 */ /* 0x002fc800078a08ff */
[----:B------:R-:W-:-:S05]  /*31b0*/  @!P4 LEA.HI.X R91, R86, R15, R88, 0x1, P5 ;  /* 0x0000000f565bc211 */ /* 0x000fca00028f0c58 */
[----:B------:R1:W3:Y:S01]  /*31c0*/  @!P4 LDG.E R10, desc[UR36][R90.64] ;  /* 0x000000245a0ac981 */ /* 0x0002e2000c1e1900 */
[----:B------:R-:W-:Y:S02]  /*31d0*/  SEL R20, R20, RZ, P2 ;  /* 0x000000ff14147207 */ /* 0x000fe40001000000 */
[----:B------:R-:W-:Y:S02]  /*31e0*/  @!P3 SHF.L.U32 R14, R11, 0x1, RZ ;  /* 0x000000010b0eb819 */ /* 0x000fe400000006ff */
[----:B------:R-:W-:Y:S02]  /*31f0*/  @!P3 SHF.R.S32.HI R88, RZ, 0x1f, R84 ;  /* 0x0000001fff58b819 */ /* 0x000fe40000011454 */
[----:B------:R-:W-:Y:S02]  /*3200*/  @!P3 LOP3.LUT R86, R14, 0x6, RZ, 0xc0, !PT ;  /* 0x000000060e56b812 */ /* 0x000fe400078ec0ff */
[----:B------:R-:W1:Y:S03]  /*3210*/  @!P3 LDC.64 R14, c[0x0][0x3b8] ;  /* 0x0000ee00ff0ebb82 */ /* 0x000e660000000a00 */
[----:B------:R-:W-:-:S05]  /*3220*/  @!P3 IMAD R93, R3, R12, R86 ;  /* 0x0000000c035db224 */ /* 0x000fca00078e0256 */
[----:B------:R-:W-:-:S04]  /*3230*/  @!P3 IADD3 R86, P4, PT, R93, R84, RZ ;  /* 0x000000545d56b210 */ /* 0x000fc80007f9e0ff */
[----:B------:R-:W-:Y:S01]  /*3240*/  @!P3 LEA.HI.X.SX32 R88, R93, R88, 0x1, P4 ;  /* 0x000000585d58b211 */ /* 0x000fe200020f0eff */
[----:B------:R-:W-:-:S05]  /*3250*/  IMAD.SHL.U32 R93, R89, 0x8, RZ ;  /* 0x00000008595d7824 */ /* 0x000fca00078e00ff */
[----:B------:R-:W-:-:S04]  /*3260*/  LEA R84, R12, R93, 0x6 ;  /* 0x0000005d0c547211 */ /* 0x000fc800078e30ff */
[----:B------:R-:W-:Y:S02]  /*3270*/  ISETP.GE.OR P4, PT, R84, R13, P1 ;  /* 0x0000000d5400720c */ /* 0x000fe40000f86670 */
[----:B-1----:R-:W-:-:S04]  /*3280*/  @!P3 LEA R90, P5, R86, R14, 0x1 ;  /* 0x0000000e565ab211 */ /* 0x002fc800078a08ff */
[----:B------:R-:W-:-:S05]  /*3290*/  @!P3 LEA.HI.X R91, R86, R15, R88, 0x1, P5 ;  /* 0x0000000f565bb211 */ /* 0x000fca00028f0c58 */
[----:B------:R1:W4:Y:S01]  /*32a0*/  @!P3 LDG.E R20, desc[UR36][R90.64] ;  /* 0x000000245a14b981 */ /* 0x000322000c1e1900 */
[----:B------:R-:W-:Y:S01]  /*32b0*/  SEL R21, R21, RZ, P2 ;  /* 0x000000ff15157207 */ /* 0x000fe20001000000 */
[----:B------:R-:W-:Y:S01]  /*32c0*/  @!P4 IMAD.SHL.U32 R14, R11, 0x2, RZ ;  /* 0x000000020b0ec824 */ /* 0x000fe200078e00ff */
[----:B------:R-:W-:-:S04]  /*32d0*/  @!P4 SHF.R.S32.HI R88, RZ, 0x1f, R84 ;  /* 0x0000001fff58c819 */ /* 0x000fc80000011454 */
[----:B------:R-:W-:Y:S02]  /*32e0*/  @!P4 LOP3.LUT R86, R14, 0x6, RZ, 0xc0, !PT ;  /* 0x000000060e56c812 */ /* 0x000fe400078ec0ff */
[----:B------:R-:W1:Y:S03]  /*32f0*/  @!P4 LDC.64 R14, c[0x0][0x3b8] ;  /* 0x0000ee00ff0ecb82 */ /* 0x000e660000000a00 */
[----:B------:R-:W-:-:S05]  /*3300*/  @!P4 IMAD R93, R3, R12, R86 ;  /* 0x0000000c035dc224 */ /* 0x000fca00078e0256 */
[----:B------:R-:W-:-:S04]  /*3310*/  @!P4 IADD3 R86, P3, PT, R93, R84, RZ ;  /* 0x000000545d56c210 */ /* 0x000fc80007f7e0ff */
[----:B------:R-:W-:Y:S02]  /*3320*/  @!P4 LEA.HI.X.SX32 R88, R93, R88, 0x1, P3 ;  /* 0x000000585d58c211 */ /* 0x000fe400018f0eff */
[----:B------:R-:W-:-:S05]  /*3330*/  SHF.L.U32 R93, R89, 0x3, RZ ;  /* 0x00000003595d7819 */ /* 0x000fca00000006ff */
[----:B------:R-:W-:-:S05]  /*3340*/  IMAD R84, R12, 0x80, R93 ;  /* 0x000000800c547824 */ /* 0x000fca00078e025d */
[----:B------:R-:W-:Y:S02]  /*3350*/  ISETP.GE.OR P5, PT, R84, R13, P1 ;  /* 0x0000000d5400720c */ /* 0x000fe40000fa6670 */
[----:B-1----:R-:W-:-:S04]  /*3360*/  @!P4 LEA R90, P3, R86, R14, 0x1 ;  /* 0x0000000e565ac211 */ /* 0x002fc800078608ff */
[----:B------:R-:W-:Y:S01]  /*3370*/  @!P4 LEA.HI.X R91, R86, R15, R88, 0x1, P3 ;  /* 0x0000000f565bc211 */ /* 0x000fe200018f0c58 */
[----:B------:R-:W-:-:S04]  /*3380*/  IMAD.IADD R93, R89, 0x1, R12 ;  /* 0x00000001595d7824 */ /* 0x000fc800078e020c */
[----:B------:R1:W4:Y:S01]  /*3390*/  @!P4 LDG.E R21, desc[UR36][R90.64] ;  /* 0x000000245a15c981 */ /* 0x000322000c1e1900 */
[----:B------:R-:W-:Y:S02]  /*33a0*/  SEL R22, R22, RZ, P2 ;  /* 0x000000ff16167207 */ /* 0x000fe40001000000 */
[----:B------:R-:W-:Y:S02]  /*33b0*/  @!P5 SHF.L.U32 R14, R11, 0x1, RZ ;  /* 0x000000010b0ed819 */ /* 0x000fe400000006ff */
[----:B------:R-:W-:Y:S02]  /*33c0*/  @!P5 SHF.R.S32.HI R88, RZ, 0x1f, R84 ;  /* 0x0000001fff58d819 */ /* 0x000fe40000011454 */
[----:B------:R-:W-:Y:S02]  /*33d0*/  @!P5 LOP3.LUT R86, R14, 0x6, RZ, 0xc0, !PT ;  /* 0x000000060e56d812 */ /* 0x000fe400078ec0ff */
[----:B------:R-:W0:Y:S03]  /*33e0*/  @!P5 LDC.64 R14, c[0x0][0x3b8] ;  /* 0x0000ee00ff0edb82 */ /* 0x000e260000000a00 */
[----:B------:R-:W-:-:S05]  /*33f0*/  @!P5 IMAD R92, R3, R12, R86 ;  /* 0x0000000c035cd224 */ /* 0x000fca00078e0256 */
[C---:B------:R-:W-:Y:S02]  /*3400*/  @!P5 IADD3 R86, P3, PT, R92.reuse, R84, RZ ;  /* 0x000000545c56d210 */ /* 0x040fe40007f7e0ff */
[----:B------:R-:W-:Y:S02]  /*3410*/  SHF.L.U32 R84, R93, 0x3, RZ ;  /* 0x000000035d547819 */ /* 0x000fe400000006ff */
[----:B------:R-:W-:Y:S02]  /*3420*/  @!P5 LEA.HI.X.SX32 R89, R92, R88, 0x1, P3 ;  /* 0x000000585c59d211 */ /* 0x000fe400018f0eff */
[----:B------:R-:W-:Y:S02]  /*3430*/  ISETP.GE.OR P3, PT, R84, R13, P1 ;  /* 0x0000000d5400720c */ /* 0x000fe40000f66670 */
[----:B0-----:R-:W-:-:S11]  /*3440*/  @!P5 LEA R88, P4, R86, R14, 0x1 ;  /* 0x0000000e5658d211 */ /* 0x001fd600078808ff */
[----:B------:R-:W-:Y:S01]  /*3450*/  @!P3 IMAD.SHL.U32 R14, R11, 0x2, RZ ;  /* 0x000000020b0eb824 */ /* 0x000fe200078e00ff */
[----:B------:R-:W-:-:S04]  /*3460*/  @!P5 LEA.HI.X R89, R86, R15, R89, 0x1, P4 ;  /* 0x0000000f5659d211 */ /* 0x000fc800020f0c59 */
[----:B------:R-:W-:Y:S01]  /*3470*/  @!P3 LOP3.LUT R86, R14, 0x6, RZ, 0xc0, !PT ;  /* 0x000000060e56b812 */ /* 0x000fe200078ec0ff */
[----:B------:R0:W4:Y:S01]  /*3480*/  @!P5 LDG.E R22, desc[UR36][R88.64] ;  /* 0x000000245816d981 */ /* 0x000122000c1e1900 */
[----:B------:R-:W0:Y:S01]  /*3490*/  @!P3 LDC.64 R14, c[0x0][0x3b8] ;  /* 0x0000ee00ff0ebb82 */ /* 0x000e220000000a00 */
[----:B-1----:R-:W-:Y:S02]  /*34a0*/  @!P3 SHF.R.S32.HI R90, RZ, 0x1f, R84 ;  /* 0x0000001fff5ab819 */ /* 0x002fe40000011454 */
[----:B------:R-:W-:Y:S01]  /*34b0*/  @!P3 IMAD R91, R3, R12, R86 ;  /* 0x0000000c035bb224 */ /* 0x000fe200078e0256 */
[----:B------:R-:W-:-:S04]  /*34c0*/  SEL R24, R24, RZ, P2 ;  /* 0x000000ff18187207 */ /* 0x000fc80001000000 */
[C---:B------:R-:W-:Y:S02]  /*34d0*/  @!P3 IADD3 R86, P4, PT, R91.reuse, R84, RZ ;  /* 0x000000545b56b210 */ /* 0x040fe40007f9e0ff */
[----:B------:R-:W-:Y:S02]  /*34e0*/  LEA R84, R12, R93, 0x1 ;  /* 0x0000005d0c547211 */ /* 0x000fe400078e08ff */
[----:B------:R-:W-:-:S03]  /*34f0*/  @!P3 LEA.HI.X.SX32 R90, R91, R90, 0x1, P4 ;  /* 0x0000005a5b5ab211 */ /* 0x000fc600020f0eff */
[----:B------:R-:W-:-:S05]  /*3500*/  IMAD.SHL.U32 R84, R84, 0x8, RZ ;  /* 0x0000000854547824 */ /* 0x000fca00078e00ff */
[----:B------:R-:W-:Y:S02]  /*3510*/  ISETP.GE.OR P4, PT, R84, R13, P1 ;  /* 0x0000000d5400720c */ /* 0x000fe40000f86670 */
[----:B0-----:R-:W-:-:S04]  /*3520*/  @!P3 LEA R88, P5, R86, R14, 0x1 ;  /* 0x0000000e5658b211 */ /* 0x001fc800078a08ff */
[----:B------:R-:W-:-:S07]  /*3530*/  @!P3 LEA.HI.X R89, R86, R15, R90, 0x1, P5 ;  /* 0x0000000f5659b211 */ /* 0x000fce00028f0c5a */
[----:B------:R-:W-:Y:S01]  /*3540*/  @!P4 SHF.L.U32 R14, R11, 0x1, RZ ;  /* 0x000000010b0ec819 */ /* 0x000fe200000006ff */
[----:B------:R-:W-:Y:S01]  /*3550*/  IMAD R93, R12, 0x4, R93 ;  /* 0x000000040c5d7824 */ /* 0x000fe200078e025d */
[----:B------:R0:W3:Y:S01]  /*3560*/  @!P3 LDG.E R24, desc[UR36][R88.64] ;  /* 0x000000245818b981 */ /* 0x0000e2000c1e1900 */
[----:B------:R-:W-:Y:S02]  /*3570*/  @!P4 SHF.R.S32.HI R90, RZ, 0x1f, R84 ;  /* 0x0000001fff5ac819 */ /* 0x000fe40000011454 */
[----:B------:R-:W-:Y:S02]  /*3580*/  @!P4 LOP3.LUT R86, R14, 0x6, RZ, 0xc0, !PT ;  /* 0x000000060e56c812 */ /* 0x000fe400078ec0ff */
[----:B------:R-:W0:Y:S01]  /*3590*/  @!P4 LDC.64 R14, c[0x0][0x3b8] ;  /* 0x0000ee00ff0ecb82 */ /* 0x000e220000000a00 */
[----:B------:R-:W-:Y:S02]  /*35a0*/  SEL R25, R25, RZ, P2 ;  /* 0x000000ff19197207 */ /* 0x000fe40001000000 */
[----:B------:R-:W-:-:S05]  /*35b0*/  @!P4 IMAD R91, R3, R12, R86 ;  /* 0x0000000c035bc224 */ /* 0x000fca00078e0256 */
[----:B------:R-:W-:Y:S02]  /*35c0*/  @!P4 IADD3 R86, P3, PT, R91, R84, RZ ;  /* 0x000000545b56c210 */ /* 0x000fe40007f7e0ff */
        /* <DEDUP_REMOVED lines=9> */
[-C--:B------:R-:W-:Y:S02]  /*3660*/  IADD3 R93, PT, PT, R93, R12.reuse, RZ ;  /* 0x0000000c5d5d7210 */ /* 0x080fe40007ffe0ff */
[----:B------:R-:W-:Y:S01]  /*3670*/  @!P3 IMAD R91, R3, R12, R86 ;  /* 0x0000000c035bb224 */ /* 0x000fe200078e0256 */
[----:B------:R-:W-:Y:S02]  /*3680*/  @!P3 SHF.R.S32.HI R90, RZ, 0x1f, R84 ;  /* 0x0000001fff5ab819 */ /* 0x000fe40000011454 */
[----:B------:R-:W-:Y:S02]  /*3690*/  SEL R26, R26, RZ, P2 ;  /* 0x000000ff1a1a7207 */ /* 0x000fe40001000000 */
[----:B------:R-:W-:Y:S01]  /*36a0*/  @!P3 IADD3 R86, P4, PT, R91, R84, RZ ;  /* 0x000000545b56b210 */ /* 0x000fe20007f9e0ff */
[----:B------:R-:W-:-:S03]  /*36b0*/  IMAD.SHL.U32 R84, R93, 0x8, RZ ;  /* 0x000000085d547824 */ /* 0x000fc600078e00ff */
[----:B------:R-:W-:Y:S02]  /*36c0*/  @!P3 LEA.HI.X.SX32 R90, R91, R90, 0x1, P4 ;  /* 0x0000005a5b5ab211 */ /* 0x000fe400020f0eff */
[----:B------:R-:W-:Y:S02]  /*36d0*/  ISETP.GE.OR P4, PT, R84, R13, P1 ;  /* 0x0000000d5400720c */ /* 0x000fe40000f86670 */
[----:B0-----:R-:W-:-:S11]  /*36e0*/  @!P3 LEA R88, P5, R86, R14, 0x1 ;  /* 0x0000000e5658b211 */ /* 0x001fd600078a08ff */
[----:B------:R-:W-:Y:S02]  /*36f0*/  @!P4 SHF.L.U32 R14, R11, 0x1, RZ ;  /* 0x000000010b0ec819 */ /* 0x000fe400000006ff */
[----:B------:R-:W-:Y:S02]  /*3700*/  @!P3 LEA.HI.X R89, R86, R15, R90, 0x1, P5 ;  /* 0x0000000f5659b211 */ /* 0x000fe400028f0c5a */
[----:B------:R-:W-:Y:S02]  /*3710*/  @!P4 LOP3.LUT R86, R14, 0x6, RZ, 0xc0, !PT ;  /* 0x000000060e56c812 */ /* 0x000fe400078ec0ff */
[----:B------:R-:W0:Y:S01]  /*3720*/  @!P4 LDC.64 R14, c[0x0][0x3b8] ;  /* 0x0000ee00ff0ecb82 */ /* 0x000e220000000a00 */
[----:B------:R-:W-:Y:S01]  /*3730*/  IMAD.IADD R93, R93, 0x1, R12 ;  /* 0x000000015d5d7824 */ /* 0x000fe200078e020c */
[----:B------:R0:W4:Y:S01]  /*3740*/  @!P3 LDG.E R26, desc[UR36][R88.64] ;  /* 0x00000024581ab981 */ /* 0x000122000c1e1900 */
[----:B------:R-:W-:Y:S01]  /*3750*/  @!P4 IMAD R91, R3, R12, R86 ;  /* 0x0000000c035bc224 */ /* 0x000fe200078e0256 */
[----:B------:R-:W-:-:S02]  /*3760*/  @!P4 SHF.R.S32.HI R90, RZ, 0x1f, R84 ;  /* 0x0000001fff5ac819 */ /* 0x000fc40000011454 */
[----:B------:R-:W-:Y:S02]  /*3770*/  SEL R27, R27, RZ, P2 ;  /* 0x000000ff1b1b7207 */ /* 0x000fe40001000000 */
        /* <DEDUP_REMOVED lines=10> */
[----:B------:R-:W-:Y:S02]  /*3820*/  LEA R93, R12, R93, 0x1 ;  /* 0x0000005d0c5d7211 */ /* 0x000fe400078e08ff */
        /* <DEDUP_REMOVED lines=96> */
[----:B------:R-:W-:Y:S01]  /*3e30*/  IMAD R93, R12, 0x2, R93 ;  /* 0x000000020c5d7824 */ /* 0x000fe200078e025d */
        /* <DEDUP_REMOVED lines=190> */
[----:B0-----:R-:W-:-:S04]  /*4a20*/  @!P3 LEA R88, P5, R86, R14, 0x1 ;  /* 0x0000000e5658b211 */ /* 0x001fc800078a08ff */
[----:B------:R-:W-:-:S07]  /*4a30*/  @!P3 LEA.HI.X R89, R86, R15, R90, 0x1, P5 ;  /* 0x0000000f5659b211 */ /* 0x000fce00028f0c5a */
[----:B------:R-:W0:Y:S01]  /*4a40*/  @!P4 LDC.64 R14, c[0x0][0x3b8] ;  /* 0x0000ee00ff0ecb82 */ /* 0x000e220000000a00 */
[----:B------:R-:W-:Y:S01]  /*4a50*/  @!P4 IMAD.SHL.U32 R90, R11, 0x2, RZ ;  /* 0x000000020b5ac824 */ /* 0x000fe200078e00ff */
[----:B------:R-:W-:Y:S01]  /*4a60*/  IADD3 R86, PT, PT, R93, R12, RZ ;  /* 0x0000000c5d567210 */ /* 0x000fe20007ffe0ff */
[----:B------:R0:W4:Y:S01]  /*4a70*/  @!P3 LDG.E R49, desc[UR36][R88.64] ;  /* 0x000000245831b981 */ /* 0x000122000c1e1900 */
[----:B------:R-:W-:Y:S02]  /*4a80*/  SEL R48, R48, RZ, P2 ;  /* 0x000000ff30307207 */ /* 0x000fe40001000000 */
[----:B------:R-:W-:Y:S02]  /*4a90*/  @!P4 LOP3.LUT R90, R90, 0x6, RZ, 0xc0, !PT ;  /* 0x000000065a5ac812 */ /* 0x000fe400078ec0ff */
[----:B------:R-:W-:-:S03]  /*4aa0*/  SHF.L.U32 R86, R86, 0x3, RZ ;  /* 0x0000000356567819 */ /* 0x000fc600000006ff */
[----:B------:R-:W-:Y:S01]  /*4ab0*/  @!P4 IMAD R90, R3, R12, R90 ;  /* 0x0000000c035ac224 */ /* 0x000fe200078e025a */
[----:B------:R-:W-:Y:S02]  /*4ac0*/  ISETP.GE.OR P1, PT, R86, R13, P1 ;  /* 0x0000000d5600720c */ /* 0x000fe40000f26670 */
[----:B------:R-:W-:Y:S02]  /*4ad0*/  @!P4 SHF.R.S32.HI R13, RZ, 0x1f, R84 ;  /* 0x0000001fff0dc819 */ /* 0x000fe40000011454 */
[----:B------:R-:W-:-:S04]  /*4ae0*/  @!P4 IADD3 R84, P3, PT, R90, R84, RZ ;  /* 0x000000545a54c210 */ /* 0x000fc80007f7e0ff */
[----:B------:R-:W-:Y:S02]  /*4af0*/  @!P4 LEA.HI.X.SX32 R13, R90, R13, 0x1, P3 ;  /* 0x0000000d5a0dc211 */ /* 0x000fe400018f0eff */
[----:B0-----:R-:W-:-:S04]  /*4b00*/  @!P4 LEA R88, P3, R84, R14, 0x1 ;  /* 0x0000000e5458c211 */ /* 0x001fc800078608ff */
[----:B------:R-:W-:Y:S01]  /*4b10*/  @!P4 LEA.HI.X R89, R84, R15, R13, 0x1, P3 ;  /* 0x0000000f5459c211 */ /* 0x000fe200018f0c0d */
[----:B------:R-:W-:Y:S01]  /*4b20*/  @!P1 IMAD.SHL.U32 R13, R11, 0x2, RZ ;  /* 0x000000020b0d9824 */ /* 0x000fe200078e00ff */
[----:B------:R-:W0:Y:S03]  /*4b30*/  @!P1 LDC.64 R14, c[0x0][0x3b8] ;  /* 0x0000ee00ff0e9b82 */ /* 0x000e260000000a00 */
[----:B------:R-:W4:Y:S01]  /*4b40*/  @!P4 LDG.E R48, desc[UR36][R88.64] ;  /* 0x000000245830c981 */ /* 0x000f22000c1e1900 */
[----:B------:R-:W-:-:S05]  /*4b50*/  @!P1 LOP3.LUT R13, R13, 0x6, RZ, 0xc0, !PT ;  /* 0x000000060d0d9812 */ /* 0x000fca00078ec0ff */
[----:B------:R-:W-:Y:S01]  /*4b60*/  @!P1 IMAD R13, R3, R12, R13 ;  /* 0x0000000c030d9224 */ /* 0x000fe200078e020d */
[----:B------:R-:W-:-:S04]  /*4b70*/  @!P1 SHF.R.S32.HI R12, RZ, 0x1f, R86 ;  /* 0x0000001fff0c9819 */ /* 0x000fc80000011456 */
[----:B------:R-:W-:-:S04]  /*4b80*/  @!P1 IADD3 R86, P3, PT, R13, R86, RZ ;  /* 0x000000560d569210 */ /* 0x000fc80007f7e0ff */
[----:B------:R-:W-:Y:S02]  /*4b90*/  @!P1 LEA.HI.X.SX32 R12, R13, R12, 0x1, P3 ;  /* 0x0000000c0d0c9211 */ /* 0x000fe400018f0eff */
[----:B------:R-:W-:Y:S02]  /*4ba0*/  SEL R47, R47, RZ, P2 ;  /* 0x000000ff2f2f7207 */ /* 0x000fe40001000000 */
[----:B0-----:R-:W-:-:S04]  /*4bb0*/  @!P1 LEA R14, P3, R86, R14, 0x1 ;  /* 0x0000000e560e9211 */ /* 0x001fc800078608ff */
[----:B------:R-:W-:Y:S02]  /*4bc0*/  @!P1 LEA.HI.X R15, R86, R15, R12, 0x1, P3 ;  /* 0x0000000f560f9211 */ /* 0x000fe400018f0c0c */
[----:B------:R-:W4:Y:S04]  /*4bd0*/  @P0 LDG.E.U8 R12, desc[UR36][R6.64] ;  /* 0x00000024060c0981 */ /* 0x000f28000c1e1100 */
[----:B------:R0:W4:Y:S01]  /*4be0*/  @!P1 LDG.E R47, desc[UR36][R14.64] ;  /* 0x000000240e2f9981 */ /* 0x000122000c1e1900 */
[----:B--2---:R-:W-:-:S04]  /*4bf0*/  HMUL2 R13, R80, R9 ;  /* 0x00000009500d7232 */ /* 0x004fc80000000000 */
[----:B---3--:R-:W-:-:S04]  /*4c00*/  HFMA2 R13, R87, R24, R13 ;  /* 0x00000018570d7231 */ /* 0x008fc8000000000d */
[----:B------:R-:W-:-:S04]  /*4c10*/  HFMA2 R13, R85, R10, R13 ;  /* 0x0000000a550d7231 */ /* 0x000fc8000000000d */
[----:B----4-:R-:W-:-:S04]  /*4c20*/  HFMA2 R13, R78, R25, R13 ;  /* 0x000000194e0d7231 */ /* 0x010fc8000000000d */
        /* <DEDUP_REMOVED lines=25> */
[----:B------:R-:W-:Y:S01]  /*4dc0*/  HFMA2 R15, R54, R49, R15 ;  /* 0x00000031360f7231 */ /* 0x000fe2000000000f */
[----:B------:R-:W-:Y:S01]  /*4dd0*/  UMOV UR4, 0xffffffff ;  /* 0xffffffff00047882 */ /* 0x000fe20000000000 */
[----:B------:R-:W-:Y:S02]  /*4de0*/  LOP3.LUT P1, RZ, R11, 0x3, RZ, 0xc0, !PT ;  /* 0x000000030bff7812 */ /* 0x000fe4000782c0ff */
[----:B------:R-:W-:Y:S01]  /*4df0*/  HFMA2 R15, R55, R48, R15 ;  /* 0x00000030370f7231 */ /* 0x000fe2000000000f */
[----:B------:R-:W-:-:S03]  /*4e00*/  ISETP.NE.AND P2, PT, R12, RZ, P0 ;  /* 0x000000ff0c00720c */ /* 0x000fc60000745270 */
        /* <DEDUP_REMOVED lines=8> */
.L_x_4482:
        /* <DEDUP_REMOVED lines=13> */
[----:B0-----:R-:W-:-:S04]  /*4f60*/  @P3 IMAD.WIDE R12, R8, 0x2, R12 ;  /* 0x00000002080c3825 */ /* 0x001fc800078e020c */
[----:B-1----:R-:W-:Y:S02]  /*4f70*/  @P1 IMAD.WIDE.U32 R14, R89, 0x2, R14 ;  /* 0x00000002590e1825 */ /* 0x002fe400078e000e */
[----:B------:R-:W3:Y:S01]  /*4f80*/  @P3 LDG.E.U16 R12, desc[UR36][R12.64] ;  /* 0x000000240c0c3981 */ /* 0x000ee2000c1e1500 */
[----:B------:R-:W2:Y:S03]  /*4f90*/  @P1 LDC R89, c[0x0][0x430] ;  /* 0x00010c00ff591b82 */ /* 0x000ea60000000800 */
[----:B------:R-:W4:Y:S01]  /*4fa0*/  @P1 LDG.E.U16 R14, desc[UR36][R14.64] ;  /* 0x000000240e0e1981 */ /* 0x000f22000c1e1500 */
[----:B--2---:R-:W-:-:S04]  /*4fb0*/  @P1 IADD3 R84, PT, PT, R89, R84, RZ ;  /* 0x0000005459541210 */ /* 0x004fc80007ffe0ff */
[----:B------:R-:W-:-:S04]  /*4fc0*/  @P1 ISETP.GE.AND P4, PT, R53, R84, PT ;  /* 0x000000543500120c */ /* 0x000fc80003f86270 */
[----:B-----5:R-:W-:-:S04]  /*4fd0*/  @P1 SEL R86, R23, RZ, !P4 ;  /* 0x000000ff17561207 */ /* 0x020fc80006000000 */
[----:B------:R-:W-:-:S04]  /*4fe0*/  @P1 IADD3 R86, PT, PT, R53, R86, -R16 ;  /* 0x0000005635561210 */ /* 0x000fc80007ffe810 */
[----:B------:R-:W-:Y:S01]  /*4ff0*/  @P1 I2FP.F32.S32 R86, R86 ;  /* 0x0000005600561245 */ /* 0x000fe20000201400 */
[----:B---3--:R-:W-:Y:S02]  /*5000*/  @P3 HADD2.F32 R84, -RZ, R12.H0_H0 ;  /* 0x2000000cff543230 */ /* 0x008fe40000004100 */
[----:B----4-:R-:W-:-:S03]  /*5010*/  @P1 HADD2.F32 R12, -RZ, R14.H0_H0 ;  /* 0x2000000eff0c1230 */ /* 0x010fc60000004100 */
[----:B------:R-:W-:-:S04]  /*5020*/  @P3 FADD.FTZ R11, R11, R84 ;  /* 0x000000540b0b3221 */ /* 0x000fc80000010000 */
[----:B------:R-:W-:-:S05]  /*5030*/  @P1 FFMA.FTZ R11, R86, R12, R11 ;  /* 0x0000000c560b1223 */ /* 0x000fca000001000b */
[----:B------:R1:W-:Y:S01]  /*5040*/  STS [R51], R11 ;  /* 0x0000000b33007388 */ /* 0x0003e20000000800 */
[----:B------:R-:W-:-:S07]  /*5050*/  @!P2 FMNMX.FTZ R82, R82, R11, !PT ;  /* 0x0000000b5252a209 */ /* 0x000fce0007810000 */
.L_x_4416:
[----:B------:R-:W-:Y:S05]  /*5060*/  BSYNC.RECONVERGENT B1 ;  /* 0x0000000000017941 */ /* 0x000fea0003800200 */
.L_x_4415:
[----:B-1----:R-:W-:Y:S01]  /*5070*/  VIADD R11, R0, 0x7 ;  /* 0x00000007000b7836 */ /* 0x002fe20000000000 */
[----:B------:R-:W-:Y:S01]  /*5080*/  IADD3 R53, PT, PT, R53, 0x10, RZ ;  /* 0x0000001035357810 */ /* 0x000fe20007ffe0ff */
[----:B------:R-:W-:Y:S01]  /*5090*/  VIADD R8, R8, 0x10 ;  /* 0x0000001008087836 */ /* 0x000fe20000000000 */
[----:B------:R-:W-:Y:S02]  /*50a0*/  IADD3 R6, P2, PT, R6, 0x10, RZ ;  /* 0x0000001006067810 */ /* 0x000fe40007f5e0ff */
[----:B------:R-:W-:Y:S02]  /*50b0*/  SHF.R.S32.HI R12, RZ, 0x1f, R11 ;  /* 0x0000001fff0c7819 */ /* 0x000fe4000001140b */
[----:B------:R-:W-:Y:S02]  /*50c0*/  IADD3 R51, PT, PT, R51, 0x40, RZ ;  /* 0x0000004033337810 */ /* 0x000fe40007ffe0ff */
[----:B------:R-:W-:Y:S02]  /*50d0*/  LEA.HI R12, R12, R11, RZ, 0x3 ;  /* 0x0000000b0c0c7211 */ /* 0x000fe400078f18ff */
[----:B------:R-:W-:-:S02]  /*50e0*/  IADD3.X R7, PT, PT, RZ, R7, RZ, P2, !PT ;  /* 0x00000007ff077210 */ /* 0x000fc400017fe4ff */
[----:B------:R-:W-:-:S05]  /*50f0*/  LOP3.LUT R12, R12, 0xfffffff8, RZ, 0xc0, !PT ;  /* 0xfffffff80c0c7812 */ /* 0x000fca00078ec0ff */
[----:B------:R-:W-:-:S05]  /*5100*/  IMAD.IADD R12, R19, 0x1, R12 ;  /* 0x00000001130c7824 */ /* 0x000fca00078e020c */
[----:B------:R-:W-:-:S13]  /*5110*/  ISETP.GE.AND P1, PT, R53, R12, PT ;  /* 0x0000000c3500720c */ /* 0x000fda0003f26270 */
[----:B------:R-:W-:Y:S05]  /*5120*/  @!P1 BRA `(.L_x_4417) ;  /* 0xffffffdc00689947 */ /* 0x000fea000383ffff */
.L_x_4413:
[----:B------:R-:W-:Y:S05]  /*5130*/  BSYNC B0 ;  /* 0x0000000000007941 */ /* 0x000fea0003800000 */
.L_x_4412:
[----:B------:R-:W-:-:S03]  /*5140*/  UMOV UR4, 0xffffffff ;  /* 0xffffffff00047882 */ /* 0x000fc60000000000 */
[----:B------:R-:W-:Y:S05]  /*5150*/  BRA.DIV UR4, `(.L_x_4418) ;  /* 0x0000005204407947 */ /* 0x000fea000b800000 */
[----:B------:R-:W0:Y:S02]  /*5160*/  SHFL.BFLY PT, R14, R82, 0x10, 0x1f ;  /* 0x0e001f00520e7f89 */ /* 0x000e2400000e0000 */
[----:B0-----:R-:W-:-:S05]  /*5170*/  FMNMX.FTZ R13, R14, R82, !PT ;  /* 0x000000520e0d7209 */ /* 0x001fca0007810000 */
[----:B------:R-:W0:Y:S02]  /*5180*/  SHFL.BFLY PT, R14, R13, 0x8, 0x1f ;  /* 0x0d001f000d0e7f89 */ /* 0x000e2400000e0000 */
[----:B0-----:R-:W-:-:S05]  /*5190*/  FMNMX.FTZ R4, R13, R14, !PT ;  /* 0x0000000e0d047209 */ /* 0x001fca0007810000 */
[----:B------:R0:W1:Y:S02]  /*51a0*/  SHFL.BFLY PT, R14, R4, 0x4, 0x1f ;  /* 0x0c801f00040e7f89 */ /* 0x00006400000e0000 */
.L_x_4487:
[----:B--2---:R-:W2:Y:S01]  /*51b0*/  S2R R30, SR_TID.X ;  /* 0x00000000001e7919 */ /* 0x004ea20000002100 */
        /* <DEDUP_REMOVED lines=10> */
[----:B------:R-:W-:Y:S01]  /*5260*/  IMAD R8, R6, 0x4, R7 ;  /* 0x0000000406087824 */ /* 0x000fe200078e0207 */
[----:B------:R-:W-:Y:S01]  /*5270*/  MOV R11, 0xff7fffff ;  /* 0xff7fffff000b7802 */ /* 0x000fe20000000f00 */
[----:B0-----:R-:W-:Y:S02]  /*5280*/  IMAD.IADD R5, R19, 0x1, R30 ;  /* 0x0000000113057824 */ /* 0x001fe400078e021e */
[----:B------:R-:W-:Y:S01]  /*5290*/  BSSY.RECONVERGENT B0, `(.L_x_4419) ;  /* 0x000016f000007945 */ /* 0x000fe20003800200 */
[----:B------:R-:W-:-:S07]  /*52a0*/  IMAD.MOV.U32 R10, RZ, RZ, RZ ;  /* 0x000000ffff0a7224 */ /* 0x000fce00078e00ff */
[----:B------:R-:W0:Y:S01]  /*52b0*/  @!P0 LDS R11, [R8] ;  /* 0x00000000080b8984 */ /* 0x000e220000000800 */
[----:B------:R-:W-:-:S03]  /*52c0*/  ISETP.GT.AND P0, PT, R5, R16, PT ;  /* 0x000000100500720c */ /* 0x000fc60003f04270 */
[----:B0-----:R-:W0:Y:S02]  /*52d0*/  SHFL.BFLY PT, R4, R11, 0x1, 0x1f ;  /* 0x0c201f000b047f89 */ /* 0x001e2400000e0000 */
[----:B0-----:R-:W-:Y:S02]  /*52e0*/  FMNMX.FTZ R9, R4, R11, !PT ;  /* 0x0000000b04097209 */ /* 0x001fe40007810000 */
[----:B------:R-:W-:-:S04]  /*52f0*/  IADD3 R4, PT, PT, R16, 0x1, RZ ;  /* 0x0000000110047810 */ /* 0x000fc80007ffe0ff */
[----:B------:R-:W0:Y:S02]  /*5300*/  SHFL.IDX PT, R9, R9, RZ, 0x1f ;  /* 0x00001fff09097589 */ /* 0x000e2400000e0000 */
        /* <DEDUP_REMOVED lines=23> */
.L_x_4424:
        /* <DEDUP_REMOVED lines=11> */
.L_x_4423:
[----:B------:R-:W-:Y:S05]  /*5530*/  BSYNC.RECONVERGENT B1 ;  /* 0x0000000000017941 */ /* 0x000fea0003800200 */
.L_x_4422:
[----:B------:R-:W-:Y:S05]  /*5540*/  @!P1 BRA `(.L_x_4420) ;  /* 0x00000014000c9947 */ /* 0x000fea0003800000 */
[----:B------:R-:W-:Y:S01]  /*5550*/  IMAD.SHL.U32 R12, R19, 0x4, RZ ;  /* 0x00000004130c7824 */ /* 0x000fe200078e00ff */
[----:B------:R-:W-:-:S04]  /*5560*/  IADD3 R15, PT, PT, R15, 0x210, RZ ;  /* 0x000002100f0f7810 */ /* 0x000fc80007ffe0ff */
[----:B------:R-:W-:Y:S02]  /*5570*/  LEA R15, R20, R15, 0x18 ;  /* 0x0000000f140f7211 */ /* 0x000fe400078ec0ff */
[C---:B------:R-:W-:Y:S02]  /*5580*/  LEA R12, R11.reuse, -R12, 0x2 ;  /* 0x8000000c0b0c7211 */ /* 0x040fe400078e10ff */
[----:B------:R-:W-:-:S03]  /*5590*/  IADD3 R11, PT, PT, R11, 0x100, RZ ;  /* 0x000001000b0b7810 */ /* 0x000fc60007ffe0ff */
[----:B------:R-:W-:Y:S01]  /*55a0*/  IMAD.IADD R12, R15, 0x1, R12 ;  /* 0x000000010f0c7824 */ /* 0x000fe200078e020c */
[----:B------:R-:W-:-:S04]  /*55b0*/  ISETP.GT.AND P0, PT, R11, R16, PT ;  /* 0x000000100b00720c */ /* 0x000fc80003f04270 */
[----:B------:R-:W0:Y:S04]  /*55c0*/  LDS R14, [R12] ;  /* 0x000000000c0e7984 */ /* 0x000e280000000800 */
[----:B------:R-:W1:Y:S04]  /*55d0*/  LDS R20, [R12+0x100] ;  /* 0x000100000c147984 */ /* 0x000e680000000800 */
[----:B------:R-:W2:Y:S04]  /*55e0*/  LDS R22, [R12+0x200] ;  /* 0x000200000c167984 */ /* 0x000ea80000000800 */
        /* <DEDUP_REMOVED lines=12> */
[----:B0-----:R4:W-:Y:S01]  /*56b0*/  STS [R12], R13 ;  /* 0x0000000d0c007388 */ /* 0x0019e20000000800 */
[----:B------:R-:W-:-:S06]  /*56c0*/  FADD.FTZ R10, R10, R13 ;  /* 0x0000000d0a0a7221 */ /* 0x000fcc0000010000 */
[----:B-----5:R-:W0:Y:S01]  /*56d0*/  MUFU.EX2 R23, R24 ;  /* 0x0000001800177308 */ /* 0x020e220000000800 */
[----:B-1----:R4:W-:Y:S01]  /*56e0*/  STS [R12+0x100], R15 ;  /* 0x0001000f0c007388 */ /* 0x0029e20000000800 */
[----:B------:R-:W-:-:S03]  /*56f0*/  FADD.FTZ R10, R10, R15 ;  /* 0x0000000f0a0a7221 */ /* 0x000fc60000010000 */
[----:B--2---:R4:W-:Y:S01]  /*5700*/  STS [R12+0x200], R21 ;  /* 0x000200150c007388 */ /* 0x0049e20000000800 */
[----:B------:R-:W-:-:S03]  /*5710*/  FADD.FTZ R10, R10, R21 ;  /* 0x000000150a0a7221 */ /* 0x000fc60000010000 */
[----:B0-----:R4:W-:Y:S01]  /*5720*/  STS [R12+0x300], R23 ;  /* 0x000300170c007388 */ /* 0x0019e20000000800 */
[----:B------:R-:W-:Y:S01]  /*5730*/  FADD.FTZ R10, R10, R23 ;  /* 0x000000170a0a7221 */ /* 0x000fe20000010000 */
[----:B------:R-:W-:Y:S06]  /*5740*/  @P0 BRA `(.L_x_4420) ;  /* 0x00000010008c0947 */ /* 0x000fec0003800000 */
[----:B----4-:R-:W-:Y:S01]  /*5750*/  IMAD.MOV.U32 R13, RZ, RZ, R11 ;  /* 0x000000ffff0d7224 */ /* 0x010fe200078e000b */
[----:B------:R-:W-:Y:S01]  /*5760*/  BSSY.RECONVERGENT B1, `(.L_x_4425) ;  /* 0x000006c000017945 */ /* 0x000fe20003800200 */
[----:B------:R-:W-:-:S03]  /*5770*/  PLOP3.LUT P0, PT, PT, PT, PT, 0x80, 0x8 ;  /* 0x000000000008781c */ /* 0x000fc60003f0f070 */
[----:B------:R-:W-:-:S04]  /*5780*/  IADD3 R11, PT, PT, -R13, R16, RZ ;  /* 0x000000100d0b7210 */ /* 0x000fc80007ffe1ff */
[----:B------:R-:W-:Y:S01]  /*5790*/  ISETP.GT.AND P1, PT, R11, 0x2ff, PT ;  /* 0x000002ff0b00780c */ /* 0x000fe20003f24270 */
[----:B------:R-:W-:-:S12]  /*57a0*/  VIADD R11, R12, 0x600 ;  /* 0x000006000c0b7836 */ /* 0x000fd80000000000 */
[----:B------:R-:W-:Y:S05]  /*57b0*/  @!P1 BRA `(.L_x_4426) ;  /* 0x0000000400989947 */ /* 0x000fea0003800000 */
[----:B------:R-:W-:Y:S02]  /*57c0*/  PLOP3.LUT P0, PT, PT, PT, PT, 0x8, 0x80 ;  /* 0x000000000080781c */ /* 0x000fe40003f0e170 */
[----:B------:R-:W-:-:S11]  /*57d0*/  IADD3 R12, PT, PT, R16, -0x2ff, RZ ;  /* 0xfffffd01100c7810 */ /* 0x000fd60007ffe0ff */
.L_x_4427:
[----:B------:R-:W0:Y:S01]  /*57e0*/  LDS R14, [R11+-0x200] ;  /* 0xfffe00000b0e7984 */ /* 0x000e220000000800 */
[----:B------:R-:W-:-:S03]  /*57f0*/  VIADD R13, R13, 0x400 ;  /* 0x000004000d0d7836 */ /* 0x000fc60000000000 */
[----:B------:R-:W1:Y:S02]  /*5800*/  LDS R20, [R11+-0x100] ;  /* 0xffff00000b147984 */ /* 0x000e640000000800 */
[----:B------:R-:W-:Y:S02]  /*5810*/  ISETP.GE.AND P1, PT, R13, R12, PT ;  /* 0x0000000c0d00720c */ /* 0x000fe40003f26270 */
[----:B------:R-:W2:Y:S04]  /*5820*/  LDS R22, [R11] ;  /* 0x000000000b167984 */ /* 0x000ea80000000800 */
[----:B------:R-:W4:Y:S04]  /*5830*/  LDS R24, [R11+0x100] ;  /* 0x000100000b187984 */ /* 0x000f280000000800 */
[----:B------:R-:W5:Y:S04]  /*5840*/  LDS R26, [R11+0x200] ;  /* 0x000200000b1a7984 */ /* 0x000f680000000800 */
[----:B------:R-:W5:Y:S04]  /*5850*/  LDS R28, [R11+0x300] ;  /* 0x000300000b1c7984 */ /* 0x000f680000000800 */
[----:B---3--:R-:W3:Y:S04]  /*5860*/  LDS R32, [R11+0x400] ;  /* 0x000400000b207984 */ /* 0x008ee80000000800 */
[----:B------:R-:W3:Y:S04]  /*5870*/  LDS R34, [R11+0x500] ;  /* 0x000500000b227984 */ /* 0x000ee80000000800 */
        /* <DEDUP_REMOVED lines=21> */
[C---:B---3--:R-:W-:Y:S02]  /*59d0*/  FADD.FTZ R32, -R9.reuse, R32 ;  /* 0x0000002009207221 */ /* 0x048fe40000010100 */
[----:B------:R-:W-:Y:S02]  /*59e0*/  FMUL.FTZ R28, R28, 1.4426950216293334961 ;  /* 0x3fb8aa3b1c1c7820 */ /* 0x000fe40000410000 */
[----:B------:R-:W3:Y:S01]  /*59f0*/  MUFU.EX2 R22, R22 ;  /* 0x0000001600167308 */ /* 0x000ee20000000800 */
        /* <DEDUP_REMOVED lines=14> */
[----:B---3--:R-:W-:Y:S01]  /*5ae0*/  FADD.FTZ R10, R10, R22 ;  /* 0x000000160a0a7221 */ /* 0x008fe20000010000 */
[----:B------:R-:W-:Y:S01]  /*5af0*/  FMUL.FTZ R40, R40, 1.4426950216293334961 ;  /* 0x3fb8aa3b28287820 */ /* 0x000fe20000410000 */
[C---:B-1----:R-:W-:Y:S01]  /*5b00*/  FADD.FTZ R42, -R9.reuse, R42 ;  /* 0x0000002a092a7221 */ /* 0x042fe20000010100 */
[----:B------:R-:W-:Y:S03]  /*5b10*/  STS [R11], R22 ;  /* 0x000000160b007388 */ /* 0x000fe60000000800 */
[----:B------:R-:W-:Y:S01]  /*5b20*/  FMUL.FTZ R42, R42, 1.4426950216293334961 ;  /* 0x3fb8aa3b2a2a7820 */ /* 0x000fe20000410000 */
[----:B------:R-:W1:Y:S01]  /*5b30*/  MUFU.EX2 R28, R28 ;  /* 0x0000001c001c7308 */ /* 0x000e620000000800 */
[----:B--2---:R-:W-:Y:S01]  /*5b40*/  FADD.FTZ R10, R10, R24 ;  /* 0x000000180a0a7221 */ /* 0x004fe20000010000 */
[C---:B------:R-:W-:Y:S01]  /*5b50*/  FADD.FTZ R44, -R9.reuse, R44 ;  /* 0x0000002c092c7221 */ /* 0x040fe20000010100 */
[C---:B----4-:R-:W-:Y:S01]  /*5b60*/  FADD.FTZ R46, -R9.reuse, R46 ;  /* 0x0000002e092e7221 */ /* 0x050fe20000010100 */
        /* <DEDUP_REMOVED lines=43> */
.L_x_4426:
[----:B------:R-:W-:Y:S05]  /*5e20*/  BSYNC.RECONVERGENT B1 ;  /* 0x0000000000017941 */ /* 0x000fea0003800200 */
.L_x_4425:
        /* <DEDUP_REMOVED lines=55> */
.L_x_4429:
[----:B------:R-:W-:Y:S05]  /*61a0*/  BSYNC.RECONVERGENT B1 ;  /* 0x0000000000017941 */ /* 0x000fea0003800200 */
.L_x_4428:
        /* <DEDUP_REMOVED lines=27> */
.L_x_4421:
        /* <DEDUP_REMOVED lines=8> */
[----:B------:R-:W-:Y:S01]  /*63e0*/  ISETP.NE.AND P1, PT, R11, 0xc0, PT ;  /* 0x000000c00b00780c */ /* 0x000fe20003f25270 */
[----:B------:R-:W-:Y:S02]  /*63f0*/  IMAD.MOV.U32 R11, RZ, RZ, R5 ;  /* 0x000000ffff0b7224 */ /* 0x000fe400078e0005 */
[----:B-1----:R-:W-:-:S02]  /*6400*/  IMAD R24, R10, UR4, RZ ;  /* 0x000000040a187c24 */ /* 0x002fc4000f8e02ff */
[----:B------:R-:W-:-:S03]  /*6410*/  HFMA2 R10, -RZ, RZ, 0, 0 ;  /* 0x00000000ff0a7431 */ /* 0x000fc600000001ff */
[----:B------:R-:W-:-:S05]  /*6420*/  SHF.R.S32.HI R26, RZ, 0x1f, R24 ;  /* 0x0000001fff1a7819 */ /* 0x000fca0000011418 */
        /* <DEDUP_REMOVED lines=11> */
.L_x_4432:
        /* <DEDUP_REMOVED lines=17> */
.L_x_4431:
[----:B------:R-:W-:Y:S05]  /*65f0*/  BSYNC.RECONVERGENT B1 ;  /* 0x0000000000017941 */ /* 0x000fea0003800200 */
.L_x_4430:
        /* <DEDUP_REMOVED lines=13> */
.L_x_4433:
[----:B------:R-:W-:-:S05]  /*66d0*/  IMAD.MOV.U32 R12, RZ, RZ, R20 ;  /* 0x000000ffff0c7224 */ /* 0x000fca00078e0014 */
[----:B------:R-:W2:Y:S04]  /*66e0*/  LDG.E.U8 R20, desc[UR36][R12.64+-0x80] ;  /* 0xffff80240c147981 */ /* 0x000ea8000c1e1100 */
[----:B------:R-:W4:Y:S04]  /*66f0*/  LDG.E.U8 R15, desc[UR36][R12.64+-0x40] ;  /* 0xffffc0240c0f7981 */ /* 0x000f28000c1e1100 */
[----:B------:R-:W3:Y:S04]  /*6700*/  LDG.E.U8 R21, desc[UR36][R12.64] ;  /* 0x000000240c157981 */ /* 0x000ee8000c1e1100 */
[----:B-----5:R-:W3:Y:S01]  /*6710*/  LDG.E.U8 R23, desc[UR36][R12.64+0x40] ;  /* 0x000040240c177981 */ /* 0x020ee2000c1e1100 */
[----:B------:R-:W-:Y:S01]  /*6720*/  IMAD.MOV.U32 R25, RZ, RZ, RZ ;  /* 0x000000ffff197224 */ /* 0x000fe200078e00ff */
[----:B------:R-:W-:-:S02]  /*6730*/  IADD3 R11, PT, PT, R11, 0x100, RZ ;  /* 0x000001000b0b7810 */ /* 0x000fc40007ffe0ff */
[----:B--2---:R-:W-:Y:S02]  /*6740*/  ISETP.NE.AND P0, PT, R20, RZ, PT ;  /* 0x000000ff1400720c */ /* 0x004fe40003f05270 */
[----:B----4-:R-:W-:Y:S01]  /*6750*/  ISETP.NE.AND P1, PT, R15, RZ, PT ;  /* 0x000000ff0f00720c */ /* 0x010fe20003f25270 */
[----:B------:R-:W-:Y:S01]  /*6760*/  HFMA2 R15, -RZ, RZ, 0, 0 ;  /* 0x00000000ff0f7431 */ /* 0x000fe200000001ff */
[----:B---3--:R-:W-:Y:S01]  /*6770*/  ISETP.NE.AND P2, PT, R21, RZ, PT ;  /* 0x000000ff1500720c */ /* 0x008fe20003f45270 */
[----:B------:R-:W-:Y:S01]  /*6780*/  IMAD.MOV.U32 R21, RZ, RZ, RZ ;  /* 0x000000ffff157224 */ /* 0x000fe200078e00ff */
[----:B------:R-:W-:-:S07]  /*6790*/  ISETP.NE.AND P3, PT, R23, RZ, PT ;  /* 0x000000ff1700720c */ /* 0x000fce0003f65270 */
        /* <DEDUP_REMOVED lines=11> */
[----:B------:R-:W-:Y:S01]  /*6850*/  ISETP.GT.AND P0, PT, R11, R16, PT ;  /* 0x000000100b00720c */ /* 0x000fe20003f04270 */
        /* <DEDUP_REMOVED lines=18> */
.L_x_4420:
[----:B------:R-:W-:Y:S05]  /*6980*/  BSYNC.RECONVERGENT B0 ;  /* 0x0000000000007941 */ /* 0x000fea0003800200 */
.L_x_4419:
[----:B0-----:R-:W0:Y:S01]  /*6990*/  SHFL.BFLY PT, R9, R10, 0x10, 0x1f ;  /* 0x0e001f000a097f89 */ /* 0x001e2200000e0000 */
[C---:B------:R-:W-:Y:S01]  /*69a0*/  ISETP.NE.AND P0, PT, R6.reuse, RZ, PT ;  /* 0x000000ff0600720c */ /* 0x040fe20003f05270 */
[----:B------:R-:W1:Y:S01]  /*69b0*/  LDCU UR4, c[0x0][0x40c] ;  /* 0x00008180ff0477ac */ /* 0x000e620008000800 */
[----:B------:R-:W-:Y:S01]  /*69c0*/  SHF.R.U32.HI R42, RZ, 0x5, R30 ;  /* 0x00000005ff2a7819 */ /* 0x000fe2000001161e */
[----:B------:R-:W2:Y:S01]  /*69d0*/  S2R R43, SR_CTAID.X ;  /* 0x00000000002b7919 */ /* 0x000ea20000002500 */
[----:B------:R-:W-:Y:S01]  /*69e0*/  ISETP.GT.U32.AND P1, PT, R6, 0x1, PT ;  /* 0x000000010600780c */ /* 0x000fe20003f24070 */
[----:B------:R-:W1:Y:S01]  /*69f0*/  LDCU UR5, c[0x0][0x3f4] ;  /* 0x00007e80ff0577ac */ /* 0x000e620008000800 */
[----:B------:R-:W2:Y:S01]  /*6a00*/  S2UR UR6, SR_CTAID.Y ;  /* 0x00000000000679c3 */ /* 0x000ea20000002600 */
[----:B------:R-:W3:Y:S06]  /*6a10*/  LDCU.U8 UR7, c[0x0][0x48c] ;  /* 0x00009180ff0777ac */ /* 0x000eec0008000000 */
[----:B------:R-:W-:-:S02]  /*6a20*/  @!P0 IMAD R6, R42, 0x4, R7 ;  /* 0x000000042a068824 */ /* 0x000fc400078e0207 */
[----:B0-----:R-:W-:Y:S01]  /*6a30*/  FADD.FTZ R9, R9, R10 ;  /* 0x0000000a09097221 */ /* 0x001fe20000010000 */
[----:B-1----:R-:W-:-:S04]  /*6a40*/  UISETP.LT.AND UP0, UPT, UR5, UR4, UPT ;  /* 0x000000040500728c */ /* 0x002fc8000bf01270 */
[----:B----4-:R-:W0:Y:S01]  /*6a50*/  SHFL.BFLY PT, R12, R9, 0x8, 0x1f ;  /* 0x0d001f00090c7f89 */ /* 0x010e2200000e0000 */
        /* <DEDUP_REMOVED lines=8> */
[----:B0-----:R-:W-:Y:S02]  /*6ae0*/  FADD.FTZ R11, R12, R11 ;  /* 0x0000000b0c0b7221 */ /* 0x001fe40000010000 */
[----:B------:R-:W2:Y:S03]  /*6af0*/  LDC R12, c[0x0][0x3f8] ;  /* 0x0000fe00ff0c7b82 */ /* 0x000ea60000000800 */
[----:B------:R-:W0:Y:S01]  /*6b00*/  SHFL.BFLY PT, R14, R11, 0x2, 0x1f ;  /* 0x0c401f000b0e7f89 */ /* 0x000e2200000e0000 */
[----:B--2---:R-:W-:Y:S02]  /*6b10*/  IMAD R31, R12, UR6, R43 ;  /* 0x000000060c1f7c24 */ /* 0x004fe4000f8e022b */
[----:B0-----:R-:W-:-:S05]  /*6b20*/  FADD.FTZ R14, R11, R14 ;  /* 0x0000000e0b0e7221 */ /* 0x001fca0000010000 */
[----:B------:R-:W0:Y:S02]  /*6b30*/  SHFL.BFLY PT, R13, R14, 0x1, 0x1f ;  /* 0x0c201f000e0d7f89 */ /* 0x000e2400000e0000 */
[----:B0-----:R-:W-:-:S05]  /*6b40*/  FADD.FTZ R13, R14, R13 ;  /* 0x0000000d0e0d7221 */ /* 0x001fca0000010000 */
[----:B------:R0:W-:Y:S01]  /*6b50*/  @!P0 STS [R6+0x8], R13 ;  /* 0x0000080d06008388 */ /* 0x0001e20000000800 */
[----:B------:R-:W-:Y:S01]  /*6b60*/  BAR.SYNC.DEFER_BLOCKING 0x0 ;  /* 0x0000000000007b1d */ /* 0x000fe20000010000 */
[----:B---3--:R-:W-:Y:S02]  /*6b70*/  ISETP.NE.AND P0, PT, RZ, UR7, PT ;  /* 0x00000007ff007c0c */ /* 0x008fe4000bf05270 */
[----:B0-----:R-:W-:-:S03]  /*6b80*/  CS2R R6, SRZ ;  /* 0x0000000000067805 */ /* 0x001fc6000001ff00 */
[----:B------:R-:W0:Y:S01]  /*6b90*/  @!P1 LDS R13, [R8+0x8] ;  /* 0x00000800080d9984 */ /* 0x000e220000000800 */
[----:B------:R-:W-:-:S03]  /*6ba0*/  ISETP.GT.AND P1, PT, R5, R16, PT ;  /* 0x000000100500720c */ /* 0x000fc60003f24270 */
[----:B0-----:R-:W0:Y:S02]  /*6bb0*/  SHFL.BFLY PT, R10, R13, 0x1, 0x1f ;  /* 0x0c201f000d0a7f89 */ /* 0x001e2400000e0000 */
[----:B0-----:R-:W-:-:S06]  /*6bc0*/  FADD.FTZ R10, R10, R13 ;  /* 0x0000000d0a0a7221 */ /* 0x001fcc0000010000 */
[----:B------:R-:W0:Y:S02]  /*6bd0*/  SHFL.IDX PT, R10, R10, RZ, 0x1f ;  /* 0x00001fff0a0a7589 */ /* 0x000e2400000e0000 */
[----:B0-----:R-:W-:-:S04]  /*6be0*/  FADD.FTZ R8, R10, 9.9999999747524270788e-07 ;  /* 0x358637bd0a087421 */ /* 0x001fc80000010000 */
[----:B------:R0:W1:Y:S01]  /*6bf0*/  MUFU.RCP R15, R8 ;  /* 0x00000008000f7308 */ /* 0x0000620000001000 */
[----:B------:R-:W-:Y:S05]  /*6c00*/  @!P0 BRA `(.L_x_4434) ;  /* 0x0000000000188947 */ /* 0x000fea0003800000 */
[----:B------:R-:W2:Y:S08]  /*6c10*/  LDC R6, c[0x0][0x488] ;  /* 0x00012200ff067b82 */ /* 0x000eb00000000800 */
[----:B------:R-:W2:Y:S08]  /*6c20*/  LDC R7, c[0x0][0x40c] ;  /* 0x00010300ff077b82 */ /* 0x000eb00000000800 */
[----:B------:R-:W3:Y:S01]  /*6c30*/  LDC R9, c[0x0][0x3f4] ;  /* 0x0000fd00ff097b82 */ /* 0x000ee20000000800 */
[----:B--2---:R-:W-:-:S04]  /*6c40*/  IMAD R6, R31, R6, R7 ;  /* 0x000000061f067224 */ /* 0x004fc800078e0207 */
[----:B---3--:R-:W-:-:S05]  /*6c50*/  IMAD R6, R6, R9, RZ ;  /* 0x0000000906067224 */ /* 0x008fca00078e02ff */
[----:B------:R-:W-:-:S07]  /*6c60*/  SHF.R.S32.HI R7, RZ, 0x1f, R6 ;  /* 0x0000001fff077819 */ /* 0x000fce0000011406 */
.L_x_4434:
        /* <DEDUP_REMOVED lines=23> */
[----:B--2---:R-:W-:-:S04]  /*6de0*/  LEA R12, P2, R13, UR8, 0x2 ;  /* 0x000000080d0c7c11 */ /* 0x004fc8000f8410ff */
[----:B------:R-:W-:Y:S01]  /*6df0*/  LEA.HI.X R13, R13, UR9, R14, 0x2, P2 ;  /* 0x000000090d0d7c11 */ /* 0x000fe200090f140e */
[----:B0-----:R-:W-:-:S06]  /*6e00*/  ULEA UR4, UR6, UR4, 0x18 ;  /* 0x0000000406047291 */ /* 0x001fcc000f8ec0ff */
[----:B------:R-:W-:Y:S02]  /*6e10*/  IADD3 R4, PT, PT, R8, UR4, RZ ;  /* 0x0000000408047c10 */ /* 0x000fe4000fffe0ff */
[----:B------:R-:W-:-:S07]  /*6e20*/  LEA R10, R30, UR4, 0x2 ;  /* 0x000000041e0a7c11 */ /* 0x000fce000f8e10ff */
.L_x_4439:
[----:B--2---:R0:W1:Y:S01]  /*6e30*/  LDS R8, [R10] ;  /* 0x000000000a087984 */ /* 0x0040620000000800 */
        /* <DEDUP_REMOVED lines=14> */
.L_x_4438:
[----:B------:R-:W-:Y:S05]  /*6f20*/  BSYNC.RECONVERGENT B1 ;  /* 0x0000000000017941 */ /* 0x000fea0003800200 */
.L_x_4437:
[----:B------:R-:W-:Y:S05]  /*6f30*/  @!P1 BRA `(.L_x_4436) ;  /* 0x0000000000d09947 */ /* 0x000fea0003800000 */
[----:B--2---:R-:W0:Y:S01]  /*6f40*/  S2R R9, SR_CgaCtaId ;  /* 0x0000000000097919 */ /* 0x004e220000008800 */
[----:B------:R-:W2:Y:S01]  /*6f50*/  LDCU.64 UR8, c[0x0][0x480] ;  /* 0x00009000ff0877ac */ /* 0x000ea20008000a00 */
        /* <DEDUP_REMOVED lines=9> */
[----:B--2---:R-:W-:-:S04]  /*6ff0*/  LEA R10, P3, R8, UR8, 0x2 ;  /* 0x00000008080a7c11 */ /* 0x004fc8000f8610ff */
[----:B------:R-:W-:Y:S02]  /*7000*/  IADD3 R10, P2, PT, R10, 0x200, RZ ;  /* 0x000002000a0a7810 */ /* 0x000fe40007f5e0ff */
[----:B------:R-:W-:-:S05]  /*7010*/  LEA.HI.X R7, R8, UR9, R7, 0x2, P3 ;  /* 0x0000000908077c11 */ /* 0x000fca00098f1407 */
[----:B------:R-:W-:Y:S01]  /*7020*/  IMAD.X R11, RZ, RZ, R7, P2 ;  /* 0x000000ffff0b7224 */ /* 0x000fe200010e0607 */
[----:B0-----:R-:W-:Y:S01]  /*7030*/  LEA R9, R9, R4, 0x18 ;  /* 0x0000000409097211 */ /* 0x001fe200078ec0ff */
[----:B------:R-:W-:-:S03]  /*7040*/  IMAD.SHL.U32 R4, R19, 0x4, RZ ;  /* 0x0000000413047824 */ /* 0x000fc600078e00ff */
[----:B------:R-:W-:Y:S02]  /*7050*/  IADD3 R8, PT, PT, R6, 0x100, R9 ;  /* 0x0000010006087810 */ /* 0x000fe40007ffe009 */
[----:B------:R-:W-:-:S04]  /*7060*/  LEA R4, R5, -R4, 0x2 ;  /* 0x8000000405047211 */ /* 0x000fc800078e10ff */
[----:B------:R-:W-:-:S07]  /*7070*/  IADD3 R4, PT, PT, R4, 0x200, R9 ;  /* 0x0000020004047810 */ /* 0x000fce0007ffe009 */
.L_x_4440:
[----:B------:R-:W1:Y:S01]  /*7080*/  LDS R6, [R4+-0x200] ;  /* 0xfffe000004067984 */ /* 0x000e620000000800 */
[----:B------:R-:W-:-:S04]  /*7090*/  IADD3 R5, PT, PT, R5, 0x100, RZ ;  /* 0x0000010005057810 */ /* 0x000fc80007ffe0ff */
[----:B------:R-:W-:Y:S01]  /*70a0*/  ISETP.GT.AND P2, PT, R5, R16, PT ;  /* 0x000000100500720c */ /* 0x000fe20003f44270 */
[----:B-1----:R-:W-:-:S05]  /*70b0*/  FMUL.FTZ R13, R6, R15 ;  /* 0x0000000f060d7220 */ /* 0x002fca0000410000 */
        /* <DEDUP_REMOVED lines=28> */
.L_x_4436:
[----:B------:R-:W-:Y:S05]  /*7280*/  BSYNC.RECONVERGENT B0 ;  /* 0x0000000000007941 */ /* 0x000fea0003800200 */
.L_x_4435:
[----:B------:R-:W3:Y:S01]  /*7290*/  LDCU.64 UR6, c[0x0][0x3b0] ;  /* 0x00007600ff0677ac */ /* 0x000ee20008000a00 */
[----:B------:R-:W-:Y:S02]  /*72a0*/  LEA.HI R4, R16, R16, RZ, 0x1 ;  /* 0x0000001010047211 */ /* 0x000fe400078f08ff */
[----:B------:R-:W-:Y:S02]  /*72b0*/  CS2R R6, SRZ ;  /* 0x0000000000067805 */ /* 0x000fe4000001ff00 */
[----:B------:R-:W-:Y:S02]  /*72c0*/  SHF.L.U32 R32, R30, 0x3, RZ ;  /* 0x000000031e207819 */ /* 0x000fe400000006ff */
[----:B------:R-:W-:Y:S02]  /*72d0*/  LOP3.LUT R45, R4, 0xfffffffe, RZ, 0xc0, !PT ;  /* 0xfffffffe042d7812 */ /* 0x000fe400078ec0ff */
[----:B------:R-:W-:-:S03]  /*72e0*/  LOP3.LUT R32, R32, 0xf8, RZ, 0xc0, !PT ;  /* 0x000000f820207812 */ /* 0x000fc600078ec0ff */
[----:B------:R-:W-:-:S05]  /*72f0*/  IMAD.IADD R45, R16, 0x1, -R45 ;  /* 0x00000001102d7824 */ /* 0x000fca00078e0a2d */
[----:B------:R-:W-:Y:S02]  /*7300*/  ISETP.NE.AND P0, PT, R42, R45, PT ;  /* 0x0000002d2a00720c */ /* 0x000fe40003f05270 */
[----:B---3--:R-:W-:Y:S02]  /*7310*/  ISETP.EQ.U32.AND P1, PT, RZ, UR6, PT ;  /* 0x00000006ff007c0c */ /* 0x008fe4000bf22070 */
[----:B------:R-:W-:-:S04]  /*7320*/  ISETP.GT.U32.OR P0, PT, R32, 0x9f, P0 ;  /* 0x0000009f2000780c */ /* 0x000fc80000704470 */
[----:B------:R-:W-:-:S13]  /*7330*/  ISETP.EQ.OR.EX P0, PT, RZ, UR7, P0, P1 ;  /* 0x00000007ff007c0c */ /* 0x000fda0008702710 */
[----:B0-2---:R-:W0:Y:S01]  /*7340*/  @!P0 LDC.64 R8, c[0x0][0x3b0] ;  /* 0x0000ec00ff088b82 */ /* 0x005e220000000a00 */
        /* <DEDUP_REMOVED lines=12> */
[----:B------:R-:W-:-:S07]  /*7410*/  CS2R R38, SRZ ;  /* 0x0000000000267805 */ /* 0x000fce000001ff00 */
[----:B0-----:R-:W-:Y:S05]  /*7420*/  @P0 BRA `(.L_x_4442) ;  /* 0x0000002400080947 */ /* 0x001fea0003800000 */
[----:B------:R-:W0:Y:S01]  /*7430*/  LDCU UR4, c[0x0][0x3f4] ;  /* 0x00007e80ff0477ac */ /* 0x000e220008000800 */
[----:B------:R-:W2:Y:S01]  /*7440*/  S2R R9, SR_CgaCtaId ;  /* 0x0000000000097919 */ /* 0x000ea20000008800 */
[----:B------:R-:W3:Y:S01]  /*7450*/  LDC.64 R28, c[0x0][0x3c0] ;  /* 0x0000f000ff1c7b82 */ /* 0x000ee20000000a00 */
[----:B------:R-:W-:Y:S01]  /*7460*/  IMAD.IADD R44, R19, 0x1, R42 ;  /* 0x00000001132c7824 */ /* 0x000fe200078e022a */
[----:B------:R-:W-:Y:S01]  /*7470*/  MOV R8, 0x400 ;  /* 0x0000040000087802 */ /* 0x000fe20000000f00 */
[----:B------:R-:W-:Y:S01]  /*7480*/  BSSY.RECONVERGENT B1, `(.L_x_4443) ;  /* 0x00000c3000017945 */ /* 0x000fe20003800200 */
[----:B------:R-:W-:Y:S02]  /*7490*/  IMAD.MOV.U32 R33, RZ, RZ, RZ ;  /* 0x000000ffff217224 */ /* 0x000fe400078e00ff */
[----:B------:R-:W-:Y:S02]  /*74a0*/  IADD3 R8, PT, PT, R8, 0x210, RZ ;  /* 0x0000021008087810 */ /* 0x000fe40007ffe0ff */
[----:B0-----:R-:W-:-:S04]  /*74b0*/  MOV R41, UR4 ;  /* 0x0000000400297c02 */ /* 0x001fc80008000f00 */
[-C--:B------:R-:W-:Y:S01]  /*74c0*/  VIMNMX R47, PT, PT, R16, R41.reuse, PT ;  /* 0x00000029102f7248 */ /* 0x080fe20003fe0100 */
[----:B------:R-:W-:-:S03]  /*74d0*/  IMAD R3, R3, R41, R32 ;  /* 0x0000002903037224 */ /* 0x000fc600078e0220 */
[----:B------:R-:W-:Y:S01]  /*74e0*/  ISETP.GE.AND P0, PT, R44, R47, PT ;  /* 0x0000002f2c00720c */ /* 0x000fe20003f06270 */
[----:B---3--:R-:W-:Y:S01]  /*74f0*/  IMAD.WIDE R28, R3, 0x2, R28 ;  /* 0x00000002031c7825 */ /* 0x008fe200078e021c */
        /* <DEDUP_REMOVED lines=8> */
[----:B------:R-:W-:Y:S02]  /*7580*/  MOV R40, RZ ;  /* 0x000000ff00287202 */ /* 0x000fe40000000f00 */
[----:B------:R-:W-:Y:S02]  /*7590*/  CS2R R36, SRZ ;  /* 0x0000000000247805 */ /* 0x000fe4000001ff00 */
[----:B------:R-:W-:-:S02]  /*75a0*/  IADD3 R47, PT, PT, -R42, R47, R8 ;  /* 0x0000002f2a2f7210 */ /* 0x000fc40007ffe108 */
[----:B------:R-:W-:Y:S01]  /*75b0*/  CS2R R34, SRZ ;  /* 0x0000000000227805 */ /* 0x000fe2000001ff00 */
[----:B------:R-:W-:Y:S01]  /*75c0*/  IMAD.MOV.U32 R33, RZ, RZ, RZ ;  /* 0x000000ffff217224 */ /* 0x000fe200078e00ff */
[C---:B------:R-:W-:Y:S02]  /*75d0*/  ISETP.GE.U32.AND P0, PT, R47.reuse, 0x6, PT ;  /* 0x000000062f00780c */ /* 0x040fe40003f06070 */
[----:B------:R-:W-:-:S04]  /*75e0*/  LEA.HI R49, R47, 0x1, RZ, 0x1f ;  /* 0x000000012f317811 */ /* 0x000fc800078ff8ff */
[----:B------:R-:W-:-:S07]  /*75f0*/  LOP3.LUT P1, R60, R49, 0x3, RZ, 0xc0, !PT ;  /* 0x00000003313c7812 */ /* 0x000fce000782c0ff */
[----:B------:R-:W-:Y:S06]  /*7600*/  @!P0 BRA `(.L_x_4446) ;  /* 0x0000000400788947 */ /* 0x000fec0003800000 */
[----:B------:R-:W-:Y:S01]  /*7610*/  HFMA2 R50, -RZ, RZ, 0, 0 ;  /* 0x00000000ff327431 */ /* 0x000fe200000001ff */
[----:B------:R-:W-:Y:S01]  /*7620*/  LOP3.LUT R49, R49, 0xfffffffc, RZ, 0xc0, !PT ;  /* 0xfffffffc31317812 */ /* 0x000fe200078ec0ff */
[----:B------:R-:W-:Y:S01]  /*7630*/  IMAD.MOV.U32 R39, RZ, RZ, RZ ;  /* 0x000000ffff277224 */ /* 0x000fe200078e00ff */
[----:B------:R-:W-:-:S07]  /*7640*/  MOV R48, R44 ;  /* 0x0000002c00307202 */ /* 0x000fce0000000f00 */
.L_x_4447:
[----:B------:R-:W-:-:S04]  /*7650*/  IMAD R25, R48, 0xa0, RZ ;  /* 0x000000a030197824 */ /* 0x000fc800078e02ff */
[----:B------:R-:W-:-:S06]  /*7660*/  IMAD.WIDE.U32 R8, R25, 0x2, R28 ;  /* 0x0000000219087825 */ /* 0x000fcc00078e001c */
[----:B------:R-:W2:Y:S01]  /*7670*/  LDG.E.128 R8, desc[UR36][R8.64] ;  /* 0x0000002408087981 */ /* 0x000ea2000c1e1d00 */
[C---:B------:R-:W-:Y:S01]  /*7680*/  VIADD R13, R25.reuse, 0x140 ;  /* 0x00000140190d7836 */ /* 0x040fe20000000000 */
[----:B------:R-:W-:-:S03]  /*7690*/  IADD3 R21, PT, PT, R25, 0x280, RZ ;  /* 0x0000028019157810 */ /* 0x000fc60007ffe0ff */
[----:B------:R-:W-:-:S04]  /*76a0*/  IMAD.WIDE.U32 R12, R13, 0x2, R28 ;  /* 0x000000020d0c7825 */ /* 0x000fc800078e001c */
[--C-:B------:R-:W-:Y:S02]  /*76b0*/  IMAD.WIDE.U32 R20, R21, 0x2, R28.reuse ;  /* 0x0000000215147825 */ /* 0x100fe400078e001c */
[----:B-1----:R-:W3:Y:S02]  /*76c0*/  LDG.E.128 R12, desc[UR36][R12.64] ;  /* 0x000000240c0c7981 */ /* 0x002ee4000c1e1d00 */
[----:B------:R-:W-:Y:S02]  /*76d0*/  VIADD R25, R25, 0x3c0 ;  /* 0x000003c019197836 */ /* 0x000fe40000000000 */
[----:B-----5:R-:W4:Y:S02]  /*76e0*/  LDG.E.128 R20, desc[UR36][R20.64] ;  /* 0x0000002414147981 */ /* 0x020f24000c1e1d00 */
[----:B------:R-:W-:-:S06]  /*76f0*/  IMAD.WIDE.U32 R24, R25, 0x2, R28 ;  /* 0x0000000219187825 */ /* 0x000fcc00078e001c */
[----:B------:R-:W4:Y:S01]  /*7700*/  LDG.E.128 R24, desc[UR36][R24.64] ;  /* 0x0000002418187981 */ /* 0x000f22000c1e1d00 */
[----:B------:R-:W-:Y:S01]  /*7710*/  IADD3 R52, PT, PT, -R19, R48, RZ ;  /* 0x0000003013347210 */ /* 0x000fe20007ffe1ff */
[----:B------:R-:W-:Y:S01]  /*7720*/  VIADD R48, R48, 0x8 ;  /* 0x0000000830307836 */ /* 0x000fe20000000000 */
[----:B------:R-:W-:-:S03]  /*7730*/  IADD3 R50, PT, PT, R50, 0x4, RZ ;  /* 0x0000000432327810 */ /* 0x000fc60007ffe0ff */
[----:B------:R-:W-:Y:S01]  /*7740*/  IMAD R52, R52, 0x2, R3 ;  /* 0x0000000234347824 */ /* 0x000fe200078e0203 */
[----:B------:R-:W-:-:S04]  /*7750*/  ISETP.NE.AND P0, PT, R50, R49, PT ;  /* 0x000000313200720c */ /* 0x000fc80003f05270 */
[----:B------:R-:W0:Y:S04]  /*7760*/  LDS.U16 R51, [R52] ;  /* 0x0000000034337984 */ /* 0x000e280000000400 */
[----:B------:R-:W1:Y:S04]  /*7770*/  LDS.U16 R59, [R52+0x4] ;  /* 0x00000400343b7984 */ /* 0x000e680000000400 */
[----:B------:R-:W4:Y:S01]  /*7780*/  LDS.U16 R61, [R52+0x8] ;  /* 0x00000800343d7984 */ /* 0x000f220000000400 */
[----:B0-----:R-:W-:Y:S02]  /*7790*/  HADD2.F32 R54, -RZ, R51.H0_H0 ;  /* 0x20000033ff367230 */ /* 0x001fe40000004100 */
[----:B--2---:R-:W-:-:S02]  /*77a0*/  HADD2.F32 R53, -RZ, R8.H0_H0 ;  /* 0x20000008ff357230 */ /* 0x004fc40000004100 */
[----:B------:R-:W-:Y:S02]  /*77b0*/  HADD2.F32 R55, -RZ, R8.H1_H1 ;  /* 0x30000008ff377230 */ /* 0x000fe40000004100 */
[----:B------:R-:W0:Y:S01]  /*77c0*/  LDS.U16 R8, [R52+0xc] ;  /* 0x00000c0034087984 */ /* 0x000e220000000400 */
        /* <DEDUP_REMOVED lines=12> */
[----:B-1----:R-:W-:Y:S02]  /*7890*/  HADD2.F32 R34, -RZ, R59.H0_H0 ;  /* 0x2000003bff227230 */ /* 0x002fe40000004100 */
[----:B------:R-:W-:Y:S01]  /*78a0*/  FFMA.FTZ R9, R54, R9, R36 ;  /* 0x0000000936097223 */ /* 0x000fe20000010024 */
[----:B---3--:R-:W-:-:S02]  /*78b0*/  HADD2.F32 R38, -RZ, R14.H0_H0 ;  /* 0x2000000eff267230 */ /* 0x008fc40000004100 */
[----:B------:R-:W-:Y:S01]  /*78c0*/  FFMA.FTZ R10, R54, R10, R35 ;  /* 0x0000000a360a7223 */ /* 0x000fe20000010023 */
[----:B------:R-:W-:Y:S02]  /*78d0*/  HADD2.F32 R33, -RZ, R14.H1_H1 ;  /* 0x3000000eff217230 */ /* 0x000fe40000004100 */
[--C-:B------:R-:W-:Y:S02]  /*78e0*/  HADD2.F32 R11, -RZ, R12.reuse.H0_H0 ;  /* 0x2000000cff0b7230 */ /* 0x100fe40000004100 */
[C---:B------:R-:W-:Y:S01]  /*78f0*/  FFMA.FTZ R9, R34.reuse, R38, R9 ;  /* 0x0000002622097223 */ /* 0x040fe20000010009 */
        /* <DEDUP_REMOVED lines=10> */
[--C-:B----4-:R-:W-:Y:S02]  /*79a0*/  HADD2.F32 R33, -RZ, R20.reuse.H0_H0 ;  /* 0x20000014ff217230 */ /* 0x110fe40000004100 */
[----:B------:R-:W-:Y:S01]  /*79b0*/  FFMA.FTZ R13, R34, R13, R56 ;  /* 0x0000000d220d7223 */ /* 0x000fe20000010038 */
[----:B------:R-:W-:-:S02]  /*79c0*/  HADD2.F32 R35, -RZ, R20.H1_H1 ;  /* 0x30000014ff237230 */ /* 0x000fc40000004100 */
[----:B------:R-:W-:Y:S01]  /*79d0*/  FFMA.FTZ R15, R34, R15, R58 ;  /* 0x0000000f220f7223 */ /* 0x000fe2000001003a */
[--C-:B------:R-:W-:Y:S02]  /*79e0*/  HADD2.F32 R37, -RZ, R21.reuse.H0_H0 ;  /* 0x20000015ff257230 */ /* 0x100fe40000004100 */
[----:B------:R-:W-:Y:S02]  /*79f0*/  HADD2.F32 R20, -RZ, R21.H1_H1 ;  /* 0x30000015ff147230 */ /* 0x000fe40000004100 */
[----:B------:R-:W-:Y:S02]  /*7a00*/  HADD2.F32 R34, -RZ, R61.H0_H0 ;  /* 0x2000003dff227230 */ /* 0x000fe40000004100 */
[--C-:B------:R-:W-:Y:S02]  /*7a10*/  HADD2.F32 R38, -RZ, R22.reuse.H0_H0 ;  /* 0x20000016ff267230 */ /* 0x100fe40000004100 */
        /* <DEDUP_REMOVED lines=15> */
[----:B------:R-:W-:Y:S01]  /*7b10*/  FFMA.FTZ R9, R34, R38, R9 ;  /* 0x0000002622097223 */ /* 0x000fe20000010009 */
        /* <DEDUP_REMOVED lines=12> */
[----:B------:R-:W-:Y:S06]  /*7be0*/  @P0 BRA `(.L_x_4447) ;  /* 0xfffffff800980947 */ /* 0x000fec000383ffff */
.L_x_4446:
[----:B------:R-:W-:Y:S05]  /*7bf0*/  BSYNC.RECONVERGENT B2 ;  /* 0x0000000000027941 */ /* 0x000fea0003800200 */
.L_x_4445:
[----:B------:R-:W-:Y:S05]  /*7c00*/  @!P1 BRA `(.L_x_4444) ;  /* 0x0000000400289947 */ /* 0x000fea0003800000 */
[----:B------:R-:W-:Y:S01]  /*7c10*/  ISETP.NE.AND P1, PT, R60, 0x1, PT ;  /* 0x000000013c00780c */ /* 0x000fe20003f25270 */
[----:B------:R-:W-:Y:S01]  /*7c20*/  BSSY.RECONVERGENT B2, `(.L_x_4448) ;  /* 0x0000030000027945 */ /* 0x000fe20003800200 */
[----:B------:R-:W-:-:S11]  /*7c30*/  LOP3.LUT P0, RZ, R47, 0x2, RZ, 0xc0, !PT ;  /* 0x000000022fff7812 */ /* 0x000fd6000780c0ff */
[----:B------:R-:W-:Y:S05]  /*7c40*/  @!P1 BRA `(.L_x_4449) ;  /* 0x0000000000b49947 */ /* 0x000fea0003800000 */
[----:B------:R-:W-:-:S04]  /*7c50*/  IMAD R13, R48, 0xa0, RZ ;  /* 0x000000a0300d7824 */ /* 0x000fc800078e02ff */
[C---:B------:R-:W-:Y:S01]  /*7c60*/  IMAD.WIDE.U32 R8, R13.reuse, 0x2, R28 ;  /* 0x000000020d087825 */ /* 0x040fe200078e001c */
[----:B------:R-:W-:-:S05]  /*7c70*/  IADD3 R13, PT, PT, R13, 0x140, RZ ;  /* 0x000001400d0d7810 */ /* 0x000fca0007ffe0ff */
[----:B------:R-:W2:Y:S01]  /*7c80*/  LDG.E.128 R8, desc[UR36][R8.64] ;  /* 0x0000002408087981 */ /* 0x000ea2000c1e1d00 */
[----:B------:R-:W-:-:S06]  /*7c90*/  IMAD.WIDE.U32 R12, R13, 0x2, R28 ;  /* 0x000000020d0c7825 */ /* 0x000fcc00078e001c */
[----:B-1----:R-:W3:Y:S01]  /*7ca0*/  LDG.E.128 R12, desc[UR36][R12.64] ;  /* 0x000000240c0c7981 */ /* 0x002ee2000c1e1d00 */
[C---:B------:R-:W-:Y:S02]  /*7cb0*/  IMAD.IADD R20, R48.reuse, 0x1, -R19 ;  /* 0x0000000130147824 */ /* 0x040fe400078e0a13 */
[----:B------:R-:W-:-:S03]  /*7cc0*/  VIADD R48, R48, 0x4 ;  /* 0x0000000430307836 */ /* 0x000fc60000000000 */
[----:B------:R-:W-:-:S05]  /*7cd0*/  LEA R20, R20, R3, 0x1 ;  /* 0x0000000314147211 */ /* 0x000fca00078e08ff */
[----:B------:R-:W-:Y:S04]  /*7ce0*/  LDS.U16 R21, [R20] ;  /* 0x0000000014157984 */ /* 0x000fe80000000400 */
[----:B------:R-:W0:Y:S02]  /*7cf0*/  LDS.U16 R27, [R20+0x4] ;  /* 0x00000400141b7984 */ /* 0x000e240000000400 */
[----:B0-----:R-:W-:Y:S02]  /*7d00*/  HADD2.F32 R27, -RZ, R27.H0_H0 ;  /* 0x2000001bff1b7230 */ /* 0x001fe40000004100 */
[--C-:B--2---:R-:W-:Y:S02]  /*7d10*/  HADD2.F32 R22, -RZ, R8.reuse.H0_H0 ;  /* 0x20000008ff167230 */ /* 0x104fe40000004100 */
[----:B-----5:R-:W-:-:S02]  /*7d20*/  HADD2.F32 R23, -RZ, R8.H1_H1 ;  /* 0x30000008ff177230 */ /* 0x020fc40000004100 */
[--C-:B------:R-:W-:Y:S02]  /*7d30*/  HADD2.F32 R25, -RZ, R9.reuse.H0_H0 ;  /* 0x20000009ff197230 */ /* 0x100fe40000004100 */
[----:B------:R-:W-:Y:S02]  /*7d40*/  HADD2.F32 R24, -RZ, R9.H1_H1 ;  /* 0x30000009ff187230 */ /* 0x000fe40000004100 */
[----:B------:R-:W-:Y:S02]  /*7d50*/  HADD2.F32 R8, -RZ, R21.H0_H0 ;  /* 0x20000015ff087230 */ /* 0x000fe40000004100 */
[--C-:B------:R-:W-:Y:S02]  /*7d60*/  HADD2.F32 R9, -RZ, R10.reuse.H0_H0 ;  /* 0x2000000aff097230 */ /* 0x100fe40000004100 */
[----:B------:R-:W-:Y:S02]  /*7d70*/  HADD2.F32 R21, -RZ, R11.H0_H0 ;  /* 0x2000000bff157230 */ /* 0x000fe40000004100 */
[----:B------:R-:W-:Y:S01]  /*7d80*/  FFMA.FTZ R22, R8, R22, R39 ;  /* 0x0000001608167223 */ /* 0x000fe20000010027 */
[----:B------:R-:W-:-:S02]  /*7d90*/  HADD2.F32 R10, -RZ, R10.H1_H1 ;  /* 0x3000000aff0a7230 */ /* 0x000fc40000004100 */
[C---:B------:R-:W-:Y:S01]  /*7da0*/  FFMA.FTZ R25, R8.reuse, R25, R40 ;  /* 0x0000001908197223 */ /* 0x040fe20000010028 */
[----:B------:R-:W-:Y:S02]  /*7db0*/  HADD2.F32 R26, -RZ, R11.H1_H1 ;  /* 0x3000000bff1a7230 */ /* 0x000fe40000004100 */
[C---:B------:R-:W-:Y:S01]  /*7dc0*/  FFMA.FTZ R21, R8.reuse, R21, R34 ;  /* 0x0000001508157223 */ /* 0x040fe20000010022 */
[C---:B------:R-:W-:Y:S01]  /*7dd0*/  FFMA.FTZ R9, R8.reuse, R9, R36 ;  /* 0x0000000908097223 */ /* 0x040fe20000010024 */
[C---:B------:R-:W-:Y:S01]  /*7de0*/  FFMA.FTZ R10, R8.reuse, R10, R35 ;  /* 0x0000000a080a7223 */ /* 0x040fe20000010023 */
[----:B---3--:R-:W-:Y:S02]  /*7df0*/  HADD2.F32 R39, -RZ, R12.H0_H0 ;  /* 0x2000000cff277230 */ /* 0x008fe40000004100 */
[C---:B------:R-:W-:Y:S01]  /*7e00*/  FFMA.FTZ R23, R8.reuse, R23, R38 ;  /* 0x0000001708177223 */ /* 0x040fe20000010026 */
[----:B------:R-:W-:Y:S02]  /*7e10*/  HADD2.F32 R40, -RZ, R13.H0_H0 ;  /* 0x2000000dff287230 */ /* 0x000fe40000004100 */
[----:B------:R-:W-:Y:S01]  /*7e20*/  FFMA.FTZ R24, R8, R24, R37 ;  /* 0x0000001808187223 */ /* 0x000fe20000010025 */
[----:B------:R-:W-:-:S02]  /*7e30*/  HADD2.F32 R34, -RZ, R15.H0_H0 ;  /* 0x2000000fff227230 */ /* 0x000fc40000004100 */
[----:B------:R-:W-:Y:S01]  /*7e40*/  FFMA.FTZ R26, R8, R26, R33 ;  /* 0x0000001a081a7223 */ /* 0x000fe20000010021 */
        /* <DEDUP_REMOVED lines=10> */
[C---:B------:R-:W-:Y:S01]  /*7ef0*/  FFMA.FTZ R34, R27.reuse, R34, R21 ;  /* 0x000000221b227223 */ /* 0x040fe20000010015 */
[C---:B------:R-:W-:Y:S01]  /*7f00*/  FFMA.FTZ R35, R27.reuse, R35, R10 ;  /* 0x000000231b237223 */ /* 0x040fe2000001000a */
[----:B------:R-:W-:-:S07]  /*7f10*/  FFMA.FTZ R33, R27, R15, R26 ;  /* 0x0000000f1b217223 */ /* 0x000fce000001001a */
.L_x_4449:
[----:B------:R-:W-:Y:S05]  /*7f20*/  BSYNC.RECONVERGENT B2 ;  /* 0x0000000000027941 */ /* 0x000fea0003800200 */
.L_x_4448:
[----:B------:R-:W-:Y:S05]  /*7f30*/  @P0 BRA `(.L_x_4444) ;  /* 0x00000000005c0947 */ /* 0x000fea0003800000 */
[----:B------:R-:W-:-:S04]  /*7f40*/  IMAD R9, R48, 0xa0, RZ ;  /* 0x000000a030097824 */ /* 0x000fc800078e02ff */
[----:B------:R-:W-:-:S06]  /*7f50*/  IMAD.WIDE.U32 R8, R9, 0x2, R28 ;  /* 0x0000000209087825 */ /* 0x000fcc00078e001c */
[----:B------:R-:W2:Y:S01]  /*7f60*/  LDG.E.128 R8, desc[UR36][R8.64] ;  /* 0x0000002408087981 */ /* 0x000ea2000c1e1d00 */
[----:B------:R-:W-:-:S05]  /*7f70*/  IADD3 R12, PT, PT, -R19, R48, RZ ;  /* 0x00000030130c7210 */ /* 0x000fca0007ffe1ff */
[----:B------:R-:W-:-:S06]  /*7f80*/  IMAD R12, R12, 0x2, R3 ;  /* 0x000000020c0c7824 */ /* 0x000fcc00078e0203 */
[----:B------:R-:W0:Y:S02]  /*7f90*/  LDS.U16 R12, [R12] ;  /* 0x000000000c0c7984 */ /* 0x000e240000000400 */
[----:B0-----:R-:W-:Y:S02]  /*7fa0*/  HADD2.F32 R14, -RZ, R12.H0_H0 ;  /* 0x2000000cff0e7230 */ /* 0x001fe40000004100 */
[--C-:B--2---:R-:W-:Y:S02]  /*7fb0*/  HADD2.F32 R13, -RZ, R8.reuse.H0_H0 ;  /* 0x20000008ff0d7230 */ /* 0x104fe40000004100 */
[----:B-1----:R-:W-:Y:S02]  /*7fc0*/  HADD2.F32 R15, -RZ, R8.H1_H1 ;  /* 0x30000008ff0f7230 */ /* 0x002fe40000004100 */
[--C-:B------:R-:W-:Y:S02]  /*7fd0*/  HADD2.F32 R21, -RZ, R9.reuse.H0_H0 ;  /* 0x20000009ff157230 */ /* 0x100fe40000004100 */
[----:B------:R-:W-:Y:S01]  /*7fe0*/  FFMA.FTZ R39, R14, R13, R39 ;  /* 0x0000000d0e277223 */ /* 0x000fe20000010027 */
[----:B------:R-:W-:-:S02]  /*7ff0*/  HADD2.F32 R20, -RZ, R9.H1_H1 ;  /* 0x30000009ff147230 */ /* 0x000fc40000004100 */
[C---:B------:R-:W-:Y:S01]  /*8000*/  FFMA.FTZ R38, R14.reuse, R15, R38 ;  /* 0x0000000f0e267223 */ /* 0x040fe20000010026 */
[--C-:B-----5:R-:W-:Y:S02]  /*8010*/  HADD2.F32 R23, -RZ, R10.reuse.H0_H0 ;  /* 0x2000000aff177230 */ /* 0x120fe40000004100 */
        /* <DEDUP_REMOVED lines=9> */
.L_x_4444:
[----:B------:R-:W-:Y:S05]  /*80b0*/  BSYNC.RECONVERGENT B1 ;  /* 0x0000000000017941 */ /* 0x000fea0003800200 */
.L_x_4443:
        /* <DEDUP_REMOVED lines=16> */
.L_x_4456:
        /* <DEDUP_REMOVED lines=32> */
[----:B--2--5:R-:W-:Y:S02]  /*83c0*/  HADD2.F32 R23, -RZ, R10.H0_H0 ;  /* 0x2000000aff177230 */ /* 0x024fe40000004100 */
        /* <DEDUP_REMOVED lines=15> */
.L_x_4455:
[----:B------:R-:W-:Y:S05]  /*84c0*/  BSYNC.RECONVERGENT B3 ;  /* 0x0000000000037941 */ /* 0x000fea0003800200 */
.L_x_4454:
[----:B------:R-:W-:Y:S01]  /*84d0*/  VIADD R44, R44, 0x2 ;  /* 0x000000022c2c7836 */ /* 0x000fe20000000000 */
[----:B------:R-:W-:Y:S01]  /*84e0*/  IADD3 R46, PT, PT, R46, 0x4, RZ ;  /* 0x000000042e2e7810 */ /* 0x000fe20007ffe0ff */
[----:B------:R-:W-:Y:S06]  /*84f0*/  @P2 BRA `(.L_x_4456) ;  /* 0xfffffffc00302947 */ /* 0x000fec000383ffff */
.L_x_4453:
[----:B------:R-:W-:Y:S05]  /*8500*/  BSYNC.RECONVERGENT B2 ;  /* 0x0000000000027941 */ /* 0x000fea0003800200 */
.L_x_4452:
[----:B------:R-:W-:-:S13]  /*8510*/  ISETP.GE.U32.AND P0, PT, R24, 0x6, PT ;  /* 0x000000061800780c */ /* 0x000fda0003f06070 */
[----:B------:R-:W-:Y:S05]  /*8520*/  @!P0 BRA `(.L_x_4451) ;  /* 0x0000000c00148947 */ /* 0x000fea0003800000 */
[----:B------:R-:W0:Y:S02]  /*8530*/  LDC R41, c[0x0][0x3f4] ;  /* 0x0000fd00ff297b82 */ /* 0x000e240000000800 */
.L_x_4465:
[CC--:B0-----:R-:W-:Y:S01]  /*8540*/  ISETP.GE.AND P3, PT, R44.reuse, R41.reuse, PT ;  /* 0x000000292c00720c */ /* 0x0c1fe20003f66270 */
[C---:B------:R-:W-:Y:S01]  /*8550*/  VIADD R46, R44.reuse, 0x2 ;  /* 0x000000022c2e7836 */ /* 0x040fe20000000000 */
[----:B------:R-:W-:Y:S01]  /*8560*/  IADD3 R12, PT, PT, -R19, R44, RZ ;  /* 0x0000002c130c7210 */ /* 0x000fe20007ffe1ff */
        /* <DEDUP_REMOVED lines=8> */
[----:B------:R-:W-:Y:S02]  /*85f0*/  IABS R11, R41 ;  /* 0x00000029000b7213 */ /* 0x000fe40000000000 */
[----:B------:R-:W-:Y:S02]  /*8600*/  IABS R21, R44 ;  /* 0x0000002c00157213 */ /* 0x000fe40000000000 */
[----:B------:R-:W0:Y:S01]  /*8610*/  I2F.RP R10, R11 ;  /* 0x0000000b000a7306 */ /* 0x000e220000209400 */
[----:B------:R-:W-:Y:S02]  /*8620*/  ISETP.GE.AND P4, PT, R44, RZ, PT ;  /* 0x000000ff2c00720c */ /* 0x000fe40003f86270 */
[----:B------:R-:W-:-:S05]  /*8630*/  ISETP.NE.AND P5, PT, R41, RZ, PT ;  /* 0x000000ff2900720c */ /* 0x000fca0003fa5270 */
[----:B0-----:R-:W0:Y:S02]  /*8640*/  MUFU.RCP R10, R10 ;  /* 0x0000000a000a7308 */ /* 0x001e240000001000 */
[----:B0-----:R-:W-:-:S06]  /*8650*/  IADD3 R13, PT, PT, R10, 0xffffffe, RZ ;  /* 0x0ffffffe0a0d7810 */ /* 0x001fcc0007ffe0ff */
[----:B------:R0:W2:Y:S02]  /*8660*/  F2I.FTZ.U32.TRUNC.NTZ R9, R13 ;  /* 0x0000000d00097305 */ /* 0x0000a4000021f000 */
[----:B0-----:R-:W0:Y:S01]  /*8670*/  LDS.U16 R13, [R12] ;  /* 0x000000000c0d7984 */ /* 0x001e220000000400 */
[----:B--2---:R-:W-:-:S04]  /*8680*/  IMAD.MOV R8, RZ, RZ, -R9 ;  /* 0x000000ffff087224 */ /* 0x004fc800078e0a09 */
[----:B-1----:R-:W-:Y:S02]  /*8690*/  IMAD R15, R8, R11, RZ ;  /* 0x0000000b080f7224 */ /* 0x002fe400078e02ff */
        /* <DEDUP_REMOVED lines=32> */
.L_x_4458:
[----:B------:R-:W-:Y:S05]  /*88a0*/  BSYNC.RECONVERGENT B2 ;  /* 0x0000000000027941 */ /* 0x000fea0003800200 */
.L_x_4457:
        /* <DEDUP_REMOVED lines=10> */
[----:B0-----:R-:W0:Y:S01]  /*8950*/  LDS.U16 R13, [R12+0x4] ;  /* 0x000004000c0d7984 */ /* 0x001e220000000400 */
[----:B--2---:R-:W-:-:S04]  /*8960*/  IMAD.MOV R8, RZ, RZ, -R9 ;  /* 0x000000ffff087224 */ /* 0x004fc800078e0a09 */
[----:B-1----:R-:W-:Y:S01]  /*8970*/  IMAD R15, R8, R11, RZ ;  /* 0x0000000b080f7224 */ /* 0x002fe200078e02ff */
        /* <DEDUP_REMOVED lines=32> */
.L_x_4460:
[----:B------:R-:W-:Y:S05]  /*8b80*/  BSYNC.RECONVERGENT B2 ;  /* 0x0000000000027941 */ /* 0x000fea0003800200 */
.L_x_4459:
        /* <DEDUP_REMOVED lines=45> */
.L_x_4462:
[----:B------:R-:W-:Y:S05]  /*8e60*/  BSYNC.RECONVERGENT B2 ;  /* 0x0000000000027941 */ /* 0x000fea0003800200 */
.L_x_4461:
[----:B------:R-:W-:Y:S04]  /*8e70*/  BSSY.RECONVERGENT B2, `(.L_x_4463) ;  /* 0x000002d000027945 */ /* 0x000fe80003800200 */
[----:B------:R-:W-:Y:S05]  /*8e80*/  @!P2 BRA `(.L_x_4464) ;  /* 0x0000000000aca947 */ /* 0x000fea0003800000 */
[----:B------:R-:W-:Y:S01]  /*8e90*/  IABS R11, R41 ;  /* 0x00000029000b7213 */ /* 0x000fe20000000000 */
[----:B------:R-:W0:Y:S01]  /*8ea0*/  LDS.U16 R12, [R12+0xc] ;  /* 0x00000c000c0c7984 */ /* 0x000e220000000400 */
        /* <DEDUP_REMOVED lines=41> */
.L_x_4464:
[----:B------:R-:W-:Y:S05]  /*9140*/  BSYNC.RECONVERGENT B2 ;  /* 0x0000000000027941 */ /* 0x000fea0003800200 */
.L_x_4463:
[----:B------:R-:W-:-:S04]  /*9150*/  IADD3 R44, PT, PT, R44, 0x8, RZ ;  /* 0x000000082c2c7810 */ /* 0x000fc80007ffe0ff */
[----:B------:R-:W-:-:S13]  /*9160*/  ISETP.GE.AND P0, PT, R44, R16, PT ;  /* 0x000000102c00720c */ /* 0x000fda0003f06270 */
[----:B------:R-:W-:Y:S05]  /*9170*/  @!P0 BRA `(.L_x_4465) ;  /* 0xfffffff000f08947 */ /* 0x000fea000383ffff */
.L_x_4451:
[----:B------:R-:W-:Y:S05]  /*9180*/  BSYNC.RECONVERGENT B1 ;  /* 0x0000000000017941 */ /* 0x000fea0003800200 */
.L_x_4450:
        /* <DEDUP_REMOVED lines=26> */
[----:B------:R-:W-:Y:S02]  /*9330*/  ISETP.NE.U32.AND.EX P1, PT, RZ, RZ, PT, P1 ;  /* 0x000000ffff00720c */ /* 0x000fe40003f25110 */
        /* <DEDUP_REMOVED lines=8> */
[----:B------:R3:W0:Y:S01]  /*93c0*/  I2F.S16 R9, R8 ;  /* 0x0000000800097306 */ /* 0x0006220000101400 */
[----:B-----5:R-:W-:-:S02]  /*93d0*/  SHF.R.S32.HI R23, RZ, 0x18, R17 ;  /* 0x00000018ff177819 */ /* 0x020fc40000011411 */
[----:B------:R-:W-:Y:S02]  /*93e0*/  @P2 LOP3.LUT R21, R21, 0xffffff00, RZ, 0xfc, !PT ;  /* 0xffffff0015152812 */ /* 0x000fe400078efcff */
[----:B------:R-:W-:Y:S02]  /*93f0*/  SHF.R.S32.HI R12, RZ, 0x8, R12 ;  /* 0x00000008ff0c7819 */ /* 0x000fe4000001140c */
[----:B------:R-:W-:Y:S01]  /*9400*/  @P1 LOP3.LUT R20, R20, 0xffffff00, RZ, 0xfc, !PT ;  /* 0xffffff0014141812 */ /* 0x000fe200078efcff */
[----:B------:R-:W-:Y:S01]  /*9410*/  I2F.S16 R11, R11 ;  /* 0x0000000b000b7306 */ /* 0x000fe20000101400 */
[----:B------:R-:W-:Y:S01]  /*9420*/  @P0 LOP3.LUT R22, R22, 0xffffff00, RZ, 0xfc, !PT ;  /* 0xffffff0016160812 */ /* 0x000fe200078efcff */
[C---:B---3--:R-:W-:Y:S01]  /*9430*/  FMUL.FTZ R8, R10.reuse, R13 ;  /* 0x0000000d0a087220 */ /* 0x048fe20000410000 */
[----:B0-----:R-:W-:-:S05]  /*9440*/  FMUL.FTZ R9, R10, R9 ;  /* 0x000000090a097220 */ /* 0x001fca0000410000 */
[----:B------:R-:W0:Y:S01]  /*9450*/  I2F.S16 R23, R23 ;  /* 0x0000001700177306 */ /* 0x000e220000101400 */
[----:B------:R-:W-:-:S07]  /*9460*/  F2FP.F16.F32.PACK_AB R8, R9, R8 ;  /* 0x000000080908723e */ /* 0x000fce00000000ff */
[----:B------:R2:W3:Y:S01]  /*9470*/  I2F.S16 R19, R12 ;  /* 0x0000000c00137306 */ /* 0x0004e20000101400 */
[----:B0-----:R-:W-:-:S07]  /*9480*/  FMUL.FTZ R16, R10, R23 ;  /* 0x000000170a107220 */ /* 0x001fce0000410000 */
[----:B------:R-:W0:Y:S01]  /*9490*/  I2F.S8 R17, R20 ;  /* 0x0000001400117306 */ /* 0x000e220000001400 */
[C---:B--2---:R-:W-:Y:S01]  /*94a0*/  FMUL.FTZ R12, R10.reuse, R11 ;  /* 0x0000000b0a0c7220 */ /* 0x044fe20000410000 */
[----:B---3--:R-:W-:-:S06]  /*94b0*/  FMUL.FTZ R14, R10, R19 ;  /* 0x000000130a0e7220 */ /* 0x008fcc0000410000 */
[----:B-1----:R-:W1:Y:S01]  /*94c0*/  I2F.S8 R15, R22 ;  /* 0x00000016000f7306 */ /* 0x002e620000001400 */
[----:B0-----:R-:W-:-:S07]  /*94d0*/  FMUL.FTZ R17, R10, R17 ;  /* 0x000000110a117220 */ /* 0x001fce0000410000 */
[----:B------:R-:W0:Y:S01]  /*94e0*/  I2F.S8 R21, R21 ;  /* 0x0000001500157306 */ /* 0x000e220000001400 */
[----:B-1----:R-:W-:-:S05]  /*94f0*/  FMUL.FTZ R15, R10, R15 ;  /* 0x0000000f0a0f7220 */ /* 0x002fca0000410000 */
[----:B------:R-:W-:Y:S01]  /*9500*/  F2FP.F16.F32.PACK_AB R9, R12, R15 ;  /* 0x0000000f0c09723e */ /* 0x000fe200000000ff */
[----:B0-----:R-:W-:Y:S01]  /*9510*/  FMUL.FTZ R11, R10, R21 ;  /* 0x000000150a0b7220 */ /* 0x001fe20000410000 */
[----:B------:R-:W-:-:S04]  /*9520*/  F2FP.F16.F32.PACK_AB R10, R14, R17 ;  /* 0x000000110e0a723e */ /* 0x000fc800000000ff */
[----:B------:R-:W-:Y:S01]  /*9530*/  F2FP.F16.F32.PACK_AB R11, R16, R11 ;  /* 0x0000000b100b723e */ /* 0x000fe200000000ff */
[----:B------:R-:W-:Y:S06]  /*9540*/  BRA `(.L_x_4467) ;  /* 0x00000000000c7947 */ /* 0x000fec0003800000 */
.L_x_4466:
[----:B------:R-:W0:Y:S02]  /*9550*/  LDC.64 R8, c[0x0][0x3a8] ;  /* 0x0000ea00ff087b82 */ /* 0x000e240000000a00 */
[----:B0-----:R-:W-:-:S06]  /*9560*/  IMAD.WIDE R8, R17, 0x2, R8 ;  /* 0x0000000211087825 */ /* 0x001fcc00078e0208 */
[----:B------:R-:W5:Y:S02]  /*9570*/  LDG.E.128 R8, desc[UR36][R8.64] ;  /* 0x0000002408087981 */ /* 0x000f64000c1e1d00 */
.L_x_4467:
[----:B------:R-:W0:Y:S02]  /*9580*/  LDCU.64 UR6, c[0x0][0x460] ;  /* 0x00008c00ff0677ac */ /* 0x000e240008000a00 */
[----:B0-----:R-:W-:-:S04]  /*9590*/  ISETP.NE.U32.AND P0, PT, RZ, UR6, PT ;  /* 0x00000006ff007c0c */ /* 0x001fc8000bf05070 */
[----:B------:R-:W-:Y:S01]  /*95a0*/  ISETP.NE.AND.EX P0, PT, RZ, UR7, PT, P0 ;  /* 0x00000007ff007c0c */ /* 0x000fe2000bf05300 */
[----:B------:R-:W0:-:S12]  /*95b0*/  LDCU.64 UR6, c[0x0][0x3c0] ;  /* 0x00007800ff0677ac */ /* 0x000e180008000a00 */
[----:B------:R-:W2:Y:S08]  /*95c0*/  @P0 LDC R14, c[0x0][0x3f8] ;  /* 0x0000fe00ff0e0b82 */ /* 0x000eb00000000800 */
[----:B------:R-:W3:Y:S01]  /*95d0*/  @P0 LDC.64 R12, c[0x0][0x458] ;  /* 0x00011600ff0c0b82 */ /* 0x000ee20000000a00 */
[----:B--2---:R-:W-:-:S04]  /*95e0*/  @P0 IMAD R43, R2, R14, R43 ;  /* 0x0000000e022b0224 */ /* 0x004fc800078e022b */
[----:B------:R-:W-:-:S04]  /*95f0*/  @P0 IMAD R43, R43, 0xa0, R32 ;  /* 0x000000a02b2b0824 */ /* 0x000fc800078e0220 */
[----:B---3--:R-:W-:-:S06]  /*9600*/  @P0 IMAD.WIDE R12, R43, 0x2, R12 ;  /* 0x000000022b0c0825 */ /* 0x008fcc00078e020c */
[----:B-1----:R-:W2:Y:S01]  /*9610*/  @P0 LDG.E.128 R12, desc[UR36][R12.64] ;  /* 0x000000240c0c0981 */ /* 0x002ea2000c1e1d00 */
[----:B------:R-:W-:Y:S01]  /*9620*/  LEA R0, R0, R3, 0x1 ;  /* 0x0000000300007211 */ /* 0x000fe200078e08ff */
[----:B------:R-:W-:Y:S02]  /*9630*/  IMAD R41, R31, R41, R32 ;  /* 0x000000291f297224 */ /* 0x000fe400078e0220 */
[----:B-----5:R-:W-:Y:S02]  /*9640*/  HFMA2 R4, R8, 1, 1, R4 ;  /* 0x3c003c0008047831 */ /* 0x020fe40000000004 */
[----:B------:R-:W-:Y:S02]  /*9650*/  IMAD R18, R18, 0xa0, RZ ;  /* 0x000000a012127824 */ /* 0x000fe400078e02ff */
[----:B------:R-:W-:Y:S02]  /*9660*/  HFMA2 R6, R10, 1, 1, R6 ;  /* 0x3c003c000a067831 */ /* 0x000fe40000000006 */
[----:B------:R-:W-:Y:S01]  /*9670*/  HADD2 R5, R9, R5 ;  /* 0x0000000509057230 */ /* 0x000fe20000000000 */
[----:B------:R-:W1:Y:S01]  /*9680*/  LDS.U16 R0, [R0] ;  /* 0x0000000000007984 */ /* 0x000e620000000400 */
[----:B------:R-:W-:Y:S01]  /*9690*/  SHF.R.S32.HI R3, RZ, 0x1f, R41 ;  /* 0x0000001fff037819 */ /* 0x000fe20000011429 */
[----:B------:R-:W-:Y:S01]  /*96a0*/  HADD2 R7, R11, R7 ;  /* 0x000000070b077230 */ /* 0x000fe20000000000 */
[----:B------:R-:W-:-:S04]  /*96b0*/  IADD3 R41, P1, PT, R18, R41, RZ ;  /* 0x0000002912297210 */ /* 0x000fc80007f3e0ff */
[----:B------:R-:W-:Y:S02]  /*96c0*/  LEA.HI.X.SX32 R18, R18, R3, 0x1, P1 ;  /* 0x0000000312127211 */ /* 0x000fe400008f0eff */
[----:B0-----:R-:W-:-:S04]  /*96d0*/  LEA R2, P1, R41, UR6, 0x1 ;  /* 0x0000000629027c11 */ /* 0x001fc8000f8208ff */
[----:B------:R-:W-:Y:S01]  /*96e0*/  LEA.HI.X R3, R41, UR7, R18, 0x1, P1 ;  /* 0x0000000729037c11 */ /* 0x000fe200088f0c12 */
[----:B-1----:R-:W-:Y:S02]  /*96f0*/  HADD2.F32 R0, -RZ, R0.H0_H0 ;  /* 0x20000000ff007230 */ /* 0x002fe40000004100 */
[----:B--2---:R-:W-:Y:S02]  /*9700*/  @P0 HFMA2 R5, R5, R13, -RZ ;  /* 0x0000000d05050231 */ /* 0x004fe400001000ff */
        /* <DEDUP_REMOVED lines=20> */
.L_x_4442:
[----:B------:R-:W-:Y:S05]  /*9850*/  BSYNC.RECONVERGENT B0 ;  /* 0x0000000000007941 */ /* 0x000fea0003800200 */
.L_x_4441:
        /* <DEDUP_REMOVED lines=17> */
.L_x_4469:
        /* <DEDUP_REMOVED lines=21> */
.L_x_4471:
[----:B------:R-:W-:Y:S05]  /*9ac0*/  BSYNC.RECONVERGENT B0 ;  /* 0x0000000000007941 */ /* 0x000fea0003800200 */
.L_x_4470:
[----:B------:R-:W-:Y:S06]  /*9ad0*/  BAR.SYNC.DEFER_BLOCKING 0x0 ;  /* 0x0000000000007b1d */ /* 0x000fec0000010000 */
.L_x_4468:
[----:B------:R-:W-:-:S13]  /*9ae0*/  ISETP.GT.U32.OR P0, PT, R30, 0x1f, P0 ;  /* 0x0000001f1e00780c */ /* 0x000fda0000704470 */
[----:B------:R-:W-:Y:S05]  /*9af0*/  @P0 EXIT ;  /* 0x000000000000094d */ /* 0x000fea0003800000 */
[----:B------:R-:W2:Y:S02]  /*9b00*/  LDCU UR4, c[0x0][0x478] ;  /* 0x00008f00ff0477ac */ /* 0x000ea40008000800 */
[----:B--2---:R-:W-:-:S09]  /*9b10*/  UISETP.NE.AND UP0, UPT, UR4, 0x2, UPT ;  /* 0x000000020400788c */ /* 0x004fd2000bf05270 */
[----:B------:R-:W-:Y:S05]  /*9b20*/  BRA.U UP0, `(.L_x_4472) ;  /* 0x0000000100e07547 */ /* 0x000fea000b800000 */
[----:B------:R-:W2:Y:S01]  /*9b30*/  LDC.64 R2, c[0x0][0x470] ;  /* 0x00011c00ff027b82 */ /* 0x000ea20000000a00 */
[----:B------:R-:W3:Y:S01]  /*9b40*/  LDCU.64 UR4, c[0x0][0x380] ;  /* 0x00007000ff0477ac */ /* 0x000ee20008000a00 */
[----:B--2---:R-:W2:Y:S01]  /*9b50*/  LDG.E R2, desc[UR36][R2.64] ;  /* 0x0000002402027981 */ /* 0x004ea2000c1e1900 */
[----:B------:R-:W-:-:S04]  /*9b60*/  IADD3 R31, PT, PT, R31, R32, RZ ;  /* 0x000000201f1f7210 */ /* 0x000fc80007ffe0ff */
[----:B---3--:R-:W-:Y:S01]  /*9b70*/  IADD3 R8, P0, PT, R31, UR4, RZ ;  /* 0x000000041f087c10 */ /* 0x008fe2000ff1e0ff */
        /* <DEDUP_REMOVED lines=24> */
[----:B--2---:R-:W-:Y:S02]  /*9d00*/  PRMT R4, R37, 0x8880, RZ ;  /* 0x0000888025047816 */ /* 0x004fe400000000ff */
[----:B---3--:R-:W-:-:S03]  /*9d10*/  PRMT R38, R38, 0x8880, RZ ;  /* 0x0000888026267816 */ /* 0x008fc600000000ff */
[----:B------:R-:W2:Y:S01]  /*9d20*/  F2I.S8.NTZ R36, R36 ;  /* 0x0000002400247305 */ /* 0x000ea20000202100 */
        /* <DEDUP_REMOVED lines=8> */
[----:B--2---:R-:W-:Y:S02]  /*9db0*/  PRMT R36, R36, 0x8880, RZ ;  /* 0x0000888024247816 */ /* 0x004fe400000000ff */
        /* <DEDUP_REMOVED lines=15> */
.L_x_4472:
[----:B------:R-:W2:Y:S01]  /*9eb0*/  LDC.64 R2, c[0x0][0x380] ;  /* 0x0000e000ff027b82 */ /* 0x000ea20000000a00 */
[----:B------:R-:W-:Y:S02]  /*9ec0*/  IADD3 R31, PT, PT, R31, R32, RZ ;  /* 0x000000201f1f7210 */ /* 0x000fe40007ffe0ff */
[----:B------:R-:W-:Y:S02]  /*9ed0*/  F2FP.F16.F32.PACK_AB R39, R38, R39 ;  /* 0x000000272627723e */ /* 0x000fe400000000ff */
[----:B------:R-:W-:Y:S02]  /*9ee0*/  F2FP.F16.F32.PACK_AB R37, R37, R40 ;  /* 0x000000282525723e */ /* 0x000fe400000000ff */
[----:B------:R-:W-:Y:S02]  /*9ef0*/  F2FP.F16.F32.PACK_AB R35, R35, R36 ;  /* 0x000000242323723e */ /* 0x000fe400000000ff */
[----:B------:R-:W-:Y:S01]  /*9f00*/  F2FP.F16.F32.PACK_AB R33, R33, R34 ;  /* 0x000000222121723e */ /* 0x000fe200000000ff */
[----:B--2---:R-:W-:-:S05]  /*9f10*/  IMAD.WIDE R2, R31, 0x2, R2 ;  /* 0x000000021f027825 */ /* 0x004fca00078e0202 */
[----:B------:R-:W-:Y:S04]  /*9f20*/  STG.E desc[UR36][R2.64], R39 ;  /* 0x0000002702007986 */ /* 0x000fe8000c101924 */
[----:B------:R-:W-:Y:S04]  /*9f30*/  STG.E desc[UR36][R2.64+0x4], R37 ;  /* 0x0000042502007986 */ /* 0x000fe8000c101924 */
[----:B------:R-:W-:Y:S04]  /*9f40*/  STG.E desc[UR36][R2.64+0x8], R35 ;  /* 0x0000082302007986 */ /* 0x000fe8000c101924 */
[----:B------:R-:W-:Y:S01]  /*9f50*/  STG.E desc[UR36][R2.64+0xc], R33 ;  /* 0x00000c2102007986 */ /* 0x000fe2000c101924 */
[----:B------:R-:W-:Y:S05]  /*9f60*/  EXIT ;  /* 0x000000000000794d */ /* 0x000fea0003800000 */
.L_x_4411:
[----:B------:R-:W-:Y:S01]  /*9f70*/  IMAD.MOV.U32 R12, RZ, RZ, 0x10 ;  /* 0x00000010ff0c7424 */ /* 0x000fe200078e00ff */
[----:B------:R-:W-:Y:S01]  /*9f80*/  MOV R11, 0x1f ;  /* 0x0000001f000b7802 */ /* 0x000fe20000000f00 */
[----:B------:R-:W-:-:S07]  /*9f90*/  IMAD.MOV.U32 R15, RZ, RZ, -0x1 ;  /* 0xffffffffff0f7424 */ /* 0x000fce00078e00ff */
[----:B0----5:R-:W-:Y:S05]  /*9fa0*/  WARPSYNC.COLLECTIVE R15, `(.L_x_4473) ;  /* 0x000000000f087348 */ /* 0x021fea0003c00000 */
[----:B------:R1:W2:Y:S02]  /*9fb0*/  SHFL.BFLY P6, R14, R13, R12, R11 ;  /* 0x0c00000c0d0e7389 */ /* 0x0002a400000c000b */
[----:B012--5:R-:W-:Y:S05]  /*9fc0*/  ENDCOLLECTIVE ;  /* 0x000000000000791b */ /* 0x027fea0003800000 */
.L_x_4473:
[----:B------:R-:W-:Y:S02]  /*9fd0*/  IMAD.MOV.U32 R12, RZ, RZ, 0x8 ;  /* 0x00000008ff0c7424 */ /* 0x000fe400078e00ff */
[----:B------:R-:W-:-:S05]  /*9fe0*/  FADD.FTZ R0, R13, R14 ;  /* 0x0000000e0d007221 */ /* 0x000fca0000010000 */
[----:B------:R-:W-:-:S07]  /*9ff0*/  MOV R13, R0 ;  /* 0x00000000000d7202 */ /* 0x000fce0000000f00 */
[----:B------:R-:W-:Y:S05]  /*a000*/  WARPSYNC.COLLECTIVE R15, `(.L_x_4474) ;  /* 0x000000000f087348 */ /* 0x000fea0003c00000 */
[----:B------:R0:W1:Y:S02]  /*a010*/  SHFL.BFLY P6, R14, R13, R12, R11 ;  /* 0x0c00000c0d0e7389 */ /* 0x00006400000c000b */
[----:B01----:R-:W-:Y:S05]  /*a020*/  ENDCOLLECTIVE ;  /* 0x000000000000791b */ /* 0x003fea0003800000 */
.L_x_4474:
[----:B------:R-:W-:Y:S02]  /*a030*/  IMAD.MOV.U32 R12, RZ, RZ, 0x4 ;  /* 0x00000004ff0c7424 */ /* 0x000fe400078e00ff */
[----:B------:R-:W-:-:S05]  /*a040*/  FADD.FTZ R3, R0, R14 ;  /* 0x0000000e00037221 */ /* 0x000fca0000010000 */
[----:B------:R-:W-:-:S07]  /*a050*/  MOV R13, R3 ;  /* 0x00000003000d7202 */ /* 0x000fce0000000f00 */
[----:B------:R-:W-:Y:S05]  /*a060*/  WARPSYNC.COLLECTIVE R15, `(.L_x_4475) ;  /* 0x000000000f087348 */ /* 0x000fea0003c00000 */
[----:B------:R0:W1:Y:S02]  /*a070*/  SHFL.BFLY P6, R14, R13, R12, R11 ;  /* 0x0c00000c0d0e7389 */ /* 0x00006400000c000b */
[----:B01----:R-:W-:Y:S05]  /*a080*/  ENDCOLLECTIVE ;  /* 0x000000000000791b */ /* 0x003fea0003800000 */
.L_x_4475:
[----:B------:R-:W-:Y:S02]  /*a090*/  IMAD.MOV.U32 R12, RZ, RZ, 0x2 ;  /* 0x00000002ff0c7424 */ /* 0x000fe400078e00ff */
[----:B------:R-:W-:-:S05]  /*a0a0*/  FADD.FTZ R4, R3, R14 ;  /* 0x0000000e03047221 */ /* 0x000fca0000010000 */
[----:B------:R-:W-:-:S07]  /*a0b0*/  MOV R13, R4 ;  /* 0x00000004000d7202 */ /* 0x000fce0000000f00 */
[----:B------:R-:W-:Y:S05]  /*a0c0*/  WARPSYNC.COLLECTIVE R15, `(.L_x_4476) ;  /* 0x000000000f087348 */ /* 0x000fea0003c00000 */
[----:B------:R0:W1:Y:S02]  /*a0d0*/  SHFL.BFLY P6, R14, R13, R12, R11 ;  /* 0x0c00000c0d0e7389 */ /* 0x00006400000c000b */
[----:B01----:R-:W-:Y:S05]  /*a0e0*/  ENDCOLLECTIVE ;  /* 0x000000000000791b */ /* 0x003fea0003800000 */
.L_x_4476:
[----:B------:R-:W-:Y:S02]  /*a0f0*/  IMAD.MOV.U32 R12, RZ, RZ, 0x1 ;  /* 0x00000001ff0c7424 */ /* 0x000fe400078e00ff */
[----:B------:R-:W-:-:S05]  /*a100*/  FADD.FTZ R5, R4, R14 ;  /* 0x0000000e04057221 */ /* 0x000fca0000010000 */
[----:B------:R-:W-:-:S07]  /*a110*/  MOV R13, R5 ;  /* 0x00000005000d7202 */ /* 0x000fce0000000f00 */
[----:B------:R-:W-:Y:S05]  /*a120*/  WARPSYNC.COLLECTIVE R15, `(.L_x_4477) ;  /* 0x000000000f087348 */ /* 0x000fea0003c00000 */
[----:B------:R0:W1:Y:S02]  /*a130*/  SHFL.BFLY P6, R14, R13, R12, R11 ;  /* 0x0c00000c0d0e7389 */ /* 0x00006400000c000b */
[----:B01----:R-:W-:Y:S05]  /*a140*/  ENDCOLLECTIVE ;  /* 0x000000000000791b */ /* 0x003fea0003800000 */
.L_x_4477:
[----:B------:R-:W-:Y:S05]  /*a150*/  BRA `(.L_x_4478) ;  /* 0xffffff8400c07947 */ /* 0x000fea000383ffff */
.L_x_4414:
[----:B------:R-:W-:Y:S01]  /*a160*/  BSSY B1, `(.L_x_4479) ;  /* 0x0000007000017945 */ /* 0x000fe20003800000 */
[----:B------:R-:W-:Y:S01]  /*a170*/  MOV R12, 0x2 ;  /* 0x00000002000c7802 */ /* 0x000fe20000000f00 */
[----:B------:R-:W-:Y:S01]  /*a180*/  IMAD.MOV.U32 R11, RZ, RZ, 0x1f ;  /* 0x0000001fff0b7424 */ /* 0x000fe200078e00ff */
[----:B------:R-:W-:-:S07]  /*a190*/  MOV R15, 0xffffffff ;  /* 0xffffffff000f7802 */ /* 0x000fce0000000f00 */
[----:B-----5:R-:W-:Y:S05]  /*a1a0*/  WARPSYNC.COLLECTIVE R15, `(.L_x_4480) ;  /* 0x000000000f087348 */ /* 0x020fea0003c00000 */
[----:B------:R0:W1:Y:S02]  /*a1b0*/  SHFL.BFLY P6, R14, R13, R12, R11 ;  /* 0x0c00000c0d0e7389 */ /* 0x00006400000c000b */
[----:B01---5:R-:W-:Y:S05]  /*a1c0*/  ENDCOLLECTIVE ;  /* 0x000000000000791b */ /* 0x023fea0003800000 */
.L_x_4480:
[----:B------:R-:W-:Y:S05]  /*a1d0*/  BSYNC B1 ;  /* 0x0000000000017941 */ /* 0x000fea0003800000 */
.L_x_4479:
[----:B------:R-:W-:Y:S02]  /*a1e0*/  HFMA2 R11, -RZ, RZ, 0, 1.847743988037109375e-06 ;  /* 0x0000001fff0b7431 */ /* 0x000fe400000001ff */
[----:B------:R-:W-:Y:S01]  /*a1f0*/  FADD.FTZ R13, R13, R14 ;  /* 0x0000000e0d0d7221 */ /* 0x000fe20000010000 */
[----:B------:R-:W-:Y:S02]  /*a200*/  IMAD.MOV.U32 R12, RZ, RZ, 0x1 ;  /* 0x00000001ff0c7424 */ /* 0x000fe400078e00ff */
[----:B------:R-:W-:-:S07]  /*a210*/  IMAD.MOV.U32 R15, RZ, RZ, -0x1 ;  /* 0xffffffffff0f7424 */ /* 0x000fce00078e00ff */
[----:B------:R-:W-:Y:S05]  /*a220*/  WARPSYNC.COLLECTIVE R15, `(.L_x_4481) ;  /* 0x000000000f087348 */ /* 0x000fea0003c00000 */
[----:B------:R0:W1:Y:S02]  /*a230*/  SHFL.BFLY P6, R14, R13, R12, R11 ;  /* 0x0c00000c0d0e7389 */ /* 0x00006400000c000b */
[----:B01----:R-:W-:Y:S05]  /*a240*/  ENDCOLLECTIVE ;  /* 0x000000000000791b */ /* 0x003fea0003800000 */
.L_x_4481:
[----:B------:R-:W-:Y:S05]  /*a250*/  BRA `(.L_x_4482) ;  /* 0xffffffac000c7947 */ /* 0x000fea000383ffff */
.L_x_4418:
[----:B------:R-:W-:Y:S01]  /*a260*/  HFMA2 R11, -RZ, RZ, 0, 1.847743988037109375e-06 ;  /* 0x0000001fff0b7431 */ /* 0x000fe200000001ff */
[----:B------:R-:W-:Y:S01]  /*a270*/  BSSY B0, `(.L_x_4483) ;  /* 0x0000007000007945 */ /* 0x000fe20003800000 */
[----:B0-----:R-:W-:Y:S01]  /*a280*/  MOV R13, R82 ;  /* 0x00000052000d7202 */ /* 0x001fe20000000f00 */
[----:B------:R-:W-:Y:S02]  /*a290*/  IMAD.MOV.U32 R12, RZ, RZ, 0x10 ;  /* 0x00000010ff0c7424 */ /* 0x000fe400078e00ff */
[----:B------:R-:W-:-:S07]  /*a2a0*/  IMAD.MOV.U32 R15, RZ, RZ, -0x1 ;  /* 0xffffffffff0f7424 */ /* 0x000fce00078e00ff */
[----:B--2345:R-:W-:Y:S05]  /*a2b0*/  WARPSYNC.COLLECTIVE R15, `(.L_x_4484) ;  /* 0x000000000f087348 */ /* 0x03cfea0003c00000 */
[----:B------:R0:W1:Y:S02]  /*a2c0*/  SHFL.BFLY P6, R14, R13, R12, R11 ;  /* 0x0c00000c0d0e7389 */ /* 0x00006400000c000b */
[----:B012345:R-:W-:Y:S05]  /*a2d0*/  ENDCOLLECTIVE ;  /* 0x000000000000791b */ /* 0x03ffea0003800000 */
.L_x_4484:
[----:B------:R-:W-:Y:S05]  /*a2e0*/  BSYNC B0 ;  /* 0x0000000000007941 */ /* 0x000fea0003800000 */
.L_x_4483:
[----:B------:R-:W-:Y:S01]  /*a2f0*/  FMNMX.FTZ R13, R14, R82, !PT ;  /* 0x000000520e0d7209 */ /* 0x000fe20007810000 */
[----:B------:R-:W-:Y:S01]  /*a300*/  IMAD.MOV.U32 R11, RZ, RZ, 0x1f ;  /* 0x0000001fff0b7424 */ /* 0x000fe200078e00ff */
[----:B------:R-:W-:Y:S02]  /*a310*/  MOV R12, 0x8 ;  /* 0x00000008000c7802 */ /* 0x000fe40000000f00 */
[----:B------:R-:W-:-:S07]  /*a320*/  MOV R15, 0xffffffff ;  /* 0xffffffff000f7802 */ /* 0x000fce0000000f00 */
[----:B------:R-:W-:Y:S05]  /*a330*/  WARPSYNC.COLLECTIVE R15, `(.L_x_4485) ;  /* 0x000000000f087348 */ /* 0x000fea0003c00000 */
[----:B------:R0:W1:Y:S02]  /*a340*/  SHFL.BFLY P6, R14, R13, R12, R11 ;  /* 0x0c00000c0d0e7389 */ /* 0x00006400000c000b */
[----:B01----:R-:W-:Y:S05]  /*a350*/  ENDCOLLECTIVE ;  /* 0x000000000000791b */ /* 0x003fea0003800000 */
.L_x_4485:
[----:B------:R-:W-:Y:S01]  /*a360*/  HFMA2 R12, -RZ, RZ, 0, 2.384185791015625e-07 ;  /* 0x00000004ff0c7431 */ /* 0x000fe200000001ff */
[----:B------:R-:W-:-:S05]  /*a370*/  FMNMX.FTZ R4, R13, R14, !PT ;  /* 0x0000000e0d047209 */ /* 0x000fca0007810000 */
[----:B------:R-:W-:-:S07]  /*a380*/  IMAD.MOV.U32 R13, RZ, RZ, R4 ;  /* 0x000000ffff0d7224 */ /* 0x000fce00078e0004 */
[----:B------:R-:W-:Y:S05]  /*a390*/  WARPSYNC.COLLECTIVE R15, `(.L_x_4486) ;  /* 0x000000000f087348 */ /* 0x000fea0003c00000 */
[----:B------:R0:W1:Y:S02]  /*a3a0*/  SHFL.BFLY P6, R14, R13, R12, R11 ;  /* 0x0c00000c0d0e7389 */ /* 0x00006400000c000b */
[----:B01----:R-:W-:Y:S05]  /*a3b0*/  ENDCOLLECTIVE ;  /* 0x000000000000791b */ /* 0x003fea0003800000 */
.L_x_4486:
[----:B------:R-:W-:Y:S05]  /*a3c0*/  BRA `(.L_x_4487) ;  /* 0xffffffac00787947 */ /* 0x000fea000383ffff */
.L_x_4488:
        /* <DEDUP_REMOVED lines=11> */
.L_x_5606:


//--------------------- .text._ZN4mmha33masked_multihead_attention_kernelIfLi160ELi256ELi1ELi64ELi256ELb0ELb1EEEv26Multihead_attention_paramsIT_XT5_EE --------------------------
	.section	.text._ZN4mmha33masked_multihead_attention_kernelIfLi160ELi256ELi1ELi64ELi256ELb0ELb1EEEv26Multihead_attention_paramsIT_XT5_EE,"ax",@progbits
	.align	128
        .global         _ZN4mmha33masked_multihead_attention_kernelIfLi160ELi256ELi1ELi64ELi256ELb0ELb1EEEv26Multihead_attention_paramsIT_XT5_EE
        .type           _ZN4mmha33masked_multihead_attention_kernelIfLi160ELi256ELi1ELi64ELi256ELb0ELb1EEEv26Multihead_attention_paramsIT_XT5_EE,@function
        .size           _ZN4mmha33masked_multihead_attention_kernelIfLi160ELi256ELi1ELi64ELi256ELb0ELb1EEEv26Multihead_attention_paramsIT_XT5_EE,(.L_x_5607 - _ZN4mmha33masked_multihead_attention_kernelIfLi160ELi256ELi1ELi64ELi256ELb0ELb1EEEv26Multihead_attention_paramsIT_XT5_EE)
        .other          _ZN4mmha33masked_multihead_attention_kernelIfLi160ELi256ELi1ELi64ELi256ELb0ELb1EEEv26Multihead_attention_paramsIT_XT5_EE,@"STO_CUDA_ENTRY STV_DEFAULT"
_ZN4mmha33masked_multihead_attention_kernelIfLi160ELi256ELi1ELi64ELi256ELb0ELb1EEEv26Multihead_attention_paramsIT_XT5_EE:
.text._ZN4mmha33masked_multihead_attention_kernelIfLi160ELi256ELi1ELi64ELi256ELb0ELb1EEEv26Multihead_attention_paramsIT_XT5_EE:
[----:B------:R-:W0:Y:S01]  /*0000*/  LDC R1, c[0x0][0x37c] ;  /* 0x0000df00ff017b82 */ /* 0x000e220000000800 */
[----:B------:R-:W1:Y:S07]  /*0010*/  LDCU.64 UR4, c[0x0][0x490] ;  /* 0x00009200ff0477ac */ /* 0x000e6e0008000a00 */
[----:B------:R-:W2:Y:S01]  /*0020*/  S2UR UR6, SR_CTAID.Y ;  /* 0x00000000000679c3 */ /* 0x000ea20000002600 */
[----:B0-----:R-:W-:Y:S01]  /*0030*/  VIADD R1, R1, 0xfffffb30 ;  /* 0xfffffb3001017836 */ /* 0x001fe20000000000 */
        /* <DEDUP_REMOVED lines=11> */
.L_x_4489:
[----:B------:R-:W1:Y:S01]  /*00f0*/  LDCU UR13, c[0x0][0x3f0] ;  /* 0x00007e00ff0d77ac */ /* 0x000e620008000800 */
[----:B------:R-:W2:Y:S01]  /*0100*/  LDC R5, c[0x0][0x478] ;  /* 0x00011e00ff057b82 */ /* 0x000ea20000000800 */
[----:B------:R-:W3:Y:S01]  /*0110*/  S2R R6, SR_CTAID.Y ;  /* 0x0000000000067919 */ /* 0x000ee20000002600 */
[----:B------:R-:W4:Y:S01]  /*0120*/  LDCU.64 UR4, c[0x0][0x4a0] ;  /* 0x00009400ff0477ac */ /* 0x000f220008000a00 */
[----:B------:R-:W2:Y:S05]  /*0130*/  LDCU UR10, c[0x0][0x3e8] ;  /* 0x00007d00ff0a77ac */ /* 0x000eaa0008000800 */
[----:B------:R-:W3:Y:S01]  /*0140*/  S2UR UR40, SR_CTAID.X ;  /* 0x00000000002879c3 */ /* 0x000ee20000002500 */
[----:B------:R-:W3:Y:S01]  /*0150*/  LDCU UR9, c[0x0][0x3f8] ;  /* 0x00007f00ff0977ac */ /* 0x000ee20008000800 */
[----:B-1----:R-:W-:Y:S01]  /*0160*/  IMAD.U32 R0, RZ, RZ, UR13 ;  /* 0x0000000dff007e24 */ /* 0x002fe2000f8e00ff */
[----:B----4-:R-:W-:-:S04]  /*0170*/  UISETP.NE.U32.AND UP0, UPT, UR4, URZ, UPT ;  /* 0x000000ff0400728c */ /* 0x010fc8000bf05070 */
[----:B------:R-:W-:Y:S01]  /*0180*/  IABS R0, R0 ;  /* 0x0000000000007213 */ /* 0x000fe20000000000 */
[----:B------:R-:W-:-:S03]  /*0190*/  UISETP.NE.AND.EX UP0, UPT, UR5, URZ, UPT, UP0 ;  /* 0x000000ff0500728c */ /* 0x000fc6000bf05300 */
[----:B------:R-:W-:-:S03]  /*01a0*/  R2UR UR12, R0 ;  /* 0x00000000000c72ca */ /* 0x000fc600000e0000 */
[----:B------:R-:W-:-:S05]  /*01b0*/  PLOP3.LUT P1, PT, PT, PT, UP0, 0x80, 0x8 ;  /* 0x000000000008781c */ /* 0x000fca0003f2f008 */
[----:B------:R-:W1:Y:S05]  /*01c0*/  @UP0 LDCU.64 UR4, c[0x0][0x4a0] ;  /* 0x00009400ff0407ac */ /* 0x000e6a0008000a00 */
[----:B------:R-:W4:Y:S08]  /*01d0*/  I2F.RP R0, UR12 ;  /* 0x0000000c00007d06 */ /* 0x000f300008209400 */
[----:B----4-:R-:W4:Y:S01]  /*01e0*/  MUFU.RCP R0, R0 ;  /* 0x0000000000007308 */ /* 0x010f220000001000 */
[----:B-1----:R-:W-:-:S06]  /*01f0*/  @UP0 UIMAD.WIDE.U32 UR4, UR6, 0x4, UR4 ;  /* 0x00000004060408a5 */ /* 0x002fcc000f8e0004 */
[----:B------:R-:W-:Y:S01]  /*0200*/  MOV R2, UR4 ;  /* 0x0000000400027c02 */ /* 0x000fe20008000f00 */
[----:B------:R-:W-:-:S05]  /*0210*/  IMAD.U32 R3, RZ, RZ, UR5 ;  /* 0x00000005ff037e24 */ /* 0x000fca000f8e00ff */
[----:B0-----:R0:W3:Y:S01]  /*0220*/  @P1 LDG.E R7, desc[UR36][R2.64] ;  /* 0x0000002402071981 */ /* 0x0010e2000c1e1900 */
[----:B----4-:R-:W-:-:S06]  /*0230*/  VIADD R4, R0, 0xffffffe ;  /* 0x0ffffffe00047836 */ /* 0x010fcc0000000000 */
[----:B------:R-:W1:Y:S01]  /*0240*/  F2I.FTZ.U32.TRUNC.NTZ R4, R4 ;  /* 0x0000000400047305 */ /* 0x000e62000021f000 */
[----:B------:R-:W4:Y:S01]  /*0250*/  S2R R23, SR_TID.X ;  /* 0x0000000000177919 */ /* 0x000f220000002100 */
[----:B--2---:R-:W-:Y:S01]  /*0260*/  ISETP.NE.AND P4, PT, R5, 0x2, PT ;  /* 0x000000020500780c */ /* 0x004fe20003f85270 */
[----:B------:R-:W-:Y:S01]  /*0270*/  UISETP.NE.AND UP1, UPT, UR10, URZ, UPT ;  /* 0x000000ff0a00728c */ /* 0x000fe2000bf25270 */
[----:B-1----:R-:W-:-:S11]  /*0280*/  R2UR UR5, R4 ;  /* 0x00000000040572ca */ /* 0x002fd600000e0000 */
[----:B0-----:R-:W0:Y:S01]  /*0290*/  @!P4 LDC.64 R2, c[0x0][0x398] ;  /* 0x0000e600ff02cb82 */ /* 0x001e220000000a00 */
[----:B------:R-:W-:Y:S01]  /*02a0*/  UMOV UR4, URZ ;  /* 0x000000ff00047c82 */ /* 0x000fe20008000000 */
[----:B---3--:R-:W-:Y:S02]  /*02b0*/  UIMAD UR44, UR6, UR9, UR40 ;  /* 0x00000009062c72a4 */ /* 0x008fe4000f8e0228 */
[----:B------:R-:W-:-:S04]  /*02c0*/  UIADD3 UR7, UPT, UPT, URZ, -UR5, URZ ;  /* 0x80000005ff077290 */ /* 0x000fc8000fffe0ff */
[----:B------:R-:W-:-:S04]  /*02d0*/  UIMAD UR7, UR7, UR12, URZ ;  /* 0x0000000c070772a4 */ /* 0x000fc8000f8e02ff */
[----:B------:R-:W-:Y:S02]  /*02e0*/  UIMAD.WIDE.U32 UR4, UR5, UR7, UR4 ;  /* 0x00000007050472a5 */ /* 0x000fe4000f8e0004 */
[----:B------:R-:W-:Y:S02]  /*02f0*/  @UP1 UIMAD UR7, UR6, UR10, URZ ;  /* 0x0000000a060712a4 */ /* 0x000fe4000f8e02ff */
[----:B------:R-:W-:Y:S01]  /*0300*/  @!UP1 UIMAD UR43, UR44, 0xa0, URZ ;  /* 0x000000a02c2b98a4 */ /* 0x000fe2000f8e02ff */
[----:B----4-:R-:W-:Y:S01]  /*0310*/  IMAD.SHL.U32 R12, R23, 0x4, RZ ;  /* 0x00000004170c7824 */ /* 0x010fe200078e00ff */
[----:B------:R-:W-:Y:S01]  /*0320*/  @UP1 UIMAD UR43, UR40, 0xa0, UR7 ;  /* 0x000000a0282b18a4 */ /* 0x000fe2000f8e0207 */
[----:B------:R-:W1:Y:S01]  /*0330*/  @!P4 LDC.64 R4, c[0x0][0x468] ;  /* 0x00011a00ff04cb82 */ /* 0x000e620000000a00 */
[----:B------:R-:W-:Y:S01]  /*0340*/  IABS R0, R6 ;  /* 0x0000000600007213 */ /* 0x000fe20000000000 */
[----:B------:R-:W2:Y:S03]  /*0350*/  LDCU.64 UR10, c[0x0][0x460] ;  /* 0x00008c00ff0a77ac */ /* 0x000ea60008000a00 */
[----:B------:R-:W-:-:S04]  /*0360*/  IADD3 R15, PT, PT, R12, UR43, RZ ;  /* 0x0000002b0c0f7c10 */ /* 0x000fc8000fffe0ff */
[----:B0-----:R-:W-:-:S04]  /*0370*/  @!P4 IADD3 R2, P0, PT, R15, R2, RZ ;  /* 0x000000020f02c210 */ /* 0x001fc80007f1e0ff */
[----:B------:R-:W-:-:S05]  /*0380*/  @!P4 LEA.HI.X.SX32 R3, R15, R3, 0x1, P0 ;  /* 0x000000030f03c211 */ /* 0x000fca00000f0eff */
[----:B------:R-:W3:Y:S04]  /*0390*/  @!P4 LDG.E R6, desc[UR36][R2.64] ;  /* 0x000000240206c981 */ /* 0x000ee8000c1e1900 */
[----:B-1----:R0:W4:Y:S01]  /*03a0*/  @!P4 LDG.E R5, desc[UR36][R4.64+0x4] ;  /* 0x000004240405c981 */ /* 0x002122000c1e1900 */
[----:B------:R-:W-:-:S13]  /*03b0*/  R2UR UR8, R0 ;  /* 0x00000000000872ca */ /* 0x000fda00000e0000 */
[----:B------:R-:W-:-:S07]  /*03c0*/  UIMAD.WIDE.U32 UR4, UR5, UR8, URZ ;  /* 0x00000008050472a5 */ /* 0x000fce000f8e00ff */
[----:B------:R-:W-:Y:S02]  /*03d0*/  UMOV UR7, UR5 ;  /* 0x0000000500077c82 */ /* 0x000fe40008000000 */
[----:B------:R-:W-:-:S04]  /*03e0*/  UIADD3 UR4, UPT, UPT, -UR7, URZ, URZ ;  /* 0x000000ff07047290 */ /* 0x000fc8000fffe1ff */
[----:B------:R-:W-:Y:S01]  /*03f0*/  UIMAD UR4, UR12, UR4, UR8 ;  /* 0x000000040c0472a4 */ /* 0x000fe2000f8e0208 */
[----:B------:R-:W1:Y:S03]  /*0400*/  LDCU UR8, c[0x0][0x3f4] ;  /* 0x00007e80ff0877ac */ /* 0x000e660008000800 */
[----:B------:R-:W-:-:S11]  /*0410*/  UISETP.GT.U32.AND UP2, UPT, UR12, UR4, UPT ;  /* 0x000000040c00728c */ /* 0x000fd6000bf44070 */
[----:B------:R-:W-:Y:S01]  /*0420*/  @!UP2 UIADD3 UR4, UPT, UPT, UR4, -UR12, URZ ;  /* 0x8000000c0404a290 */ /* 0x000fe2000fffe0ff */
[----:B-1----:R-:W-:-:S03]  /*0430*/  MOV R0, UR8 ;  /* 0x0000000800007c02 */ /* 0x002fc60008000f00 */
[----:B------:R-:W-:Y:S01]  /*0440*/  UISETP.GE.U32.AND UP4, UPT, UR4, UR12, UPT ;  /* 0x0000000c0400728c */ /* 0x000fe2000bf86070 */
[----:B------:R-:W-:-:S04]  /*0450*/  IABS R0, R0 ;  /* 0x0000000000007213 */ /* 0x000fc80000000000 */
[----:B------:R-:W-:Y:S01]  /*0460*/  R2UR UR12, R0 ;  /* 0x00000000000c72ca */ /* 0x000fe200000e0000 */
[----:B--2---:R-:W-:Y:S02]  /*0470*/  UISETP.NE.U32.AND UP1, UPT, UR10, URZ, UPT ;  /* 0x000000ff0a00728c */ /* 0x004fe4000bf25070 */
[----:B------:R-:W-:Y:S02]  /*0480*/  ULOP3.LUT UR4, UR6, UR13, URZ, 0x3c, !UPT ;  /* 0x0000000d06047292 */ /* 0x000fe4000f8e3cff */
[----:B------:R-:W-:-:S08]  /*0490*/  UISETP.NE.AND.EX UP1, UPT, UR11, URZ, UPT, UP1 ;  /* 0x000000ff0b00728c */ /* 0x000fd0000bf25310 */
[----:B------:R-:W1:Y:S01]  /*04a0*/  I2F.RP R0, UR12 ;  /* 0x0000000c00007d06 */ /* 0x000e620008209400 */
[----:B------:R-:W-:Y:S02]  /*04b0*/  UISETP.GE.AND UP3, UPT, UR4, URZ, UPT ;  /* 0x000000ff0400728c */ /* 0x000fe4000bf66270 */
[----:B------:R-:W-:Y:S01]  /*04c0*/  @!UP2 UIADD3 UR7, UPT, UPT, UR7, 0x1, URZ ;  /* 0x000000010707a890 */ /* 0x000fe2000fffe0ff */
[----:B------:R-:W2:Y:S01]  /*04d0*/  @UP1 LDCU.64 UR4, c[0x0][0x460] ;  /* 0x00008c00ff0417ac */ /* 0x000ea20008000a00 */
[----:B------:R-:W-:-:S03]  /*04e0*/  UISETP.NE.AND UP2, UPT, UR13, URZ, UPT ;  /* 0x000000ff0d00728c */ /* 0x000fc6000bf45270 */
[----:B-1----:R-:W0:Y:S01]  /*04f0*/  MUFU.RCP R0, R0 ;  /* 0x0000000000007308 */ /* 0x002e220000001000 */
[----:B------:R-:W-:-:S07]  /*0500*/  @UP4 UIADD3 UR7, UPT, UPT, UR7, 0x1, URZ ;  /* 0x0000000107074890 */ /* 0x000fce000fffe0ff */
[----:B------:R-:W-:Y:S02]  /*0510*/  UMOV UR42, UR7 ;  /* 0x00000007002a7c82 */ /* 0x000fe40008000000 */
[----:B------:R-:W-:Y:S02]  /*0520*/  @!UP3 UIADD3 UR42, UPT, UPT, -UR42, URZ, URZ ;  /* 0x000000ff2a2ab290 */ /* 0x000fe4000fffe1ff */
[----:B------:R-:W-:Y:S01]  /*0530*/  @!UP2 ULOP3.LUT UR42, URZ, UR13, URZ, 0x33, !UPT ;  /* 0x0000000dff2aa292 */ /* 0x000fe2000f8e33ff */
[----:B------:R-:W1:Y:S01]  /*0540*/  @UP0 LDCU UR7, c[0x0][0x430] ;  /* 0x00008600ff0707ac */ /* 0x000e620008000800 */
[----:B0-----:R-:W-:Y:S02]  /*0550*/  VIADD R4, R0, 0xffffffe ;  /* 0x0ffffffe00047836 */ /* 0x001fe40000000000 */
[----:B--2---:R-:W-:-:S04]  /*0560*/  @UP1 UIMAD.WIDE UR4, UR42, 0x4, UR4 ;  /* 0x000000042a0418a5 */ /* 0x004fc8000f8e0204 */
[----:B------:R-:W0:Y:S02]  /*0570*/  F2I.FTZ.U32.TRUNC.NTZ R4, R4 ;  /* 0x0000000400047305 */ /* 0x000e24000021f000 */
[----:B------:R-:W-:Y:S01]  /*0580*/  IMAD.U32 R2, RZ, RZ, UR4 ;  /* 0x00000004ff027e24 */ /* 0x000fe2000f8e00ff */
[----:B------:R-:W1:Y:S01]  /*0590*/  @!UP0 LDCU UR45, c[0x0][0x40c] ;  /* 0x00008180ff2d87ac */ /* 0x000e620008000800 */
[----:B------:R-:W-:Y:S01]  /*05a0*/  PLOP3.LUT P3, PT, PT, PT, UP1, 0x80, 0x8 ;  /* 0x000000000008781c */ /* 0x000fe20003f6f018 */
[----:B------:R-:W-:Y:S01]  /*05b0*/  IMAD.U32 R3, RZ, RZ, UR5 ;  /* 0x00000005ff037e24 */ /* 0x000fe2000f8e00ff */
[----:B0-----:R-:W-:-:S11]  /*05c0*/  R2UR UR5, R4 ;  /* 0x00000000040572ca */ /* 0x001fd600000e0000 */
[----:B------:R0:W5:Y:S01]  /*05d0*/  @P3 LDG.E R3, desc[UR36][R2.64] ;  /* 0x0000002402033981 */ /* 0x000162000c1e1900 */
[----:B------:R-:W-:Y:S01]  /*05e0*/  ISETP.GT.U32.AND P0, PT, R23, 0x27, PT ;  /* 0x000000271700780c */ /* 0x000fe20003f04070 */
[----:B------:R-:W-:Y:S01]  /*05f0*/  UMOV UR38, URZ ;  /* 0x000000ff00267c82 */ /* 0x000fe20008000000 */
[----:B------:R-:W-:Y:S01]  /*0600*/  UIMAD UR42, UR42, UR9, URZ ;  /* 0x000000092a2a72a4 */ /* 0x000fe2000f8e02ff */
[----:B------:R-:W-:Y:S01]  /*0610*/  BSSY.RECONVERGENT B0, `(.L_x_4490) ;  /* 0x0000034000007945 */ /* 0x000fe20003800200 */
[----:B------:R-:W-:Y:S02]  /*0620*/  CS2R R18, SRZ ;  /* 0x0000000000127805 */ /* 0x000fe4000001ff00 */
[----:B------:R-:W-:Y:S02]  /*0630*/  CS2R R16, SRZ ;  /* 0x0000000000107805 */ /* 0x000fe4000001ff00 */
[----:B------:R-:W-:-:S13]  /*0640*/  @P1 R2UR UR4, R7 ;  /* 0x00000000070412ca */ /* 0x000fda00000e0000 */
[----:B-1----:R-:W-:-:S06]  /*0650*/  @UP0 UIADD3 UR45, UPT, UPT, UR4, UR7, URZ ;  /* 0x00000007042d0290 */ /* 0x002fcc000fffe0ff */
[----:B0-----:R-:W-:Y:S01]  /*0660*/  IABS R2, UR45 ;  /* 0x0000002d00027c13 */ /* 0x001fe20008000000 */
[----:B------:R-:W-:-:S03]  /*0670*/  UIADD3 UR7, UPT, UPT, URZ, -UR5, URZ ;  /* 0x80000005ff077290 */ /* 0x000fc6000fffe0ff */
[----:B------:R-:W-:Y:S01]  /*0680*/  R2UR UR41, R2 ;  /* 0x00000000022972ca */ /* 0x000fe200000e0000 */
[----:B------:R-:W-:Y:S01]  /*0690*/  UIMAD UR7, UR7, UR12, URZ ;  /* 0x0000000c070772a4 */ /* 0x000fe2000f8e02ff */
[----:B------:R-:W-:-:S03]  /*06a0*/  UMOV UR4, URZ ;  /* 0x000000ff00047c82 */ /* 0x000fc60008000000 */
[----:B------:R-:W-:-:S08]  /*06b0*/  UIMAD.WIDE.U32 UR4, UR5, UR7, UR4 ;  /* 0x00000007050472a5 */ /* 0x000fd0000f8e0004 */
[----:B------:R-:W-:-:S04]  /*06c0*/  UIMAD.WIDE.U32 UR4, UR5, UR41, URZ ;  /* 0x00000029050472a5 */ /* 0x000fc8000f8e00ff */
[----:B------:R-:W-:-:S04]  /*06d0*/  UIADD3 UR5, UPT, UPT, -UR5, URZ, URZ ;  /* 0x000000ff05057290 */ /* 0x000fc8000fffe1ff */
[----:B------:R-:W-:-:S04]  /*06e0*/  UIMAD UR41, UR12, UR5, UR41 ;  /* 0x000000050c2972a4 */ /* 0x000fc8000f8e0229 */
[----:B------:R-:W-:Y:S02]  /*06f0*/  UISETP.GT.U32.AND UP0, UPT, UR12, UR41, UPT ;  /* 0x000000290c00728c */ /* 0x000fe4000bf04070 */
[----:B------:R-:W-:-:S09]  /*0700*/  UISETP.GE.AND UP2, UPT, UR45, URZ, UPT ;  /* 0x000000ff2d00728c */ /* 0x000fd2000bf46270 */
[----:B------:R-:W-:-:S04]  /*0710*/  @!UP0 UIADD3 UR41, UPT, UPT, UR41, -UR12, URZ ;  /* 0x8000000c29298290 */ /* 0x000fc8000fffe0ff */
[----:B------:R-:W-:Y:S02]  /*0720*/  UISETP.GT.U32.AND UP1, UPT, UR12, UR41, UPT ;  /* 0x000000290c00728c */ /* 0x000fe4000bf24070 */
[----:B------:R-:W-:Y:S01]  /*0730*/  UISETP.NE.AND UP0, UPT, UR8, URZ, UPT ;  /* 0x000000ff0800728c */ /* 0x000fe2000bf05270 */
[----:B---3--:R-:W4:Y:S01]  /*0740*/  @!P4 I2F.S8 R2, R6.B1 ;  /* 0x100000060002c306 */ /* 0x008f220000001400 */
[----:B------:R-:W-:-:S07]  /*0750*/  UIADD3 UR4, UPT, UPT, UR45, 0x1, -UR8 ;  /* 0x000000012d047890 */ /* 0x000fce000fffe808 */
[----:B------:R-:W0:Y:S01]  /*0760*/  @!P4 I2F.S8 R0, R6 ;  /* 0x000000060000c306 */ /* 0x000e220000001400 */
[----:B------:R-:W-:-:S07]  /*0770*/  @!UP1 UIADD3 UR41, UPT, UPT, UR41, -UR12, URZ ;  /* 0x8000000c29299290 */ /* 0x000fce000fffe0ff */
[----:B------:R-:W1:Y:S08]  /*0780*/  @!P4 I2F.S8 R4, R6.B2 ;  /* 0x200000060004c306 */ /* 0x000e700000001400 */
[----:B------:R-:W2:Y:S01]  /*0790*/  @!P4 I2F.S8 R8, R6.B3 ;  /* 0x300000060008c306 */ /* 0x000ea20000001400 */
[C---:B----4-:R-:W-:Y:S01]  /*07a0*/  @!P4 FMUL.FTZ R25, R5.reuse, R2 ;  /* 0x000000020519c220 */ /* 0x050fe20000410000 */
[----:B------:R-:W-:Y:S01]  /*07b0*/  @!UP2 UIADD3 UR41, UPT, UPT, -UR41, URZ, URZ ;  /* 0x000000ff2929a290 */ /* 0x000fe2000fffe1ff */
[----:B------:R-:W-:Y:S01]  /*07c0*/  VIMNMX R2, PT, PT, RZ, UR4, !PT ;  /* 0x00000004ff027c48 */ /* 0x000fe2000ffe0100 */
[----:B------:R-:W-:Y:S01]  /*07d0*/  @!UP0 ULOP3.LUT UR41, URZ, UR8, URZ, 0x33, !UPT ;  /* 0x00000008ff298292 */ /* 0x000fe2000f8e33ff */
[C---:B0-----:R-:W-:Y:S01]  /*07e0*/  @!P4 FMUL.FTZ R24, R5.reuse, R0 ;  /* 0x000000000518c220 */ /* 0x041fe20000410000 */
[C---:B-1----:R-:W-:Y:S01]  /*07f0*/  @!P4 FMUL.FTZ R26, R5.reuse, R4 ;  /* 0x00000004051ac220 */ /* 0x042fe20000410000 */
[----:B--2---:R-:W-:Y:S01]  /*0800*/  @!P4 FMUL.FTZ R27, R5, R8 ;  /* 0x00000008051bc220 */ /* 0x004fe20000410000 */
[----:B------:R-:W-:Y:S08]  /*0810*/  @P0 BRA `(.L_x_4491) ;  /* 0x00000000004c0947 */ /* 0x000ff00003800000 */
[----:B------:R-:W0:Y:S02]  /*0820*/  LDC R0, c[0x0][0x478] ;  /* 0x00011e00ff007b82 */ /* 0x000e240000000800 */
        /* <DEDUP_REMOVED lines=18> */
.L_x_4491:
[----:B------:R-:W-:Y:S05]  /*0950*/  BSYNC.RECONVERGENT B0 ;  /* 0x0000000000007941 */ /* 0x000fea0003800200 */
.L_x_4490:
[----:B------:R-:W-:Y:S05]  /*0960*/  @!P4 BRA `(.L_x_4492) ;  /* 0x000000000020c947 */ /* 0x000fea0003800000 */
[----:B------:R-:W-:Y:S01]  /*0970*/  BSSY.RECONVERGENT B0, `(.L_x_4492) ;  /* 0x0000007000007945 */ /* 0x000fe20003800200 */
[----:B------:R-:W-:Y:S02]  /*0980*/  CS2R R26, SRZ ;  /* 0x00000000001a7805 */ /* 0x000fe4000001ff00 */
[----:B------:R-:W-:Y:S01]  /*0990*/  CS2R R24, SRZ ;  /* 0x0000000000187805 */ /* 0x000fe2000001ff00 */
[----:B------:R-:W-:Y:S06]  /*09a0*/  @P0 BRA `(.L_x_4493) ;  /* 0x00000000000c0947 */ /* 0x000fec0003800000 */
[----:B------:R-:W1:Y:S02]  /*09b0*/  LDC.64 R4, c[0x0][0x398] ;  /* 0x0000e600ff047b82 */ /* 0x000e640000000a00 */
[----:B-1----:R-:W-:-:S05]  /*09c0*/  IMAD.WIDE R4, R15, 0x4, R4 ;  /* 0x000000040f047825 */ /* 0x002fca00078e0204 */
[----:B------:R1:W5:Y:S02]  /*09d0*/  LDG.E.128 R24, desc[UR36][R4.64] ;  /* 0x0000002404187981 */ /* 0x000364000c1e1d00 */
.L_x_4493:
[----:B------:R-:W-:Y:S05]  /*09e0*/  BSYNC.RECONVERGENT B0 ;  /* 0x0000000000007941 */ /* 0x000fea0003800200 */
.L_x_4492:
[----:B------:R-:W2:Y:S01]  /*09f0*/  LDCU.64 UR12, c[0x0][0x3a0] ;  /* 0x00007400ff0c77ac */ /* 0x000ea20008000a00 */
[----:B------:R-:W-:Y:S01]  /*0a00*/  ISETP.GT.U32.AND P2, PT, R23, 0x3f, PT ;  /* 0x0000003f1700780c */ /* 0x000fe20003f44070 */
[----:B------:R-:W3:Y:S01]  /*0a10*/  S2R R11, SR_CTAID.X ;  /* 0x00000000000b7919 */ /* 0x000ee20000002500 */
[----:B------:R-:W-:Y:S01]  /*0a20*/  ISETP.EQ.U32.AND P4, PT, RZ, UR10, PT ;  /* 0x0000000aff007c0c */ /* 0x000fe2000bf82070 */
[----:B------:R-:W4:Y:S01]  /*0a30*/  LDCU.64 UR4, c[0x0][0x390] ;  /* 0x00007200ff0477ac */ /* 0x000f220008000a00 */
[----:B-----5:R-:W-:Y:S02]  /*0a40*/  @P3 R2UR UR38, R3 ;  /* 0x00000000032632ca */ /* 0x020fe400000e0000 */
[----:B------:R-:W-:Y:S02]  /*0a50*/  CS2R R30, SRZ ;  /* 0x00000000001e7805 */ /* 0x000fe4000001ff00 */
[----:B------:R-:W-:Y:S01]  /*0a60*/  ISETP.EQ.OR.EX P2, PT, RZ, UR11, P2, P4 ;  /* 0x0000000bff007c0c */ /* 0x000fe20009742740 */
[----:B------:R-:W0:Y:S01]  /*0a70*/  LDCU.64 UR14, c[0x0][0x418] ;  /* 0x00008300ff0e77ac */ /* 0x000e220008000a00 */
[----:B------:R-:W-:-:S02]  /*0a80*/  CS2R R28, SRZ ;  /* 0x00000000001c7805 */ /* 0x000fc4000001ff00 */
[----:B--2---:R-:W-:-:S09]  /*0a90*/  ISETP.NE.U32.AND P1, PT, RZ, UR12, PT ;  /* 0x0000000cff007c0c */ /* 0x004fd2000bf25070 */
[----:B------:R-:W2:Y:S01]  /*0aa0*/  @!P2 LDC.64 R8, c[0x0][0x450] ;  /* 0x00011400ff08ab82 */ /* 0x000ea20000000a00 */
[----:B------:R-:W-:Y:S01]  /*0ab0*/  VOTEU.ALL UP1, P2 ;  /* 0x0000000000ff7886 */ /* 0x000fe20001020000 */
[----:B----4-:R-:W-:Y:S02]  /*0ac0*/  ISETP.NE.U32.AND P0, PT, RZ, UR4, PT ;  /* 0x00000004ff007c0c */ /* 0x010fe4000bf05070 */
[----:B------:R-:W-:Y:S01]  /*0ad0*/  ISETP.NE.AND.EX P1, PT, RZ, UR13, PT, P1 ;  /* 0x0000000dff007c0c */ /* 0x000fe2000bf25310 */
[----:B0-----:R-:W-:Y:S01]  /*0ae0*/  UISETP.NE.U32.AND UP0, UPT, UR14, URZ, UPT ;  /* 0x000000ff0e00728c */ /* 0x001fe2000bf05070 */
[----:B------:R-:W-:Y:S01]  /*0af0*/  ISETP.NE.AND.EX P0, PT, RZ, UR5, PT, P0 ;  /* 0x00000005ff007c0c */ /* 0x000fe2000bf05300 */
[----:B------:R-:W-:Y:S01]  /*0b00*/  @!UP1 UIMAD UR7, UR38, UR9, URZ ;  /* 0x00000009260792a4 */ /* 0x000fe2000f8e02ff */
[C---:B------:R-:W-:Y:S01]  /*0b10*/  ISETP.GT.U32.OR P1, PT, R23.reuse, 0x27, !P1 ;  /* 0x000000271700780c */ /* 0x040fe20004f24470 */
[----:B------:R-:W-:Y:S01]  /*0b20*/  UISETP.NE.AND.EX UP0, UPT, UR15, URZ, UPT, UP0 ;  /* 0x000000ff0f00728c */ /* 0x000fe2000bf05300 */
[----:B------:R-:W-:-:S03]  /*0b30*/  ISETP.GT.U32.OR P0, PT, R23, 0x27, !P0 ;  /* 0x000000271700780c */ /* 0x000fc60004704470 */
[----:B------:R-:W-:Y:S02]  /*0b40*/  IMAD.U32 R0, RZ, RZ, UR7 ;  /* 0x00000007ff007e24 */ /* 0x000fe4000f8e00ff */
[----:B------:R-:W-:Y:S01]  /*0b50*/  PLOP3.LUT P3, PT, PT, PT, UP0, 0x80, 0x8 ;  /* 0x000000000008781c */ /* 0x000fe20003f6f008 */
[----:B---3--:R-:W-:-:S04]  /*0b60*/  IMAD R3, R11, 0xa0, R12 ;  /* 0x000000a00b037824 */ /* 0x008fc800078e020c */
[----:B------:R-:W0:Y:S01]  /*0b70*/  @UP0 LDCU.64 UR4, c[0x0][0x418] ;  /* 0x00008300ff0407ac */ /* 0x000e220008000a00 */
[----:B------:R-:W3:Y:S01]  /*0b80*/  @!P1 LDC.64 R6, c[0x0][0x3a0] ;  /* 0x0000e800ff069b82 */ /* 0x000ee20000000a00 */
[----:B------:R-:W-:Y:S02]  /*0b90*/  CS2R R34, SRZ ;  /* 0x0000000000227805 */ /* 0x000fe4000001ff00 */
[----:B------:R-:W-:Y:S01]  /*0ba0*/  CS2R R32, SRZ ;  /* 0x0000000000207805 */ /* 0x000fe2000001ff00 */
[----:B------:R-:W-:-:S04]  /*0bb0*/  @!P2 IMAD R13, R0, 0xa0, R3 ;  /* 0x000000a0000da824 */ /* 0x000fc800078e0203 */
[----:B-1----:R-:W1:Y:S01]  /*0bc0*/  @!P0 LDC.64 R4, c[0x0][0x390] ;  /* 0x0000e400ff048b82 */ /* 0x002e620000000a00 */
[----:B0-----:R-:W-:Y:S01]  /*0bd0*/  @UP0 UIMAD.WIDE.U32 UR6, UR6, 0x4, UR4 ;  /* 0x00000004060608a5 */ /* 0x001fe2000f8e0004 */
[----:B--2---:R-:W-:Y:S01]  /*0be0*/  @!P2 IMAD.WIDE R8, R13, 0x4, R8 ;  /* 0x000000040d08a825 */ /* 0x004fe200078e0208 */
[----:B------:R-:W0:Y:S04]  /*0bf0*/  LDCU.U8 UR4, c[0x0][0x404] ;  /* 0x00008080ff0477ac */ /* 0x000e280008000000 */
[----:B------:R-:W-:Y:S01]  /*0c00*/  MOV R10, UR6 ;  /* 0x00000006000a7c02 */ /* 0x000fe20008000f00 */
[C---:B---3--:R-:W-:Y:S01]  /*0c10*/  @!P1 IMAD.WIDE.U32 R6, R3.reuse, 0x4, R6 ;  /* 0x0000000403069825 */ /* 0x048fe200078e0006 */
[----:B------:R-:W2:Y:S03]  /*0c20*/  @!P2 LDG.E.128 R36, desc[UR36][R8.64] ;  /* 0x000000240824a981 */ /* 0x000ea6000c1e1d00 */
[----:B------:R-:W-:Y:S01]  /*0c30*/  IMAD.U32 R11, RZ, RZ, UR7 ;  /* 0x00000007ff0b7e24 */ /* 0x000fe2000f8e00ff */
[----:B------:R-:W3:Y:S01]  /*0c40*/  @!P1 LDG.E.128 R32, desc[UR36][R6.64] ;  /* 0x0000002406209981 */ /* 0x000ee2000c1e1d00 */
[----:B-1----:R-:W-:-:S03]  /*0c50*/  @!P0 IMAD.WIDE.U32 R4, R3, 0x4, R4 ;  /* 0x0000000403048825 */ /* 0x002fc600078e0004 */
[----:B------:R-:W4:Y:S01]  /*0c60*/  @P3 LDG.E R10, desc[UR36][R10.64] ;  /* 0x000000240a0a3981 */ /* 0x000f22000c1e1900 */
[----:B------:R-:W1:Y:S03]  /*0c70*/  LDC R3, c[0x0][0x400] ;  /* 0x00010000ff037b82 */ /* 0x000e660000000800 */
[----:B------:R-:W2:Y:S01]  /*0c80*/  @!P0 LDG.E.128 R28, desc[UR36][R4.64] ;  /* 0x00000024041c8981 */ /* 0x000ea2000c1e1d00 */
[----:B0-----:R-:W-:Y:S01]  /*0c90*/  ISETP.NE.AND P0, PT, RZ, UR4, PT ;  /* 0x00000004ff007c0c */ /* 0x001fe2000bf05270 */
[----:B------:R-:W-:Y:S01]  /*0ca0*/  UMOV UR39, URZ ;  /* 0x000000ff00277c82 */ /* 0x000fe20008000000 */
[----:B------:R-:W-:Y:S02]  /*0cb0*/  BSSY.RECONVERGENT B6, `(.L_x_4494) ;  /* 0x00000d1000067945 */ /* 0x000fe40003800200 */
[----:B-1----:R-:W-:Y:S01]  /*0cc0*/  ISETP.LT.OR P0, PT, R3, 0x1, P0 ;  /* 0x000000010300780c */ /* 0x002fe20000701670 */
[----:B---3--:R-:W-:Y:S01]  /*0cd0*/  FADD.FTZ R24, R32, R24 ;  /* 0x0000001820187221 */ /* 0x008fe20000010000 */
[----:B------:R-:W-:Y:S01]  /*0ce0*/  FADD.FTZ R25, R33, R25 ;  /* 0x0000001921197221 */ /* 0x000fe20000010000 */
[----:B------:R-:W-:Y:S01]  /*0cf0*/  FADD.FTZ R26, R34, R26 ;  /* 0x0000001a221a7221 */ /* 0x000fe20000010000 */
[----:B------:R-:W-:Y:S01]  /*0d00*/  FADD.FTZ R27, R35, R27 ;  /* 0x0000001b231b7221 */ /* 0x000fe20000010000 */
[----:B----4-:R-:W-:Y:S01]  /*0d10*/  @P3 R2UR UR39, R10 ;  /* 0x000000000a2732ca */ /* 0x010fe200000e0000 */
[----:B--2---:R-:W-:Y:S01]  /*0d20*/  @!P2 FMUL.FTZ R24, R24, R36 ;  /* 0x000000241818a220 */ /* 0x004fe20000410000 */
[----:B------:R-:W-:Y:S01]  /*0d30*/  @!P2 FMUL.FTZ R25, R25, R37 ;  /* 0x000000251919a220 */ /* 0x000fe20000410000 */
[----:B------:R-:W-:Y:S01]  /*0d40*/  @!P2 FMUL.FTZ R26, R26, R38 ;  /* 0x000000261a1aa220 */ /* 0x000fe20000410000 */
[----:B------:R-:W-:Y:S01]  /*0d50*/  FADD.FTZ R16, R28, R16 ;  /* 0x000000101c107221 */ /* 0x000fe20000010000 */
[----:B------:R-:W-:Y:S01]  /*0d60*/  FADD.FTZ R17, R29, R17 ;  /* 0x000000111d117221 */ /* 0x000fe20000010000 */
[----:B------:R-:W-:Y:S01]  /*0d70*/  FADD.FTZ R18, R30, R18 ;  /* 0x000000121e127221 */ /* 0x000fe20000010000 */
[----:B------:R-:W-:Y:S01]  /*0d80*/  FADD.FTZ R19, R31, R19 ;  /* 0x000000131f137221 */ /* 0x000fe20000010000 */
[----:B------:R-:W-:Y:S01]  /*0d90*/  @!P2 FMUL.FTZ R27, R27, R39 ;  /* 0x000000271b1ba220 */ /* 0x000fe20000410000 */
[----:B------:R-:W-:Y:S06]  /*0da0*/  @P0 BRA `(.L_x_4495) ;  /* 0x0000000000ac0947 */ /* 0x000fec0003800000 */
[----:B------:R-:W-:-:S13]  /*0db0*/  ISETP.GE.AND P0, PT, R12, R3, PT ;  /* 0x000000030c00720c */ /* 0x000fda0003f06270 */
[----:B------:R-:W-:Y:S05]  /*0dc0*/  @P0 BRA `(.L_x_4496) ;  /* 0x0000000800fc0947 */ /* 0x000fea0003800000 */
[----:B------:R-:W-:Y:S01]  /*0dd0*/  I2FP.F32.U32 R0, R3 ;  /* 0x0000000300007245 */ /* 0x000fe20000201000 */
[----:B------:R-:W-:Y:S01]  /*0de0*/  VIADD R3, R12, 0x2 ;  /* 0x000000020c037836 */ /* 0x000fe20000000000 */
[----:B------:R-:W0:Y:S01]  /*0df0*/  LDCU UR4, c[0x0][0x40c] ;  /* 0x00008180ff0477ac */ /* 0x000e220008000800 */
[----:B------:R-:W-:-:S03]  /*0e00*/  I2FP.F32.U32 R12, R12 ;  /* 0x0000000c000c7245 */ /* 0x000fc60000201000 */
[----:B------:R-:W1:Y:S01]  /*0e10*/  MUFU.RCP R0, R0 ;  /* 0x0000000000007308 */ /* 0x000e620000001000 */
[----:B------:R-:W-:Y:S01]  /*0e20*/  I2FP.F32.U32 R3, R3 ;  /* 0x0000000300037245 */ /* 0x000fe20000201000 */
[----:B0-----:R-:W-:-:S04]  /*0e30*/  UIADD3 UR4, UPT, UPT, -UR39, UR4, URZ ;  /* 0x0000000427047290 */ /* 0x001fc8000fffe1ff */
[-C--:B-1----:R-:W-:Y:S01]  /*0e40*/  FMUL.FTZ R3, R3, R0.reuse ;  /* 0x0000000003037220 */ /* 0x082fe20000410000 */
[----:B------:R-:W-:Y:S01]  /*0e50*/  FMUL.FTZ R12, R12, R0 ;  /* 0x000000000c0c7220 */ /* 0x000fe20000410000 */
[----:B------:R-:W-:Y:S02]  /*0e60*/  I2FP.F32.S32 R0, UR4 ;  /* 0x0000000400007c45 */ /* 0x000fe40008201400 */
[----:B------:R-:W-:Y:S01]  /*0e70*/  FMUL.FTZ R3, R3, 13.28771209716796875 ;  /* 0x41549a7803037820 */ /* 0x000fe20000410000 */
[----:B------:R-:W-:-:S04]  /*0e80*/  FMUL.FTZ R12, R12, 13.28771209716796875 ;  /* 0x41549a780c0c7820 */ /* 0x000fc80000410000 */
[----:B------:R-:W-:Y:S08]  /*0e90*/  MUFU.EX2 R5, -R12 ;  /* 0x8000000c00057308 */ /* 0x000ff00000000800 */
        /* <DEDUP_REMOVED lines=12> */
[----:B------:R0:W3:Y:S01]  /*0f60*/  MUFU.COS R0, R6 ;  /* 0x0000000600007308 */ /* 0x0000e20000000000 */
[-C--:B-1----:R-:W-:Y:S01]  /*0f70*/  FFMA.FTZ R9, R18, R8.reuse, -R5 ;  /* 0x0000000812097223 */ /* 0x082fe20000010805 */
[-C--:B------:R-:W-:Y:S01]  /*0f80*/  FFMA.FTZ R26, R26, R8.reuse, -R7 ;  /* 0x000000081a1a7223 */ /* 0x080fe20000010807 */
[-C--:B------:R-:W-:Y:S01]  /*0f90*/  FFMA.FTZ R19, R19, R8.reuse, R10 ;  /* 0x0000000813137223 */ /* 0x080fe2000001000a */
[----:B------:R-:W-:Y:S02]  /*0fa0*/  FFMA.FTZ R27, R27, R8, R12 ;  /* 0x000000081b1b7223 */ /* 0x000fe4000001000c */
[----:B------:R-:W-:Y:S01]  /*0fb0*/  MOV R18, R9 ;  /* 0x0000000900127202 */ /* 0x000fe20000000f00 */
[-C--:B--2---:R-:W-:Y:S01]  /*0fc0*/  FMUL.FTZ R5, R17, R3.reuse ;  /* 0x0000000311057220 */ /* 0x084fe20000410000 */
[-C--:B------:R-:W-:Y:S01]  /*0fd0*/  FMUL.FTZ R7, R25, R3.reuse ;  /* 0x0000000319077220 */ /* 0x080fe20000410000 */
[-C--:B------:R-:W-:Y:S01]  /*0fe0*/  FMUL.FTZ R4, R16, R3.reuse ;  /* 0x0000000310047220 */ /* 0x080fe20000410000 */
[----:B0-----:R-:W-:Y:S01]  /*0ff0*/  FMUL.FTZ R6, R24, R3 ;  /* 0x0000000318067220 */ /* 0x001fe20000410000 */
[-C--:B---3--:R-:W-:Y:S01]  /*1000*/  FFMA.FTZ R5, R16, R0.reuse, -R5 ;  /* 0x0000000010057223 */ /* 0x088fe20000010805 */
[-C--:B------:R-:W-:Y:S01]  /*1010*/  FFMA.FTZ R24, R24, R0.reuse, -R7 ;  /* 0x0000000018187223 */ /* 0x080fe20000010807 */
[-C--:B------:R-:W-:Y:S01]  /*1020*/  FFMA.FTZ R17, R17, R0.reuse, R4 ;  /* 0x0000000011117223 */ /* 0x080fe20000010004 */
[----:B------:R-:W-:Y:S01]  /*1030*/  FFMA.FTZ R25, R25, R0, R6 ;  /* 0x0000000019197223 */ /* 0x000fe20000010006 */
[----:B------:R-:W-:Y:S01]  /*1040*/  IMAD.MOV.U32 R16, RZ, RZ, R5 ;  /* 0x000000ffff107224 */ /* 0x000fe200078e0005 */
[----:B------:R-:W-:Y:S06]  /*1050*/  BRA `(.L_x_4496) ;  /* 0x0000000800587947 */ /* 0x000fec0003800000 */
.L_x_4495:
        /* <DEDUP_REMOVED lines=54> */
.L_x_4497:
        /* <DEDUP_REMOVED lines=22> */
[C---:B------:R-:W-:Y:S01]  /*1520*/  LEA.HI R5, R4.reuse, R4, RZ, 0x1 ;  /* 0x0000000404057211 */ /* 0x040fe200078f08ff */
[C---:B------:R-:W-:Y:S02]  /*1530*/  IMAD R31, R4.reuse, 0x4, R3 ;  /* 0x00000004041f7824 */ /* 0x040fe400078e0203 */
[----:B------:R-:W-:Y:S01]  /*1540*/  IMAD R21, R4, 0x4, R0 ;  /* 0x0000000404157824 */ /* 0x000fe200078e0200 */
[----:B------:R-:W-:Y:S02]  /*1550*/  SHF.L.U32 R5, R5, 0x1, RZ ;  /* 0x0000000105057819 */ /* 0x000fe400000006ff */
[C---:B------:R-:W-:Y:S01]  /*1560*/  LEA R30, R29.reuse, R31, 0x2 ;  /* 0x0000001f1d1e7211 */ /* 0x040fe200078e10ff */
[----:B------:R-:W-:Y:S01]  /*1570*/  IMAD R20, R29, 0x4, R21 ;  /* 0x000000041d147824 */ /* 0x000fe200078e0215 */
[----:B------:R0:W1:Y:S01]  /*1580*/  LDS R16, [R21] ;  /* 0x0000000015107984 */ /* 0x0000620000000800 */
[----:B------:R-:W-:-:S03]  /*1590*/  LOP3.LUT R7, R5, 0xfffffffc, RZ, 0xc0, !PT ;  /* 0xfffffffc05077812 */ /* 0x000fc600078ec0ff */
[----:B------:R0:W2:Y:S01]  /*15a0*/  LDS R18, [R21+0x4] ;  /* 0x0000040015127984 */ /* 0x0000a20000000800 */
[----:B------:R-:W-:-:S03]  /*15b0*/  ISETP.GE.AND P0, PT, R7, R9, PT ;  /* 0x000000090700720c */ /* 0x000fc60003f06270 */
[----:B------:R0:W3:Y:S04]  /*15c0*/  LDS R24, [R31] ;  /* 0x000000001f187984 */ /* 0x0000e80000000800 */
[----:B------:R0:W4:Y:S04]  /*15d0*/  LDS R26, [R31+0x4] ;  /* 0x000004001f1a7984 */ /* 0x0001280000000800 */
[----:B------:R0:W0:Y:S04]  /*15e0*/  LDS R17, [R20] ;  /* 0x0000000014117984 */ /* 0x0000280000000800 */
[----:B------:R0:W0:Y:S04]  /*15f0*/  LDS R19, [R20+0x4] ;  /* 0x0000040014137984 */ /* 0x0000280000000800 */
[----:B------:R0:W0:Y:S04]  /*1600*/  LDS R25, [R30] ;  /* 0x000000001e197984 */ /* 0x0000280000000800 */
[----:B------:R0:W0:Y:S01]  /*1610*/  LDS R27, [R30+0x4] ;  /* 0x000004001e1b7984 */ /* 0x0000220000000800 */
[----:B------:R-:W-:Y:S05]  /*1620*/  @P0 BRA `(.L_x_4501) ;  /* 0x0000000000a00947 */ /* 0x000fea0003800000 */
[----:B------:R-:W-:Y:S01]  /*1630*/  I2FP.F32.S32 R5, R9 ;  /* 0x0000000900057245 */ /* 0x000fe20000201400 */
[----:B------:R-:W-:Y:S01]  /*1640*/  VIADD R4, R7, 0x2 ;  /* 0x0000000207047836 */ /* 0x000fe20000000000 */
[----:B------:R-:W5:Y:S04]  /*1650*/  LDCU UR4, c[0x0][0x40c] ;  /* 0x00008180ff0477ac */ /* 0x000f680008000800 */
[----:B------:R-:W1:Y:S01]  /*1660*/  MUFU.RCP R5, R5 ;  /* 0x0000000500057308 */ /* 0x000e620000001000 */
[----:B------:R-:W-:Y:S01]  /*1670*/  I2FP.F32.S32 R4, R4 ;  /* 0x0000000400047245 */ /* 0x000fe20000201400 */
[----:B-----5:R-:W-:-:S04]  /*1680*/  UIADD3 UR4, UPT, UPT, -UR39, UR4, URZ ;  /* 0x0000000427047290 */ /* 0x020fc8000fffe1ff */
[----:B-1----:R-:W-:Y:S01]  /*1690*/  FMUL.FTZ R6, R4, R5 ;  /* 0x0000000504067220 */ /* 0x002fe20000410000 */
[----:B------:R-:W-:Y:S02]  /*16a0*/  I2FP.F32.S32 R4, R7 ;  /* 0x0000000700047245 */ /* 0x000fe40000201400 */
[----:B------:R-:W-:Y:S01]  /*16b0*/  I2FP.F32.S32 R7, UR4 ;  /* 0x0000000400077c45 */ /* 0x000fe20008201400 */
[----:B------:R-:W-:Y:S02]  /*16c0*/  FMUL.FTZ R6, R6, 13.28771209716796875 ;  /* 0x41549a7806067820 */ /* 0x000fe40000410000 */
[----:B------:R-:W-:-:S04]  /*16d0*/  FMUL.FTZ R4, R4, R5 ;  /* 0x0000000504047220 */ /* 0x000fc80000410000 */
[----:B------:R-:W-:Y:S01]  /*16e0*/  FMUL.FTZ R4, R4, 13.28771209716796875 ;  /* 0x41549a7804047820 */ /* 0x000fe20000410000 */
[----:B------:R-:W1:Y:S08]  /*16f0*/  MUFU.EX2 R6, -R6 ;  /* 0x8000000600067308 */ /* 0x000e700000000800 */
[----:B------:R-:W5:Y:S01]  /*1700*/  MUFU.EX2 R4, -R4 ;  /* 0x8000000400047308 */ /* 0x000f620000000800 */
[----:B-1----:R-:W-:-:S04]  /*1710*/  FMUL.FTZ R5, R7, R6 ;  /* 0x0000000607057220 */ /* 0x002fc80000410000 */
[----:B------:R-:W-:Y:S01]  /*1720*/  FMUL.RZ R15, R5, 0.15915493667125701904 ;  /* 0x3e22f983050f7820 */ /* 0x000fe2000040c000 */
[----:B-----5:R-:W-:-:S03]  /*1730*/  FMUL.FTZ R5, R7, R4 ;  /* 0x0000000407057220 */ /* 0x020fc60000410000 */
[----:B------:R-:W0:Y:S01]  /*1740*/  MUFU.SIN R9, R15 ;  /* 0x0000000f00097308 */ /* 0x000e220000000400 */
[----:B------:R-:W-:-:S07]  /*1750*/  FMUL.RZ R13, R5, 0.15915493667125701904 ;  /* 0x3e22f983050d7820 */ /* 0x000fce000040c000 */
[----:B------:R-:W1:Y:S08]  /*1760*/  MUFU.COS R8, R15 ;  /* 0x0000000f00087308 */ /* 0x000e700000000000 */
[----:B------:R-:W5:Y:S01]  /*1770*/  MUFU.SIN R6, R13 ;  /* 0x0000000d00067308 */ /* 0x000f620000000400 */
[-C--:B0-----:R-:W-:Y:S01]  /*1780*/  FMUL.FTZ R7, R19, R9.reuse ;  /* 0x0000000913077220 */ /* 0x081fe20000410000 */
[-C--:B------:R-:W-:Y:S01]  /*1790*/  FMUL.FTZ R11, R27, R9.reuse ;  /* 0x000000091b0b7220 */ /* 0x080fe20000410000 */
[-C--:B--2---:R-:W-:Y:S01]  /*17a0*/  FMUL.FTZ R12, R18, R9.reuse ;  /* 0x00000009120c7220 */ /* 0x084fe20000410000 */
[----:B----4-:R-:W-:-:S04]  /*17b0*/  FMUL.FTZ R14, R26, R9 ;  /* 0x000000091a0e7220 */ /* 0x010fc80000410000 */
[----:B------:R-:W0:Y:S01]  /*17c0*/  MUFU.COS R5, R13 ;  /* 0x0000000d00057308 */ /* 0x000e220000000000 */
[-C--:B-1----:R-:W-:Y:S01]  /*17d0*/  FFMA.FTZ R10, R18, R8.reuse, -R7 ;  /* 0x00000008120a7223 */ /* 0x082fe20000010807 */
[-C--:B------:R-:W-:Y:S01]  /*17e0*/  FFMA.FTZ R26, R26, R8.reuse, -R11 ;  /* 0x000000081a1a7223 */ /* 0x080fe2000001080b */
[-C--:B------:R-:W-:Y:S01]  /*17f0*/  FFMA.FTZ R19, R19, R8.reuse, R12 ;  /* 0x0000000813137223 */ /* 0x080fe2000001000c */
[----:B------:R-:W-:Y:S01]  /*1800*/  FFMA.FTZ R27, R27, R8, R14 ;  /* 0x000000081b1b7223 */ /* 0x000fe2000001000e */
[----:B------:R-:W-:Y:S02]  /*1810*/  IMAD.MOV.U32 R18, RZ, RZ, R10 ;  /* 0x000000ffff127224 */ /* 0x000fe400078e000a */
[-C--:B-----5:R-:W-:Y:S01]  /*1820*/  FMUL.FTZ R7, R17, R6.reuse ;  /* 0x0000000611077220 */ /* 0x0a0fe20000410000 */
[-C--:B------:R-:W-:Y:S01]  /*1830*/  FMUL.FTZ R9, R25, R6.reuse ;  /* 0x0000000619097220 */ /* 0x080fe20000410000 */
[-C--:B------:R-:W-:Y:S01]  /*1840*/  FMUL.FTZ R4, R16, R6.reuse ;  /* 0x0000000610047220 */ /* 0x080fe20000410000 */
[----:B---3--:R-:W-:Y:S01]  /*1850*/  FMUL.FTZ R6, R24, R6 ;  /* 0x0000000618067220 */ /* 0x008fe20000410000 */
[-C--:B0-----:R-:W-:Y:S01]  /*1860*/  FFMA.FTZ R7, R16, R5.reuse, -R7 ;  /* 0x0000000510077223 */ /* 0x081fe20000010807 */
[-C--:B------:R-:W-:Y:S01]  /*1870*/  FFMA.FTZ R24, R24, R5.reuse, -R9 ;  /* 0x0000000518187223 */ /* 0x080fe20000010809 */
[-C--:B------:R-:W-:Y:S01]  /*1880*/  FFMA.FTZ R17, R17, R5.reuse, R4 ;  /* 0x0000000511117223 */ /* 0x080fe20000010004 */
[----:B------:R-:W-:-:S02]  /*1890*/  FFMA.FTZ R25, R25, R5, R6 ;  /* 0x0000000519197223 */ /* 0x000fc40000010006 */
[----:B------:R-:W-:-:S07]  /*18a0*/  MOV R16, R7 ;  /* 0x0000000700107202 */ /* 0x000fce0000000f00 */
.L_x_4501:
[----:B------:R-:W-:Y:S05]  /*18b0*/  BSYNC.RECONVERGENT B1 ;  /* 0x0000000000017941 */ /* 0x000fea0003800200 */
.L_x_4500:
[----:B---3--:R3:W-:Y:S04]  /*18c0*/  STS [R31], R24 ;  /* 0x000000181f007388 */ /* 0x0087e80000000800 */
[----:B----4-:R3:W-:Y:S04]  /*18d0*/  STS [R31+0x4], R26 ;  /* 0x0000041a1f007388 */ /* 0x0107e80000000800 */
[----:B0-----:R3:W-:Y:S04]  /*18e0*/  STS [R30], R25 ;  /* 0x000000191e007388 */ /* 0x0017e80000000800 */
[----:B------:R3:W-:Y:S04]  /*18f0*/  STS [R30+0x4], R27 ;  /* 0x0000041b1e007388 */ /* 0x0007e80000000800 */
[----:B-1----:R3:W-:Y:S04]  /*1900*/  STS [R21], R16 ;  /* 0x0000001015007388 */ /* 0x0027e80000000800 */
[----:B--2---:R3:W-:Y:S04]  /*1910*/  STS [R21+0x4], R18 ;  /* 0x0000041215007388 */ /* 0x0047e80000000800 */
[----:B------:R3:W-:Y:S04]  /*1920*/  STS [R20], R17 ;  /* 0x0000001114007388 */ /* 0x0007e80000000800 */
[----:B------:R3:W-:Y:S02]  /*1930*/  STS [R20+0x4], R19 ;  /* 0x0000041314007388 */ /* 0x0007e40000000800 */
.L_x_4499:
[----:B------:R-:W-:Y:S05]  /*1940*/  BSYNC.RECONVERGENT B0 ;  /* 0x0000000000007941 */ /* 0x000fea0003800200 */
.L_x_4498:
[----:B------:R-:W-:Y:S01]  /*1950*/  BAR.SYNC.DEFER_BLOCKING 0x0 ;  /* 0x0000000000007b1d */ /* 0x000fe20000010000 */
[----:B------:R-:W-:-:S04]  /*1960*/  @!P6 IMAD R22, R29, R22, R28 ;  /* 0x000000161d16e224 */ /* 0x000fc800078e021c */
[C---:B------:R-:W-:Y:S02]  /*1970*/  @!P6 IMAD R0, R22.reuse, 0x4, R0 ;  /* 0x000000041600e824 */ /* 0x040fe400078e0200 */
[----:B------:R-:W-:-:S03]  /*1980*/  @!P6 IMAD R3, R22, 0x4, R3 ;  /* 0x000000041603e824 */ /* 0x000fc600078e0203 */
[----:B---3--:R0:W1:Y:S04]  /*1990*/  @!P6 LDS.128 R16, [R0] ;  /* 0x000000000010e984 */ /* 0x0080680000000c00 */
[----:B------:R0:W2:Y:S01]  /*19a0*/  @!P6 LDS.128 R24, [R3] ;  /* 0x000000000318e984 */ /* 0x0000a20000000c00 */
[----:B------:R-:W-:Y:S06]  /*19b0*/  BAR.SYNC.DEFER_BLOCKING 0x0 ;  /* 0x0000000000007b1d */ /* 0x000fec0000010000 */
.L_x_4496:
[----:B------:R-:W-:Y:S05]  /*19c0*/  BSYNC.RECONVERGENT B6 ;  /* 0x0000000000067941 */ /* 0x000fea0003800200 */
.L_x_4494:
[----:B------:R-:W-:Y:S01]  /*19d0*/  ISETP.GT.U32.AND P0, PT, R23, 0x3f, PT ;  /* 0x0000003f1700780c */ /* 0x000fe20003f04070 */
[----:B------:R-:W-:Y:S01]  /*19e0*/  BSSY.RECONVERGENT B0, `(.L_x_4502) ;  /* 0x0000016000007945 */ /* 0x000fe20003800200 */
[----:B0-----:R-:W-:-:S11]  /*19f0*/  HFMA2 R0, -RZ, RZ, 0, 0 ;  /* 0x00000000ff007431 */ /* 0x001fd600000001ff */
[----:B------:R-:W-:Y:S05]  /*1a00*/  @P0 BRA `(.L_x_4503) ;  /* 0x00000000004c0947 */ /* 0x000fea0003800000 */
[----:B------:R-:W-:Y:S01]  /*1a10*/  ISETP.GT.U32.AND P0, PT, R23, 0x27, PT ;  /* 0x000000271700780c */ /* 0x000fe20003f04070 */
[----:B------:R-:W0:Y:S01]  /*1a20*/  S2UR UR5, SR_CgaCtaId ;  /* 0x00000000000579c3 */ /* 0x000e220000008800 */
[----:B------:R-:W-:Y:S02]  /*1a30*/  UMOV UR4, 0x400 ;  /* 0x0000040000047882 */ /* 0x000fe40000000000 */
[----:B------:R-:W-:-:S09]  /*1a40*/  UIADD3 UR4, UPT, UPT, UR4, 0x40, URZ ;  /* 0x0000004004047890 */ /* 0x000fd2000fffe0ff */
[----:B------:R-:W3:Y:S08]  /*1a50*/  @!P0 LDC R6, c[0x0][0x3f4] ;  /* 0x0000fd00ff068b82 */ /* 0x000ef00000000800 */
[----:B------:R-:W4:Y:S01]  /*1a60*/  @!P0 LDC.64 R4, c[0x0][0x3b8] ;  /* 0x0000ee00ff048b82 */ /* 0x000f220000000a00 */
[----:B0-----:R-:W-:Y:S01]  /*1a70*/  ULEA UR4, UR5, UR4, 0x18 ;  /* 0x0000000405047291 */ /* 0x001fe2000f8ec0ff */
[----:B---3--:R-:W-:-:S02]  /*1a80*/  @!P0 IMAD R0, R23, R6, UR41 ;  /* 0x0000002917008e24 */ /* 0x008fc4000f8e0206 */
[----:B------:R-:W-:-:S04]  /*1a90*/  @!P0 IMAD R3, R6, UR44, RZ ;  /* 0x0000002c06038c24 */ /* 0x000fc8000f8e02ff */
[----:B------:R-:W-:Y:S01]  /*1aa0*/  @!P0 IMAD R0, R3, 0x28, R0 ;  /* 0x0000002803008824 */ /* 0x000fe200078e0200 */
[----:B------:R-:W-:-:S03]  /*1ab0*/  LEA R3, R23, UR4, 0x4 ;  /* 0x0000000417037c11 */ /* 0x000fc6000f8e20ff */
[----:B------:R-:W-:Y:S02]  /*1ac0*/  @!P0 IMAD.SHL.U32 R7, R0, 0x4, RZ ;  /* 0x0000000400078824 */ /* 0x000fe400078e00ff */
[----:B-12---:R-:W-:Y:S01]  /*1ad0*/  FMUL.FTZ R0, R24, R16 ;  /* 0x0000001018007220 */ /* 0x006fe20000410000 */
[----:B------:R0:W-:Y:S01]  /*1ae0*/  STS.128 [R3], R16 ;  /* 0x0000001003007388 */ /* 0x0001e20000000c00 */
[----:B----4-:R-:W-:-:S04]  /*1af0*/  @!P0 IMAD.WIDE R4, R7, 0x4, R4 ;  /* 0x0000000407048825 */ /* 0x010fc800078e0204 */
[----:B------:R-:W-:Y:S01]  /*1b00*/  FFMA.FTZ R7, R25, R17, R0 ;  /* 0x0000001119077223 */ /* 0x000fe20000010000 */
[----:B------:R0:W-:Y:S03]  /*1b10*/  @!P0 STG.E.128 desc[UR36][R4.64], R24 ;  /* 0x0000001804008986 */ /* 0x0001e6000c101d24 */
[----:B------:R-:W-:-:S04]  /*1b20*/  FFMA.FTZ R0, R26, R18, R7 ;  /* 0x000000121a007223 */ /* 0x000fc80000010007 */
[----:B------:R-:W-:-:S07]  /*1b30*/  FFMA.FTZ R0, R27, R19, R0 ;  /* 0x000000131b007223 */ /* 0x000fce0000010000 */
.L_x_4503:
[----:B------:R-:W-:Y:S05]  /*1b40*/  BSYNC.RECONVERGENT B0 ;  /* 0x0000000000007941 */ /* 0x000fea0003800200 */
.L_x_4502:
[----:B0-----:R-:W0:Y:S01]  /*1b50*/  SHFL.BFLY PT, R3, R0, 0x10, 0x1f ;  /* 0x0e001f0000037f89 */ /* 0x001e2200000e0000 */
[----:B------:R-:W3:Y:S01]  /*1b60*/  S2UR UR5, SR_CgaCtaId ;  /* 0x00000000000579c3 */ /* 0x000ee20000008800 */
[----:B------:R-:W-:Y:S01]  /*1b70*/  UMOV UR4, 0x400 ;  /* 0x0000040000047882 */ /* 0x000fe20000000000 */
[----:B------:R-:W-:Y:S01]  /*1b80*/  BSSY.RECONVERGENT B0, `(.L_x_4504) ;  /* 0x0000032000007945 */ /* 0x000fe20003800200 */
[----:B0-----:R-:W-:Y:S01]  /*1b90*/  FADD.FTZ R4, R3, R0 ;  /* 0x0000000003047221 */ /* 0x001fe20000010000 */
[----:B------:R-:W-:Y:S01]  /*1ba0*/  SHF.R.U32.HI R0, RZ, 0x3, R23 ;  /* 0x00000003ff007819 */ /* 0x000fe20000011617 */
[----:B---3--:R-:W-:Y:S02]  /*1bb0*/  ULEA UR16, UR5, UR4, 0x18 ;  /* 0x0000000405107291 */ /* 0x008fe4000f8ec0ff */
[----:B------:R-:W-:Y:S01]  /*1bc0*/  UIADD3 UR4, UPT, UPT, UR4, 0x440, URZ ;  /* 0x0000044004047890 */ /* 0x000fe2000fffe0ff */
[----:B------:R-:W0:Y:S01]  /*1bd0*/  SHFL.BFLY PT, R3, R4, 0x8, 0x1f ;  /* 0x0d001f0004037f89 */ /* 0x000e2200000e0000 */
[----:B------:R-:W-:-:S02]  /*1be0*/  LOP3.LUT R0, R0, 0x7c, RZ, 0xc0, !PT ;  /* 0x0000007c00007812 */ /* 0x000fc400078ec0ff */
[----:B------:R-:W-:Y:S01]  /*1bf0*/  ULEA UR5, UR5, UR4, 0x18 ;  /* 0x0000000405057291 */ /* 0x000fe2000f8ec0ff */
[----:B0-----:R-:W-:-:S05]  /*1c00*/  FADD.FTZ R5, R4, R3 ;  /* 0x0000000304057221 */ /* 0x001fca0000010000 */
[----:B------:R-:W0:Y:S02]  /*1c10*/  SHFL.BFLY PT, R6, R5, 0x4, 0x1f ;  /* 0x0c801f0005067f89 */ /* 0x000e2400000e0000 */
[----:B0-----:R-:W-:-:S05]  /*1c20*/  FADD.FTZ R6, R5, R6 ;  /* 0x0000000605067221 */ /* 0x001fca0000010000 */
[----:B------:R-:W0:Y:S02]  /*1c30*/  SHFL.BFLY PT, R3, R6, 0x2, 0x1f ;  /* 0x0c401f0006037f89 */ /* 0x000e2400000e0000 */
[----:B0-----:R-:W-:Y:S01]  /*1c40*/  FADD.FTZ R7, R6, R3 ;  /* 0x0000000306077221 */ /* 0x001fe20000010000 */
[----:B------:R-:W-:Y:S02]  /*1c50*/  LOP3.LUT P0, R3, R23, 0x1f, RZ, 0xc0, !PT ;  /* 0x0000001f17037812 */ /* 0x000fe4000780c0ff */
[----:B------:R-:W-:Y:S02]  /*1c60*/  IADD3 R6, PT, PT, -R2, UR45, RZ ;  /* 0x0000002d02067c10 */ /* 0x000fe4000fffe1ff */
[----:B------:R-:W0:Y:S01]  /*1c70*/  SHFL.BFLY PT, R8, R7, 0x1, 0x1f ;  /* 0x0c201f0007087f89 */ /* 0x000e2200000e0000 */
[C---:B------:R-:W-:Y:S02]  /*1c80*/  ISETP.GT.U32.AND P1, PT, R3.reuse, 0x1, PT ;  /* 0x000000010300780c */ /* 0x040fe40003f24070 */
[----:B------:R-:W-:Y:S01]  /*1c90*/  LEA R3, R3, UR16, 0x2 ;  /* 0x0000001003037c11 */ /* 0x000fe2000f8e10ff */
[----:B0-----:R-:W-:-:S05]  /*1ca0*/  FADD.FTZ R5, R7, R8 ;  /* 0x0000000807057221 */ /* 0x001fca0000010000 */
[----:B------:R0:W-:Y:S01]  /*1cb0*/  @!P0 STS [R0+UR16+0x8], R5 ;  /* 0x0000080500008988 */ /* 0x0001e20008000810 */
[----:B------:R-:W-:Y:S01]  /*1cc0*/  BAR.SYNC.DEFER_BLOCKING 0x0 ;  /* 0x0000000000007b1d */ /* 0x000fe20000010000 */
[----:B------:R-:W-:Y:S02]  /*1cd0*/  ISETP.NE.AND P0, PT, R23, RZ, PT ;  /* 0x000000ff1700720c */ /* 0x000fe40003f05270 */
[----:B0-----:R-:W-:-:S03]  /*1ce0*/  LEA R0, R6, UR5, 0x2 ;  /* 0x0000000506007c11 */ /* 0x001fc6000f8e10ff */
[----:B------:R0:W3:Y:S02]  /*1cf0*/  @!P1 LDS R5, [R3+0x8] ;  /* 0x0000080003059984 */ /* 0x0000e40000000800 */
[----:B0-----:R-:W-:-:S05]  /*1d00*/  IMAD.MOV.U32 R3, RZ, RZ, -0x800001 ;  /* 0xff7fffffff037424 */ /* 0x001fca00078e00ff */
[----:B------:R-:W-:Y:S04]  /*1d10*/  STL [R1+0x440], R3 ;  /* 0x0004400301007387 */ /* 0x000fe80000100800 */
[----:B---3--:R-:W0:Y:S02]  /*1d20*/  SHFL.BFLY PT, R4, R5, 0x1, 0x1f ;  /* 0x0c201f0005047f89 */ /* 0x008e2400000e0000 */
[----:B0-----:R-:W-:-:S06]  /*1d30*/  FADD.FTZ R4, R4, R5 ;  /* 0x0000000504047221 */ /* 0x001fcc0000010000 */
[----:B------:R-:W0:Y:S01]  /*1d40*/  SHFL.IDX PT, R4, R4, RZ, 0x1f ;  /* 0x00001fff04047589 */ /* 0x000e2200000e0000 */
[----:B------:R-:W-:Y:S05]  /*1d50*/  @P0 BRA `(.L_x_4505) ;  /* 0x0000000000500947 */ /* 0x000fea0003800000 */
[----:B------:R-:W0:Y:S01]  /*1d60*/  LDCU UR4, c[0x0][0x410] ;  /* 0x00008200ff0477ac */ /* 0x000e220008000800 */
[----:B------:R-:W3:Y:S01]  /*1d70*/  LDCU.64 UR6, c[0x0][0x438] ;  /* 0x00008700ff0677ac */ /* 0x000ee20008000a00 */
[----:B0-----:R-:W-:Y:S01]  /*1d80*/  FMUL.FTZ R3, R4, UR4 ;  /* 0x0000000404037c20 */ /* 0x001fe20008410000 */
[----:B---3--:R-:W-:-:S04]  /*1d90*/  UISETP.NE.U32.AND UP0, UPT, UR6, URZ, UPT ;  /* 0x000000ff0600728c */ /* 0x008fc8000bf05070 */
[----:B------:R0:W-:Y:S01]  /*1da0*/  STL [R1+0x440], R3 ;  /* 0x0004400301007387 */ /* 0x0001e20000100800 */
[----:B------:R-:W-:-:S09]  /*1db0*/  UISETP.NE.AND.EX UP0, UPT, UR7, URZ, UPT, UP0 ;  /* 0x000000ff0700728c */ /* 0x000fd2000bf05300 */
[----:B0-----:R-:W-:Y:S05]  /*1dc0*/  BRA.U !UP0, `(.L_x_4506) ;  /* 0x00000001082c7547 */ /* 0x001fea000b800000 */
[----:B------:R-:W0:Y:S01]  /*1dd0*/  LDCU UR9, c[0x0][0x440] ;  /* 0x00008800ff0977ac */ /* 0x000e220008000800 */
[----:B------:R-:W3:Y:S01]  /*1de0*/  LDCU.64 UR6, c[0x0][0x438] ;  /* 0x00008700ff0677ac */ /* 0x000ee20008000a00 */
[----:B------:R-:W-:-:S04]  /*1df0*/  UIADD3 UR4, UPT, UPT, -UR39, UR45, URZ ;  /* 0x0000002d27047290 */ /* 0x000fc8000fffe1ff */
[----:B0-----:R-:W-:-:S04]  /*1e00*/  UIMAD UR8, UR40, UR9, UR4 ;  /* 0x00000009280872a4 */ /* 0x001fc8000f8e0204 */
[----:B------:R-:W-:-:S04]  /*1e10*/  UIMAD UR8, UR8, UR9, UR4 ;  /* 0x00000009080872a4 */ /* 0x000fc8000f8e0204 */
[----:B---3--:R-:W-:-:S06]  /*1e20*/  UIMAD.WIDE UR6, UR8, 0x4, UR6 ;  /* 0x00000004080678a5 */ /* 0x008fcc000f8e0206 */
[----:B------:R-:W-:Y:S01]  /*1e30*/  MOV R4, UR6 ;  /* 0x0000000600047c02 */ /* 0x000fe20008000f00 */
[----:B------:R-:W-:-:S05]  /*1e40*/  IMAD.U32 R5, RZ, RZ, UR7 ;  /* 0x00000007ff057e24 */ /* 0x000fca000f8e00ff */
[----:B------:R-:W3:Y:S02]  /*1e50*/  LDG.E R4, desc[UR36][R4.64] ;  /* 0x0000002404047981 */ /* 0x000ee4000c1e1900 */
[----:B---3--:R-:W-:-:S05]  /*1e60*/  FADD.FTZ R3, R3, R4 ;  /* 0x0000000403037221 */ /* 0x008fca0000010000 */
[----:B------:R0:W-:Y:S02]  /*1e70*/  STL [R1+0x440], R3 ;  /* 0x0004400301007387 */ /* 0x0001e40000100800 */
.L_x_4506:
[----:B0-----:R-:W3:Y:S04]  /*1e80*/  LDL R3, [R1+0x440] ;  /* 0x0004400001037983 */ /* 0x001ee80000100800 */
[----:B---3--:R3:W-:Y:S02]  /*1e90*/  STS [R0], R3 ;  /* 0x0000000300007388 */ /* 0x0087e40000000800 */
.L_x_4505:
[----:B------:R-:W-:Y:S05]  /*1ea0*/  BSYNC.RECONVERGENT B0 ;  /* 0x0000000000007941 */ /* 0x000fea0003800200 */
.L_x_4504:
[----:B---3--:R-:W-:Y:S01]  /*1eb0*/  VIADD R0, R6, 0x1f ;  /* 0x0000001f06007836 */ /* 0x008fe20000000000 */
[----:B------:R-:W3:Y:S01]  /*1ec0*/  LDCU UR4, c[0x0][0x3f0] ;  /* 0x00007e00ff0477ac */ /* 0x000ee20008000800 */
[----:B------:R-:W-:Y:S03]  /*1ed0*/  BSSY.RECONVERGENT B0, `(.L_x_4507) ;  /* 0x0000ab8000007945 */ /* 0x000fe60003800200 */
[----:B------:R-:W-:Y:S01]  /*1ee0*/  SHF.R.S32.HI R3, RZ, 0x1f, R0 ;  /* 0x0000001fff037819 */ /* 0x000fe20000011400 */
[----:B------:R-:W4:Y:S03]  /*1ef0*/  LDCU UR7, c[0x0][0x3f8] ;  /* 0x00007f00ff0777ac */ /* 0x000f260008000800 */
[----:B------:R-:W-:Y:S01]  /*1f00*/  LEA.HI R0, R3, R0, RZ, 0x5 ;  /* 0x0000000003007211 */ /* 0x000fe200078f28ff */
[----:B------:R-:W0:Y:S03]  /*1f10*/  LDCU UR17, c[0x0][0x410] ;  /* 0x00008200ff1177ac */ /* 0x000e260008000800 */
[----:B------:R-:W-:Y:S01]  /*1f20*/  LOP3.LUT R0, R0, 0xffffffe0, RZ, 0xc0, !PT ;  /* 0xffffffe000007812 */ /* 0x000fe200078ec0ff */
[----:B------:R-:W0:Y:S01]  /*1f30*/  LDCU.64 UR8, c[0x0][0x3c8] ;  /* 0x00007900ff0877ac */ /* 0x000e220008000a00 */
[----:B------:R-:W-:Y:S02]  /*1f40*/  BAR.SYNC.DEFER_BLOCKING 0x0 ;  /* 0x0000000000007b1d */ /* 0x000fe40000010000 */
[----:B------:R-:W-:Y:S01]  /*1f50*/  ISETP.GE.AND P0, PT, R23, R0, PT ;  /* 0x000000001700720c */ /* 0x000fe20003f06270 */
[----:B---3--:R-:W-:-:S03]  /*1f60*/  UIMAD UR4, UR42, UR4, UR40 ;  /* 0x000000042a0472a4 */ /* 0x008fc6000f8e0228 */
[----:B------:R-:W3:Y:S01]  /*1f70*/  LDCU.64 UR10, c[0x0][0x3b8] ;  /* 0x00007700ff0a77ac */ /* 0x000ee20008000a00 */
[----:B------:R-:W0:Y:S01]  /*1f80*/  LDCU.64 UR12, c[0x0][0x438] ;  /* 0x00008700ff0c77ac */ /* 0x000e220008000a00 */
[----:B------:R-:W0:Y:S01]  /*1f90*/  LDCU.64 UR14, c[0x0][0x448] ;  /* 0x00008900ff0e77ac */ /* 0x000e220008000a00 */
[----:B------:R-:W-:-:S06]  /*1fa0*/  UIMAD UR4, UR4, 0xa0, URZ ;  /* 0x000000a0040478a4 */ /* 0x000fcc000f8e02ff */
[----:B----4-:R-:W-:Y:S06]  /*1fb0*/  @P0 BRA `(.L_x_4508) ;  /* 0x000000a800a40947 */ /* 0x010fec0003800000 */
[----:B------:R-:W0:Y:S01]  /*1fc0*/  LDC R3, c[0x0][0x3f4] ;  /* 0x0000fd00ff037b82 */ /* 0x000e220000000800 */
[----:B-1----:R-:W-:Y:S01]  /*1fd0*/  LDS.128 R16, [UR16+0x50] ;  /* 0x00005010ff107984 */ /* 0x002fe20008000c00 */
[----:B------:R-:W1:Y:S01]  /*1fe0*/  LDCU UR20, c[0x0][0x440] ;  /* 0x00008800ff1477ac */ /* 0x000e620008000800 */
[----:B------:R-:W-:Y:S02]  /*1ff0*/  IMAD.IADD R0, R2, 0x1, R0 ;  /* 0x0000000102007824 */ /* 0x000fe400078e0200 */
[----:B------:R-:W-:Y:S01]  /*2000*/  LDS.128 R12, [UR16+0x60] ;  /* 0x00006010ff0c7984 */ /* 0x000fe20008000c00 */
[----:B------:R-:W4:Y:S02]  /*2010*/  LDCU.64 UR18, c[0x0][0x420] ;  /* 0x00008400ff1277ac */ /* 0x000f240008000a00 */
[----:B------:R-:W5:Y:S08]  /*2020*/  S2UR UR21, SR_CTAID.Y ;  /* 0x00000000001579c3 */ /* 0x000f700000002600 */
[----:B------:R-:W1:Y:S01]  /*2030*/  S2UR UR6, SR_CTAID.X ;  /* 0x00000000000679c3 */ /* 0x000e620000002500 */
[----:B0-----:R-:W-:-:S02]  /*2040*/  IABS R4, R3 ;  /* 0x0000000300047213 */ /* 0x001fc40000000000 */
[----:B----4-:R-:W-:Y:S02]  /*2050*/  ISETP.NE.U32.AND P0, PT, RZ, UR18, PT ;  /* 0x00000012ff007c0c */ /* 0x010fe4000bf05070 */
[----:B------:R-:W-:Y:S02]  /*2060*/  MOV R8, R4 ;  /* 0x0000000400087202 */ /* 0x000fe40000000f00 */
[----:B------:R-:W-:Y:S02]  /*2070*/  ISETP.NE.AND.EX P0, PT, RZ, UR19, PT, P0 ;  /* 0x00000013ff007c0c */ /* 0x000fe4000bf05300 */
[----:B------:R-:W0:Y:S01]  /*2080*/  I2F.RP R6, R8 ;  /* 0x0000000800067306 */ /* 0x000e220000209400 */
[----:B-----5:R-:W-:Y:S01]  /*2090*/  IMAD R3, R3, UR21, RZ ;  /* 0x0000001503037c24 */ /* 0x020fe2000f8e02ff */
[----:B-1----:R-:W-:-:S06]  /*20a0*/  UIMAD UR6, UR6, UR20, UR45 ;  /* 0x00000014060672a4 */ /* 0x002fcc000f8e022d */
[----:B0-----:R-:W0:Y:S02]  /*20b0*/  MUFU.RCP R6, R6 ;  /* 0x0000000600067308 */ /* 0x001e240000001000 */
[----:B0-----:R-:W-:-:S06]  /*20c0*/  VIADD R4, R6, 0xffffffe ;  /* 0x0ffffffe06047836 */ /* 0x001fcc0000000000 */
[----:B------:R0:W1:Y:S02]  /*20d0*/  F2I.FTZ.U32.TRUNC.NTZ R5, R4 ;  /* 0x0000000400057305 */ /* 0x000064000021f000 */
[----:B0-----:R-:W-:Y:S02]  /*20e0*/  HFMA2 R4, -RZ, RZ, 0, 0 ;  /* 0x00000000ff047431 */ /* 0x001fe400000001ff */
[----:B-1----:R-:W-:-:S04]  /*20f0*/  IMAD.MOV R7, RZ, RZ, -R5 ;  /* 0x000000ffff077224 */ /* 0x002fc800078e0a05 */
[----:B------:R-:W-:Y:S02]  /*2100*/  IMAD R7, R7, R8, RZ ;  /* 0x0000000807077224 */ /* 0x000fe400078e02ff */
[----:B------:R-:W0:Y:S02]  /*2110*/  LDS.128 R8, [UR16+0x40] ;  /* 0x00004010ff087984 */ /* 0x000e240008000c00 */
[----:B------:R-:W-:Y:S02]  /*2120*/  IMAD.HI.U32 R4, R5, R7, R4 ;  /* 0x0000000705047227 */ /* 0x000fe400078e0004 */
[----:B------:R-:W1:Y:S03]  /*2130*/  S2R R5, SR_TID.X ;  /* 0x0000000000057919 */ /* 0x000e660000002100 */
[----:B------:R1:W-:Y:S02]  /*2140*/  STL [R1+0x448], R4 ;  /* 0x0004480401007387 */ /* 0x0003e40000100800 */
[----:B-1----:R-:W-:Y:S01]  /*2150*/  IMAD.IADD R4, R2, 0x1, R5 ;  /* 0x0000000102047824 */ /* 0x002fe200078e0205 */
[----:B------:R-:W-:Y:S01]  /*2160*/  MOV R2, UR20 ;  /* 0x0000001400027c02 */ /* 0x000fe20008000f00 */
[----:B0-----:R-:W-:Y:S04]  /*2170*/  STL.64 [R1+0x430], R8 ;  /* 0x0004300801007387 */ /* 0x001fe80000100a00 */
[----:B------:R-:W-:Y:S04]  /*2180*/  STL.64 [R1+0x438], R10 ;  /* 0x0004380a01007387 */ /* 0x000fe80000100a00 */
[----:B------:R-:W0:Y:S04]  /*2190*/  LDS.128 R8, [UR16+0x70] ;  /* 0x00007010ff087984 */ /* 0x000e280008000c00 */
[----:B------:R-:W-:Y:S04]  /*21a0*/  STL.64 [R1+0x420], R16 ;  /* 0x0004201001007387 */ /* 0x000fe80000100a00 */
[----:B------:R-:W-:Y:S04]  /*21b0*/  STL.64 [R1+0x428], R18 ;  /* 0x0004281201007387 */ /* 0x000fe80000100a00 */
[----:B------:R-:W1:Y:S04]  /*21c0*/  LDS.128 R16, [UR16+0x80] ;  /* 0x00008010ff107984 */ /* 0x000e680008000c00 */
[----:B------:R-:W-:Y:S04]  /*21d0*/  STL.64 [R1+0x410], R12 ;  /* 0x0004100c01007387 */ /* 0x000fe80000100a00 */
[----:B------:R-:W-:Y:S04]  /*21e0*/  STL.64 [R1+0x418], R14 ;  /* 0x0004180e01007387 */ /* 0x000fe80000100a00 */
[----:B------:R-:W4:Y:S04]  /*21f0*/  LDS.128 R12, [UR16+0x90] ;  /* 0x00009010ff0c7984 */ /* 0x000f280008000c00 */
[----:B0-----:R-:W-:Y:S04]  /*2200*/  STL.64 [R1+0x400], R8 ;  /* 0x0004000801007387 */ /* 0x001fe80000100a00 */
[----:B------:R-:W-:Y:S04]  /*2210*/  STL.64 [R1+0x408], R10 ;  /* 0x0004080a01007387 */ /* 0x000fe80000100a00 */
[----:B------:R-:W0:Y:S04]  /*2220*/  LDS.128 R8, [UR16+0xa0] ;  /* 0x0000a010ff087984 */ /* 0x000e280008000c00 */
[----:B-1----:R-:W-:Y:S04]  /*2230*/  STL.64 [R1+0x3f0], R16 ;  /* 0x0003f01001007387 */ /* 0x002fe80000100a00 */
[----:B------:R-:W-:Y:S04]  /*2240*/  STL.64 [R1+0x3f8], R18 ;  /* 0x0003f81201007387 */ /* 0x000fe80000100a00 */
[----:B------:R-:W1:Y:S04]  /*2250*/  LDS.128 R16, [UR16+0xb0] ;  /* 0x0000b010ff107984 */ /* 0x000e680008000c00 */
[----:B----4-:R-:W-:Y:S04]  /*2260*/  STL.64 [R1+0x3e0], R12 ;  /* 0x0003e00c01007387 */ /* 0x010fe80000100a00 */
        /* <DEDUP_REMOVED lines=169> */
[----:B----4-:R-:W-:Y:S04]  /*2d00*/  STL.64 [R1+0x50], R12 ;  /* 0x0000500c01007387 */ /* 0x010fe80000100a00 */
[----:B------:R-:W-:Y:S04]  /*2d10*/  STL.64 [R1+0x58], R14 ;  /* 0x0000580e01007387 */ /* 0x000fe80000100a00 */
[----:B0-----:R-:W-:Y:S04]  /*2d20*/  STL.64 [R1+0x40], R8 ;  /* 0x0000400801007387 */ /* 0x001fe80000100a00 */
[----:B------:R-:W-:Y:S04]  /*2d30*/  STL.64 [R1+0x48], R10 ;  /* 0x0000480a01007387 */ /* 0x000fe80000100a00 */
[----:B------:R0:W-:Y:S04]  /*2d40*/  STL [R1+0x444], R0 ;  /* 0x0004440001007387 */ /* 0x0001e80000100800 */
[----:B------:R-:W-:Y:S01]  /*2d50*/  STL [R1+0x8], R4 ;  /* 0x0000080401007387 */ /* 0x000fe20000100800 */
[----:B0-----:R-:W-:-:S02]  /*2d60*/  SHF.R.S32.HI R0, RZ, 0x1f, R3 ;  /* 0x0000001fff007819 */ /* 0x001fc40000011403 */
[----:B------:R-:W-:-:S04]  /*2d70*/  IADD3 R3, P1, P2, R3, UR18, R4 ;  /* 0x0000001203037c10 */ /* 0x000fc8000fa3e004 */
[----:B------:R-:W-:Y:S01]  /*2d80*/  IADD3.X R6, PT, PT, R0, UR19, RZ, P1, P2 ;  /* 0x0000001300067c10 */ /* 0x000fe20008fe44ff */
[----:B------:R0:W-:Y:S01]  /*2d90*/  STL [R1+0x34], R3 ;  /* 0x0000340301007387 */ /* 0x0001e20000100800 */
[----:B------:R-:W-:-:S03]  /*2da0*/  IMAD R0, R2, UR6, R4 ;  /* 0x0000000602007c24 */ /* 0x000fc6000f8e0204 */
[----:B------:R1:W-:Y:S04]  /*2db0*/  STL [R1+0x30], R6 ;  /* 0x0000300601007387 */ /* 0x0003e80000100800 */
[----:B------:R1:W-:Y:S01]  /*2dc0*/  STL [R1+0x38], R0 ;  /* 0x0000380001007387 */ /* 0x0003e20000100800 */
[----:B0-----:R-:W-:-:S05]  /*2dd0*/  LEA R3, R5, UR5, 0x2 ;  /* 0x0000000505037c11 */ /* 0x001fca000f8e10ff */
[----:B------:R1:W-:Y:S02]  /*2de0*/  STL [R1+0x3c], R3 ;  /* 0x00003c0301007387 */ /* 0x0003e40000100800 */
.L_x_4639:
[----:B------:R-:W4:Y:S04]  /*2df0*/  LDL R2, [R1+0x30] ;  /* 0x0000300001027983 */ /* 0x000f280000100800 */
[----:B-1----:R-:W2:Y:S04]  /*2e00*/  LDL R0, [R1+0x34] ;  /* 0x0000340001007983 */ /* 0x002ea80000100800 */
[----:B------:R-:W3:Y:S04]  /*2e10*/  LDL R252, [R1+0x448] ;  /* 0x0004480001fc7983 */ /* 0x000ee80000100800 */
[----:B-----5:R-:W-:Y:S04]  /*2e20*/  STL [R1+0x450], R5 ;  /* 0x0004500501007387 */ /* 0x020fe80000100800 */
[----:B------:R0:W-:Y:S04]  /*2e30*/  STL [R1+0x44c], R4 ;  /* 0x00044c0401007387 */ /* 0x0001e80000100800 */
[----:B0-----:R-:W3:Y:S01]  /*2e40*/  LDL R4, [R1+0x8] ;  /* 0x0000080001047983 */ /* 0x001ee20000100800 */
[----:B----4-:R-:W-:-:S02]  /*2e50*/  @P0 IMAD.MOV.U32 R3, RZ, RZ, R2 ;  /* 0x000000ffff030224 */ /* 0x010fc400078e0002 */
[----:B--2---:R-:W-:Y:S02]  /*2e60*/  @P0 IMAD.MOV.U32 R2, RZ, RZ, R0 ;  /* 0x000000ffff020224 */ /* 0x004fe400078e0000 */
[----:B------:R-:W0:Y:S04]  /*2e70*/  LDC R0, c[0x0][0x3f4] ;  /* 0x0000fd00ff007b82 */ /* 0x000e280000000800 */
[----:B------:R3:W2:Y:S02]  /*2e80*/  @P0 LDG.E.U8 R2, desc[UR36][R2.64] ;  /* 0x0000002402020981 */ /* 0x0006a4000c1e1100 */
[----:B---3--:R-:W-:Y:S02]  /*2e90*/  IABS R3, R4 ;  /* 0x0000000400037213 */ /* 0x008fe40000000000 */
[----:B0-----:R-:W-:-:S03]  /*2ea0*/  IABS R5, R0 ;  /* 0x0000000000057213 */ /* 0x001fc60000000000 */
[----:B------:R-:W-:Y:S01]  /*2eb0*/  IMAD.HI.U32 R252, R252, R3, RZ ;  /* 0x00000003fcfc7227 */ /* 0x000fe200078e00ff */
[----:B------:R-:W0:Y:S04]  /*2ec0*/  LDC R0, c[0x0][0x3f4] ;  /* 0x0000fd00ff007b82 */ /* 0x000e280000000800 */
[----:B------:R-:W-:-:S05]  /*2ed0*/  IADD3 R252, PT, PT, -R252, RZ, RZ ;  /* 0x000000fffcfc7210 */ /* 0x000fca0007ffe1ff */
[----:B------:R-:W-:Y:S02]  /*2ee0*/  IMAD R3, R5, R252, R3 ;  /* 0x000000fc05037224 */ /* 0x000fe400078e0203 */
[----:B------:R-:W1:Y:S01]  /*2ef0*/  LDC R252, c[0x0][0x3f4] ;  /* 0x0000fd00fffc7b82 */ /* 0x000e620000000800 */
[----:B------:R3:W5:Y:S01]  /*2f00*/  LDL.LU R5, [R1+0x450] ;  /* 0x0004500001057983 */ /* 0x0007620000300800 */
[----:B0-----:R-:W-:-:S04]  /*2f10*/  IABS R0, R0 ;  /* 0x0000000000007213 */ /* 0x001fc80000000000 */
[----:B------:R-:W-:Y:S02]  /*2f20*/  ISETP.GT.U32.AND P1, PT, R0, R3, PT ;  /* 0x000000030000720c */ /* 0x000fe40003f24070 */
[----:B-1----:R-:W-:-:S11]  /*2f30*/  IABS R252, R252 ;  /* 0x000000fc00fc7213 */ /* 0x002fd60000000000 */
[----:B------:R-:W-:-:S05]  /*2f40*/  @!P1 IMAD.IADD R3, R3, 0x1, -R252 ;  /* 0x0000000103039824 */ /* 0x000fca00078e0afc */
[----:B------:R-:W-:Y:S02]  /*2f50*/  ISETP.GT.U32.AND P1, PT, R0, R3, PT ;  /* 0x000000030000720c */ /* 0x000fe40003f24070 */
[C---:B------:R-:W-:Y:S01]  /*2f60*/  ISETP.GE.AND P2, PT, R4.reuse, RZ, PT ;  /* 0x000000ff0400720c */ /* 0x040fe20003f46270 */
[----:B------:R-:W0:Y:S10]  /*2f70*/  LDC R0, c[0x0][0x3f4] ;  /* 0x0000fd00ff007b82 */ /* 0x000e340000000800 */
[----:B------:R-:W-:Y:S01]  /*2f80*/  @!P1 IMAD.IADD R3, R3, 0x1, -R252 ;  /* 0x0000000103039824 */ /* 0x000fe200078e0afc */
[----:B------:R-:W-:-:S02]  /*2f90*/  ISETP.GE.AND P1, PT, R4, UR45, PT ;  /* 0x0000002d04007c0c */ /* 0x000fc4000bf26270 */
[----:B------:R3:W5:Y:S01]  /*2fa0*/  LDL.LU R4, [R1+0x44c] ;  /* 0x00044c0001047983 */ /* 0x0007620000300800 */
[C---:B0-----:R-:W-:Y:S01]  /*2fb0*/  ISETP.NE.AND P4, PT, R0.reuse, RZ, PT ;  /* 0x000000ff0000720c */ /* 0x041fe20003f85270 */
[----:B------:R-:W-:Y:S01]  /*2fc0*/  BSSY.RECONVERGENT B1, `(.L_x_4509) ;  /* 0x0000025000017945 */ /* 0x000fe20003800200 */
[----:B------:R-:W-:Y:S01]  /*2fd0*/  IMAD R252, R0, 0xa0, RZ ;  /* 0x000000a000fc7824 */ /* 0x000fe200078e02ff */
[----:B--2---:R-:W-:Y:S02]  /*2fe0*/  ISETP.NE.AND P3, PT, R2, RZ, P0 ;  /* 0x000000ff0200720c */ /* 0x004fe40000765270 */
[----:B------:R-:W-:-:S05]  /*2ff0*/  MOV R2, R3 ;  /* 0x0000000300027202 */ /* 0x000fca0000000f00 */
[----:B------:R-:W-:-:S03]  /*3000*/  @!P2 IMAD.MOV R2, RZ, RZ, -R2 ;  /* 0x000000ffff02a224 */ /* 0x000fc600078e0a02 */
[----:B------:R-:W-:-:S05]  /*3010*/  @!P4 LOP3.LUT R2, RZ, R0, RZ, 0x33, !PT ;  /* 0x00000000ff02c212 */ /* 0x000fca00078e33ff */
[----:B------:R-:W-:Y:S01]  /*3020*/  IMAD.SHL.U32 R3, R2, 0x4, RZ ;  /* 0x0000000402037824 */ /* 0x000fe200078e00ff */
[----:B---3--:R-:W-:Y:S06]  /*3030*/  @P1 BRA `(.L_x_4510) ;  /* 0x0000000000741947 */ /* 0x008fec0003800000 */
[----:B------:R0:W-:Y:S01]  /*3040*/  STL [R1+0x2c], RZ ;  /* 0x00002cff01007387 */ /* 0x0001e20000100800 */
[----:B------:R-:W-:-:S03]  /*3050*/  ISETP.GE.AND P2, PT, R3, R252, PT ;  /* 0x000000fc0300720c */ /* 0x000fc60003f46270 */
[----:B------:R0:W-:Y:S04]  /*3060*/  STL [R1+0x28], RZ ;  /* 0x000028ff01007387 */ /* 0x0001e80000100800 */
[----:B------:R0:W-:Y:S04]  /*3070*/  STL [R1+0x24], RZ ;  /* 0x000024ff01007387 */ /* 0x0001e80000100800 */
[----:B------:R0:W-:Y:S02]  /*3080*/  STL [R1+0x20], RZ ;  /* 0x000020ff01007387 */ /* 0x0001e40000100800 */
[----:B------:R-:W-:Y:S05]  /*3090*/  @P2 BRA `(.L_x_4510) ;  /* 0x00000000005c2947 */ /* 0x000fea0003800000 */
[----:B------:R-:W1:Y:S01]  /*30a0*/  S2UR UR6, SR_CTAID.Y ;  /* 0x00000000000679c3 */ /* 0x000e620000002600 */
[----:B------:R1:W-:Y:S04]  /*30b0*/  STL.64 [R1+0x458], R6 ;  /* 0x0004580601007387 */ /* 0x0003e80000100a00 */
[----:B-----5:R2:W-:Y:S01]  /*30c0*/  STL.64 [R1+0x450], R4 ;  /* 0x0004500401007387 */ /* 0x0205e20000100a00 */
[----:B-1----:R-:W-:-:S05]  /*30d0*/  IMAD R7, R0, UR6, RZ ;  /* 0x0000000600077c24 */ /* 0x002fca000f8e02ff */
[----:B------:R-:W-:-:S04]  /*30e0*/  IADD3 R252, P2, PT, R7, R2, RZ ;  /* 0x0000000207fc7210 */ /* 0x000fc80007f5e0ff */
[----:B------:R-:W-:Y:S02]  /*30f0*/  LEA.HI.X.SX32 R6, R7, RZ, 0x1, P2 ;  /* 0x000000ff07067211 */ /* 0x000fe400010f0eff */
[----:B--2---:R-:W-:-:S04]  /*3100*/  LEA R4, P2, R252, UR8, 0x2 ;  /* 0x00000008fc047c11 */ /* 0x004fc8000f8410ff */
[----:B------:R-:W-:-:S05]  /*3110*/  LEA.HI.X R5, R252, UR9, R6, 0x2, P2 ;  /* 0x00000009fc057c11 */ /* 0x000fca00090f1406 */
[----:B------:R1:W2:Y:S02]  /*3120*/  LDG.E R252, desc[UR36][R4.64] ;  /* 0x0000002404fc7981 */ /* 0x0002a4000c1e1900 */
[----:B-1----:R-:W-:-:S04]  /*3130*/  IMAD R4, R0, UR7, RZ ;  /* 0x0000000700047c24 */ /* 0x002fc8000f8e02ff */
[----:B--2---:R-:W-:-:S04]  /*3140*/  IMAD R252, R252, R4, RZ ;  /* 0x00000004fcfc7224 */ /* 0x004fc800078e02ff */
[----:B------:R-:W-:Y:S02]  /*3150*/  IMAD R4, R252, 0xa0, R3 ;  /* 0x000000a0fc047824 */ /* 0x000fe400078e0203 */
[----:B------:R-:W-:-:S05]  /*3160*/  IMAD R252, R0, UR4, RZ ;  /* 0x0000000400fc7c24 */ /* 0x000fca000f8e02ff */
[----:B------:R-:W-:Y:S02]  /*3170*/  SHF.R.S32.HI R5, RZ, 0x1f, R252 ;  /* 0x0000001fff057819 */ /* 0x000fe400000114fc */
[----:B------:R-:W-:-:S04]  /*3180*/  IADD3 R252, P2, PT, R4, R252, RZ ;  /* 0x000000fc04fc7210 */ /* 0x000fc80007f5e0ff */
[----:B------:R-:W-:Y:S02]  /*3190*/  LEA.HI.X.SX32 R6, R4, R5, 0x1, P2 ;  /* 0x0000000504067211 */ /* 0x000fe400010f0eff */
[----:B------:R-:W-:-:S04]  /*31a0*/  LEA R4, P2, R252, UR10, 0x2 ;  /* 0x0000000afc047c11 */ /* 0x000fc8000f8410ff */
[----:B------:R-:W-:-:S06]  /*31b0*/  LEA.HI.X R5, R252, UR11, R6, 0x2, P2 ;  /* 0x0000000bfc057c11 */ /* 0x000fcc00090f1406 */
[----:B------:R-:W2:Y:S04]  /*31c0*/  LDG.E.128 R4, desc[UR36][R4.64] ;  /* 0x0000002404047981 */ /* 0x000ea8000c1e1d00 */
[----:B--2---:R-:W-:Y:S04]  /*31d0*/  STL.64 [R1+0x20], R4 ;  /* 0x0000200401007387 */ /* 0x004fe80000100a00 */
[----:B------:R1:W-:Y:S04]  /*31e0*/  STL.64 [R1+0x28], R6 ;  /* 0x0000280601007387 */ /* 0x0003e80000100a00 */
[----:B-1----:R1:W5:Y:S04]  /*31f0*/  LDL.LU.64 R6, [R1+0x458] ;  /* 0x0004580001067983 */ /* 0x0023680000300a00 */
[----:B------:R1:W5:Y:S02]  /*3200*/  LDL.LU.64 R4, [R1+0x450] ;  /* 0x0004500001047983 */ /* 0x0003640000300a00 */
.L_x_4510:
[----:B------:R-:W-:Y:S05]  /*3210*/  BSYNC.RECONVERGENT B1 ;  /* 0x0000000000017941 */ /* 0x000fea0003800200 */
.L_x_4509:
[----:B------:R-:W-:Y:S01]  /*3220*/  BSSY.RECONVERGENT B1, `(.L_x_4511) ;  /* 0x000001b000017945 */ /* 0x000fe20003800200 */
[----:B------:R-:W-:-:S03]  /*3230*/  IADD3 R252, PT, PT, R2, R0, RZ ;  /* 0x0000000002fc7210 */ /* 0x000fc60007ffe0ff */
[----:B------:R-:W-:Y:S05]  /*3240*/  @P1 BRA `(.L_x_4512) ;  /* 0x0000000000601947 */ /* 0x000fea0003800000 */
[----:B-----5:R-:W-:Y:S01]  /*3250*/  IMAD R5, R0, 0xa0, RZ ;  /* 0x000000a000057824 */ /* 0x020fe200078e02ff */
[----:B------:R-:W-:Y:S01]  /*3260*/  CS2R R6, SRZ ;  /* 0x0000000000067805 */ /* 0x000fe2000001ff00 */
[----:B------:R-:W-:-:S05]  /*3270*/  IMAD.SHL.U32 R4, R252, 0x4, RZ ;  /* 0x00000004fc047824 */ /* 0x000fca00078e00ff */
[----:B------:R-:W-:Y:S02]  /*3280*/  ISETP.GE.AND P2, PT, R4, R5, PT ;  /* 0x000000050400720c */ /* 0x000fe40003f46270 */
[----:B------:R-:W-:-:S11]  /*3290*/  CS2R R4, SRZ ;  /* 0x0000000000047805 */ /* 0x000fd6000001ff00 */
[----:B------:R-:W-:Y:S05]  /*32a0*/  @P2 BRA `(.L_x_4512) ;  /* 0x0000000000482947 */ /* 0x000fea0003800000 */
[----:B------:R-:W2:Y:S01]  /*32b0*/  S2UR UR6, SR_CTAID.Y ;  /* 0x00000000000679c3 */ /* 0x000ea20000002600 */
[----:B------:R-:W-:Y:S02]  /*32c0*/  IMAD.SHL.U32 R7, R252, 0x4, RZ ;  /* 0x00000004fc077824 */ /* 0x000fe400078e00ff */
[----:B--2---:R-:W-:-:S05]  /*32d0*/  IMAD R6, R0, UR6, RZ ;  /* 0x0000000600067c24 */ /* 0x004fca000f8e02ff */
[----:B------:R-:W-:-:S04]  /*32e0*/  IADD3 R5, P2, PT, R6, R2, RZ ;  /* 0x0000000206057210 */ /* 0x000fc80007f5e0ff */
[----:B------:R-:W-:Y:S02]  /*32f0*/  LEA.HI.X.SX32 R6, R6, RZ, 0x1, P2 ;  /* 0x000000ff06067211 */ /* 0x000fe400010f0eff */
[----:B------:R-:W-:-:S04]  /*3300*/  LEA R4, P2, R5, UR8, 0x2 ;  /* 0x0000000805047c11 */ /* 0x000fc8000f8410ff */
[----:B------:R-:W-:-:S05]  /*3310*/  LEA.HI.X R5, R5, UR9, R6, 0x2, P2 ;  /* 0x0000000905057c11 */ /* 0x000fca00090f1406 */
[----:B------:R2:W3:Y:S01]  /*3320*/  LDG.E R4, desc[UR36][R4.64] ;  /* 0x0000002404047981 */ /* 0x0004e2000c1e1900 */
[C---:B------:R-:W-:Y:S02]  /*3330*/  IMAD R6, R0.reuse, UR4, RZ ;  /* 0x0000000400067c24 */ /* 0x040fe4000f8e02ff */
[----:B--2---:R-:W-:-:S04]  /*3340*/  IMAD R5, R0, UR7, RZ ;  /* 0x0000000700057c24 */ /* 0x004fc8000f8e02ff */
        /* <DEDUP_REMOVED lines=8> */
.L_x_4512:
[----:B------:R-:W-:Y:S05]  /*33d0*/  BSYNC.RECONVERGENT B1 ;  /* 0x0000000000017941 */ /* 0x000fea0003800200 */
.L_x_4511:
        /* <DEDUP_REMOVED lines=8> */
[----:B------:R-:W2:Y:S01]  /*3460*/  S2UR UR6, SR_CTAID.Y ;  /* 0x00000000000679c3 */ /* 0x000ea20000002600 */
[C---:B------:R-:W-:Y:S02]  /*3470*/  IMAD R11, R0.reuse, 0x8, R3 ;  /* 0x00000008000b7824 */ /* 0x040fe400078e0203 */
        /* <DEDUP_REMOVED lines=16> */
.L_x_4514:
[----:B------:R-:W-:Y:S05]  /*3580*/  BSYNC.RECONVERGENT B1 ;  /* 0x0000000000017941 */ /* 0x000fea0003800200 */
.L_x_4513:
[----:B------:R-:W-:Y:S04]  /*3590*/  BSSY.RECONVERGENT B1, `(.L_x_4515) ;  /* 0x000001c000017945 */ /* 0x000fe80003800200 */
[----:B------:R-:W-:Y:S05]  /*35a0*/  @P1 BRA `(.L_x_4516) ;  /* 0x0000000000681947 */ /* 0x000fea0003800000 */
[C---:B------:R-:W-:Y:S02]  /*35b0*/  IMAD R12, R0.reuse, 0x2, R252 ;  /* 0x00000002000c7824 */ /* 0x040fe400078e02fc */
[----:B------:R-:W-:-:S03]  /*35c0*/  IMAD R14, R0, 0xa0, RZ ;  /* 0x000000a0000e7824 */ /* 0x000fc600078e02ff */
[----:B------:R-:W-:-:S04]  /*35d0*/  SHF.L.U32 R13, R12, 0x2, RZ ;  /* 0x000000020c0d7819 */ /* 0x000fc800000006ff */
[----:B------:R-:W-:Y:S02]  /*35e0*/  ISETP.GE.AND P2, PT, R13, R14, PT ;  /* 0x0000000e0d00720c */ /* 0x000fe40003f46270 */
[----:B------:R-:W-:Y:S02]  /*35f0*/  CS2R R14, SRZ ;  /* 0x00000000000e7805 */ /* 0x000fe4000001ff00 */
[----:B------:R-:W-:-:S09]  /*3600*/  CS2R R12, SRZ ;  /* 0x00000000000c7805 */ /* 0x000fd2000001ff00 */
[----:B------:R-:W-:Y:S05]  /*3610*/  @P2 BRA `(.L_x_4516) ;  /* 0x00000000004c2947 */ /* 0x000fea0003800000 */
[----:B------:R-:W2:Y:S01]  /*3620*/  S2UR UR6, SR_CTAID.Y ;  /* 0x00000000000679c3 */ /* 0x000ea20000002600 */
[----:B------:R-:W-:-:S04]  /*3630*/  IMAD R15, R0, 0x2, R252 ;  /* 0x00000002000f7824 */ /* 0x000fc800078e02fc */
        /* <DEDUP_REMOVED lines=17> */
.L_x_4516:
[----:B------:R-:W-:Y:S05]  /*3750*/  BSYNC.RECONVERGENT B1 ;  /* 0x0000000000017941 */ /* 0x000fea0003800200 */
.L_x_4515:
        /* <DEDUP_REMOVED lines=26> */
.L_x_4518:
[----:B------:R-:W-:Y:S05]  /*3900*/  BSYNC.RECONVERGENT B1 ;  /* 0x0000000000017941 */ /* 0x000fea0003800200 */
.L_x_4517:
        /* <DEDUP_REMOVED lines=28> */
.L_x_4520:
[----:B------:R-:W-:Y:S05]  /*3ad0*/  BSYNC.RECONVERGENT B1 ;  /* 0x0000000000017941 */ /* 0x000fea0003800200 */
.L_x_4519:
[----:B------:R-:W-:Y:S04]  /*3ae0*/  BSSY.RECONVERGENT B1, `(.L_x_4521) ;  /* 0x000001e000017945 */ /* 0x000fe80003800200 */
[----:B------:R-:W-:Y:S05]  /*3af0*/  @P1 BRA `(.L_x_4522) ;  /* 0x0000000000701947 */ /* 0x000fea0003800000 */
[C---:B------:R-:W-:Y:S01]  /*3b00*/  LEA R24, R0.reuse, R252, 0x2 ;  /* 0x000000fc00187211 */ /* 0x040fe200078e10ff */
[----:B------:R-:W-:-:S04]  /*3b10*/  IMAD R25, R0, 0xa0, RZ ;  /* 0x000000a000197824 */ /* 0x000fc800078e02ff */
[----:B------:R-:W-:-:S04]  /*3b20*/  IMAD.IADD R26, R24, 0x1, R0 ;  /* 0x00000001181a7824 */ /* 0x000fc800078e0200 */
[----:B------:R-:W-:Y:S01]  /*3b30*/  IMAD.SHL.U32 R24, R26, 0x4, RZ ;  /* 0x000000041a187824 */ /* 0x000fe200078e00ff */
[----:B------:R-:W-:-:S04]  /*3b40*/  CS2R R26, SRZ ;  /* 0x00000000001a7805 */ /* 0x000fc8000001ff00 */
[----:B------:R-:W-:Y:S02]  /*3b50*/  ISETP.GE.AND P2, PT, R24, R25, PT ;  /* 0x000000191800720c */ /* 0x000fe40003f46270 */
[----:B------:R-:W-:-:S11]  /*3b60*/  CS2R R24, SRZ ;  /* 0x0000000000187805 */ /* 0x000fd6000001ff00 */
[----:B------:R-:W-:Y:S05]  /*3b70*/  @P2 BRA `(.L_x_4522) ;  /* 0x0000000000502947 */ /* 0x000fea0003800000 */
[----:B------:R-:W2:Y:S01]  /*3b80*/  S2UR UR6, SR_CTAID.Y ;  /* 0x00000000000679c3 */ /* 0x000ea20000002600 */
[----:B------:R-:W-:-:S05]  /*3b90*/  LEA R27, R0, R252, 0x2 ;  /* 0x000000fc001b7211 */ /* 0x000fca00078e10ff */
[----:B------:R-:W-:Y:S02]  /*3ba0*/  IMAD.IADD R27, R27, 0x1, R0 ;  /* 0x000000011b1b7824 */ /* 0x000fe400078e0200 */
        /* <DEDUP_REMOVED lines=17> */
.L_x_4522:
[----:B------:R-:W-:Y:S05]  /*3cc0*/  BSYNC.RECONVERGENT B1 ;  /* 0x0000000000017941 */ /* 0x000fea0003800200 */
.L_x_4521:
[----:B------:R-:W-:Y:S04]  /*3cd0*/  BSSY.RECONVERGENT B1, `(.L_x_4523) ;  /* 0x000001e000017945 */ /* 0x000fe80003800200 */
[----:B------:R-:W-:Y:S05]  /*3ce0*/  @P1 BRA `(.L_x_4524) ;  /* 0x0000000000701947 */ /* 0x000fea0003800000 */
[C---:B------:R-:W-:Y:S01]  /*3cf0*/  LEA R28, R0.reuse, R252, 0x2 ;  /* 0x000000fc001c7211 */ /* 0x040fe200078e10ff */
[----:B------:R-:W-:-:S04]  /*3d00*/  IMAD R29, R0, 0xa0, RZ ;  /* 0x000000a0001d7824 */ /* 0x000fc800078e02ff */
[----:B------:R-:W-:-:S04]  /*3d10*/  IMAD R30, R0, 0x2, R28 ;  /* 0x00000002001e7824 */ /* 0x000fc800078e021c */
[----:B------:R-:W-:Y:S01]  /*3d20*/  IMAD.SHL.U32 R28, R30, 0x4, RZ ;  /* 0x000000041e1c7824 */ /* 0x000fe200078e00ff */
[----:B------:R-:W-:-:S04]  /*3d30*/  CS2R R30, SRZ ;  /* 0x00000000001e7805 */ /* 0x000fc8000001ff00 */
[----:B------:R-:W-:Y:S02]  /*3d40*/  ISETP.GE.AND P2, PT, R28, R29, PT ;  /* 0x0000001d1c00720c */ /* 0x000fe40003f46270 */
[----:B------:R-:W-:-:S11]  /*3d50*/  CS2R R28, SRZ ;  /* 0x00000000001c7805 */ /* 0x000fd6000001ff00 */
[----:B------:R-:W-:Y:S05]  /*3d60*/  @P2 BRA `(.L_x_4524) ;  /* 0x0000000000502947 */ /* 0x000fea0003800000 */
[----:B------:R-:W2:Y:S01]  /*3d70*/  S2UR UR6, SR_CTAID.Y ;  /* 0x00000000000679c3 */ /* 0x000ea20000002600 */
[----:B------:R-:W-:-:S05]  /*3d80*/  LEA R31, R0, R252, 0x2 ;  /* 0x000000fc001f7211 */ /* 0x000fca00078e10ff */
        /* <DEDUP_REMOVED lines=18> */
.L_x_4524:
[----:B------:R-:W-:Y:S05]  /*3eb0*/  BSYNC.RECONVERGENT B1 ;  /* 0x0000000000017941 */ /* 0x000fea0003800200 */
.L_x_4523:
        /* <DEDUP_REMOVED lines=26> */
.L_x_4526:
[----:B------:R-:W-:Y:S05]  /*4060*/  BSYNC.RECONVERGENT B1 ;  /* 0x0000000000017941 */ /* 0x000fea0003800200 */
.L_x_4525:
[----:B------:R-:W-:Y:S04]  /*4070*/  BSSY.RECONVERGENT B1, `(.L_x_4527) ;  /* 0x0000020000017945 */ /* 0x000fe80003800200 */
[----:B------:R-:W-:Y:S05]  /*4080*/  @P1 BRA `(.L_x_4528) ;  /* 0x0000000000781947 */ /* 0x000fea0003800000 */
[C---:B------:R-:W-:Y:S02]  /*4090*/  IMAD R36, R0.reuse, 0x4, R252 ;  /* 0x0000000400247824 */ /* 0x040fe400078e02fc */
[----:B------:R-:W-:-:S03]  /*40a0*/  IMAD R37, R0, 0xa0, RZ ;  /* 0x000000a000257824 */ /* 0x000fc600078e02ff */
[----:B------:R-:W-:-:S05]  /*40b0*/  LEA R36, R0, R36, 0x1 ;  /* 0x0000002400247211 */ /* 0x000fca00078e08ff */
        /* <DEDUP_REMOVED lines=8> */
[----:B------:R-:W-:-:S04]  /*4140*/  IMAD R39, R0, 0x2, R39 ;  /* 0x0000000200277824 */ /* 0x000fc800078e0227 */
        /* <DEDUP_REMOVED lines=18> */
.L_x_4528:
[----:B------:R-:W-:Y:S05]  /*4270*/  BSYNC.RECONVERGENT B1 ;  /* 0x0000000000017941 */ /* 0x000fea0003800200 */
.L_x_4527:
[----:B------:R2:W-:Y:S02]  /*4280*/  STL [R1+0x44c], R2 ;  /* 0x00044c0201007387 */ /* 0x0005e40000100800 */
[----:B--2---:R-:W-:-:S04]  /*4290*/  IMAD R2, R0, 0x4, R252 ;  /* 0x0000000400027824 */ /* 0x004fc800078e02fc */
[----:B------:R-:W-:-:S05]  /*42a0*/  IMAD R2, R0, 0x2, R2 ;  /* 0x0000000200027824 */ /* 0x000fca00078e0202 */
[----:B------:R-:W-:-:S05]  /*42b0*/  LEA R2, R0, R2, 0x1 ;  /* 0x0000000200027211 */ /* 0x000fca00078e08ff */
[----:B------:R2:W-:Y:S04]  /*42c0*/  STL [R1], R2 ;  /* 0x0000000201007387 */ /* 0x0005e80000100800 */
[----:B--2---:R2:W5:Y:S01]  /*42d0*/  LDL.LU R2, [R1+0x44c] ;  /* 0x00044c0001027983 */ /* 0x0045620000300800 */
[----:B------:R-:W-:Y:S04]  /*42e0*/  BSSY.RECONVERGENT B1, `(.L_x_4529) ;  /* 0x000001e000017945 */ /* 0x000fe80003800200 */
[----:B------:R-:W-:Y:S05]  /*42f0*/  @P1 BRA `(.L_x_4530) ;  /* 0x0000000000701947 */ /* 0x000fea0003800000 */
[C---:B------:R-:W-:Y:S01]  /*4300*/  IMAD R40, R0.reuse, 0x4, R252 ;  /* 0x0000000400287824 */ /* 0x040fe200078e02fc */
[----:B------:R-:W-:Y:S01]  /*4310*/  CS2R R42, SRZ ;  /* 0x00000000002a7805 */ /* 0x000fe2000001ff00 */
[C---:B------:R-:W-:Y:S02]  /*4320*/  IMAD R41, R0.reuse, 0xa0, RZ ;  /* 0x000000a000297824 */ /* 0x040fe400078e02ff */
[----:B------:R-:W-:-:S05]  /*4330*/  IMAD R40, R0, 0x2, R40 ;  /* 0x0000000200287824 */ /* 0x000fca00078e0228 */
[----:B------:R-:W-:-:S05]  /*4340*/  LEA R40, R0, R40, 0x1 ;  /* 0x0000002800287211 */ /* 0x000fca00078e08ff */
[----:B------:R-:W-:-:S04]  /*4350*/  IMAD.IADD R252, R40, 0x1, R0 ;  /* 0x0000000128fc7824 */ /* 0x000fc800078e0200 */
[----:B------:R-:W-:-:S05]  /*4360*/  IMAD.SHL.U32 R40, R252, 0x4, RZ ;  /* 0x00000004fc287824 */ /* 0x000fca00078e00ff */
[----:B------:R-:W-:Y:S02]  /*4370*/  ISETP.GE.AND P2, PT, R40, R41, PT ;  /* 0x000000292800720c */ /* 0x000fe40003f46270 */
[----:B------:R-:W-:-:S11]  /*4380*/  CS2R R40, SRZ ;  /* 0x0000000000287805 */ /* 0x000fd6000001ff00 */
[----:B------:R-:W-:Y:S05]  /*4390*/  @P2 BRA `(.L_x_4530) ;  /* 0x0000000000482947 */ /* 0x000fea0003800000 */
[----:B------:R-:W3:Y:S02]  /*43a0*/  S2UR UR6, SR_CTAID.Y ;  /* 0x00000000000679c3 */ /* 0x000ee40000002600 */
[----:B---3--:R-:W-:-:S05]  /*43b0*/  IMAD R42, R0, UR6, RZ ;  /* 0x00000006002a7c24 */ /* 0x008fca000f8e02ff */
[----:B-----5:R-:W-:-:S04]  /*43c0*/  IADD3 R41, P2, PT, R42, R2, RZ ;  /* 0x000000022a297210 */ /* 0x020fc80007f5e0ff */
[----:B------:R-:W-:Y:S02]  /*43d0*/  LEA.HI.X.SX32 R42, R42, RZ, 0x1, P2 ;  /* 0x000000ff2a2a7211 */ /* 0x000fe400010f0eff */
[----:B------:R-:W-:-:S04]  /*43e0*/  LEA R40, P2, R41, UR8, 0x2 ;  /* 0x0000000829287c11 */ /* 0x000fc8000f8410ff */
[----:B------:R-:W-:-:S05]  /*43f0*/  LEA.HI.X R41, R41, UR9, R42, 0x2, P2 ;  /* 0x0000000929297c11 */ /* 0x000fca00090f142a */
[----:B------:R3:W4:Y:S01]  /*4400*/  LDG.E R40, desc[UR36][R40.64] ;  /* 0x0000002428287981 */ /* 0x000722000c1e1900 */
[C---:B------:R-:W-:Y:S02]  /*4410*/  IMAD R42, R0.reuse, UR4, RZ ;  /* 0x00000004002a7c24 */ /* 0x040fe4000f8e02ff */
[----:B---3--:R-:W-:-:S04]  /*4420*/  IMAD R41, R0, UR7, RZ ;  /* 0x0000000700297c24 */ /* 0x008fc8000f8e02ff */
[----:B----4-:R-:W-:-:S04]  /*4430*/  IMAD R40, R40, R41, RZ ;  /* 0x0000002928287224 */ /* 0x010fc800078e02ff */
        /* <DEDUP_REMOVED lines=8> */
.L_x_4530:
[----:B------:R-:W-:Y:S05]  /*44c0*/  BSYNC.RECONVERGENT B1 ;  /* 0x0000000000017941 */ /* 0x000fea0003800200 */
.L_x_4529:
[----:B------:R-:W3:Y:S01]  /*44d0*/  LDL.LU R252, [R1] ;  /* 0x0000000001fc7983 */ /* 0x000ee20000300800 */
[----:B------:R-:W-:Y:S01]  /*44e0*/  BSSY.RECONVERGENT B1, `(.L_x_4531) ;  /* 0x000001b000017945 */ /* 0x000fe20003800200 */
[----:B---3--:R-:W-:-:S03]  /*44f0*/  IMAD R252, R0, 0x2, R252 ;  /* 0x0000000200fc7824 */ /* 0x008fc600078e02fc */
[----:B------:R-:W-:Y:S05]  /*4500*/  @P1 BRA `(.L_x_4532) ;  /* 0x0000000000601947 */ /* 0x000fea0003800000 */
[----:B------:R-:W-:Y:S01]  /*4510*/  IMAD R45, R0, 0xa0, RZ ;  /* 0x000000a0002d7824 */ /* 0x000fe200078e02ff */
[----:B------:R-:W-:Y:S01]  /*4520*/  CS2R R46, SRZ ;  /* 0x00000000002e7805 */ /* 0x000fe2000001ff00 */
        /* <DEDUP_REMOVED lines=22> */
.L_x_4532:
[----:B------:R-:W-:Y:S05]  /*4690*/  BSYNC.RECONVERGENT B1 ;  /* 0x0000000000017941 */ /* 0x000fea0003800200 */
.L_x_4531:
[----:B------:R-:W-:Y:S01]  /*46a0*/  BSSY.RECONVERGENT B1, `(.L_x_4533) ;  /* 0x000001b000017945 */ /* 0x000fe20003800200 */
[----:B------:R-:W-:-:S03]  /*46b0*/  IMAD.IADD R252, R252, 0x1, R0 ;  /* 0x00000001fcfc7824 */ /* 0x000fc600078e0200 */
        /* <DEDUP_REMOVED lines=25> */
.L_x_4534:
[----:B------:R-:W-:Y:S05]  /*4850*/  BSYNC.RECONVERGENT B1 ;  /* 0x0000000000017941 */ /* 0x000fea0003800200 */
.L_x_4533:
        /* <DEDUP_REMOVED lines=27> */
.L_x_4536:
[----:B------:R-:W-:Y:S05]  /*4a10*/  BSYNC.RECONVERGENT B1 ;  /* 0x0000000000017941 */ /* 0x000fea0003800200 */
.L_x_4535:
        /* <DEDUP_REMOVED lines=27> */
.L_x_4538:
[----:B------:R-:W-:Y:S05]  /*4bd0*/  BSYNC.RECONVERGENT B1 ;  /* 0x0000000000017941 */ /* 0x000fea0003800200 */
.L_x_4537:
        /* <DEDUP_REMOVED lines=27> */
.L_x_4540:
[----:B------:R-:W-:Y:S05]  /*4d90*/  BSYNC.RECONVERGENT B1 ;  /* 0x0000000000017941 */ /* 0x000fea0003800200 */
.L_x_4539:
[----:B------:R-:W-:Y:S04]  /*4da0*/  BSSY.RECONVERGENT B1, `(.L_x_4541) ;  /* 0x000001a000017945 */ /* 0x000fe80003800200 */
[----:B------:R-:W-:Y:S05]  /*4db0*/  @P1 BRA `(.L_x_4542) ;  /* 0x0000000000601947 */ /* 0x000fea0003800000 */
[C---:B------:R-:W-:Y:S01]  /*4dc0*/  IMAD R65, R0.reuse, 0xa0, RZ ;  /* 0x000000a000417824 */ /* 0x040fe200078e02ff */
[----:B------:R-:W-:Y:S01]  /*4dd0*/  CS2R R66, SRZ ;  /* 0x0000000000427805 */ /* 0x000fe2000001ff00 */
[----:B------:R-:W-:-:S05]  /*4de0*/  IMAD R64, R0, 0x40, R3 ;  /* 0x0000004000407824 */ /* 0x000fca00078e0203 */
[----:B------:R-:W-:Y:S02]  /*4df0*/  ISETP.GE.AND P2, PT, R64, R65, PT ;  /* 0x000000414000720c */ /* 0x000fe40003f46270 */
[----:B------:R-:W-:-:S11]  /*4e00*/  CS2R R64, SRZ ;  /* 0x0000000000407805 */ /* 0x000fd6000001ff00 */
[----:B------:R-:W-:Y:S05]  /*4e10*/  @P2 BRA `(.L_x_4542) ;  /* 0x0000000000482947 */ /* 0x000fea0003800000 */
[----:B------:R-:W3:Y:S01]  /*4e20*/  S2UR UR6, SR_CTAID.Y ;  /* 0x00000000000679c3 */ /* 0x000ee20000002600 */
[C---:B------:R-:W-:Y:S02]  /*4e30*/  IMAD R67, R0.reuse, 0x40, R3 ;  /* 0x0000004000437824 */ /* 0x040fe400078e0203 */
        /* <DEDUP_REMOVED lines=10> */
[----:B------:R-:W-:Y:S02]  /*4ee0*/  SHF.R.S32.HI R64, RZ, 0x1f, R65 ;  /* 0x0000001fff407819 */ /* 0x000fe40000011441 */
[----:B------:R-:W-:-:S04]  /*4ef0*/  IADD3 R65, P2, PT, R66, R65, RZ ;  /* 0x0000004142417210 */ /* 0x000fc80007f5e0ff */
[----:B------:R-:W-:Y:S02]  /*4f00*/  LEA.HI.X.SX32 R66, R66, R64, 0x1, P2 ;  /* 0x0000004042427211 */ /* 0x000fe400010f0eff */
[----:B------:R-:W-:-:S04]  /*4f10*/  LEA R64, P2, R65, UR10, 0x2 ;  /* 0x0000000a41407c11 */ /* 0x000fc8000f8410ff */
[----:B------:R-:W-:-:S06]  /*4f20*/  LEA.HI.X R65, R65, UR11, R66, 0x2, P2 ;  /* 0x0000000b41417c11 */ /* 0x000fcc00090f1442 */
[----:B------:R-:W5:Y:S03]  /*4f30*/  LDG.E.128 R64, desc[UR36][R64.64] ;  /* 0x0000002440407981 */ /* 0x000f66000c1e1d00 */
.L_x_4542:
[----:B------:R-:W-:Y:S05]  /*4f40*/  BSYNC.RECONVERGENT B1 ;  /* 0x0000000000017941 */ /* 0x000fea0003800200 */
.L_x_4541:
[C---:B------:R-:W-:Y:S01]  /*4f50*/  LEA R3, R0.reuse, R3, 0x7 ;  /* 0x0000000300037211 */ /* 0x040fe200078e38ff */
[----:B------:R-:W-:Y:S04]  /*4f60*/  BSSY.RECONVERGENT B1, `(.L_x_4543) ;  /* 0x000001c000017945 */ /* 0x000fe80003800200 */
[----:B------:R3:W-:Y:S02]  /*4f70*/  STL [R1], R3 ;  /* 0x0000000301007387 */ /* 0x0007e40000100800 */
[----:B---3--:R-:W-:Y:S01]  /*4f80*/  IMAD R3, R0, 0x2, R252 ;  /* 0x0000000200037824 */ /* 0x008fe200078e02fc */
[----:B------:R-:W-:Y:S06]  /*4f90*/  @P1 BRA `(.L_x_4544) ;  /* 0x0000000000601947 */ /* 0x000fec0003800000 */
        /* <DEDUP_REMOVED lines=24> */
.L_x_4544:
[----:B------:R-:W-:Y:S05]  /*5120*/  BSYNC.RECONVERGENT B1 ;  /* 0x0000000000017941 */ /* 0x000fea0003800200 */
.L_x_4543:
        /* <DEDUP_REMOVED lines=27> */
.L_x_4546:
[----:B------:R-:W-:Y:S05]  /*52e0*/  BSYNC.RECONVERGENT B1 ;  /* 0x0000000000017941 */ /* 0x000fea0003800200 */
.L_x_4545:
        /* <DEDUP_REMOVED lines=27> */
.L_x_4548:
[----:B------:R-:W-:Y:S05]  /*54a0*/  BSYNC.RECONVERGENT B1 ;  /* 0x0000000000017941 */ /* 0x000fea0003800200 */
.L_x_4547:
        /* <DEDUP_REMOVED lines=27> */
.L_x_4550:
[----:B------:R-:W-:Y:S05]  /*5660*/  BSYNC.RECONVERGENT B1 ;  /* 0x0000000000017941 */ /* 0x000fea0003800200 */
.L_x_4549:
        /* <DEDUP_REMOVED lines=27> */
.L_x_4552:
[----:B------:R-:W-:Y:S05]  /*5820*/  BSYNC.RECONVERGENT B1 ;  /* 0x0000000000017941 */ /* 0x000fea0003800200 */
.L_x_4551:
        /* <DEDUP_REMOVED lines=27> */
.L_x_4554:
[----:B------:R-:W-:Y:S05]  /*59e0*/  BSYNC.RECONVERGENT B1 ;  /* 0x0000000000017941 */ /* 0x000fea0003800200 */
.L_x_4553:
        /* <DEDUP_REMOVED lines=27> */
.L_x_4556:
[----:B------:R-:W-:Y:S05]  /*5ba0*/  BSYNC.RECONVERGENT B1 ;  /* 0x0000000000017941 */ /* 0x000fea0003800200 */
.L_x_4555:
        /* <DEDUP_REMOVED lines=27> */
.L_x_4558:
[----:B------:R-:W-:Y:S05]  /*5d60*/  BSYNC.RECONVERGENT B1 ;  /* 0x0000000000017941 */ /* 0x000fea0003800200 */
.L_x_4557:
        /* <DEDUP_REMOVED lines=27> */
.L_x_4560:
[----:B------:R-:W-:Y:S05]  /*5f20*/  BSYNC.RECONVERGENT B1 ;  /* 0x0000000000017941 */ /* 0x000fea0003800200 */
.L_x_4559:
        /* <DEDUP_REMOVED lines=27> */
.L_x_4562:
[----:B------:R-:W-:Y:S05]  /*60e0*/  BSYNC.RECONVERGENT B1 ;  /* 0x0000000000017941 */ /* 0x000fea0003800200 */
.L_x_4561:
        /* <DEDUP_REMOVED lines=27> */
.L_x_4564:
[----:B------:R-:W-:Y:S05]  /*62a0*/  BSYNC.RECONVERGENT B1 ;  /* 0x0000000000017941 */ /* 0x000fea0003800200 */
.L_x_4563:
        /* <DEDUP_REMOVED lines=27> */
.L_x_4566:
[----:B------:R-:W-:Y:S05]  /*6460*/  BSYNC.RECONVERGENT B1 ;  /* 0x0000000000017941 */ /* 0x000fea0003800200 */
.L_x_4565:
        /* <DEDUP_REMOVED lines=27> */
.L_x_4568:
[----:B------:R-:W-:Y:S05]  /*6620*/  BSYNC.RECONVERGENT B1 ;  /* 0x0000000000017941 */ /* 0x000fea0003800200 */
.L_x_4567:
        /* <DEDUP_REMOVED lines=27> */
.L_x_4570:
[----:B------:R-:W-:Y:S05]  /*67e0*/  BSYNC.RECONVERGENT B1 ;  /* 0x0000000000017941 */ /* 0x000fea0003800200 */
.L_x_4569:
[----:B------:R-:W-:Y:S01]  /*67f0*/  BSSY.RECONVERGENT B1, `(.L_x_4571) ;  /* 0x000001b000017945 */ /* 0x000fe20003800200 */
[----:B------:R-:W-:-:S03]  /*6800*/  IADD3 R3, PT, PT, R3, R0, RZ ;  /* 0x0000000003037210 */ /* 0x000fc60007ffe0ff */
        /* <DEDUP_REMOVED lines=25> */
.L_x_4572:
[----:B------:R-:W-:Y:S05]  /*69a0*/  BSYNC.RECONVERGENT B1 ;  /* 0x0000000000017941 */ /* 0x000fea0003800200 */
.L_x_4571:
[----:B------:R-:W-:Y:S04]  /*69b0*/  BSSY.RECONVERGENT B1, `(.L_x_4573) ;  /* 0x0000019000017945 */ /* 0x000fe80003800200 */
[----:B------:R-:W-:Y:S05]  /*69c0*/  @P1 BRA `(.L_x_4574) ;  /* 0x00000000005c1947 */ /* 0x000fea0003800000 */
[----:B------:R-:W3:Y:S01]  /*69d0*/  LDL R252, [R1] ;  /* 0x0000000001fc7983 */ /* 0x000ee20000100800 */
[----:B------:R-:W-:Y:S01]  /*69e0*/  IMAD R128, R0, 0xa0, RZ ;  /* 0x000000a000807824 */ /* 0x000fe200078e02ff */
[----:B------:R-:W-:-:S04]  /*69f0*/  CS2R R130, SRZ ;  /* 0x0000000000827805 */ /* 0x000fc8000001ff00 */
[----:B---3--:R-:W-:Y:S02]  /*6a00*/  ISETP.GE.AND P2, PT, R252, R128, PT ;  /* 0x00000080fc00720c */ /* 0x008fe40003f46270 */
        /* <DEDUP_REMOVED lines=19> */
.L_x_4574:
[----:B------:R-:W-:Y:S05]  /*6b40*/  BSYNC.RECONVERGENT B1 ;  /* 0x0000000000017941 */ /* 0x000fea0003800200 */
.L_x_4573:
        /* <DEDUP_REMOVED lines=27> */
.L_x_4576:
[----:B------:R-:W-:Y:S05]  /*6d00*/  BSYNC.RECONVERGENT B1 ;  /* 0x0000000000017941 */ /* 0x000fea0003800200 */
.L_x_4575:
        /* <DEDUP_REMOVED lines=27> */
.L_x_4578:
[----:B------:R-:W-:Y:S05]  /*6ec0*/  BSYNC.RECONVERGENT B1 ;  /* 0x0000000000017941 */ /* 0x000fea0003800200 */
.L_x_4577:
        /* <DEDUP_REMOVED lines=27> */
.L_x_4580:
[----:B------:R-:W-:Y:S05]  /*7080*/  BSYNC.RECONVERGENT B1 ;  /* 0x0000000000017941 */ /* 0x000fea0003800200 */
.L_x_4579:
        /* <DEDUP_REMOVED lines=27> */
.L_x_4582:
[----:B------:R-:W-:Y:S05]  /*7240*/  BSYNC.RECONVERGENT B1 ;  /* 0x0000000000017941 */ /* 0x000fea0003800200 */
.L_x_4581:
        /* <DEDUP_REMOVED lines=27> */
.L_x_4584:
[----:B------:R-:W-:Y:S05]  /*7400*/  BSYNC.RECONVERGENT B1 ;  /* 0x0000000000017941 */ /* 0x000fea0003800200 */
.L_x_4583:
        /* <DEDUP_REMOVED lines=27> */
.L_x_4586:
[----:B------:R-:W-:Y:S05]  /*75c0*/  BSYNC.RECONVERGENT B1 ;  /* 0x0000000000017941 */ /* 0x000fea0003800200 */
.L_x_4585:
        /* <DEDUP_REMOVED lines=27> */
.L_x_4588:
[----:B------:R-:W-:Y:S05]  /*7780*/  BSYNC.RECONVERGENT B1 ;  /* 0x0000000000017941 */ /* 0x000fea0003800200 */
.L_x_4587:
        /* <DEDUP_REMOVED lines=27> */
.L_x_4590:
[----:B------:R-:W-:Y:S05]  /*7940*/  BSYNC.RECONVERGENT B1 ;  /* 0x0000000000017941 */ /* 0x000fea0003800200 */
.L_x_4589:
        /* <DEDUP_REMOVED lines=27> */
.L_x_4592:
[----:B------:R-:W-:Y:S05]  /*7b00*/  BSYNC.RECONVERGENT B1 ;  /* 0x0000000000017941 */ /* 0x000fea0003800200 */
.L_x_4591:
        /* <DEDUP_REMOVED lines=27> */
.L_x_4594:
[----:B------:R-:W-:Y:S05]  /*7cc0*/  BSYNC.RECONVERGENT B1 ;  /* 0x0000000000017941 */ /* 0x000fea0003800200 */
.L_x_4593:
        /* <DEDUP_REMOVED lines=27> */
.L_x_4596:
[----:B------:R-:W-:Y:S05]  /*7e80*/  BSYNC.RECONVERGENT B1 ;  /* 0x0000000000017941 */ /* 0x000fea0003800200 */
.L_x_4595:
        /* <DEDUP_REMOVED lines=27> */
.L_x_4598:
[----:B------:R-:W-:Y:S05]  /*8040*/  BSYNC.RECONVERGENT B1 ;  /* 0x0000000000017941 */ /* 0x000fea0003800200 */
.L_x_4597:
        /* <DEDUP_REMOVED lines=27> */
.L_x_4600:
[----:B------:R-:W-:Y:S05]  /*8200*/  BSYNC.RECONVERGENT B1 ;  /* 0x0000000000017941 */ /* 0x000fea0003800200 */
.L_x_4599:
        /* <DEDUP_REMOVED lines=27> */
.L_x_4602:
[----:B------:R-:W-:Y:S05]  /*83c0*/  BSYNC.RECONVERGENT B1 ;  /* 0x0000000000017941 */ /* 0x000fea0003800200 */
.L_x_4601:
        /* <DEDUP_REMOVED lines=27> */
.L_x_4604:
[----:B------:R-:W-:Y:S05]  /*8580*/  BSYNC.RECONVERGENT B1 ;  /* 0x0000000000017941 */ /* 0x000fea0003800200 */
.L_x_4603:
        /* <DEDUP_REMOVED lines=27> */
.L_x_4606:
[----:B------:R-:W-:Y:S05]  /*8740*/  BSYNC.RECONVERGENT B1 ;  /* 0x0000000000017941 */ /* 0x000fea0003800200 */
.L_x_4605:
        /* <DEDUP_REMOVED lines=27> */
.L_x_4608:
[----:B------:R-:W-:Y:S05]  /*8900*/  BSYNC.RECONVERGENT B1 ;  /* 0x0000000000017941 */ /* 0x000fea0003800200 */
.L_x_4607:
        /* <DEDUP_REMOVED lines=27> */
.L_x_4610:
[----:B------:R-:W-:Y:S05]  /*8ac0*/  BSYNC.RECONVERGENT B1 ;  /* 0x0000000000017941 */ /* 0x000fea0003800200 */
.L_x_4609:
        /* <DEDUP_REMOVED lines=27> */
.L_x_4612:
[----:B------:R-:W-:Y:S05]  /*8c80*/  BSYNC.RECONVERGENT B1 ;  /* 0x0000000000017941 */ /* 0x000fea0003800200 */
.L_x_4611:
        /* <DEDUP_REMOVED lines=27> */
.L_x_4614:
[----:B------:R-:W-:Y:S05]  /*8e40*/  BSYNC.RECONVERGENT B1 ;  /* 0x0000000000017941 */ /* 0x000fea0003800200 */
.L_x_4613:
        /* <DEDUP_REMOVED lines=27> */
.L_x_4616:
[----:B------:R-:W-:Y:S05]  /*9000*/  BSYNC.RECONVERGENT B1 ;  /* 0x0000000000017941 */ /* 0x000fea0003800200 */
.L_x_4615:
        /* <DEDUP_REMOVED lines=27> */
.L_x_4618:
[----:B------:R-:W-:Y:S05]  /*91c0*/  BSYNC.RECONVERGENT B1 ;  /* 0x0000000000017941 */ /* 0x000fea0003800200 */
.L_x_4617:
        /* <DEDUP_REMOVED lines=27> */
.L_x_4620:
[----:B------:R-:W-:Y:S05]  /*9380*/  BSYNC.RECONVERGENT B1 ;  /* 0x0000000000017941 */ /* 0x000fea0003800200 */
.L_x_4619:
        /* <DEDUP_REMOVED lines=27> */
.L_x_4622:
[----:B------:R-:W-:Y:S05]  /*9540*/  BSYNC.RECONVERGENT B1 ;  /* 0x0000000000017941 */ /* 0x000fea0003800200 */
.L_x_4621:
        /* <DEDUP_REMOVED lines=27> */
.L_x_4624:
[----:B------:R-:W-:Y:S05]  /*9700*/  BSYNC.RECONVERGENT B1 ;  /* 0x0000000000017941 */ /* 0x000fea0003800200 */
.L_x_4623:
        /* <DEDUP_REMOVED lines=27> */
.L_x_4626:
[----:B------:R-:W-:Y:S05]  /*98c0*/  BSYNC.RECONVERGENT B1 ;  /* 0x0000000000017941 */ /* 0x000fea0003800200 */
.L_x_4625:
        /* <DEDUP_REMOVED lines=27> */
.L_x_4628:
[----:B------:R-:W-:Y:S05]  /*9a80*/  BSYNC.RECONVERGENT B1 ;  /* 0x0000000000017941 */ /* 0x000fea0003800200 */
.L_x_4627:
        /* <DEDUP_REMOVED lines=27> */
.L_x_4630:
[----:B------:R-:W-:Y:S05]  /*9c40*/  BSYNC.RECONVERGENT B1 ;  /* 0x0000000000017941 */ /* 0x000fea0003800200 */
.L_x_4629:
        /* <DEDUP_REMOVED lines=27> */
.L_x_4632:
[----:B------:R-:W-:Y:S05]  /*9e00*/  BSYNC.RECONVERGENT B1 ;  /* 0x0000000000017941 */ /* 0x000fea0003800200 */
.L_x_4631:
        /* <DEDUP_REMOVED lines=27> */
.L_x_4634:
[----:B------:R-:W-:Y:S05]  /*9fc0*/  BSYNC.RECONVERGENT B1 ;  /* 0x0000000000017941 */ /* 0x000fea0003800200 */
.L_x_4633:
[----:B------:R-:W-:Y:S04]  /*9fd0*/  BSSY.RECONVERGENT B1, `(.L_x_4635) ;  /* 0x0000024000017945 */ /* 0x000fe80003800200 */
[----:B------:R-:W-:Y:S05]  /*9fe0*/  @P1 BRA `(.L_x_4636) ;  /* 0x0000000000881947 */ /* 0x000fea0003800000 */
[----:B------:R-:W-:-:S05]  /*9ff0*/  IMAD.IADD R3, R3, 0x1, R0 ;  /* 0x0000000103037824 */ /* 0x000fca00078e0200 */
[----:B------:R-:W-:Y:S01]  /*a000*/  SHF.L.U32 R252, R3, 0x2, RZ ;  /* 0x0000000203fc7819 */ /* 0x000fe200000006ff */
[----:B------:R-:W-:-:S04]  /*a010*/  IMAD R3, R0, 0xa0, RZ ;  /* 0x000000a000037824 */ /* 0x000fc800078e02ff */
[----:B------:R3:W-:Y:S01]  /*a020*/  STL [R1], R252 ;  /* 0x000000fc01007387 */ /* 0x0007e20000100800 */
[----:B------:R-:W-:-:S03]  /*a030*/  ISETP.GE.AND P2, PT, R252, R3, PT ;  /* 0x00000003fc00720c */ /* 0x000fc60003f46270 */
[----:B------:R3:W-:Y:S04]  /*a040*/  STL [R1+0x1c], RZ ;  /* 0x00001cff01007387 */ /* 0x0007e80000100800 */
[----:B------:R3:W-:Y:S04]  /*a050*/  STL [R1+0x18], RZ ;  /* 0x000018ff01007387 */ /* 0x0007e80000100800 */
[----:B------:R3:W-:Y:S04]  /*a060*/  STL [R1+0x14], RZ ;  /* 0x000014ff01007387 */ /* 0x0007e80000100800 */
[----:B------:R3:W-:Y:S01]  /*a070*/  STL [R1+0x10], RZ ;  /* 0x000010ff01007387 */ /* 0x0007e20000100800 */
[----:B------:R-:W-:Y:S05]  /*a080*/  @P2 BRA `(.L_x_4636) ;  /* 0x0000000000602947 */ /* 0x000fea0003800000 */
[----:B------:R-:W3:Y:S01]  /*a090*/  S2UR UR6, SR_CTAID.Y ;  /* 0x00000000000679c3 */ /* 0x000ee20000002600 */
[----:B-----5:R4:W-:Y:S04]  /*a0a0*/  STL.64 [R1+0x458], R6 ;  /* 0x0004580601007387 */ /* 0x0209e80000100a00 */
[----:B----4-:R-:W4:Y:S04]  /*a0b0*/  LDL.LU R7, [R1] ;  /* 0x0000000001077983 */ /* 0x010f280000300800 */
[----:B------:R0:W-:Y:S01]  /*a0c0*/  STL.64 [R1+0x450], R4 ;  /* 0x0004500401007387 */ /* 0x0001e20000100a00 */
[----:B---3--:R-:W-:-:S05]  /*a0d0*/  IMAD R252, R0, UR6, RZ ;  /* 0x0000000600fc7c24 */ /* 0x008fca000f8e02ff */
[----:B------:R-:W-:-:S04]  /*a0e0*/  IADD3 R3, P2, PT, R252, R2, RZ ;  /* 0x00000002fc037210 */ /* 0x000fc80007f5e0ff */
[----:B------:R-:W-:Y:S02]  /*a0f0*/  LEA.HI.X.SX32 R252, R252, RZ, 0x1, P2 ;  /* 0x000000fffcfc7211 */ /* 0x000fe400010f0eff */
[----:B------:R-:W-:-:S04]  /*a100*/  LEA R2, P2, R3, UR8, 0x2 ;  /* 0x0000000803027c11 */ /* 0x000fc8000f8410ff */
[----:B------:R-:W-:-:S05]  /*a110*/  LEA.HI.X R3, R3, UR9, R252, 0x2, P2 ;  /* 0x0000000903037c11 */ /* 0x000fca00090f14fc */
[----:B------:R3:W2:Y:S02]  /*a120*/  LDG.E R2, desc[UR36][R2.64] ;  /* 0x0000002402027981 */ /* 0x0006a4000c1e1900 */
[----:B---3--:R-:W-:-:S04]  /*a130*/  IMAD R3, R0, UR7, RZ ;  /* 0x0000000700037c24 */ /* 0x008fc8000f8e02ff */
[----:B--2---:R-:W-:Y:S02]  /*a140*/  IMAD R2, R2, R3, RZ ;  /* 0x0000000302027224 */ /* 0x004fe400078e02ff */
[----:B------:R-:W-:Y:S02]  /*a150*/  IMAD R3, R0, UR4, RZ ;  /* 0x0000000400037c24 */ /* 0x000fe4000f8e02ff */
[----:B----4-:R-:W-:-:S05]  /*a160*/  IMAD R2, R2, 0xa0, R7 ;  /* 0x000000a002027824 */ /* 0x010fca00078e0207 */
[----:B------:R-:W-:Y:S02]  /*a170*/  SHF.R.S32.HI R252, RZ, 0x1f, R2 ;  /* 0x0000001ffffc7819 */ /* 0x000fe40000011402 */
[----:B------:R-:W-:-:S04]  /*a180*/  IADD3 R0, P2, PT, R3, R2, RZ ;  /* 0x0000000203007210 */ /* 0x000fc80007f5e0ff */
[----:B------:R-:W-:Y:S02]  /*a190*/  LEA.HI.X.SX32 R3, R3, R252, 0x1, P2 ;  /* 0x000000fc03037211 */ /* 0x000fe400010f0eff */
[----:B------:R-:W-:-:S04]  /*a1a0*/  LEA R2, P2, R0, UR10, 0x2 ;  /* 0x0000000a00027c11 */ /* 0x000fc8000f8410ff */
[----:B------:R-:W-:-:S05]  /*a1b0*/  LEA.HI.X R3, R0, UR11, R3, 0x2, P2 ;  /* 0x0000000b00037c11 */ /* 0x000fca00090f1403 */
[----:B0-----:R-:W2:Y:S04]  /*a1c0*/  LDG.E.128 R4, desc[UR36][R2.64] ;  /* 0x0000002402047981 */ /* 0x001ea8000c1e1d00 */
[----:B--2---:R-:W-:Y:S04]  /*a1d0*/  STL.64 [R1+0x10], R4 ;  /* 0x0000100401007387 */ /* 0x004fe80000100a00 */
[----:B------:R0:W-:Y:S04]  /*a1e0*/  STL.64 [R1+0x18], R6 ;  /* 0x0000180601007387 */ /* 0x0001e80000100a00 */
[----:B0-----:R4:W5:Y:S04]  /*a1f0*/  LDL.LU.64 R6, [R1+0x458] ;  /* 0x0004580001067983 */ /* 0x0019680000300a00 */
[----:B------:R4:W5:Y:S02]  /*a200*/  LDL.LU.64 R4, [R1+0x450] ;  /* 0x0004500001047983 */ /* 0x0009640000300a00 */
.L_x_4636:
[----:B------:R-:W-:Y:S05]  /*a210*/  BSYNC.RECONVERGENT B1 ;  /* 0x0000000000017941 */ /* 0x000fea0003800200 */
.L_x_4635:
[----:B------:R-:W-:Y:S04]  /*a220*/  BSSY.RECONVERGENT B1, `(.L_x_4637) ;  /* 0x000026b000017945 */ /* 0x000fe80003800200 */
[----:B------:R-:W-:Y:S05]  /*a230*/  @P1 BRA `(.L_x_4638) ;  /* 0x0000002400a41947 */ /* 0x000fea0003800000 */
[----:B---3--:R-:W3:Y:S04]  /*a240*/  LDL R252, [R1+0x408] ;  /* 0x0004080001fc7983 */ /* 0x008ee80000100800 */
[----:B-----5:R0:W-:Y:S04]  /*a250*/  STL [R1+0x4c8], R143 ;  /* 0x0004c88f01007387 */ /* 0x0201e80000100800 */
[----:B0-----:R-:W2:Y:S04]  /*a260*/  LDL R143, [R1+0x3a4] ;  /* 0x0003a400018f7983 */ /* 0x001ea80000100800 */
[----:B------:R0:W-:Y:S04]  /*a270*/  STL [R1+0x4c4], R147 ;  /* 0x0004c49301007387 */ /* 0x0001e80000100800 */
[----:B0-----:R-:W4:Y:S04]  /*a280*/  LDL R147, [R1+0x3a0] ;  /* 0x0003a00001937983 */ /* 0x001f280000100800 */
[----:B------:R0:W-:Y:S04]  /*a290*/  STL [R1+0x4c0], R151 ;  /* 0x0004c09701007387 */ /* 0x0001e80000100800 */
[----:B0-----:R-:W3:Y:S04]  /*a2a0*/  LDL R151, [R1+0x418] ;  /* 0x0004180001977983 */ /* 0x001ee80000100800 */
[----:B------:R0:W-:Y:S04]  /*a2b0*/  STL [R1+0x4bc], R155 ;  /* 0x0004bc9b01007387 */ /* 0x0001e80000100800 */
[----:B0-----:R-:W2:Y:S04]  /*a2c0*/  LDL R155, [R1+0x3b4] ;  /* 0x0003b400019b7983 */ /* 0x001ea80000100800 */
[----:B------:R0:W-:Y:S04]  /*a2d0*/  STL [R1+0x4b8], R159 ;  /* 0x0004b89f01007387 */ /* 0x0001e80000100800 */
[----:B0-----:R-:W4:Y:S04]  /*a2e0*/  LDL R159, [R1+0x3b0] ;  /* 0x0003b000019f7983 */ /* 0x001f280000100800 */
[----:B------:R0:W-:Y:S04]  /*a2f0*/  STL [R1+0x4b4], R163 ;  /* 0x0004b4a301007387 */ /* 0x0001e80000100800 */
[----:B0-----:R-:W3:Y:S04]  /*a300*/  LDL R163, [R1+0x438] ;  /* 0x0004380001a37983 */ /* 0x001ee80000100800 */
        /* <DEDUP_REMOVED lines=12> */
[----:B------:R0:W-:Y:S01]  /*a3d0*/  STL [R1+0x498], R191 ;  /* 0x000498bf01007387 */ /* 0x0001e20000100800 */
[----:B------:R-:W-:-:S03]  /*a3e0*/  ISETP.NE.U32.AND P1, PT, RZ, UR14, PT ;  /* 0x0000000eff007c0c */ /* 0x000fc6000bf25070 */
[----:B0-----:R-:W2:Y:S04]  /*a3f0*/  LDL R191, [R1+0x3e4] ;  /* 0x0003e40001bf7983 */ /* 0x001ea80000100800 */
[----:B------:R0:W-:Y:S04]  /*a400*/  STL [R1+0x494], R195 ;  /* 0x000494c301007387 */ /* 0x0001e80000100800 */
[----:B0-----:R-:W4:Y:S04]  /*a410*/  LDL R195, [R1+0x3e0] ;  /* 0x0003e00001c37983 */ /* 0x001f280000100800 */
[----:B------:R0:W-:Y:S01]  /*a420*/  STL [R1+0x490], R199 ;  /* 0x000490c701007387 */ /* 0x0001e20000100800 */
[----:B------:R-:W-:-:S03]  /*a430*/  ISETP.NE.AND.EX P1, PT, RZ, UR15, PT, P1 ;  /* 0x0000000fff007c0c */ /* 0x000fc6000bf25310 */
[----:B0-----:R-:W2:Y:S04]  /*a440*/  LDL R199, [R1+0x3f4] ;  /* 0x0003f40001c77983 */ /* 0x001ea80000100800 */
[----:B------:R0:W-:Y:S06]  /*a450*/  STL [R1+0x48c], R203 ;  /* 0x00048ccb01007387 */ /* 0x0001ec0000100800 */
[----:B------:R-:W1:Y:S01]  /*a460*/  @P1 LDC.64 R2, c[0x0][0x448] ;  /* 0x00011200ff021b82 */ /* 0x000e620000000a00 */
[----:B0-----:R-:W4:Y:S04]  /*a470*/  LDL R203, [R1+0x3f0] ;  /* 0x0003f00001cb7983 */ /* 0x001f280000100800 */
[----:B------:R0:W-:Y:S04]  /*a480*/  STL [R1+0x488], R207 ;  /* 0x000488cf01007387 */ /* 0x0001e80000100800 */
[----:B0-----:R-:W2:Y:S04]  /*a490*/  LDL R207, [R1+0x404] ;  /* 0x0004040001cf7983 */ /* 0x001ea80000100800 */
[----:B------:R0:W-:Y:S04]  /*a4a0*/  STL [R1+0x484], R211 ;  /* 0x000484d301007387 */ /* 0x0001e80000100800 */
        /* <DEDUP_REMOVED lines=8> */
[----:B0-----:R-:W2:Y:S04]  /*a530*/  LDL R227, [R1+0x24] ;  /* 0x0000240001e37983 */ /* 0x001ea80000100800 */
[----:B------:R0:W-:Y:S01]  /*a540*/  STL [R1+0x470], R231 ;  /* 0x000470e701007387 */ /* 0x0001e20000100800 */
[----:B------:R-:W1:Y:S03]  /*a550*/  @P1 S2R R0, SR_CTAID.X ;  /* 0x0000000000001919 */ /* 0x000e660000002500 */
[----:B0-----:R-:W4:Y:S04]  /*a560*/  LDL R231, [R1+0x430] ;  /* 0x0004300001e77983 */ /* 0x001f280000100800 */
[----:B------:R0:W-:Y:S04]  /*a570*/  STL [R1+0x46c], R235 ;  /* 0x00046ceb01007387 */ /* 0x0001e80000100800 */
[----:B0-----:R-:W4:Y:S04]  /*a580*/  LDL R235, [R1+0x20] ;  /* 0x0000200001eb7983 */ /* 0x001f280000100800 */
[----:B------:R0:W-:Y:S04]  /*a590*/  STL [R1+0x468], R239 ;  /* 0x000468ef01007387 */ /* 0x0001e80000100800 */
[----:B0-----:R-:W2:Y:S04]  /*a5a0*/  LDL R239, [R1+0x424] ;  /* 0x0004240001ef7983 */ /* 0x001ea80000100800 */
[----:B------:R0:W-:Y:S04]  /*a5b0*/  STL [R1+0x464], R243 ;  /* 0x000464f301007387 */ /* 0x0001e80000100800 */
[----:B0-----:R-:W4:Y:S01]  /*a5c0*/  LDL R243, [R1+0x420] ;  /* 0x0004200001f37983 */ /* 0x001f220000100800 */
[----:B-1----:R-:W-:-:S03]  /*a5d0*/  @P1 IMAD.WIDE.U32 R2, R0, 0x4, R2 ;  /* 0x0000000400021825 */ /* 0x002fc600078e0002 */
[----:B------:R0:W-:Y:S04]  /*a5e0*/  STL [R1+0x460], R247 ;  /* 0x000460f701007387 */ /* 0x0001e80000100800 */
[----:B------:R-:W-:Y:S04]  /*a5f0*/  STL [R1+0x45c], R251 ;  /* 0x00045cfb01007387 */ /* 0x000fe80000100800 */
[----:B0-----:R3:W4:Y:S04]  /*a600*/  @P1 LDG.E R247, desc[UR36][R2.64] ;  /* 0x0000002402f71981 */ /* 0x001728000c1e1900 */
[----:B------:R-:W-:Y:S04]  /*a610*/  STL [R1+0x44c], R4 ;  /* 0x00044c0401007387 */ /* 0x000fe80000100800 */
[----:B------:R0:W-:Y:S01]  /*a620*/  STL [R1+0x450], R5 ;  /* 0x0004500501007387 */ /* 0x0001e20000100800 */
[----:B---3--:R-:W-:-:S04]  /*a630*/  FMUL.FTZ R2, R179, R6 ;  /* 0x00000006b3027220 */ /* 0x008fc80000410000 */
[----:B------:R-:W-:-:S04]  /*a640*/  FFMA.FTZ R2, R163, R167, R2 ;  /* 0x000000a7a3027223 */ /* 0x000fc80000010002 */
[----:B------:R-:W-:-:S04]  /*a650*/  FFMA.FTZ R2, R151, R10, R2 ;  /* 0x0000000a97027223 */ /* 0x000fc80000010002 */
[----:B------:R-:W-:Y:S01]  /*a660*/  FFMA.FTZ R2, R252, R14, R2 ;  /* 0x0000000efc027223 */ /* 0x000fe20000010002 */
[----:B--2---:R-:W-:Y:S02]  /*a670*/  FMUL.FTZ R3, R239, R5 ;  /* 0x00000005ef037220 */ /* 0x004fe40000410000 */
[----:B0-----:R-:W2:Y:S02]  /*a680*/  LDL R5, [R1+0x8] ;  /* 0x0000080001057983 */ /* 0x001ea40000100800 */
[----:B------:R-:W-:-:S04]  /*a690*/  FFMA.FTZ R3, R223, R227, R3 ;  /* 0x000000e3df037223 */ /* 0x000fc80000010003 */
[----:B------:R-:W-:Y:S01]  /*a6a0*/  FFMA.FTZ R3, R215, R9, R3 ;  /* 0x00000009d7037223 */ /* 0x000fe20000010003 */
[----:B----4-:R-:W-:-:S04]  /*a6b0*/  FMUL.FTZ R0, R243, R4 ;  /* 0x00000004f3007220 */ /* 0x010fc80000410000 */
[----:B------:R-:W-:Y:S01]  /*a6c0*/  FFMA.FTZ R0, R231, R235, R0 ;  /* 0x000000ebe7007223 */ /* 0x000fe20000010000 */
[----:B------:R-:W-:-:S03]  /*a6d0*/  FFMA.FTZ R3, R207, R13, R3 ;  /* 0x0000000dcf037223 */ /* 0x000fc60000010003 */
        /* <DEDUP_REMOVED lines=11> */
[----:B------:R-:W-:Y:S01]  /*a790*/  STL [R1+0x454], R8 ;  /* 0x0004540801007387 */ /* 0x000fe20000100800 */
[----:B------:R-:W-:Y:S02]  /*a7a0*/  FFMA.FTZ R3, R143, R37, R3 ;  /* 0x000000258f037223 */ /* 0x000fe40000010003 */
[----:B------:R-:W-:Y:S01]  /*a7b0*/  FFMA.FTZ R0, R159, R32, R0 ;  /* 0x000000209f007223 */ /* 0x000fe20000010000 */
[----:B------:R-:W-:Y:S03]  /*a7c0*/  STL [R1+0x458], R9 ;  /* 0x0004580901007387 */ /* 0x000fe60000100800 */
[----:B------:R-:W-:Y:S01]  /*a7d0*/  FFMA.FTZ R0, R147, R36, R0 ;  /* 0x0000002493007223 */ /* 0x000fe20000010000 */
[----:B------:R-:W3:Y:S04]  /*a7e0*/  LDL R143, [R1+0x390] ;  /* 0x00039000018f7983 */ /* 0x000ee80000100800 */
[----:B------:R0:W-:Y:S04]  /*a7f0*/  @P1 STL [R1+0x4], R247 ;  /* 0x000004f701001387 */ /* 0x0001e80000100800 */
[----:B------:R-:W4:Y:S04]  /*a800*/  LDL R147, [R1+0x394] ;  /* 0x0003940001937983 */ /* 0x000f280000100800 */
[----:B------:R-:W2:Y:S04]  /*a810*/  LDL R251, [R1+0x384] ;  /* 0x0003840001fb7983 */ /* 0x000ea80000100800 */
[----:B------:R-:W3:Y:S04]  /*a820*/  LDL R239, [R1+0x374] ;  /* 0x0003740001ef7983 */ /* 0x000ee80000100800 */
[----:B------:R-:W3:Y:S04]  /*a830*/  LDL R4, [R1+0x3f8] ;  /* 0x0003f80001047983 */ /* 0x000ee80000100800 */
[----:B------:R-:W3:Y:S04]  /*a840*/  LDL R227, [R1+0x364] ;  /* 0x0003640001e37983 */ /* 0x000ee80000100800 */
[----:B0-----:R-:W3:Y:S04]  /*a850*/  LDL R247, [R1+0x3e8] ;  /* 0x0003e80001f77983 */ /* 0x001ee80000100800 */
        /* <DEDUP_REMOVED lines=25> */
[----:B----4-:R-:W-:-:S04]  /*a9f0*/  FFMA.FTZ R3, R147, R41, R3 ;  /* 0x0000002993037223 */ /* 0x010fc80000010003 */
[----:B--2---:R-:W-:Y:S01]  /*aa00*/  FFMA.FTZ R3, R251, R45, R3 ;  /* 0x0000002dfb037223 */ /* 0x004fe20000010003 */
[----:B---3--:R-:W-:Y:S02]  /*aa10*/  FFMA.FTZ R0, R143, R40, R0 ;  /* 0x000000288f007223 */ /* 0x008fe40000010000 */
[----:B------:R-:W2:Y:S01]  /*aa20*/  LDL.LU R143, [R1+0x4c8] ;  /* 0x0004c800018f7983 */ /* 0x000ea20000300800 */
[----:B------:R-:W-:-:S03]  /*aa30*/  FFMA.FTZ R3, R239, R49, R3 ;  /* 0x00000031ef037223 */ /* 0x000fc60000010003 */
[----:B------:R-:W3:Y:S01]  /*aa40*/  LDL.LU R147, [R1+0x4c4] ;  /* 0x0004c40001937983 */ /* 0x000ee20000300800 */
[----:B------:R-:W-:-:S03]  /*aa50*/  FFMA.FTZ R2, R4, R18, R2 ;  /* 0x0000001204027223 */ /* 0x000fc60000010002 */
        /* <DEDUP_REMOVED lines=38> */
[----:B------:R-:W4:Y:S01]  /*acc0*/  LDL R155, [R1+0x2e4] ;  /* 0x0002e400019b7983 */ /* 0x000f220000100800 */
        /* <DEDUP_REMOVED lines=17> */
[----:B------:R-:W3:Y:S01]  /*ade0*/  LDL R9, [R1+0x2b8] ;  /* 0x0002b80001097983 */ /* 0x000ee20000100800 */
[----:B--2---:R-:W-:-:S03]  /*adf0*/  FFMA.FTZ R2, R4, R58, R2 ;  /* 0x0000003a04027223 */ /* 0x004fc60000010002 */
[----:B------:R-:W2:Y:S01]  /*ae00*/  LDL R4, [R1+0x2e8] ;  /* 0x0002e80001047983 */ /* 0x000ea20000100800 */
[----:B----4-:R-:W-:-:S04]  /*ae10*/  FFMA.FTZ R3, R155, R85, R3 ;  /* 0x000000559b037223 */ /* 0x010fc80000010003 */
[----:B------:R-:W-:-:S04]  /*ae20*/  FFMA.FTZ R3, R251, R89, R3 ;  /* 0x00000059fb037223 */ /* 0x000fc80000010003 */
[----:B---3--:R-:W-:-:S04]  /*ae30*/  FFMA.FTZ R3, R239, R93, R3 ;  /* 0x0000005def037223 */ /* 0x008fc80000010003 */
[----:B------:R-:W-:Y:S01]  /*ae40*/  FFMA.FTZ R3, R167, R97, R3 ;  /* 0x00000061a7037223 */ /* 0x000fe20000010003 */
[----:B------:R-:W-:Y:S02]  /*ae50*/  FFMA.FTZ R0, R151, R84, R0 ;  /* 0x0000005497007223 */ /* 0x000fe40000010000 */
[----:B------:R-:W3:Y:S01]  /*ae60*/  LDL.LU R151, [R1+0x4c0] ;  /* 0x0004c00001977983 */ /* 0x000ee20000300800 */
[----:B------:R-:W-:-:S03]  /*ae70*/  FFMA.FTZ R2, R159, R62, R2 ;  /* 0x0000003e9f027223 */ /* 0x000fc60000010002 */
[----:B------:R-:W4:Y:S04]  /*ae80*/  LDL.LU R155, [R1+0x4bc] ;  /* 0x0004bc00019b7983 */ /* 0x000f280000300800 */
[----:B------:R-:W4:Y:S04]  /*ae90*/  LDL.LU R159, [R1+0x4b8] ;  /* 0x0004b800019f7983 */ /* 0x000f280000300800 */
[----:B------:R-:W3:Y:S01]  /*aea0*/  LDL R167, [R1+0x240] ;  /* 0x0002400001a77983 */ /* 0x000ee20000100800 */
[----:B------:R-:W-:Y:S01]  /*aeb0*/  FFMA.FTZ R0, R252, R88, R0 ;  /* 0x00000058fc007223 */ /* 0x000fe20000010000 */
[----:B------:R-:W-:-:S02]  /*aec0*/  FFMA.FTZ R2, R247, R66, R2 ;  /* 0x00000042f7027223 */ /* 0x000fc40000010002 */
[----:B------:R-:W4:Y:S01]  /*aed0*/  LDL R251, [R1+0x234] ;  /* 0x0002340001fb7983 */ /* 0x000f220000100800 */
[----:B------:R-:W-:Y:S01]  /*aee0*/  FFMA.FTZ R0, R243, R92, R0 ;  /* 0x0000005cf3007223 */ /* 0x000fe20000010000 */
[----:B------:R-:W-:Y:S01]  /*aef0*/  FFMA.FTZ R2, R235, R70, R2 ;  /* 0x00000046eb027223 */ /* 0x000fe20000010002 */
[----:B------:R-:W-:Y:S01]  /*af00*/  FFMA.FTZ R3, R223, R101, R3 ;  /* 0x00000065df037223 */ /* 0x000fe20000010003 */
[----:B------:R-:W4:Y:S01]  /*af10*/  LDL R247, [R1+0x298] ;  /* 0x0002980001f77983 */ /* 0x000f220000100800 */
[----:B------:R-:W-:Y:S01]  /*af20*/  FFMA.FTZ R0, R231, R96, R0 ;  /* 0x00000060e7007223 */ /* 0x000fe20000010000 */
[----:B------:R-:W-:Y:S02]  /*af30*/  FFMA.FTZ R2, R8, R74, R2 ;  /* 0x0000004a08027223 */ /* 0x000fe40000010002 */
[----:B------:R-:W4:Y:S01]  /*af40*/  LDL R8, [R1+0x244] ;  /* 0x0002440001087983 */ /* 0x000f220000100800 */
[----:B------:R-:W-:Y:S01]  /*af50*/  FFMA.FTZ R0, R227, R100, R0 ;  /* 0x00000064e3007223 */ /* 0x000fe20000010000 */
[----:B------:R-:W-:Y:S01]  /*af60*/  FFMA.FTZ R2, R219, R78, R2 ;  /* 0x0000004edb027223 */ /* 0x000fe20000010002 */
[----:B------:R-:W-:Y:S01]  /*af70*/  FFMA.FTZ R3, R211, R105, R3 ;  /* 0x00000069d3037223 */ /* 0x000fe20000010003 */
[----:B------:R-:W4:Y:S01]  /*af80*/  LDL R252, [R1+0x230] ;  /* 0x0002300001fc7983 */ /* 0x000f220000100800 */
[----:B------:R-:W-:Y:S01]  /*af90*/  FFMA.FTZ R0, R215, R104, R0 ;  /* 0x00000068d7007223 */ /* 0x000fe20000010000 */
[----:B------:R-:W-:Y:S01]  /*afa0*/  FFMA.FTZ R2, R207, R82, R2 ;  /* 0x00000052cf027223 */ /* 0x000fe20000010002 */
[----:B------:R-:W-:Y:S01]  /*afb0*/  FFMA.FTZ R3, R199, R109, R3 ;  /* 0x0000006dc7037223 */ /* 0x000fe20000010003 */
[----:B------:R-:W4:Y:S01]  /*afc0*/  LDL R239, [R1+0x214] ;  /* 0x0002140001ef7983 */ /* 0x000f220000100800 */
[----:B------:R-:W-:-:S02]  /*afd0*/  FFMA.FTZ R0, R203, R108, R0 ;  /* 0x0000006ccb007223 */ /* 0x000fc40000010000 */
[----:B------:R-:W-:Y:S01]  /*afe0*/  FFMA.FTZ R3, R191, R113, R3 ;  /* 0x00000071bf037223 */ /* 0x000fe20000010003 */
[----:B------:R-:W4:Y:S01]  /*aff0*/  LDL R227, [R1+0x204] ;  /* 0x0002040001e37983 */ /* 0x000f220000100800 */
[----:B------:R-:W-:Y:S02]  /*b000*/  FFMA.FTZ R0, R195, R112, R0 ;  /* 0x00000070c3007223 */ /* 0x000fe40000010000 */
[----:B------:R-:W-:Y:S01]  /*b010*/  FFMA.FTZ R3, R179, R117, R3 ;  /* 0x00000075b3037223 */ /* 0x000fe20000010003 */
[----:B------:R-:W4:Y:S01]  /*b020*/  LDL R215, [R1+0x1f4] ;  /* 0x0001f40001d77983 */ /* 0x000f220000100800 */
[----:B------:R-:W-:Y:S02]  /*b030*/  FFMA.FTZ R0, R183, R116, R0 ;  /* 0x00000074b7007223 */ /* 0x000fe40000010000 */
[----:B------:R-:W-:Y:S01]  /*b040*/  FFMA.FTZ R3, R163, R121, R3 ;  /* 0x00000079a3037223 */ /* 0x000fe20000010003 */
        /* <DEDUP_REMOVED lines=20> */
[----:B------:R-:W-:-:S03]  /*b190*/  FFMA.FTZ R2, R187, R90, R2 ;  /* 0x0000005abb027223 */ /* 0x000fc60000010002 */
[----:B------:R-:W3:Y:S01]  /*b1a0*/  LDL R187, [R1+0x238] ;  /* 0x0002380001bb7983 */ /* 0x000ee20000100800 */
[----:B----4-:R-:W-:-:S03]  /*b1b0*/  FFMA.FTZ R3, R8, R125, R3 ;  /* 0x0000007d08037223 */ /* 0x010fc60000010003 */
[----:B------:R-:W4:Y:S01]  /*b1c0*/  LDL R8, [R1+0x1b4] ;  /* 0x0001b40001087983 */ /* 0x000f220000100800 */
[----:B------:R-:W-:Y:S01]  /*b1d0*/  FFMA.FTZ R3, R251, R129, R3 ;  /* 0x00000081fb037223 */ /* 0x000fe20000010003 */
[----:B------:R-:W-:Y:S01]  /*b1e0*/  FFMA.FTZ R2, R175, R94, R2 ;  /* 0x0000005eaf027223 */ /* 0x000fe20000010002 */
[----:B------:R-:W-:Y:S01]  /*b1f0*/  FFMA.FTZ R0, R252, R128, R0 ;  /* 0x00000080fc007223 */ /* 0x000fe20000010000 */
[----:B------:R-:W4:Y:S02]  /*b200*/  LDL R175, [R1+0x1b0] ;  /* 0x0001b00001af7983 */ /* 0x000f240000100800 */
[----:B------:R-:W-:Y:S02]  /*b210*/  FFMA.FTZ R2, R9, R98, R2 ;  /* 0x0000006209027223 */ /* 0x000fe40000010002 */
[----:B------:R-:W4:Y:S04]  /*b220*/  LDL R9, [R1+0x228] ;  /* 0x0002280001097983 */ /* 0x000f280000100800 */
[----:B------:R-:W4:Y:S04]  /*b230*/  LDL R251, [R1+0x174] ;  /* 0x0001740001fb7983 */ /* 0x000f280000100800 */
[----:B------:R-:W4:Y:S01]  /*b240*/  LDL R252, [R1+0x170] ;  /* 0x0001700001fc7983 */ /* 0x000f220000100800 */
[----:B------:R-:W-:-:S03]  /*b250*/  FFMA.FTZ R0, R171, R132, R0 ;  /* 0x00000084ab007223 */ /* 0x000fc60000010000 */
[----:B------:R-:W4:Y:S01]  /*b260*/  LDL R171, [R1+0x1a0] ;  /* 0x0001a00001ab7983 */ /* 0x000f220000100800 */
[----:B--2---:R-:W-:-:S03]  /*b270*/  FFMA.FTZ R2, R4, R102, R2 ;  /* 0x0000006604027223 */ /* 0x004fc60000010002 */
[----:B------:R-:W2:Y:S01]  /*b280*/  LDL R4, [R1+0x218] ;  /* 0x0002180001047983 */ /* 0x000ea20000100800 */
[----:B------:R-:W-:Y:S01]  /*b290*/  FFMA.FTZ R2, R247, R106, R2 ;  /* 0x0000006af7027223 */ /* 0x000fe20000010002 */
[----:B---3--:R-:W-:Y:S01]  /*b2a0*/  FFMA.FTZ R3, R167, R133, R3 ;  /* 0x00000085a7037223 */ /* 0x008fe20000010003 */
[----:B------:R-:W-:Y:S01]  /*b2b0*/  FFMA.FTZ R0, R243, R136, R0 ;  /* 0x00000088f3007223 */ /* 0x000fe20000010000 */
[----:B------:R-:W3:Y:S01]  /*b2c0*/  LDL R167, [R1+0x1a4] ;  /* 0x0001a40001a77983 */ /* 0x000ee20000100800 */
[----:B------:R-:W-:-:S03]  /*b2d0*/  FFMA.FTZ R2, R163, R110, R2 ;  /* 0x0000006ea3027223 */ /* 0x000fc60000010002 */
[----:B------:R-:W3:Y:S01]  /*b2e0*/  LDL R163, [R1+0x208] ;  /* 0x0002080001a37983 */ /* 0x000ee20000100800 */
[----:B------:R-:W-:Y:S01]  /*b2f0*/  FFMA.FTZ R3, R239, R137, R3 ;  /* 0x00000089ef037223 */ /* 0x000fe20000010003 */
[----:B------:R-:W-:Y:S01]  /*b300*/  FFMA.FTZ R2, R235, R114, R2 ;  /* 0x00000072eb027223 */ /* 0x000fe20000010002 */
[----:B------:R-:W-:Y:S01]  /*b310*/  FFMA.FTZ R0, R231, R140, R0 ;  /* 0x0000008ce7007223 */ /* 0x000fe20000010000 */
        /* <DEDUP_REMOVED lines=17> */
[----:B------:R-:W-:-:S03]  /*b430*/  FFMA.FTZ R3, R179, R157, R3 ;  /* 0x0000009db3037223 */ /* 0x000fc60000010003 */
[----:B------:R-:W3:Y:S01]  /*b440*/  LDL R179, [R1+0x184] ;  /* 0x0001840001b37983 */ /* 0x000ee20000100800 */
[----:B----4-:R-:W-:Y:S01]  /*b450*/  FFMA.FTZ R3, R8, R161, R3 ;  /* 0x000000a108037223 */ /* 0x010fe20000010003 */
[----:B------:R-:W-:Y:S01]  /*b460*/  FFMA.FTZ R2, R9, R134, R2 ;  /* 0x0000008609027223 */ /* 0x000fe20000010002 */
[----:B------:R-:W-:Y:S01]  /*b470*/  FFMA.FTZ R0, R175, R160, R0 ;  /* 0x000000a0af007223 */ /* 0x000fe20000010000 */
[----:B------:R-:W4:Y:S04]  /*b480*/  LDL R183, [R1+0x1e8] ;  /* 0x0001e80001b77983 */ /* 0x000f280000100800 */
        /* <DEDUP_REMOVED lines=21> */
[----:B------:R-:W2:Y:S01]  /*b5e0*/  LDL R163, [R1+0x190] ;  /* 0x0001900001a37983 */ /* 0x000ea20000100800 */
[----:B----4-:R-:W-:-:S04]  /*b5f0*/  FFMA.FTZ R2, R171, R146, R2 ;  /* 0x00000092ab027223 */ /* 0x010fc80000010002 */
[----:B------:R-:W-:Y:S01]  /*b600*/  FFMA.FTZ R2, R183, R150, R2 ;  /* 0x00000096b7027223 */ /* 0x000fe20000010002 */
[----:B---3--:R-:W-:-:S04]  /*b610*/  FFMA.FTZ R3, R167, R169, R3 ;  /* 0x000000a9a7037223 */ /* 0x008fc80000010003 */
[----:B------:R-:W-:-:S04]  /*b620*/  FFMA.FTZ R3, R179, R173, R3 ;  /* 0x000000adb3037223 */ /* 0x000fc80000010003 */
[----:B------:R-:W-:-:S04]  /*b630*/  FFMA.FTZ R3, R251, R177, R3 ;  /* 0x000000b1fb037223 */ /* 0x000fc80000010003 */
[----:B------:R-:W-:-:S04]  /*b640*/  FFMA.FTZ R3, R239, R181, R3 ;  /* 0x000000b5ef037223 */ /* 0x000fc80000010003 */
[----:B------:R-:W-:Y:S01]  /*b650*/  FFMA.FTZ R3, R227, R185, R3 ;  /* 0x000000b9e3037223 */ /* 0x000fe20000010003 */
[----:B--2---:R-:W-:Y:S02]  /*b660*/  FFMA.FTZ R0, R163, R168, R0 ;  /* 0x000000a8a3007223 */ /* 0x004fe40000010000 */
[----:B------:R-:W2:Y:S01]  /*b670*/  LDL.LU R163, [R1+0x4b4] ;  /* 0x0004b40001a37983 */ /* 0x000ea20000300800 */
[----:B------:R-:W-:Y:S01]  /*b680*/  FFMA.FTZ R3, R215, R189, R3 ;  /* 0x000000bdd7037223 */ /* 0x000fe20000010003 */
[----:B------:R-:W-:Y:S02]  /*b690*/  FFMA.FTZ R0, R175, R172, R0 ;  /* 0x000000acaf007223 */ /* 0x000fe40000010000 */
[----:B------:R-:W3:Y:S01]  /*b6a0*/  LDL.LU R167, [R1+0x4b0] ;  /* 0x0004b00001a77983 */ /* 0x000ee20000300800 */
[----:B------:R-:W-:-:S03]  /*b6b0*/  FFMA.FTZ R3, R203, R193, R3 ;  /* 0x000000c1cb037223 */ /* 0x000fc60000010003 */
[----:B------:R-:W4:Y:S01]  /*b6c0*/  LDL.LU R171, [R1+0x4ac] ;  /* 0x0004ac0001ab7983 */ /* 0x000f220000300800 */
[----:B------:R-:W-:-:S03]  /*b6d0*/  FFMA.FTZ R3, R9, R197, R3 ;  /* 0x000000c509037223 */ /* 0x000fc60000010003 */
[----:B------:R-:W4:Y:S04]  /*b6e0*/  LDL.LU R175, [R1+0x4a8] ;  /* 0x0004a80001af7983 */ /* 0x000f280000300800 */
[----:B------:R-:W4:Y:S04]  /*b6f0*/  LDL.LU R179, [R1+0x4a4] ;  /* 0x0004a40001b37983 */ /* 0x000f280000300800 */
[----:B------:R-:W4:Y:S04]  /*b700*/  LDL.LU R183, [R1+0x4a0] ;  /* 0x0004a00001b77983 */ /* 0x000f280000300800 */
[----:B------:R-:W2:Y:S04]  /*b710*/  LDL R9, [R1+0x104] ;  /* 0x0001040001097983 */ /* 0x000ea80000100800 */
[----:B------:R-:W3:Y:S01]  /*b720*/  LDL R203, [R1+0x100] ;  /* 0x0001000001cb7983 */ /* 0x000ee20000100800 */
        /* <DEDUP_REMOVED lines=9> */
[----:B------:R-:W-:Y:S01]  /*b7c0*/  FFMA.FTZ R2, R211, R166, R2 ;  /* 0x000000a6d3027223 */ /* 0x000fe20000010002 */
[----:B------:R-:W-:-:S02]  /*b7d0*/  FFMA.FTZ R0, R219, R188, R0 ;  /* 0x000000bcdb007223 */ /* 0x000fc40000010000 */
        /* <DEDUP_REMOVED lines=27> */
[----:B----4-:R-:W-:-:S04]  /*b990*/  FFMA.FTZ R3, R252, R209, R3 ;  /* 0x000000d1fc037223 */ /* 0x010fc80000010003 */
[----:B------:R-:W-:Y:S01]  /*b9a0*/  FFMA.FTZ R3, R243, R213, R3 ;  /* 0x000000d5f3037223 */ /* 0x000fe20000010003 */
[----:B------:R-:W-:-:S04]  /*b9b0*/  FFMA.FTZ R0, R191, R208, R0 ;  /* 0x000000d0bf007223 */ /* 0x000fc80000010000 */
[----:B------:R-:W-:-:S04]  /*b9c0*/  FFMA.FTZ R0, R247, R212, R0 ;  /* 0x000000d4f7007223 */ /* 0x000fc80000010000 */
[----:B------:R-:W-:Y:S01]  /*b9d0*/  FFMA.FTZ R0, R235, R216, R0 ;  /* 0x000000d8eb007223 */ /* 0x000fe20000010000 */
[----:B------:R-:W-:-:S03]  /*b9e0*/  FFMA.FTZ R3, R231, R217, R3 ;  /* 0x000000d9e7037223 */ /* 0x000fc60000010003 */
[----:B------:R-:W-:Y:S01]  /*b9f0*/  FFMA.FTZ R0, R223, R220, R0 ;  /* 0x000000dcdf007223 */ /* 0x000fe20000010000 */
[----:B------:R-:W-:-:S03]  /*ba00*/  FFMA.FTZ R3, R215, R221, R3 ;  /* 0x000000ddd7037223 */ /* 0x000fc60000010003 */
[----:B------:R-:W-:Y:S01]  /*ba10*/  FFMA.FTZ R0, R219, R224, R0 ;  /* 0x000000e0db007223 */ /* 0x000fe20000010000 */
[----:B------:R-:W-:Y:S02]  /*ba20*/  FFMA.FTZ R2, R187, R182, R2 ;  /* 0x000000b6bb027223 */ /* 0x000fe40000010002 */
        /* <DEDUP_REMOVED lines=32> */
[----:B----4-:R-:W-:-:S04]  /*bc30*/  FFMA.FTZ R3, R247, R237, R3 ;  /* 0x000000edf7037223 */ /* 0x010fc80000010003 */
[----:B------:R-:W-:Y:S02]  /*bc40*/  FFMA.FTZ R3, R239, R241, R3 ;  /* 0x000000f1ef037223 */ /* 0x000fe40000010003 */
[----:B------:R-:W4:Y:S01]  /*bc50*/  LDL R239, [R1+0x37c] ;  /* 0x00037c0001ef7983 */ /* 0x000f220000100800 */
[----:B--2---:R-:W-:-:S03]  /*bc60*/  FFMA.FTZ R2, R9, R210, R2 ;  /* 0x000000d209027223 */ /* 0x004fc60000010002 */
[----:B------:R-:W2:Y:S01]  /*bc70*/  LDL R9, [R1+0x98] ;  /* 0x0000980001097983 */ /* 0x000ea20000100800 */
[----:B------:R-:W-:-:S03]  /*bc80*/  FFMA.FTZ R2, R8, R214, R2 ;  /* 0x000000d608027223 */ /* 0x000fc60000010002 */
[----:B------:R-:W4:Y:S01]  /*bc90*/  LDL R8, [R1+0x88] ;  /* 0x0000880001087983 */ /* 0x000f220000100800 */
[----:B---3--:R-:W-:Y:S01]  /*bca0*/  FFMA.FTZ R3, R203, R245, R3 ;  /* 0x000000f5cb037223 */ /* 0x008fe20000010003 */
[----:B------:R-:W-:Y:S02]  /*bcb0*/  FFMA.FTZ R2, R235, R218, R2 ;  /* 0x000000daeb027223 */ /* 0x000fe40000010002 */
[----:B------:R-:W3:Y:S01]  /*bcc0*/  LDL R203, [R1+0x78] ;  /* 0x0000780001cb7983 */ /* 0x000ee20000100800 */
[----:B------:R-:W-:Y:S01]  /*bcd0*/  FFMA.FTZ R3, R223, R249, R3 ;  /* 0x000000f9df037223 */ /* 0x000fe20000010003 */
[----:B------:R-:W-:Y:S02]  /*bce0*/  FFMA.FTZ R2, R199, R222, R2 ;  /* 0x000000dec7027223 */ /* 0x000fe40000010002 */
[----:B------:R-:W3:Y:S01]  /*bcf0*/  LDL R199, [R1+0x68] ;  /* 0x0000680001c77983 */ /* 0x000ee20000100800 */
[----:B------:R-:W-:-:S03]  /*bd00*/  FFMA.FTZ R3, R4, R195, R3 ;  /* 0x000000c304037223 */ /* 0x000fc60000010003 */
[----:B------:R-:W3:Y:S04]  /*bd10*/  LDL R195, [R1+0x58] ;  /* 0x0000580001c37983 */ /* 0x000ee80000100800 */
[----:B------:R-:W3:Y:S01]  /*bd20*/  LDL R4, [R1+0x48] ;  /* 0x0000480001047983 */ /* 0x000ee20000100800 */
[----:B------:R-:W-:-:S03]  /*bd30*/  FFMA.FTZ R0, R251, R236, R0 ;  /* 0x000000ecfb007223 */ /* 0x000fc60000010000 */
[----:B------:R-:W3:Y:S01]  /*bd40*/  LDL R223, [R1+0x42c] ;  /* 0x00042c0001df7983 */ /* 0x000ee20000100800 */
[----:B------:R-:W-:Y:S01]  /*bd50*/  FFMA.FTZ R0, R243, R240, R0 ;  /* 0x000000f0f3007223 */ /* 0x000fe20000010000 */
[----:B------:R-:W-:Y:S02]  /*bd60*/  FFMA.FTZ R2, R219, R226, R2 ;  /* 0x000000e2db027223 */ /* 0x000fe40000010002 */
[----:B------:R-:W3:Y:S01]  /*bd70*/  LDL R219, [R1+0x2c] ;  /* 0x00002c0001db7983 */ /* 0x000ee20000100800 */
[----:B------:R-:W-:Y:S01]  /*bd80*/  FFMA.FTZ R0, R231, R244, R0 ;  /* 0x000000f4e7007223 */ /* 0x000fe20000010000 */
[----:B------:R-:W-:Y:S02]  /*bd90*/  FFMA.FTZ R2, R207, R230, R2 ;  /* 0x000000e6cf027223 */ /* 0x000fe40000010002 */
        /* <DEDUP_REMOVED lines=8> */
[----:B------:R-:W3:Y:S01]  /*be20*/  LDL R231, [R1+0x35c] ;  /* 0x00035c0001e77983 */ /* 0x000ee20000100800 */
[----:B--2---:R-:W-:Y:S01]  /*be30*/  FFMA.FTZ R2, R9, R234, R2 ;  /* 0x000000ea09027223 */ /* 0x004fe20000010002 */
[----:B------:R-:W-:Y:S01]  /*be40*/  FADD.FTZ R0, R0, R3 ;  /* 0x0000000300007221 */ /* 0x000fe20000010000 */
[----:B------:R-:W0:Y:S02]  /*be50*/  @P1 LDC R9, c[0x0][0x408] ;  /* 0x00010200ff091b82 */ /* 0x000e240000000800 */
[----:B----4-:R-:W-:-:S02]  /*be60*/  FFMA.FTZ R2, R8, R238, R2 ;  /* 0x000000ee08027223 */ /* 0x010fc40000010002 */
[----:B------:R-:W2:Y:S02]  /*be70*/  LDL R8, [R1+0x40c] ;  /* 0x00040c0001087983 */ /* 0x000ea40000100800 */
[----:B---3--:R-:W-:Y:S02]  /*be80*/  FFMA.FTZ R2, R203, R242, R2 ;  /* 0x000000f2cb027223 */ /* 0x008fe40000010002 */
[----:B------:R-:W3:Y:S01]  /*be90*/  LDL R203, [R1+0x3ec] ;  /* 0x0003ec0001cb7983 */ /* 0x000ee20000100800 */
[----:B------:R-:W0:Y:S01]  /*bea0*/  @P1 LDC R3, c[0x0][0x430] ;  /* 0x00010c00ff031b82 */ /* 0x000e220000000800 */
[----:B------:R-:W-:Y:S02]  /*beb0*/  FFMA.FTZ R2, R199, R246, R2 ;  /* 0x000000f6c7027223 */ /* 0x000fe40000010002 */
[----:B------:R-:W4:Y:S02]  /*bec0*/  LDL R199, [R1+0x3dc] ;  /* 0x0003dc0001c77983 */ /* 0x000f240000100800 */
[----:B------:R-:W-:-:S02]  /*bed0*/  FFMA.FTZ R2, R195, R250, R2 ;  /* 0x000000fac3027223 */ /* 0x000fc40000010002 */
[----:B------:R-:W4:Y:S02]  /*bee0*/  LDL R195, [R1+0x3cc] ;  /* 0x0003cc0001c37983 */ /* 0x000f240000100800 */
[----:B------:R-:W-:Y:S02]  /*bef0*/  FFMA.FTZ R2, R4, R252, R2 ;  /* 0x000000fc04027223 */ /* 0x000fe40000010002 */
[----:B------:R-:W4:Y:S02]  /*bf00*/  LDL R4, [R1+0x3bc] ;  /* 0x0003bc0001047983 */ /* 0x000f240000100800 */
[----:B------:R-:W-:Y:S01]  /*bf10*/  FADD.FTZ R252, R2, R0 ;  /* 0x0000000002fc7221 */ /* 0x000fe20000010000 */
[----:B0-----:R-:W-:Y:S02]  /*bf20*/  @P1 IMAD.IADD R0, R3, 0x1, R9 ;  /* 0x0000000103001824 */ /* 0x001fe400078e0209 */
[----:B------:R-:W4:Y:S03]  /*bf30*/  LDL R9, [R1+0x3ac] ;  /* 0x0003ac0001097983 */ /* 0x000f260000100800 */
[----:B------:R-:W-:Y:S01]  /*bf40*/  @P1 ISETP.GE.AND P4, PT, R5, R0, PT ;  /* 0x000000000500120c */ /* 0x000fe20003f86270 */
[----:B------:R-:W-:Y:S01]  /*bf50*/  FMUL.FTZ R0, R223, R7 ;  /* 0x00000007df007220 */ /* 0x000fe20000410000 */
[----:B------:R-:W-:Y:S01]  /*bf60*/  ISETP.NE.U32.AND P2, PT, RZ, UR12, PT ;  /* 0x0000000cff007c0c */ /* 0x000fe2000bf45070 */
[----:B------:R-:W4:Y:S02]  /*bf70*/  LDL R223, [R1+0x32c] ;  /* 0x00032c0001df7983 */ /* 0x000f240000100800 */
[----:B------:R-:W-:Y:S01]  /*bf80*/  FFMA.FTZ R0, R215, R219, R0 ;  /* 0x000000dbd7007223 */ /* 0x000fe20000010000 */
[----:B------:R-:W-:Y:S01]  /*bf90*/  ISETP.NE.AND.EX P2, PT, RZ, UR13, PT, P2 ;  /* 0x0000000dff007c0c */ /* 0x000fe2000bf45320 */
[----:B------:R-:W4:Y:S02]  /*bfa0*/  LDL R219, [R1+0x31c] ;  /* 0x00031c0001db7983 */ /* 0x000f240000100800 */
[----:B------:R-:W-:-:S02]  /*bfb0*/  FFMA.FTZ R0, R211, R11, R0 ;  /* 0x0000000bd3007223 */ /* 0x000fc40000010000 */
[----:B------:R-:W4:Y:S04]  /*bfc0*/  LDL R215, [R1+0x30c] ;  /* 0x00030c0001d77983 */ /* 0x000f280000100800 */
[----:B------:R-:W4:Y:S04]  /*bfd0*/  LDL R211, [R1+0x2fc] ;  /* 0x0002fc0001d37983 */ /* 0x000f280000100800 */
[----:B------:R-:W0:Y:S01]  /*bfe0*/  @P2 LDC.64 R2, c[0x0][0x438] ;  /* 0x00010e00ff022b82 */ /* 0x000e220000000a00 */
[----:B--2---:R-:W-:Y:S02]  /*bff0*/  FFMA.FTZ R0, R8, R15, R0 ;  /* 0x0000000f08007223 */ /* 0x004fe40000010000 */
[----:B------:R-:W2:Y:S02]  /*c000*/  LDL R8, [R1+0x39c] ;  /* 0x00039c0001087983 */ /* 0x000ea40000100800 */
[----:B------:R-:W-:Y:S01]  /*c010*/  FFMA.FTZ R0, R207, R19, R0 ;  /* 0x00000013cf007223 */ /* 0x000fe20000010000 */
[----:B0-----:R-:W-:Y:S01]  /*c020*/  @P2 IMAD.WIDE R2, R227, 0x4, R2 ;  /* 0x00000004e3022825 */ /* 0x001fe200078e0202 */
[----:B------:R-:W2:Y:S03]  /*c030*/  LDL R207, [R1+0x2ec] ;  /* 0x0002ec0001cf7983 */ /* 0x000ea60000100800 */
[----:B---3--:R-:W-:Y:S01]  /*c040*/  FFMA.FTZ R0, R203, R23, R0 ;  /* 0x00000017cb007223 */ /* 0x008fe20000010000 */
[----:B------:R-:W3:Y:S03]  /*c050*/  LDL R227, [R1+0x33c] ;  /* 0x00033c0001e37983 */ /* 0x000ee60000100800 */
[----:B----4-:R-:W-:Y:S01]  /*c060*/  FFMA.FTZ R0, R199, R27, R0 ;  /* 0x0000001bc7007223 */ /* 0x010fe20000010000 */
[----:B------:R0:W4:Y:S03]  /*c070*/  @P2 LDG.E R2, desc[UR36][R2.64] ;  /* 0x0000002402022981 */ /* 0x000126000c1e1900 */
[----:B------:R-:W-:Y:S01]  /*c080*/  FFMA.FTZ R0, R195, R31, R0 ;  /* 0x0000001fc3007223 */ /* 0x000fe20000010000 */
[----:B------:R-:W4:Y:S03]  /*c090*/  LDL R203, [R1+0x2cc] ;  /* 0x0002cc0001cb7983 */ /* 0x000f260000100800 */
[----:B------:R-:W-:-:S02]  /*c0a0*/  FFMA.FTZ R0, R4, R35, R0 ;  /* 0x0000002304007223 */ /* 0x000fc40000010000 */
[----:B------:R-:W3:Y:S04]  /*c0b0*/  LDL R4, [R1+0x34c] ;  /* 0x00034c0001047983 */ /* 0x000ee80000100800 */
[----:B------:R-:W4:Y:S04]  /*c0c0*/  LDL R3, [R1+0x2dc] ;  /* 0x0002dc0001037983 */ /* 0x000f280000100800 */
        /* <DEDUP_REMOVED lines=38> */
[----:B--2---:R-:W-:-:S03]  /*c330*/  FFMA.FTZ R0, R8, R111, R0 ;  /* 0x0000006f08007223 */ /* 0x004fc60000010000 */
[----:B------:R-:W2:Y:S01]  /*c340*/  LDL R8, [R1+0x21c] ;  /* 0x00021c0001087983 */ /* 0x000ea20000100800 */
[----:B---3--:R-:W-:-:S03]  /*c350*/  FFMA.FTZ R0, R4, R115, R0 ;  /* 0x0000007304007223 */ /* 0x008fc60000010000 */
[----:B------:R-:W3:Y:S01]  /*c360*/  LDL R4, [R1+0x1ac] ;  /* 0x0001ac0001047983 */ /* 0x000ee20000100800 */
[----:B----4-:R-:W-:-:S03]  /*c370*/  FFMA.FTZ R0, R3, R119, R0 ;  /* 0x0000007703007223 */ /* 0x010fc60000010000 */
[----:B------:R-:W4:Y:S01]  /*c380*/  LDL R3, [R1+0x15c] ;  /* 0x00015c0001037983 */ /* 0x000f220000100800 */
[----:B------:R-:W-:-:S04]  /*c390*/  FFMA.FTZ R0, R243, R123, R0 ;  /* 0x0000007bf3007223 */ /* 0x000fc80000010000 */
[----:B------:R-:W-:-:S04]  /*c3a0*/  FFMA.FTZ R0, R239, R127, R0 ;  /* 0x0000007fef007223 */ /* 0x000fc80000010000 */
[----:B------:R-:W-:-:S04]  /*c3b0*/  FFMA.FTZ R0, R235, R131, R0 ;  /* 0x00000083eb007223 */ /* 0x000fc80000010000 */
[----:B------:R-:W-:-:S04]  /*c3c0*/  FFMA.FTZ R0, R231, R135, R0 ;  /* 0x00000087e7007223 */ /* 0x000fc80000010000 */
[----:B--2---:R-:W-:Y:S02]  /*c3d0*/  FFMA.FTZ R0, R8, R139, R0 ;  /* 0x0000008b08007223 */ /* 0x004fe40000010000 */
[----:B------:R-:W2:Y:S02]  /*c3e0*/  LDL R8, [R1+0x1c] ;  /* 0x00001c0001087983 */ /* 0x000ea40000100800 */
[----:B------:R-:W-:-:S04]  /*c3f0*/  FFMA.FTZ R0, R227, R143, R0 ;  /* 0x0000008fe3007223 */ /* 0x000fc80000010000 */
[----:B------:R-:W-:-:S04]  /*c400*/  FFMA.FTZ R0, R223, R147, R0 ;  /* 0x00000093df007223 */ /* 0x000fc80000010000 */
[----:B------:R-:W-:-:S04]  /*c410*/  FFMA.FTZ R0, R219, R151, R0 ;  /* 0x00000097db007223 */ /* 0x000fc80000010000 */
[----:B------:R-:W-:-:S04]  /*c420*/  FFMA.FTZ R0, R215, R155, R0 ;  /* 0x0000009bd7007223 */ /* 0x000fc80000010000 */
[----:B------:R-:W-:-:S04]  /*c430*/  FFMA.FTZ R0, R211, R159, R0 ;  /* 0x0000009fd3007223 */ /* 0x000fc80000010000 */
[----:B------:R-:W-:-:S04]  /*c440*/  FFMA.FTZ R0, R207, R163, R0 ;  /* 0x000000a3cf007223 */ /* 0x000fc80000010000 */
[----:B---3--:R-:W-:Y:S02]  /*c450*/  FFMA.FTZ R0, R4, R167, R0 ;  /* 0x000000a704007223 */ /* 0x008fe40000010000 */
[----:B------:R-:W3:Y:S02]  /*c460*/  LDL.LU R4, [R1+0x4] ;  /* 0x0000040001047983 */ /* 0x000ee40000300800 */
[----:B------:R-:W-:Y:S02]  /*c470*/  FFMA.FTZ R0, R203, R171, R0 ;  /* 0x000000abcb007223 */ /* 0x000fe40000010000 */
[----:B------:R-:W2:Y:S02]  /*c480*/  LDL R203, [R1+0x12c] ;  /* 0x00012c0001cb7983 */ /* 0x000ea40000100800 */
[----:B------:R-:W-:Y:S02]  /*c490*/  FFMA.FTZ R0, R199, R175, R0 ;  /* 0x000000afc7007223 */ /* 0x000fe40000010000 */
[----:B------:R-:W3:Y:S02]  /*c4a0*/  LDL R199, [R1+0x13c] ;  /* 0x00013c0001c77983 */ /* 0x000ee40000100800 */
[----:B------:R-:W-:-:S02]  /*c4b0*/  FFMA.FTZ R0, R195, R179, R0 ;  /* 0x000000b3c3007223 */ /* 0x000fc40000010000 */
[----:B------:R-:W2:Y:S02]  /*c4c0*/  LDL R195, [R1+0x14c] ;  /* 0x00014c0001c37983 */ /* 0x000ea40000100800 */
[----:B------:R-:W-:Y:S02]  /*c4d0*/  FFMA.FTZ R0, R9, R183, R0 ;  /* 0x000000b709007223 */ /* 0x000fe40000010000 */
[----:B------:R-:W3:Y:S02]  /*c4e0*/  LDL R207, [R1+0x11c] ;  /* 0x00011c0001cf7983 */ /* 0x000ee40000100800 */
[----:B----4-:R-:W-:Y:S02]  /*c4f0*/  FFMA.FTZ R0, R3, R187, R0 ;  /* 0x000000bb03007223 */ /* 0x010fe40000010000 */
        /* <DEDUP_REMOVED lines=14> */
[----:B------:R-:W3:Y:S02]  /*c5e0*/  LDL.LU R195, [R1+0x494] ;  /* 0x0004940001c37983 */ /* 0x000ee40000300800 */
[----:B---3--:R-:W-:Y:S02]  /*c5f0*/  FFMA.FTZ R0, R199, R195, R0 ;  /* 0x000000c3c7007223 */ /* 0x008fe40000010000 */
[----:B------:R-:W2:Y:S02]  /*c600*/  LDL.LU R199, [R1+0x490] ;  /* 0x0004900001c77983 */ /* 0x000ea40000300800 */
[----:B--2---:R-:W-:Y:S02]  /*c610*/  FFMA.FTZ R0, R203, R199, R0 ;  /* 0x000000c7cb007223 */ /* 0x004fe40000010000 */
[----:B------:R-:W2:Y:S02]  /*c620*/  LDL.LU R203, [R1+0x48c] ;  /* 0x00048c0001cb7983 */ /* 0x000ea40000300800 */
[----:B--2---:R-:W-:-:S02]  /*c630*/  FFMA.FTZ R0, R207, R203, R0 ;  /* 0x000000cbcf007223 */ /* 0x004fc40000010000 */
[----:B------:R-:W4:Y:S02]  /*c640*/  LDL.LU R207, [R1+0x488] ;  /* 0x0004880001cf7983 */ /* 0x000f240000300800 */
[----:B----4-:R-:W-:Y:S02]  /*c650*/  FFMA.FTZ R0, R211, R207, R0 ;  /* 0x000000cfd3007223 */ /* 0x010fe40000010000 */
[----:B------:R-:W2:Y:S02]  /*c660*/  LDL.LU R211, [R1+0x484] ;  /* 0x0004840001d37983 */ /* 0x000ea40000300800 */
[----:B--2---:R-:W-:Y:S02]  /*c670*/  FFMA.FTZ R0, R215, R211, R0 ;  /* 0x000000d3d7007223 */ /* 0x004fe40000010000 */
[----:B------:R-:W2:Y:S02]  /*c680*/  LDL.LU R215, [R1+0x480] ;  /* 0x0004800001d77983 */ /* 0x000ea40000300800 */
[----:B--2---:R-:W-:-:S02]  /*c690*/  FFMA.FTZ R0, R219, R215, R0 ;  /* 0x000000d7db007223 */ /* 0x004fc40000010000 */
[----:B------:R-:W2:Y:S02]  /*c6a0*/  LDL.LU R219, [R1+0x47c] ;  /* 0x00047c0001db7983 */ /* 0x000ea40000300800 */
[----:B--2---:R-:W-:Y:S02]  /*c6b0*/  FFMA.FTZ R0, R223, R219, R0 ;  /* 0x000000dbdf007223 */ /* 0x004fe40000010000 */
        /* <DEDUP_REMOVED lines=16> */
[----:B------:R1:W5:Y:S02]  /*c7c0*/  LDL.LU R9, [R1+0x458] ;  /* 0x0004580001097983 */ /* 0x0003640000300800 */
[----:B------:R-:W-:Y:S02]  /*c7d0*/  FFMA.FTZ R0, R3, R8, R0 ;  /* 0x0000000803007223 */ /* 0x000fe40000010000 */
[----:B------:R1:W5:Y:S02]  /*c7e0*/  LDL.LU R8, [R1+0x454] ;  /* 0x0004540001087983 */ /* 0x0003640000300800 */
[----:B0-----:R-:W-:Y:S01]  /*c7f0*/  FADD.FTZ R3, R0, R252 ;  /* 0x000000fc00037221 */ /* 0x001fe20000010000 */
[----:B------:R-:W-:Y:S01]  /*c800*/  @P1 SEL R0, RZ, UR39, P4 ;  /* 0x00000027ff001c07 */ /* 0x000fe2000a000000 */
[----:B------:R-:W2:Y:S02]  /*c810*/  LDL R252, [R1+0x440] ;  /* 0x0004400001fc7983 */ /* 0x000ea40000100800 */
[----:B------:R-:W-:Y:S01]  /*c820*/  FMUL.FTZ R3, R3, UR17 ;  /* 0x0000001103037c20 */ /* 0x000fe20008410000 */
[----:B------:R-:W-:-:S02]  /*c830*/  @P1 IADD3 R0, PT, PT, R5, -UR45, R0 ;  /* 0x8000002d05001c10 */ /* 0x000fc4000fffe000 */
[----:B------:R1:W5:Y:S01]  /*c840*/  LDL.LU R5, [R1+0x450] ;  /* 0x0004500001057983 */ /* 0x0003620000300800 */
[----:B------:R-:W-:-:S03]  /*c850*/  @P2 FADD.FTZ R3, R3, R2 ;  /* 0x0000000203032221 */ /* 0x000fc60000010000 */
[----:B------:R-:W3:Y:S01]  /*c860*/  LDL R2, [R1+0x3c] ;  /* 0x00003c0001027983 */ /* 0x000ee20000100800 */
[----:B------:R-:W-:-:S05]  /*c870*/  @P1 I2FP.F32.S32 R0, R0 ;  /* 0x0000000000001245 */ /* 0x000fca0000201400 */
[----:B------:R-:W-:Y:S02]  /*c880*/  @P1 FFMA.FTZ R3, R0, R4, R3 ;  /* 0x0000000400031223 */ /* 0x000fe40000010003 */
[----:B------:R1:W5:Y:S03]  /*c890*/  LDL.LU R4, [R1+0x44c] ;  /* 0x00044c0001047983 */ /* 0x0003660000300800 */
[----:B--2---:R-:W-:-:S05]  /*c8a0*/  @!P3 FMNMX.FTZ R252, R252, R3, !PT ;  /* 0x00000003fcfcb209 */ /* 0x004fca0007810000 */
[----:B------:R1:W-:Y:S04]  /*c8b0*/  @!P3 STL [R1+0x440], R252 ;  /* 0x000440fc0100b387 */ /* 0x0003e80000100800 */
[----:B---3--:R1:W-:Y:S02]  /*c8c0*/  STS [R2], R3 ;  /* 0x0000000302007388 */ /* 0x0083e40000000800 */
.L_x_4638:
[----:B------:R-:W-:Y:S05]  /*c8d0*/  BSYNC.RECONVERGENT B1 ;  /* 0x0000000000017941 */ /* 0x000fea0003800200 */
.L_x_4637:
[----:B------:R-:W2:Y:S04]  /*c8e0*/  LDL.LU R0, [R1+0x3c] ;  /* 0x00003c0001007983 */ /* 0x000ea80000300800 */
[----:B-----5:R0:W-:Y:S04]  /*c8f0*/  STL [R1+0x450], R5 ;  /* 0x0004500501007387 */ /* 0x0201e80000100800 */
[----:B0-----:R-:W4:Y:S04]  /*c900*/  LDL.LU R5, [R1+0x34] ;  /* 0x0000340001057983 */ /* 0x001f280000300800 */
[----:B------:R2:W-:Y:S04]  /*c910*/  STL [R1+0x44c], R4 ;  /* 0x00044c0401007387 */ /* 0x0005e80000100800 */
[----:B-1-3--:R-:W3:Y:S04]  /*c920*/  LDL.LU R252, [R1+0x38] ;  /* 0x0000380001fc7983 */ /* 0x00aee80000300800 */
[----:B------:R-:W3:Y:S04]  /*c930*/  LDL.LU R3, [R1+0x30] ;  /* 0x0000300001037983 */ /* 0x000ee80000300800 */
[----:B------:R-:W3:Y:S01]  /*c940*/  LDL R2, [R1+0x444] ;  /* 0x0004440001027983 */ /* 0x000ee20000100800 */
[----:B--2---:R-:W-:-:S03]  /*c950*/  MOV R4, R0 ;  /* 0x0000000000047202 */ /* 0x004fc60000000f00 */
[----:B------:R-:W2:Y:S01]  /*c960*/  LDL.LU R0, [R1+0x8] ;  /* 0x0000080001007983 */ /* 0x000ea20000300800 */
[----:B------:R-:W-:Y:S02]  /*c970*/  IADD3 R4, PT, PT, R4, 0x400, RZ ;  /* 0x0000040004047810 */ /* 0x000fe40007ffe0ff */
[----:B----4-:R-:W-:-:S05]  /*c980*/  IADD3 R5, P1, PT, R5, 0x100, RZ ;  /* 0x0000010005057810 */ /* 0x010fca0007f3e0ff */
[----:B------:R0:W-:Y:S01]  /*c990*/  STL [R1+0x34], R5 ;  /* 0x0000340501007387 */ /* 0x0001e20000100800 */
[----:B---3--:R-:W-:Y:S01]  /*c9a0*/  VIADD R252, R252, 0x100 ;  /* 0x00000100fcfc7836 */ /* 0x008fe20000000000 */
[----:B------:R-:W-:Y:S02]  /*c9b0*/  IADD3.X R3, PT, PT, RZ, R3, RZ, P1, !PT ;  /* 0x00000003ff037210 */ /* 0x000fe40000ffe4ff */
[----:B0-----:R4:W5:Y:S04]  /*c9c0*/  LDL.LU R5, [R1+0x450] ;  /* 0x0004500001057983 */ /* 0x0019680000300800 */
[----:B------:R0:W-:Y:S04]  /*c9d0*/  STL [R1+0x3c], R4 ;  /* 0x00003c0401007387 */ /* 0x0001e80000100800 */
[----:B0-----:R4:W5:Y:S01]  /*c9e0*/  LDL.LU R4, [R1+0x44c] ;  /* 0x00044c0001047983 */ /* 0x0019620000300800 */
[----:B--2---:R-:W-:-:S05]  /*c9f0*/  VIADD R0, R0, 0x100 ;  /* 0x0000010000007836 */ /* 0x004fca0000000000 */
[----:B------:R4:W-:Y:S04]  /*ca00*/  STL [R1+0x8], R0 ;  /* 0x0000080001007387 */ /* 0x0009e80000100800 */
[----:B------:R4:W-:Y:S04]  /*ca10*/  STL [R1+0x38], R252 ;  /* 0x000038fc01007387 */ /* 0x0009e80000100800 */
[----:B------:R4:W-:Y:S01]  /*ca20*/  STL [R1+0x30], R3 ;  /* 0x0000300301007387 */ /* 0x0009e20000100800 */
[----:B------:R-:W-:-:S13]  /*ca30*/  ISETP.GE.AND P1, PT, R0, R2, PT ;  /* 0x000000020000720c */ /* 0x000fda0003f26270 */
[----:B----4-:R-:W-:Y:S05]  /*ca40*/  @!P1 BRA `(.L_x_4639) ;  /* 0xffffff6000e89947 */ /* 0x010fea000383ffff */
.L_x_4508:
[----:B0--3--:R-:W-:Y:S05]  /*ca50*/  BSYNC.RECONVERGENT B0 ;  /* 0x0000000000007941 */ /* 0x009fea0003800200 */
.L_x_4507:
[----:B------:R-:W3:Y:S01]  /*ca60*/  LDL.LU R2, [R1+0x440] ;  /* 0x0004400001027983 */ /* 0x000ee20000300800 */
[----:B------:R-:W0:Y:S01]  /*ca70*/  S2UR UR10, SR_CgaCtaId ;  /* 0x00000000000a79c3 */ /* 0x000e220000008800 */
[----:B------:R-:W-:Y:S01]  /*ca80*/  UMOV UR9, 0x400 ;  /* 0x0000040000097882 */ /* 0x000fe20000000000 */
[----:B------:R-:W4:Y:S01]  /*ca90*/  LDCU UR5, c[0x0][0x3f4] ;  /* 0x00007e80ff0577ac */ /* 0x000f220008000800 */
[----:B------:R-:W-:Y:S01]  /*caa0*/  BSSY.RECONVERGENT B0, `(.L_x_4640) ;  /* 0x000018d000007945 */ /* 0x000fe20003800200 */
[----:B------:R-:W1:Y:S04]  /*cab0*/  LDCU UR6, c[0x0][0x3f4] ;  /* 0x00007e80ff0677ac */ /* 0x000e680008000800 */
[----:B------:R-:W1:Y:S01]  /*cac0*/  S2UR UR13, SR_CTAID.Y ;  /* 0x00000000000d79c3 */ /* 0x000e620000002600 */
[----:B------:R-:W-:-:S02]  /*cad0*/  UIADD3 UR12, UPT, UPT, UR45, 0x1, URZ ;  /* 0x000000012d0c7890 */ /* 0x000fc4000fffe0ff */
[----:B----4-:R-:W-:Y:S02]  /*cae0*/  UIADD3 UR5, UPT, UPT, UR45, 0x1, -UR5 ;  /* 0x000000012d057890 */ /* 0x010fe4000fffe805 */
[----:B0-----:R-:W-:Y:S02]  /*caf0*/  ULEA UR11, UR10, UR9, 0x18 ;  /* 0x000000090a0b7291 */ /* 0x001fe4000f8ec0ff */
[----:B------:R-:W-:-:S04]  /*cb00*/  UISETP.LT.AND UP0, UPT, URZ, UR5, UPT ;  /* 0x00000005ff00728c */ /* 0x000fc8000bf01270 */
[----:B------:R-:W-:Y:S02]  /*cb10*/  USEL UR5, URZ, UR5, !UP0 ;  /* 0x00000005ff057287 */ /* 0x000fe4000c000000 */
[----:B-1----:R-:W-:-:S04]  /*cb20*/  UIMAD UR6, UR13, UR6, URZ ;  /* 0x000000060d0672a4 */ /* 0x002fc8000f8e02ff */
[----:B------:R-:W-:Y:S01]  /*cb30*/  USHF.R.S32.HI UR15, URZ, 0x1f, UR6 ;  /* 0x0000001fff0f7899 */ /* 0x000fe20008011406 */
[----:B---3--:R-:W0:Y:S02]  /*cb40*/  SHFL.BFLY PT, R0, R2, 0x10, 0x1f ;  /* 0x0e001f0002007f89 */ /* 0x008e2400000e0000 */
[----:B0-----:R-:W-:-:S05]  /*cb50*/  FMNMX.FTZ R3, R0, R2, !PT ;  /* 0x0000000200037209 */ /* 0x001fca0007810000 */
[----:B------:R-:W0:Y:S02]  /*cb60*/  SHFL.BFLY PT, R0, R3, 0x8, 0x1f ;  /* 0x0d001f0003007f89 */ /* 0x000e2400000e0000 */
[----:B0----5:R-:W-:Y:S02]  /*cb70*/  FMNMX.FTZ R4, R3, R0, !PT ;  /* 0x0000000003047209 */ /* 0x021fe40007810000 */
[----:B------:R-:W0:Y:S03]  /*cb80*/  S2R R0, SR_TID.X ;  /* 0x0000000000007919 */ /* 0x000e260000002100 */
[----:B------:R-:W1:Y:S02]  /*cb90*/  SHFL.BFLY PT, R5, R4, 0x4, 0x1f ;  /* 0x0c801f0004057f89 */ /* 0x000e6400000e0000 */
[----:B-1----:R-:W-:Y:S02]  /*cba0*/  FMNMX.FTZ R5, R4, R5, !PT ;  /* 0x0000000504057209 */ /* 0x002fe40007810000 */
[----:B0-----:R-:W-:-:S03]  /*cbb0*/  SHF.L.U32 R13, R0, 0x2, RZ ;  /* 0x00000002000d7819 */ /* 0x001fc600000006ff */
[----:B------:R-:W0:Y:S02]  /*cbc0*/  SHFL.BFLY PT, R2, R5, 0x2, 0x1f ;  /* 0x0c401f0005027f89 */ /* 0x000e2400000e0000 */
[----:B0-----:R-:W-:Y:S01]  /*cbd0*/  FMNMX.FTZ R6, R5, R2, !PT ;  /* 0x0000000205067209 */ /* 0x001fe20007810000 */
[----:B------:R-:W-:Y:S01]  /*cbe0*/  IMAD.MOV.U32 R5, RZ, RZ, -0x800001 ;  /* 0xff7fffffff057424 */ /* 0x000fe200078e00ff */
[----:B------:R-:W-:-:S03]  /*cbf0*/  LOP3.LUT P1, R2, R0, 0x1f, RZ, 0xc0, !PT ;  /* 0x0000001f00027812 */ /* 0x000fc6000782c0ff */
[----:B------:R-:W0:Y:S01]  /*cc00*/  SHFL.BFLY PT, R7, R6, 0x1, 0x1f ;  /* 0x0c201f0006077f89 */ /* 0x000e2200000e0000 */
[C---:B------:R-:W-:Y:S02]  /*cc10*/  ISETP.GT.U32.AND P0, PT, R2.reuse, 0x7, PT ;  /* 0x000000070200780c */ /* 0x040fe40003f04070 */
[----:B------:R-:W-:-:S07]  /*cc20*/  LEA R4, R2, UR11, 0x2 ;  /* 0x0000000b02047c11 */ /* 0x000fce000f8e10ff */
[----:B------:R-:W-:Y:S02]  /*cc30*/  @!P1 LEA.HI R3, R0, UR11, RZ, 0x1d ;  /* 0x0000000b00039c11 */ /* 0x000fe4000f8fe8ff */
[----:B0-----:R-:W-:-:S05]  /*cc40*/  FMNMX.FTZ R10, R6, R7, !PT ;  /* 0x00000007060a7209 */ /* 0x001fca0007810000 */
[----:B------:R0:W-:Y:S01]  /*cc50*/  @!P1 STS [R3], R10 ;  /* 0x0000000a03009388 */ /* 0x0001e20000000800 */
[----:B------:R-:W-:Y:S01]  /*cc60*/  BAR.SYNC.DEFER_BLOCKING 0x0 ;  /* 0x0000000000007b1d */ /* 0x000fe20000010000 */
[----:B0-----:R-:W-:-:S05]  /*cc70*/  IADD3 R3, PT, PT, R0, UR5, RZ ;  /* 0x0000000500037c10 */ /* 0x001fca000fffe0ff */
[----:B------:R-:W0:Y:S01]  /*cc80*/  @!P0 LDS R5, [R4] ;  /* 0x0000000004058984 */ /* 0x000e220000000800 */
[----:B------:R-:W-:-:S03]  /*cc90*/  ISETP.GT.AND P0, PT, R3, UR45, PT ;  /* 0x0000002d03007c0c */ /* 0x000fc6000bf04270 */
[----:B0-----:R-:W0:Y:S02]  /*cca0*/  SHFL.BFLY PT, R6, R5, 0x4, 0x1f ;  /* 0x0c801f0005067f89 */ /* 0x001e2400000e0000 */
[----:B0-----:R-:W-:Y:S01]  /*ccb0*/  FMNMX.FTZ R6, R6, R5, !PT ;  /* 0x0000000506067209 */ /* 0x001fe20007810000 */
[----:B------:R-:W-:-:S04]  /*ccc0*/  IMAD.MOV.U32 R5, RZ, RZ, RZ ;  /* 0x000000ffff057224 */ /* 0x000fc800078e00ff */
[----:B------:R-:W0:Y:S02]  /*ccd0*/  SHFL.BFLY PT, R7, R6, 0x2, 0x1f ;  /* 0x0c401f0006077f89 */ /* 0x000e2400000e0000 */
        /* <DEDUP_REMOVED lines=9> */
[----:B0-----:R-:W-:Y:S01]  /*cd70*/  IMAD.U32 R8, RZ, RZ, UR12 ;  /* 0x0000000cff087e24 */ /* 0x001fe2000f8e00ff */
[----:B------:R-:W-:Y:S01]  /*cd80*/  LOP3.LUT R6, RZ, R0, RZ, 0x33, !PT ;  /* 0x00000000ff067212 */ /* 0x000fe200078e33ff */
[----:B------:R-:W-:Y:S03]  /*cd90*/  BSSY.RECONVERGENT B1, `(.L_x_4643) ;  /* 0x000001c000017945 */ /* 0x000fe60003800200 */
[----:B------:R-:W-:-:S04]  /*cda0*/  VIADDMNMX R5, R3, 0x100, R8, !PT ;  /* 0x0000010003057846 */ /* 0x000fc80007800108 */
[----:B------:R-:W-:Y:S01]  /*cdb0*/  IADD3 R7, PT, PT, R5, -UR5, R6 ;  /* 0x8000000505077c10 */ /* 0x000fe2000fffe006 */
[----:B------:R-:W-:-:S03]  /*cdc0*/  IMAD.MOV.U32 R6, RZ, RZ, R3 ;  /* 0x000000ffff067224 */ /* 0x000fc600078e0003 */
[C---:B------:R-:W-:Y:S02]  /*cdd0*/  LOP3.LUT R5, R7.reuse, 0x300, RZ, 0xc0, !PT ;  /* 0x0000030007057812 */ /* 0x040fe400078ec0ff */
[----:B------:R-:W-:Y:S02]  /*cde0*/  ISETP.GE.U32.AND P1, PT, R7, 0x300, PT ;  /* 0x000003000700780c */ /* 0x000fe40003f26070 */
[----:B------:R-:W-:Y:S01]  /*cdf0*/  ISETP.NE.AND P0, PT, R5, 0x300, PT ;  /* 0x000003000500780c */ /* 0x000fe20003f05270 */
[----:B------:R-:W-:-:S12]  /*ce00*/  HFMA2 R5, -RZ, RZ, 0, 0 ;  /* 0x00000000ff057431 */ /* 0x000fd800000001ff */
[----:B------:R-:W-:Y:S05]  /*ce10*/  @!P0 BRA `(.L_x_4644) ;  /* 0x00000000004c8947 */ /* 0x000fea0003800000 */
[----:B------:R-:W-:Y:S01]  /*ce20*/  UIADD3 UR7, UPT, UPT, UR9, 0x440, URZ ;  /* 0x0000044009077890 */ /* 0x000fe2000fffe0ff */
[----:B------:R-:W-:Y:S01]  /*ce30*/  LEA.HI R5, R7, 0x1, RZ, 0x18 ;  /* 0x0000000107057811 */ /* 0x000fe200078fc0ff */
[----:B------:R-:W-:Y:S02]  /*ce40*/  IMAD.MOV.U32 R6, RZ, RZ, R3 ;  /* 0x000000ffff067224 */ /* 0x000fe400078e0003 */
[----:B------:R-:W-:Y:S01]  /*ce50*/  ULEA UR7, UR10, UR7, 0x18 ;  /* 0x000000070a077291 */ /* 0x000fe2000f8ec0ff */
[----:B------:R-:W-:Y:S02]  /*ce60*/  LOP3.LUT R7, R5, 0x3, RZ, 0xc0, !PT ;  /* 0x0000000305077812 */ /* 0x000fe400078ec0ff */
[----:B------:R-:W-:Y:S02]  /*ce70*/  MOV R5, RZ ;  /* 0x000000ff00057202 */ /* 0x000fe40000000f00 */
[----:B------:R-:W-:Y:S01]  /*ce80*/  IADD3 R8, PT, PT, -R7, RZ, RZ ;  /* 0x000000ff07087210 */ /* 0x000fe20007ffe1ff */
[----:B------:R-:W-:-:S07]  /*ce90*/  VIADD R7, R13, UR7 ;  /* 0x000000070d077c36 */ /* 0x000fce0008000000 */
.L_x_4645:
[----:B------:R-:W1:Y:S01]  /*cea0*/  LDS R9, [R7] ;  /* 0x0000000007097984 */ /* 0x000e620000000800 */
[----:B------:R-:W-:Y:S01]  /*ceb0*/  IADD3 R8, PT, PT, R8, 0x1, RZ ;  /* 0x0000000108087810 */ /* 0x000fe20007ffe0ff */
[----:B------:R-:W-:-:S03]  /*cec0*/  VIADD R6, R6, 0x100 ;  /* 0x0000010006067836 */ /* 0x000fc60000000000 */
[----:B------:R-:W-:Y:S01]  /*ced0*/  ISETP.NE.AND P0, PT, R8, RZ, PT ;  /* 0x000000ff0800720c */ /* 0x000fe20003f05270 */
[----:B-1----:R-:W-:-:S04]  /*cee0*/  FADD.FTZ R9, -R25, R9 ;  /* 0x0000000919097221 */ /* 0x002fc80000010100 */
[----:B------:R-:W-:-:S04]  /*cef0*/  FMUL.FTZ R9, R9, 1.4426950216293334961 ;  /* 0x3fb8aa3b09097820 */ /* 0x000fc80000410000 */
[----:B------:R-:W0:Y:S02]  /*cf00*/  MUFU.EX2 R10, R9 ;  /* 0x00000009000a7308 */ /* 0x000e240000000800 */
[----:B0-----:R0:W-:Y:S01]  /*cf10*/  STS [R7], R10 ;  /* 0x0000000a07007388 */ /* 0x0011e20000000800 */
[----:B------:R-:W-:Y:S01]  /*cf20*/  FADD.FTZ R5, R10, R5 ;  /* 0x000000050a057221 */ /* 0x000fe20000010000 */
[----:B0-----:R-:W-:Y:S01]  /*cf30*/  IADD3 R7, PT, PT, R7, 0x400, RZ ;  /* 0x0000040007077810 */ /* 0x001fe20007ffe0ff */
[----:B------:R-:W-:Y:S06]  /*cf40*/  @P0 BRA `(.L_x_4645) ;  /* 0xfffffffc00d40947 */ /* 0x000fec000383ffff */
.L_x_4644:
[----:B------:R-:W-:Y:S05]  /*cf50*/  BSYNC.RECONVERGENT B1 ;  /* 0x0000000000017941 */ /* 0x000fea0003800200 */
.L_x_4643:
[----:B------:R-:W-:Y:S05]  /*cf60*/  @!P1 BRA `(.L_x_4641) ;  /* 0x0000001400009947 */ /* 0x000fea0003800000 */
[----:B------:R-:W-:Y:S02]  /*cf70*/  UIADD3 UR7, UPT, UPT, UR9, 0x440, URZ ;  /* 0x0000044009077890 */ /* 0x000fe4000fffe0ff */
[----:B------:R-:W-:Y:S02]  /*cf80*/  USHF.L.U32 UR8, UR5, 0x2, URZ ;  /* 0x0000000205087899 */ /* 0x000fe400080006ff */
[----:B------:R-:W-:-:S04]  /*cf90*/  ULEA UR7, UR10, UR7, 0x18 ;  /* 0x000000070a077291 */ /* 0x000fc8000f8ec0ff */
[----:B------:R-:W-:-:S05]  /*cfa0*/  LEA R7, R6, -UR8, 0x2 ;  /* 0x8000000806077c11 */ /* 0x000fca000f8e10ff */
[----:B------:R-:W1:Y:S04]  /*cfb0*/  LDS R8, [R7+UR7] ;  /* 0x0000000707087984 */ /* 0x000e680008000800 */
[----:B------:R-:W0:Y:S04]  /*cfc0*/  LDS R9, [R7+UR7+0x400] ;  /* 0x0004000707097984 */ /* 0x000e280008000800 */
[----:B------:R-:W2:Y:S04]  /*cfd0*/  LDS R12, [R7+UR7+0xc00] ;  /* 0x000c0007070c7984 */ /* 0x000ea80008000800 */
[----:B------:R-:W3:Y:S01]  /*cfe0*/  LDS R10, [R7+UR7+0x800] ;  /* 0x00080007070a7984 */ /* 0x000ee20008000800 */
[----:B-1----:R-:W-:-:S04]  /*cff0*/  FADD.FTZ R8, -R25, R8 ;  /* 0x0000000819087221 */ /* 0x002fc80000010100 */
[----:B------:R-:W-:Y:S01]  /*d000*/  FMUL.FTZ R8, R8, 1.4426950216293334961 ;  /* 0x3fb8aa3b08087820 */ /* 0x000fe20000410000 */
[C---:B0-----:R-:W-:Y:S01]  /*d010*/  FADD.FTZ R9, -R25.reuse, R9 ;  /* 0x0000000919097221 */ /* 0x041fe20000010100 */
[----:B--2---:R-:W-:-:S03]  /*d020*/  FADD.FTZ R14, -R25, R12 ;  /* 0x0000000c190e7221 */ /* 0x004fc60000010100 */
[----:B------:R-:W-:Y:S01]  /*d030*/  FMUL.FTZ R9, R9, 1.4426950216293334961 ;  /* 0x3fb8aa3b09097820 */ /* 0x000fe20000410000 */
[----:B------:R-:W0:Y:S01]  /*d040*/  MUFU.EX2 R8, R8 ;  /* 0x0000000800087308 */ /* 0x000e220000000800 */
[----:B---3--:R-:W-:Y:S01]  /*d050*/  FADD.FTZ R11, -R25, R10 ;  /* 0x0000000a190b7221 */ /* 0x008fe20000010100 */
[----:B------:R-:W-:-:S03]  /*d060*/  FMUL.FTZ R14, R14, 1.4426950216293334961 ;  /* 0x3fb8aa3b0e0e7820 */ /* 0x000fc60000410000 */
[----:B------:R-:W-:-:S03]  /*d070*/  FMUL.FTZ R11, R11, 1.4426950216293334961 ;  /* 0x3fb8aa3b0b0b7820 */ /* 0x000fc60000410000 */
[----:B------:R1:W2:Y:S08]  /*d080*/  MUFU.EX2 R10, R9 ;  /* 0x00000009000a7308 */ /* 0x0002b00000000800 */
[----:B------:R-:W3:Y:S01]  /*d090*/  MUFU.EX2 R12, R11 ;  /* 0x0000000b000c7308 */ /* 0x000ee20000000800 */
[----:B-1----:R-:W-:Y:S02]  /*d0a0*/  VIADD R9, R6, 0x400 ;  /* 0x0000040006097836 */ /* 0x002fe40000000000 */
[----:B0-----:R-:W-:Y:S01]  /*d0b0*/  FADD.FTZ R5, R5, R8 ;  /* 0x0000000805057221 */ /* 0x001fe20000010000 */
[----:B------:R4:W-:Y:S01]  /*d0c0*/  STS [R7+UR7], R8 ;  /* 0x0000000807007988 */ /* 0x0009e20008000807 */
[----:B------:R-:W-:-:S02]  /*d0d0*/  IADD3 R6, PT, PT, R7, UR7, RZ ;  /* 0x0000000707067c10 */ /* 0x000fc4000fffe0ff */
[----:B------:R-:W-:Y:S01]  /*d0e0*/  ISETP.GT.AND P0, PT, R9, UR45, PT ;  /* 0x0000002d09007c0c */ /* 0x000fe2000bf04270 */
[----:B------:R-:W0:Y:S01]  /*d0f0*/  MUFU.EX2 R14, R14 ;  /* 0x0000000e000e7308 */ /* 0x000e220000000800 */
[----:B--2---:R-:W-:Y:S01]  /*d100*/  FADD.FTZ R5, R5, R10 ;  /* 0x0000000a05057221 */ /* 0x004fe20000010000 */
[----:B------:R4:W-:Y:S03]  /*d110*/  STS [R7+UR7+0x400], R10 ;  /* 0x0004000a07007988 */ /* 0x0009e60008000807 */
[----:B---3--:R-:W-:Y:S01]  /*d120*/  FADD.FTZ R5, R5, R12 ;  /* 0x0000000c05057221 */ /* 0x008fe20000010000 */
[----:B------:R4:W-:Y:S04]  /*d130*/  STS [R7+UR7+0x800], R12 ;  /* 0x0008000c07007988 */ /* 0x0009e80008000807 */
[----:B0-----:R4:W-:Y:S01]  /*d140*/  STS [R7+UR7+0xc00], R14 ;  /* 0x000c000e07007988 */ /* 0x0019e20008000807 */
[----:B------:R-:W-:Y:S01]  /*d150*/  FADD.FTZ R5, R5, R14 ;  /* 0x0000000e05057221 */ /* 0x000fe20000010000 */
[----:B------:R-:W-:Y:S06]  /*d160*/  @P0 BRA `(.L_x_4641) ;  /* 0x0000001000800947 */ /* 0x000fec0003800000 */
[----:B----4-:R-:W-:Y:S01]  /*d170*/  IADD3 R7, PT, PT, -R9, UR45, RZ ;  /* 0x0000002d09077c10 */ /* 0x010fe2000fffe1ff */
[----:B------:R-:W-:Y:S01]  /*d180*/  BSSY.RECONVERGENT B1, `(.L_x_4646) ;  /* 0x000006c000017945 */ /* 0x000fe20003800200 */
[----:B------:R-:W-:Y:S01]  /*d190*/  VIADD R6, R6, 0x1800 ;  /* 0x0000180006067836 */ /* 0x000fe20000000000 */
[----:B------:R-:W-:Y:S02]  /*d1a0*/  PLOP3.LUT P0, PT, PT, PT, PT, 0x80, 0x8 ;  /* 0x000000000008781c */ /* 0x000fe40003f0f070 */
[----:B------:R-:W-:-:S13]  /*d1b0*/  ISETP.GT.AND P1, PT, R7, 0xbff, PT ;  /* 0x00000bff0700780c */ /* 0x000fda0003f24270 */
[----:B------:R-:W-:Y:S05]  /*d1c0*/  @!P1 BRA `(.L_x_4647) ;  /* 0x00000004009c9947 */ /* 0x000fea0003800000 */
[----:B------:R-:W-:Y:S02]  /*d1d0*/  MOV R26, UR45 ;  /* 0x0000002d001a7c02 */ /* 0x000fe40008000f00 */
[----:B------:R-:W-:-:S03]  /*d1e0*/  PLOP3.LUT P0, PT, PT, PT, PT, 0x8, 0x80 ;  /* 0x000000000080781c */ /* 0x000fc60003f0e170 */
[----:B------:R-:W-:-:S10]  /*d1f0*/  VIADD R26, R26, 0xfffff401 ;  /* 0xfffff4011a1a7836 */ /* 0x000fd40000000000 */
.L_x_4648:
[----:B------:R-:W0:Y:S01]  /*d200*/  LDS R7, [R6+-0x800] ;  /* 0xfff8000006077984 */ /* 0x000e220000000800 */
[----:B------:R-:W-:-:S03]  /*d210*/  IADD3 R9, PT, PT, R9, 0x1000, RZ ;  /* 0x0000100009097810 */ /* 0x000fc60007ffe0ff */
[----:B------:R-:W1:Y:S01]  /*d220*/  LDS R8, [R6+-0x400] ;  /* 0xfffc000006087984 */ /* 0x000e620000000800 */
        /* <DEDUP_REMOVED lines=28> */
[----:B------:R-:W-:Y:S02]  /*d3f0*/  FADD.FTZ R15, -R25, R15 ;  /* 0x0000000f190f7221 */ /* 0x000fe40000010100 */
        /* <DEDUP_REMOVED lines=23> */
[C---:B------:R-:W-:Y:S01]  /*d570*/  FADD.FTZ R21, -R25.reuse, R21 ;  /* 0x0000001519157221 */ /* 0x040fe20000010100 */
[----:B---3--:R-:W-:Y:S01]  /*d580*/  FADD.FTZ R22, -R25, R22 ;  /* 0x0000001619167221 */ /* 0x008fe20000010100 */
        /* <DEDUP_REMOVED lines=43> */
.L_x_4647:
[----:B------:R-:W-:Y:S05]  /*d840*/  BSYNC.RECONVERGENT B1 ;  /* 0x0000000000017941 */ /* 0x000fea0003800200 */
.L_x_4646:
        /* <DEDUP_REMOVED lines=55> */
.L_x_4650:
[----:B------:R-:W-:Y:S05]  /*dbc0*/  BSYNC.RECONVERGENT B1 ;  /* 0x0000000000017941 */ /* 0x000fea0003800200 */
.L_x_4649:
[----:B------:R-:W-:-:S13]  /*dbd0*/  ISETP.GT.AND P1, PT, R9, UR45, PT ;  /* 0x0000002d09007c0c */ /* 0x000fda000bf24270 */
[----:B------:R-:W-:Y:S05]  /*dbe0*/  @!P0 BRA P1, `(.L_x_4641) ;  /* 0x0000000400e08947 */ /* 0x000fea0000800000 */
        /* <DEDUP_REMOVED lines=25> */
.L_x_4642:
[----:B------:R-:W-:Y:S01]  /*dd80*/  MOV R10, UR12 ;  /* 0x0000000c000a7c02 */ /* 0x000fe20008000f00 */
[----:B------:R-:W-:Y:S01]  /*dd90*/  BSSY.RECONVERGENT B1, `(.L_x_4651) ;  /* 0x0000025000017945 */ /* 0x000fe20003800200 */
[----:B0-----:R-:W-:Y:S02]  /*dda0*/  LOP3.LUT R8, RZ, R0, RZ, 0x33, !PT ;  /* 0x00000000ff087212 */ /* 0x001fe400078e33ff */
[----:B------:R-:W-:Y:S02]  /*ddb0*/  VIADDMNMX R5, R3, 0x100, R10, !PT ;  /* 0x0000010003057846 */ /* 0x000fe4000780010a */
[----:B------:R-:W-:Y:S02]  /*ddc0*/  MOV R9, R3 ;  /* 0x0000000300097202 */ /* 0x000fe40000000f00 */
[----:B------:R-:W-:-:S04]  /*ddd0*/  IADD3 R8, PT, PT, R5, -UR5, R8 ;  /* 0x8000000505087c10 */ /* 0x000fc8000fffe008 */
[C---:B------:R-:W-:Y:S02]  /*dde0*/  LOP3.LUT R5, R8.reuse, 0x300, RZ, 0xc0, !PT ;  /* 0x0000030008057812 */ /* 0x040fe400078ec0ff */
[----:B------:R-:W-:Y:S02]  /*ddf0*/  ISETP.GE.U32.AND P1, PT, R8, 0x300, PT ;  /* 0x000003000800780c */ /* 0x000fe40003f26070 */
[----:B------:R-:W-:Y:S01]  /*de00*/  ISETP.NE.AND P0, PT, R5, 0x300, PT ;  /* 0x000003000500780c */ /* 0x000fe20003f05270 */
[----:B------:R-:W-:-:S12]  /*de10*/  IMAD.MOV.U32 R5, RZ, RZ, RZ ;  /* 0x000000ffff057224 */ /* 0x000fd800078e00ff */
[----:B------:R-:W-:Y:S05]  /*de20*/  @!P0 BRA `(.L_x_4652) ;  /* 0x00000000006c8947 */ /* 0x000fea0003800000 */
[----:B------:R-:W-:Y:S01]  /*de30*/  UIADD3 UR7, UPT, UPT, UR9, 0x440, URZ ;  /* 0x0000044009077890 */ /* 0x000fe2000fffe0ff */
[----:B------:R-:W-:Y:S02]  /*de40*/  LEA.HI R5, R8, 0x1, RZ, 0x18 ;  /* 0x0000000108057811 */ /* 0x000fe400078fc0ff */
[----:B------:R-:W-:Y:S01]  /*de50*/  IADD3 R14, P0, P2, R6, UR6, R3 ;  /* 0x00000006060e7c10 */ /* 0x000fe2000fa1e003 */
[----:B------:R-:W-:Y:S01]  /*de60*/  ULEA UR7, UR10, UR7, 0x18 ;  /* 0x000000070a077291 */ /* 0x000fe2000f8ec0ff */
[----:B------:R-:W-:Y:S01]  /*de70*/  LOP3.LUT R6, R5, 0x3, RZ, 0xc0, !PT ;  /* 0x0000000305067812 */ /* 0x000fe200078ec0ff */
[----:B------:R-:W-:Y:S01]  /*de80*/  IMAD.MOV.U32 R5, RZ, RZ, RZ ;  /* 0x000000ffff057224 */ /* 0x000fe200078e00ff */
[----:B------:R-:W-:Y:S02]  /*de90*/  IADD3.X R7, PT, PT, R7, UR15, RZ, P0, P2 ;  /* 0x0000000f07077c10 */ /* 0x000fe400087e44ff */
[----:B------:R-:W-:Y:S01]  /*dea0*/  MOV R9, R3 ;  /* 0x0000000300097202 */ /* 0x000fe20000000f00 */
[----:B------:R-:W-:Y:S01]  /*deb0*/  IMAD.MOV R10, RZ, RZ, -R6 ;  /* 0x000000ffff0a7224 */ /* 0x000fe200078e0a06 */
[----:B------:R-:W-:-:S07]  /*dec0*/  IADD3 R8, PT, PT, R13, UR7, RZ ;  /* 0x000000070d087c10 */ /* 0x000fce000fffe0ff */
.L_x_4653:
        /* <DEDUP_REMOVED lines=17> */
.L_x_4652:
[----:B------:R-:W-:Y:S05]  /*dfe0*/  BSYNC.RECONVERGENT B1 ;  /* 0x0000000000017941 */ /* 0x000fea0003800200 */
.L_x_4651:
[----:B------:R-:W-:Y:S05]  /*dff0*/  @!P1 BRA `(.L_x_4641) ;  /* 0x0000000000dc9947 */ /* 0x000fea0003800000 */
[----:B------:R-:W0:Y:S01]  /*e000*/  S2R R8, SR_CgaCtaId ;  /* 0x0000000000087919 */ /* 0x000e220000008800 */
[----:B------:R-:W2:Y:S01]  /*e010*/  LDC.64 R16, c[0x0][0x420] ;  /* 0x00010800ff107b82 */ /* 0x000ea20000000a00 */
        /* <DEDUP_REMOVED lines=10> */
.L_x_4654:
[----:B------:R-:W-:-:S05]  /*e0c0*/  IMAD.MOV.U32 R6, RZ, RZ, R11 ;  /* 0x000000ffff067224 */ /* 0x000fca00078e000b */
[----:B------:R-:W2:Y:S04]  /*e0d0*/  LDG.E.U8 R12, desc[UR36][R6.64+-0x200] ;  /* 0xfffe0024060c7981 */ /* 0x000ea8000c1e1100 */
[----:B------:R-:W3:Y:S04]  /*e0e0*/  LDG.E.U8 R10, desc[UR36][R6.64+-0x100] ;  /* 0xffff0024060a7981 */ /* 0x000ee8000c1e1100 */
[----:B------:R-:W4:Y:S04]  /*e0f0*/  LDG.E.U8 R11, desc[UR36][R6.64] ;  /* 0x00000024060b7981 */ /* 0x000f28000c1e1100 */
[----:B------:R-:W5:Y:S01]  /*e100*/  LDG.E.U8 R14, desc[UR36][R6.64+0x100] ;  /* 0x00010024060e7981 */ /* 0x000f62000c1e1100 */
[----:B------:R-:W-:-:S02]  /*e110*/  IMAD.MOV.U32 R15, RZ, RZ, RZ ;  /* 0x000000ffff0f7224 */ /* 0x000fc400078e00ff */
[----:B------:R-:W-:Y:S02]  /*e120*/  HFMA2 R17, -RZ, RZ, 0, 0 ;  /* 0x00000000ff117431 */ /* 0x000fe400000001ff */
[----:B------:R-:W-:Y:S01]  /*e130*/  IMAD.MOV.U32 R19, RZ, RZ, RZ ;  /* 0x000000ffff137224 */ /* 0x000fe200078e00ff */
        /* <DEDUP_REMOVED lines=10> */
[----:B------:R-:W-:-:S03]  /*e1e0*/  MOV R10, RZ ;  /* 0x000000ff000a7202 */ /* 0x000fc60000000f00 */
[----:B------:R-:W-:Y:S01]  /*e1f0*/  @!P0 FMUL.FTZ R11, R11, 1.4426950216293334961 ;  /* 0x3fb8aa3b0b0b8820 */ /* 0x000fe20000410000 */
[----:B0-----:R-:W-:-:S03]  /*e200*/  @!P1 FADD.FTZ R12, -R25, R12 ;  /* 0x0000000c190c9221 */ /* 0x001fc60000010100 */
[----:B------:R0:W1:Y:S01]  /*e210*/  @!P0 MUFU.EX2 R10, R11 ;  /* 0x0000000b000a8308 */ /* 0x0000620000000800 */
[----:B------:R-:W-:Y:S01]  /*e220*/  @!P1 FMUL.FTZ R12, R12, 1.4426950216293334961 ;  /* 0x3fb8aa3b0c0c9820 */ /* 0x000fe20000410000 */
[----:B--2---:R-:W-:Y:S01]  /*e230*/  @!P2 FADD.FTZ R14, -R25, R14 ;  /* 0x0000000e190ea221 */ /* 0x004fe20000010100 */
[----:B------:R-:W-:Y:S01]  /*e240*/  ISETP.GT.AND P0, PT, R9, UR45, PT ;  /* 0x0000002d09007c0c */ /* 0x000fe2000bf04270 */
        /* <DEDUP_REMOVED lines=18> */
.L_x_4641:
[----:B------:R-:W-:Y:S05]  /*e370*/  BSYNC.RECONVERGENT B0 ;  /* 0x0000000000007941 */ /* 0x000fea0003800200 */
.L_x_4640:
[----:B---3--:R-:W2:Y:S01]  /*e380*/  SHFL.BFLY PT, R6, R5, 0x10, 0x1f ;  /* 0x0e001f0005067f89 */ /* 0x008ea200000e0000 */
[C---:B------:R-:W-:Y:S01]  /*e390*/  ISETP.NE.AND P0, PT, R2.reuse, RZ, PT ;  /* 0x000000ff0200720c */ /* 0x040fe20003f05270 */
[----:B------:R-:W3:Y:S01]  /*e3a0*/  LDCU.U8 UR9, c[0x0][0x48c] ;  /* 0x00009180ff0977ac */ /* 0x000ee20008000000 */
[----:B------:R-:W-:Y:S01]  /*e3b0*/  ISETP.GT.U32.AND P1, PT, R2, 0x7, PT ;  /* 0x000000070200780c */ /* 0x000fe20003f24070 */
[----:B----4-:R-:W4:Y:S01]  /*e3c0*/  S2R R12, SR_CTAID.X ;  /* 0x00000000000c7919 */ /* 0x010f220000002500 */
[----:B------:R-:W4:Y:S09]  /*e3d0*/  LDC R15, c[0x0][0x3f8] ;  /* 0x0000fe00ff0f7b82 */ /* 0x000f320000000800 */
[----:B------:R-:W-:-:S04]  /*e3e0*/  @!P0 SHF.R.U32.HI R2, RZ, 0x3, R0 ;  /* 0x00000003ff028819 */ /* 0x000fc80000011600 */
[----:B------:R-:W-:Y:S01]  /*e3f0*/  @!P0 LOP3.LUT R11, R2, 0x7c, RZ, 0xc0, !PT ;  /* 0x0000007c020b8812 */ /* 0x000fe200078ec0ff */
[----:B---3--:R-:W-:Y:S01]  /*e400*/  UISETP.NE.AND UP0, UPT, UR9, URZ, UPT ;  /* 0x000000ff0900728c */ /* 0x008fe2000bf05270 */
[----:B--2---:R-:W-:-:S05]  /*e410*/  FADD.FTZ R6, R6, R5 ;  /* 0x0000000506067221 */ /* 0x004fca0000010000 */
[----:B------:R-:W2:Y:S01]  /*e420*/  SHFL.BFLY PT, R7, R6, 0x8, 0x1f ;  /* 0x0d001f0006077f89 */ /* 0x000ea200000e0000 */
[----:B----4-:R-:W-:Y:S02]  /*e430*/  IMAD R33, R15, UR13, R12 ;  /* 0x0000000d0f217c24 */ /* 0x010fe4000f8e020c */
[----:B--2---:R-:W-:-:S05]  /*e440*/  FADD.FTZ R7, R6, R7 ;  /* 0x0000000706077221 */ /* 0x004fca0000010000 */
[----:B0-----:R-:W0:Y:S02]  /*e450*/  SHFL.BFLY PT, R8, R7, 0x4, 0x1f ;  /* 0x0c801f0007087f89 */ /* 0x001e2400000e0000 */
[----:B0-----:R-:W-:-:S05]  /*e460*/  FADD.FTZ R8, R7, R8 ;  /* 0x0000000807087221 */ /* 0x001fca0000010000 */
[----:B------:R-:W0:Y:S02]  /*e470*/  SHFL.BFLY PT, R9, R8, 0x2, 0x1f ;  /* 0x0c401f0008097f89 */ /* 0x000e2400000e0000 */
[----:B0-----:R-:W-:-:S05]  /*e480*/  FADD.FTZ R9, R8, R9 ;  /* 0x0000000908097221 */ /* 0x001fca0000010000 */
[----:B------:R-:W0:Y:S02]  /*e490*/  SHFL.BFLY PT, R10, R9, 0x1, 0x1f ;  /* 0x0c201f00090a7f89 */ /* 0x000e2400000e0000 */
[----:B0-----:R-:W-:-:S05]  /*e4a0*/  FADD.FTZ R10, R9, R10 ;  /* 0x0000000a090a7221 */ /* 0x001fca0000010000 */
[----:B------:R-:W-:Y:S01]  /*e4b0*/  @!P0 STS [R11+UR11+0x20], R10 ;  /* 0x0000200a0b008988 */ /* 0x000fe2000800080b */
[----:B------:R-:W-:Y:S01]  /*e4c0*/  BAR.SYNC.DEFER_BLOCKING 0x0 ;  /* 0x0000000000007b1d */ /* 0x000fe20000010000 */
[----:B------:R-:W-:-:S05]  /*e4d0*/  ISETP.GT.AND P0, PT, R3, UR45, PT ;  /* 0x0000002d03007c0c */ /* 0x000fca000bf04270 */
[----:B------:R-:W0:Y:S04]  /*e4e0*/  @!P1 LDS R10, [R4+0x20] ;  /* 0x00002000040a9984 */ /* 0x000e280000000800 */
[----:B0-----:R-:W0:Y:S02]  /*e4f0*/  SHFL.BFLY PT, R5, R10, 0x4, 0x1f ;  /* 0x0c801f000a057f89 */ /* 0x001e2400000e0000 */
[----:B0-----:R-:W-:-:S05]  /*e500*/  FADD.FTZ R5, R5, R10 ;  /* 0x0000000a05057221 */ /* 0x001fca0000010000 */
[----:B------:R-:W0:Y:S02]  /*e510*/  SHFL.BFLY PT, R2, R5, 0x2, 0x1f ;  /* 0x0c401f0005027f89 */ /* 0x000e2400000e0000 */
[----:B0-----:R-:W-:Y:S01]  /*e520*/  FADD.FTZ R2, R5, R2 ;  /* 0x0000000205027221 */ /* 0x001fe20000010000 */
[----:B------:R-:W-:-:S04]  /*e530*/  CS2R R4, SRZ ;  /* 0x0000000000047805 */ /* 0x000fc8000001ff00 */
[----:B------:R-:W0:Y:S02]  /*e540*/  SHFL.BFLY PT, R7, R2, 0x1, 0x1f ;  /* 0x0c201f0002077f89 */ /* 0x000e2400000e0000 */
[----:B0-----:R-:W-:-:S06]  /*e550*/  FADD.FTZ R7, R2, R7 ;  /* 0x0000000702077221 */ /* 0x001fcc0000010000 */
[----:B------:R-:W0:Y:S02]  /*e560*/  SHFL.IDX PT, R7, R7, RZ, 0x1f ;  /* 0x00001fff07077589 */ /* 0x000e2400000e0000 */
[----:B0-----:R-:W-:-:S04]  /*e570*/  FADD.FTZ R6, R7, 9.9999999747524270788e-07 ;  /* 0x358637bd07067421 */ /* 0x001fc80000010000 */
[----:B------:R0:W2:Y:S01]  /*e580*/  MUFU.RCP R31, R6 ;  /* 0x00000006001f7308 */ /* 0x0000a20000001000 */
[----:B------:R-:W-:Y:S05]  /*e590*/  BRA.U !UP0, `(.L_x_4655) ;  /* 0x0000000108187547 */ /* 0x000fea000b800000 */
[----:B------:R-:W3:Y:S08]  /*e5a0*/  LDC R2, c[0x0][0x488] ;  /* 0x00012200ff027b82 */ /* 0x000ef00000000800 */
[----:B------:R-:W3:Y:S08]  /*e5b0*/  LDC R4, c[0x0][0x40c] ;  /* 0x00010300ff047b82 */ /* 0x000ef00000000800 */
[----:B------:R-:W4:Y:S01]  /*e5c0*/  LDC R5, c[0x0][0x3f4] ;  /* 0x0000fd00ff057b82 */ /* 0x000f220000000800 */
[----:B---3--:R-:W-:-:S04]  /*e5d0*/  IMAD R2, R33, R2, R4 ;  /* 0x0000000221027224 */ /* 0x008fc800078e0204 */
[----:B----4-:R-:W-:-:S05]  /*e5e0*/  IMAD R4, R2, R5, RZ ;  /* 0x0000000502047224 */ /* 0x010fca00078e02ff */
[----:B------:R-:W-:-:S07]  /*e5f0*/  SHF.R.S32.HI R5, RZ, 0x1f, R4 ;  /* 0x0000001fff057819 */ /* 0x000fce0000011404 */
.L_x_4655:
[----:B------:R-:W-:Y:S04]  /*e600*/  BSSY.RECONVERGENT B0, `(.L_x_4656) ;  /* 0x0000168000007945 */ /* 0x000fe80003800200 */
[----:B------:R-:W-:Y:S05]  /*e610*/  @P0 BRA `(.L_x_4657) ;  /* 0x0000001400980947 */ /* 0x000fea0003800000 */
[----:B------:R-:W-:-:S09]  /*e620*/  UISETP.NE.AND UP0, UPT, UR9, URZ, UPT ;  /* 0x000000ff0900728c */ /* 0x000fd2000bf05270 */
[----:B------:R-:W-:Y:S05]  /*e630*/  BRA.U UP0, `(.L_x_4658) ;  /* 0x0000000900807547 */ /* 0x000fea000b800000 */
[----:B------:R-:W-:Y:S01]  /*e640*/  IMAD.U32 R2, RZ, RZ, UR12 ;  /* 0x0000000cff027e24 */ /* 0x000fe2000f8e00ff */
[----:B------:R-:W-:Y:S01]  /*e650*/  LOP3.LUT R5, RZ, R0, RZ, 0x33, !PT ;  /* 0x00000000ff057212 */ /* 0x000fe200078e33ff */
[----:B------:R-:W-:Y:S03]  /*e660*/  BSSY.RECONVERGENT B1, `(.L_x_4659) ;  /* 0x0000019000017945 */ /* 0x000fe60003800200 */
[----:B------:R-:W-:-:S04]  /*e670*/  VIADDMNMX R2, R3, 0x100, R2, !PT ;  /* 0x0000010003027846 */ /* 0x000fc80007800102 */
        /* <DEDUP_REMOVED lines=8> */
[----:B------:R-:W-:Y:S01]  /*e700*/  UIADD3 UR7, UPT, UPT, UR7, 0x440, URZ ;  /* 0x0000044007077890 */ /* 0x000fe2000fffe0ff */
[C---:B------:R-:W-:Y:S02]  /*e710*/  SHF.L.U32 R4, R2.reuse, 0x8, RZ ;  /* 0x0000000802047819 */ /* 0x040fe400000006ff */
[----:B------:R-:W-:Y:S02]  /*e720*/  LOP3.LUT R2, R2, 0x3, RZ, 0xc0, !PT ;  /* 0x0000000302027812 */ /* 0x000fe400078ec0ff */
[----:B------:R-:W-:-:S03]  /*e730*/  LOP3.LUT R4, R4, 0x300, RZ, 0xc0, !PT ;  /* 0x0000030004047812 */ /* 0x000fc600078ec0ff */
[----:B------:R-:W-:Y:S01]  /*e740*/  IMAD.MOV R5, RZ, RZ, -R2 ;  /* 0x000000ffff057224 */ /* 0x000fe200078e0a02 */
[----:B------:R-:W-:Y:S01]  /*e750*/  IADD3 R3, PT, PT, R3, R4, RZ ;  /* 0x0000000403037210 */ /* 0x000fe20007ffe0ff */
[----:B---3--:R-:W-:-:S06]  /*e760*/  ULEA UR7, UR8, UR7, 0x18 ;  /* 0x0000000708077291 */ /* 0x008fcc000f8ec0ff */
[----:B------:R-:W-:-:S07]  /*e770*/  VIADD R2, R13, UR7 ;  /* 0x000000070d027c36 */ /* 0x000fce0008000000 */
.L_x_4661:
[----:B------:R-:W2:Y:S01]  /*e780*/  LDS R4, [R2] ;  /* 0x0000000002047984 */ /* 0x000ea20000000800 */
[----:B------:R-:W-:-:S04]  /*e790*/  IADD3 R5, PT, PT, R5, 0x1, RZ ;  /* 0x0000000105057810 */ /* 0x000fc80007ffe0ff */
[----:B------:R-:W-:Y:S01]  /*e7a0*/  ISETP.NE.AND P0, PT, R5, RZ, PT ;  /* 0x000000ff0500720c */ /* 0x000fe20003f05270 */
[----:B--2---:R-:W-:-:S05]  /*e7b0*/  FMUL.FTZ R7, R4, R31 ;  /* 0x0000001f04077220 */ /* 0x004fca0000410000 */
[----:B------:R2:W-:Y:S02]  /*e7c0*/  STS [R2], R7 ;  /* 0x0000000702007388 */ /* 0x0005e40000000800 */
[----:B--2---:R-:W-:-:S05]  /*e7d0*/  VIADD R2, R2, 0x400 ;  /* 0x0000040002027836 */ /* 0x004fca0000000000 */
[----:B------:R-:W-:Y:S05]  /*e7e0*/  @P0 BRA `(.L_x_4661) ;  /* 0xfffffffc00e40947 */ /* 0x000fea000383ffff */
.L_x_4660:
[----:B------:R-:W-:Y:S05]  /*e7f0*/  BSYNC.RECONVERGENT B1 ;  /* 0x0000000000017941 */ /* 0x000fea0003800200 */
.L_x_4659:
[----:B------:R-:W-:Y:S05]  /*e800*/  @!P1 BRA `(.L_x_4657) ;  /* 0x00000014001c9947 */ /* 0x000fea0003800000 */
[----:B------:R-:W3:Y:S01]  /*e810*/  S2UR UR8, SR_CgaCtaId ;  /* 0x00000000000879c3 */ /* 0x000ee20000008800 */
[----:B------:R-:W-:Y:S01]  /*e820*/  UMOV UR7, 0x400 ;  /* 0x0000040000077882 */ /* 0x000fe20000000000 */
[----:B------:R-:W-:Y:S02]  /*e830*/  USHF.L.U32 UR10, UR5, 0x2, URZ ;  /* 0x00000002050a7899 */ /* 0x000fe400080006ff */
[----:B------:R-:W-:-:S04]  /*e840*/  UIADD3 UR7, UPT, UPT, UR7, 0x440, URZ ;  /* 0x0000044007077890 */ /* 0x000fc8000fffe0ff */
[----:B------:R-:W-:Y:S01]  /*e850*/  LEA R2, R3, -UR10, 0x2 ;  /* 0x8000000a03027c11 */ /* 0x000fe2000f8e10ff */
[----:B---3--:R-:W-:-:S09]  /*e860*/  ULEA UR7, UR8, UR7, 0x18 ;  /* 0x0000000708077291 */ /* 0x008fd2000f8ec0ff */
[----:B------:R-:W2:Y:S04]  /*e870*/  LDS R4, [R2+UR7] ;  /* 0x0000000702047984 */ /* 0x000ea80008000800 */
[----:B0-----:R-:W0:Y:S04]  /*e880*/  LDS R6, [R2+UR7+0x400] ;  /* 0x0004000702067984 */ /* 0x001e280008000800 */
[----:B------:R-:W3:Y:S04]  /*e890*/  LDS R8, [R2+UR7+0x800] ;  /* 0x0008000702087984 */ /* 0x000ee80008000800 */
[----:B------:R-:W4:Y:S01]  /*e8a0*/  LDS R10, [R2+UR7+0xc00] ;  /* 0x000c0007020a7984 */ /* 0x000f220008000800 */
[----:B--2---:R-:W-:Y:S01]  /*e8b0*/  FMUL.FTZ R5, R4, R31 ;  /* 0x0000001f04057220 */ /* 0x004fe20000410000 */
[----:B------:R-:W-:Y:S01]  /*e8c0*/  IADD3 R4, PT, PT, R3, 0x400, RZ ;  /* 0x0000040003047810 */ /* 0x000fe20007ffe0ff */
[----:B------:R-:W-:-:S02]  /*e8d0*/  VIADD R3, R2, UR7 ;  /* 0x0000000702037c36 */ /* 0x000fc40008000000 */
[-C--:B0-----:R-:W-:Y:S01]  /*e8e0*/  FMUL.FTZ R7, R6, R31.reuse ;  /* 0x0000001f06077220 */ /* 0x081fe20000410000 */
[----:B------:R-:W-:Y:S01]  /*e8f0*/  ISETP.GT.AND P0, PT, R4, UR45, PT ;  /* 0x0000002d04007c0c */ /* 0x000fe2000bf04270 */
[----:B------:R0:W-:Y:S01]  /*e900*/  STS [R2+UR7], R5 ;  /* 0x0000000502007988 */ /* 0x0001e20008000807 */
[----:B---3--:R-:W-:-:S03]  /*e910*/  FMUL.FTZ R9, R8, R31 ;  /* 0x0000001f08097220 */ /* 0x008fc60000410000 */
[----:B------:R0:W-:Y:S01]  /*e920*/  STS [R2+UR7+0x400], R7 ;  /* 0x0004000702007988 */ /* 0x0001e20008000807 */
[----:B----4-:R-:W-:-:S03]  /*e930*/  FMUL.FTZ R11, R10, R31 ;  /* 0x0000001f0a0b7220 */ /* 0x010fc60000410000 */
[----:B------:R0:W-:Y:S04]  /*e940*/  STS [R2+UR7+0x800], R9 ;  /* 0x0008000902007988 */ /* 0x0001e80008000807 */
[----:B------:R0:W-:Y:S01]  /*e950*/  STS [R2+UR7+0xc00], R11 ;  /* 0x000c000b02007988 */ /* 0x0001e20008000807 */
[----:B------:R-:W-:Y:S05]  /*e960*/  @P0 BRA `(.L_x_4657) ;  /* 0x0000001000c40947 */ /* 0x000fea0003800000 */
[----:B0-----:R-:W-:Y:S01]  /*e970*/  IADD3 R2, PT, PT, -R4, UR45, RZ ;  /* 0x0000002d04027c10 */ /* 0x001fe2000fffe1ff */
        /* <DEDUP_REMOVED lines=8> */
.L_x_4664:
[----:B------:R-:W0:Y:S01]  /*ea00*/  LDS R2, [R3+-0x800] ;  /* 0xfff8000003027984 */ /* 0x000e220000000800 */
[----:B------:R-:W-:-:S03]  /*ea10*/  VIADD R4, R4, 0x1000 ;  /* 0x0000100004047836 */ /* 0x000fc60000000000 */
[----:B------:R-:W2:Y:S02]  /*ea20*/  LDS R5, [R3+-0x400] ;  /* 0xfffc000003057984 */ /* 0x000ea40000000800 */
        /* <DEDUP_REMOVED lines=10> */
[----:B0-----:R-:W-:-:S03]  /*ead0*/  FMUL.FTZ R2, R31, R2 ;  /* 0x000000021f027220 */ /* 0x001fc60000410000 */
[----:B-1----:R-:W0:Y:S01]  /*eae0*/  LDS R25, [R3+0x2400] ;  /* 0x0024000003197984 */ /* 0x002e220000000800 */
[----:B--2---:R-:W-:-:S03]  /*eaf0*/  FMUL.FTZ R6, R31, R5 ;  /* 0x000000051f067220 */ /* 0x004fc60000410000 */
[----:B------:R-:W1:Y:S01]  /*eb00*/  LDS R26, [R3+0x2800] ;  /* 0x00280000031a7984 */ /* 0x000e620000000800 */
[----:B---3--:R-:W-:-:S03]  /*eb10*/  FMUL.FTZ R8, R31, R7 ;  /* 0x000000071f087220 */ /* 0x008fc60000410000 */
[----:B------:R-:W2:Y:S01]  /*eb20*/  LDS R27, [R3+0x2c00] ;  /* 0x002c0000031b7984 */ /* 0x000ea20000000800 */
[----:B----4-:R-:W-:-:S03]  /*eb30*/  FMUL.FTZ R10, R31, R9 ;  /* 0x000000091f0a7220 */ /* 0x010fc60000410000 */
[----:B------:R-:W3:Y:S01]  /*eb40*/  LDS R28, [R3+0x3000] ;  /* 0x00300000031c7984 */ /* 0x000ee20000000800 */
        /* <DEDUP_REMOVED lines=13> */
[----:B0-----:R-:W-:-:S03]  /*ec20*/  FMUL.FTZ R6, R31, R25 ;  /* 0x000000191f067220 */ /* 0x001fc60000410000 */
[----:B------:R-:W-:Y:S01]  /*ec30*/  STS [R3+0xc00], R16 ;  /* 0x000c001003007388 */ /* 0x000fe20000000800 */
[----:B-1----:R-:W-:-:S03]  /*ec40*/  FMUL.FTZ R26, R31, R26 ;  /* 0x0000001a1f1a7220 */ /* 0x002fc60000410000 */
[----:B------:R-:W-:Y:S01]  /*ec50*/  STS [R3+0x1000], R2 ;  /* 0x0010000203007388 */ /* 0x000fe20000000800 */
[----:B--2---:R-:W-:-:S03]  /*ec60*/  FMUL.FTZ R8, R31, R27 ;  /* 0x0000001b1f087220 */ /* 0x004fc60000410000 */
[----:B------:R-:W-:Y:S01]  /*ec70*/  STS [R3+0x1400], R18 ;  /* 0x0014001203007388 */ /* 0x000fe20000000800 */
[----:B---3--:R-:W-:-:S03]  /*ec80*/  FMUL.FTZ R28, R31, R28 ;  /* 0x0000001c1f1c7220 */ /* 0x008fc60000410000 */
        /* <DEDUP_REMOVED lines=11> */
.L_x_4663:
[----:B------:R-:W-:Y:S05]  /*ed40*/  BSYNC.RECONVERGENT B1 ;  /* 0x0000000000017941 */ /* 0x000fea0003800200 */
.L_x_4662:
[----:B------:R-:W-:Y:S01]  /*ed50*/  IADD3 R2, PT, PT, -R4, UR45, RZ ;  /* 0x0000002d04027c10 */ /* 0x000fe2000fffe1ff */
[----:B------:R-:W-:Y:S03]  /*ed60*/  BSSY.RECONVERGENT B1, `(.L_x_4665) ;  /* 0x000001e000017945 */ /* 0x000fe60003800200 */
[----:B------:R-:W-:-:S13]  /*ed70*/  ISETP.GT.AND P1, PT, R2, 0x3ff, PT ;  /* 0x000003ff0200780c */ /* 0x000fda0003f24270 */
[----:B------:R-:W-:Y:S05]  /*ed80*/  @!P1 BRA `(.L_x_4666) ;  /* 0x00000000006c9947 */ /* 0x000fea0003800000 */
[----:B------:R-:W0:Y:S01]  /*ed90*/  LDS R2, [R3+-0x800] ;  /* 0xfff8000003027984 */ /* 0x000e220000000800 */
[----:B------:R-:W-:Y:S01]  /*eda0*/  PLOP3.LUT P0, PT, PT, PT, PT, 0x8, 0x80 ;  /* 0x000000000080781c */ /* 0x000fe20003f0e170 */
[----:B------:R-:W-:Y:S02]  /*edb0*/  VIADD R4, R4, 0x800 ;  /* 0x0000080004047836 */ /* 0x000fe40000000000 */
[----:B------:R-:W2:Y:S04]  /*edc0*/  LDS R5, [R3+-0x400] ;  /* 0xfffc000003057984 */ /* 0x000ea80000000800 */
[----:B------:R-:W3:Y:S04]  /*edd0*/  LDS R7, [R3] ;  /* 0x0000000003077984 */ /* 0x000ee80000000800 */
[----:B------:R-:W4:Y:S04]  /*ede0*/  LDS R9, [R3+0x400] ;  /* 0x0004000003097984 */ /* 0x000f280000000800 */
[----:B------:R-:W5:Y:S04]  /*edf0*/  LDS R11, [R3+0x800] ;  /* 0x00080000030b7984 */ /* 0x000f680000000800 */
[----:B------:R-:W1:Y:S04]  /*ee00*/  LDS R16, [R3+0xc00] ;  /* 0x000c000003107984 */ /* 0x000e680000000800 */
[----:B------:R-:W1:Y:S04]  /*ee10*/  LDS R17, [R3+0x1000] ;  /* 0x0010000003117984 */ /* 0x000e680000000800 */
[----:B------:R-:W1:Y:S01]  /*ee20*/  LDS R19, [R3+0x1400] ;  /* 0x0014000003137984 */ /* 0x000e620000000800 */
[C---:B0-----:R-:W-:Y:S01]  /*ee30*/  FMUL.FTZ R2, R31.reuse, R2 ;  /* 0x000000021f027220 */ /* 0x041fe20000410000 */
[----:B--2---:R-:W-:-:S04]  /*ee40*/  FMUL.FTZ R6, R31, R5 ;  /* 0x000000051f067220 */ /* 0x004fc80000410000 */
        /* <DEDUP_REMOVED lines=14> */
[----:B0-----:R-:W-:-:S07]  /*ef30*/  IADD3 R3, PT, PT, R3, 0x2000, RZ ;  /* 0x0000200003037810 */ /* 0x001fce0007ffe0ff */
.L_x_4666:
[----:B------:R-:W-:Y:S05]  /*ef40*/  BSYNC.RECONVERGENT B1 ;  /* 0x0000000000017941 */ /* 0x000fea0003800200 */
.L_x_4665:
[----:B------:R-:W-:-:S13]  /*ef50*/  ISETP.GT.AND P1, PT, R4, UR45, PT ;  /* 0x0000002d04007c0c */ /* 0x000fda000bf24270 */
[----:B------:R-:W-:Y:S05]  /*ef60*/  @!P0 BRA P1, `(.L_x_4657) ;  /* 0x0000000c00448947 */ /* 0x000fea0000800000 */
[----:B------:R-:W0:Y:S04]  /*ef70*/  LDS R2, [R3+-0x800] ;  /* 0xfff8000003027984 */ /* 0x000e280000000800 */
[----:B------:R-:W2:Y:S04]  /*ef80*/  LDS R4, [R3+-0x400] ;  /* 0xfffc000003047984 */ /* 0x000ea80000000800 */
[----:B------:R-:W3:Y:S04]  /*ef90*/  LDS R5, [R3] ;  /* 0x0000000003057984 */ /* 0x000ee80000000800 */
[----:B------:R-:W4:Y:S01]  /*efa0*/  LDS R7, [R3+0x400] ;  /* 0x0004000003077984 */ /* 0x000f220000000800 */
[C---:B0-----:R-:W-:Y:S01]  /*efb0*/  FMUL.FTZ R2, R31.reuse, R2 ;  /* 0x000000021f027220 */ /* 0x041fe20000410000 */
[----:B--2---:R-:W-:-:S04]  /*efc0*/  FMUL.FTZ R4, R31, R4 ;  /* 0x000000041f047220 */ /* 0x004fc80000410000 */
[----:B------:R0:W-:Y:S01]  /*efd0*/  STS [R3+-0x800], R2 ;  /* 0xfff8000203007388 */ /* 0x0001e20000000800 */
[----:B---3--:R-:W-:-:S03]  /*efe0*/  FMUL.FTZ R6, R31, R5 ;  /* 0x000000051f067220 */ /* 0x008fc60000410000 */
[----:B------:R0:W-:Y:S01]  /*eff0*/  STS [R3+-0x400], R4 ;  /* 0xfffc000403007388 */ /* 0x0001e20000000800 */
[----:B----4-:R-:W-:-:S03]  /*f000*/  FMUL.FTZ R8, R31, R7 ;  /* 0x000000071f087220 */ /* 0x010fc60000410000 */
[----:B------:R0:W-:Y:S04]  /*f010*/  STS [R3], R6 ;  /* 0x0000000603007388 */ /* 0x0001e80000000800 */
[----:B------:R0:W-:Y:S01]  /*f020*/  STS [R3+0x400], R8 ;  /* 0x0004000803007388 */ /* 0x0001e20000000800 */
[----:B------:R-:W-:Y:S05]  /*f030*/  BRA `(.L_x_4657) ;  /* 0x0000000c00107947 */ /* 0x000fea0003800000 */
.L_x_4658:
[----:B------:R-:W-:Y:S01]  /*f040*/  IMAD.U32 R2, RZ, RZ, UR12 ;  /* 0x0000000cff027e24 */ /* 0x000fe2000f8e00ff */
[----:B------:R-:W-:Y:S01]  /*f050*/  LOP3.LUT R7, RZ, R0, RZ, 0x33, !PT ;  /* 0x00000000ff077212 */ /* 0x000fe200078e33ff */
[----:B------:R-:W-:Y:S03]  /*f060*/  BSSY.RECONVERGENT B1, `(.L_x_4667) ;  /* 0x0000023000017945 */ /* 0x000fe60003800200 */
[----:B------:R-:W-:-:S04]  /*f070*/  VIADDMNMX R2, R3, 0x100, R2, !PT ;  /* 0x0000010003027846 */ /* 0x000fc80007800102 */
[----:B------:R-:W-:-:S04]  /*f080*/  IADD3 R2, PT, PT, R2, -UR5, R7 ;  /* 0x8000000502027c10 */ /* 0x000fc8000fffe007 */
[C---:B0-----:R-:W-:Y:S02]  /*f090*/  LOP3.LUT R6, R2.reuse, 0x300, RZ, 0xc0, !PT ;  /* 0x0000030002067812 */ /* 0x041fe400078ec0ff */
        /* <DEDUP_REMOVED lines=12> */
[----:B------:R-:W-:-:S04]  /*f160*/  LOP3.LUT R6, R6, 0x300, RZ, 0xc0, !PT ;  /* 0x0000030006067812 */ /* 0x000fc800078ec0ff */
[----:B------:R-:W-:Y:S02]  /*f170*/  IADD3 R3, PT, PT, R3, R6, RZ ;  /* 0x0000000603037210 */ /* 0x000fe40007ffe0ff */
[----:B---3--:R-:W-:-:S04]  /*f180*/  LEA R10, P0, R11, UR10, 0x2 ;  /* 0x0000000a0b0a7c11 */ /* 0x008fc8000f8010ff */
[----:B------:R-:W-:Y:S01]  /*f190*/  LEA.HI.X R11, R11, UR11, R8, 0x2, P0 ;  /* 0x0000000b0b0b7c11 */ /* 0x000fe200080f1408 */
[----:B0-----:R-:W-:Y:S01]  /*f1a0*/  ULEA UR7, UR8, UR7, 0x18 ;  /* 0x0000000708077291 */ /* 0x001fe2000f8ec0ff */
[----:B------:R-:W-:-:S05]  /*f1b0*/  IMAD.MOV R8, RZ, RZ, -R2 ;  /* 0x000000ffff087224 */ /* 0x000fca00078e0a02 */
[----:B------:R-:W-:-:S07]  /*f1c0*/  IADD3 R2, PT, PT, R13, UR7, RZ ;  /* 0x000000070d027c10 */ /* 0x000fce000fffe0ff */
.L_x_4669:
[----:B---3--:R-:W2:Y:S01]  /*f1d0*/  LDS R6, [R2] ;  /* 0x0000000002067984 */ /* 0x008ea20000000800 */
[----:B------:R-:W-:Y:S01]  /*f1e0*/  MOV R7, R11 ;  /* 0x0000000b00077202 */ /* 0x000fe20000000f00 */
[----:B------:R-:W-:-:S05]  /*f1f0*/  VIADD R8, R8, 0x1 ;  /* 0x0000000108087836 */ /* 0x000fca0000000000 */
[----:B------:R-:W-:Y:S01]  /*f200*/  ISETP.NE.AND P0, PT, R8, RZ, PT ;  /* 0x000000ff0800720c */ /* 0x000fe20003f05270 */
[----:B--2---:R-:W-:Y:S01]  /*f210*/  FMUL.FTZ R9, R6, R31 ;  /* 0x0000001f06097220 */ /* 0x004fe20000410000 */
[----:B------:R-:W-:Y:S01]  /*f220*/  IMAD.MOV.U32 R6, RZ, RZ, R10 ;  /* 0x000000ffff067224 */ /* 0x000fe200078e000a */
[----:B------:R-:W-:-:S03]  /*f230*/  IADD3 R10, P2, PT, R10, 0x400, RZ ;  /* 0x000004000a0a7810 */ /* 0x000fc60007f5e0ff */
[----:B------:R0:W-:Y:S01]  /*f240*/  STS [R2], R9 ;  /* 0x0000000902007388 */ /* 0x0001e20000000800 */
[----:B------:R-:W-:-:S03]  /*f250*/  IADD3.X R11, PT, PT, RZ, R11, RZ, P2, !PT ;  /* 0x0000000bff0b7210 */ /* 0x000fc600017fe4ff */
[----:B------:R3:W-:Y:S01]  /*f260*/  STG.E desc[UR36][R6.64], R9 ;  /* 0x0000000906007986 */ /* 0x0007e2000c101924 */
[----:B0-----:R-:W-:Y:S02]  /*f270*/  VIADD R2, R2, 0x400 ;  /* 0x0000040002027836 */ /* 0x001fe40000000000 */
[----:B------:R-:W-:Y:S05]  /*f280*/  @P0 BRA `(.L_x_4669) ;  /* 0xfffffffc00d00947 */ /* 0x000fea000383ffff */
.L_x_4668:
[----:B------:R-:W-:Y:S05]  /*f290*/  BSYNC.RECONVERGENT B1 ;  /* 0x0000000000017941 */ /* 0x000fea0003800200 */
.L_x_4667:
[----:B------:R-:W-:Y:S05]  /*f2a0*/  @!P1 BRA `(.L_x_4657) ;  /* 0x0000000800749947 */ /* 0x000fea0003800000 */
[----:B---3--:R-:W0:Y:S01]  /*f2b0*/  S2R R7, SR_CgaCtaId ;  /* 0x0000000000077919 */ /* 0x008e220000008800 */
[----:B------:R-:W3:Y:S01]  /*f2c0*/  LDCU.64 UR10, c[0x0][0x480] ;  /* 0x00009000ff0a77ac */ /* 0x000ee20008000a00 */
[C---:B------:R-:W-:Y:S01]  /*f2d0*/  IADD3 R8, PT, PT, -R3.reuse, UR45, RZ ;  /* 0x0000002d03087c10 */ /* 0x040fe2000fffe1ff */
[----:B------:R-:W-:Y:S01]  /*f2e0*/  BSSY.RECONVERGENT B1, `(.L_x_4670) ;  /* 0x000005b000017945 */ /* 0x000fe20003800200 */
[----:B------:R-:W-:Y:S01]  /*f2f0*/  IADD3 R4, P0, PT, R3, R4, RZ ;  /* 0x0000000403047210 */ /* 0x000fe20007f1e0ff */
[----:B------:R-:W-:Y:S01]  /*f300*/  USHF.L.U32 UR7, UR5, 0x2, URZ ;  /* 0x0000000205077899 */ /* 0x000fe200080006ff */
[----:B------:R-:W-:Y:S02]  /*f310*/  MOV R2, 0x400 ;  /* 0x0000040000027802 */ /* 0x000fe40000000f00 */
[----:B------:R-:W-:Y:S02]  /*f320*/  ISETP.GT.AND P1, PT, R8, 0xbff, PT ;  /* 0x00000bff0800780c */ /* 0x000fe40003f24270 */
[----:B------:R-:W-:Y:S01]  /*f330*/  IADD3.X R5, PT, PT, RZ, R5, RZ, P0, !PT ;  /* 0x00000005ff057210 */ /* 0x000fe200007fe4ff */
[----:B------:R-:W-:Y:S01]  /*f340*/  VIADD R2, R2, 0x440 ;  /* 0x0000044002027836 */ /* 0x000fe20000000000 */
[----:B---3--:R-:W-:-:S04]  /*f350*/  LEA R6, P0, R4, UR10, 0x2 ;  /* 0x0000000a04067c11 */ /* 0x008fc8000f8010ff */
[----:B------:R-:W-:Y:S02]  /*f360*/  LEA.HI.X R5, R4, UR11, R5, 0x2, P0 ;  /* 0x0000000b04057c11 */ /* 0x000fe400080f1405 */
[----:B------:R-:W-:-:S04]  /*f370*/  IADD3 R4, P0, PT, R6, 0x800, RZ ;  /* 0x0000080006047810 */ /* 0x000fc80007f1e0ff */
[----:B------:R-:W-:Y:S02]  /*f380*/  IADD3.X R5, PT, PT, RZ, R5, RZ, P0, !PT ;  /* 0x00000005ff057210 */ /* 0x000fe400007fe4ff */
[----:B------:R-:W-:Y:S02]  /*f390*/  PLOP3.LUT P0, PT, PT, PT, PT, 0x80, 0x8 ;  /* 0x000000000008781c */ /* 0x000fe40003f0f070 */
[----:B0-----:R-:W-:Y:S02]  /*f3a0*/  LEA R7, R7, R2, 0x18 ;  /* 0x0000000207077211 */ /* 0x001fe400078ec0ff */
[----:B------:R-:W-:-:S04]  /*f3b0*/  LEA R2, R3, -UR7, 0x2 ;  /* 0x8000000703027c11 */ /* 0x000fc8000f8e10ff */
[----:B------:R-:W-:Y:S01]  /*f3c0*/  IADD3 R2, PT, PT, R2, 0x800, R7 ;  /* 0x0000080002027810 */ /* 0x000fe20007ffe007 */
[----:B------:R-:W-:Y:S06]  /*f3d0*/  @!P1 BRA `(.L_x_4671) ;  /* 0x00000004002c9947 */ /* 0x000fec0003800000 */
[----:B------:R-:W-:Y:S01]  /*f3e0*/  IMAD.U32 R32, RZ, RZ, UR45 ;  /* 0x0000002dff207e24 */ /* 0x000fe2000f8e00ff */
[----:B------:R-:W-:-:S04]  /*f3f0*/  PLOP3.LUT P0, PT, PT, PT, PT, 0x8, 0x80 ;  /* 0x000000000080781c */ /* 0x000fc80003f0e170 */
[----:B------:R-:W-:-:S09]  /*f400*/  IADD3 R32, PT, PT, R32, -0xbff, RZ ;  /* 0xfffff40120207810 */ /* 0x000fd20007ffe0ff */
.L_x_4672:
[----:B------:R-:W2:Y:S01]  /*f410*/  LDS R6, [R2+-0x800] ;  /* 0xfff8000002067984 */ /* 0x000ea20000000800 */
[----:B------:R-:W-:-:S03]  /*f420*/  VIADD R3, R3, 0x1000 ;  /* 0x0000100003037836 */ /* 0x000fc60000000000 */
[----:B------:R-:W0:Y:S02]  /*f430*/  LDS R8, [R2+-0x400] ;  /* 0xfffc000002087984 */ /* 0x000e240000000800 */
[----:B------:R-:W-:Y:S02]  /*f440*/  ISETP.GE.AND P1, PT, R3, R32, PT ;  /* 0x000000200300720c */ /* 0x000fe40003f26270 */
[----:B------:R-:W3:Y:S04]  /*f450*/  LDS R10, [R2] ;  /* 0x00000000020a7984 */ /* 0x000ee80000000800 */
[----:B------:R-:W-:Y:S04]  /*f460*/  LDS R24, [R2+0x1800] ;  /* 0x0018000002187984 */ /* 0x000fe80000000800 */
[----:B------:R-:W4:Y:S04]  /*f470*/  LDS R14, [R2+0x400] ;  /* 0x00040000020e7984 */ /* 0x000f280000000800 */
[----:B------:R-:W-:Y:S04]  /*f480*/  LDS R22, [R2+0x1400] ;  /* 0x0014000002167984 */ /* 0x000fe80000000800 */
[----:B------:R-:W-:Y:S04]  /*f490*/  LDS R26, [R2+0x2000] ;  /* 0x00200000021a7984 */ /* 0x000fe80000000800 */
[----:B------:R-:W5:Y:S04]  /*f4a0*/  LDS R16, [R2+0x800] ;  /* 0x0008000002107984 */ /* 0x000f680000000800 */
[----:B------:R-:W5:Y:S04]  /*f4b0*/  LDS R18, [R2+0xc00] ;  /* 0x000c000002127984 */ /* 0x000f680000000800 */
[----:B------:R-:W5:Y:S01]  /*f4c0*/  LDS R20, [R2+0x1000] ;  /* 0x0010000002147984 */ /* 0x000f620000000800 */
[----:B--2---:R-:W-:-:S03]  /*f4d0*/  FMUL.FTZ R7, R31, R6 ;  /* 0x000000061f077220 */ /* 0x004fc60000410000 */
[----:B-1----:R-:W1:Y:S01]  /*f4e0*/  LDS R25, [R2+0x1c00] ;  /* 0x001c000002197984 */ /* 0x002e620000000800 */
[----:B0-----:R-:W-:-:S03]  /*f4f0*/  FMUL.FTZ R9, R31, R8 ;  /* 0x000000081f097220 */ /* 0x001fc60000410000 */
[----:B------:R-:W-:Y:S01]  /*f500*/  LDS R6, [R2+0x3400] ;  /* 0x0034000002067984 */ /* 0x000fe20000000800 */
[----:B---3--:R-:W-:-:S03]  /*f510*/  FMUL.FTZ R11, R31, R10 ;  /* 0x0000000a1f0b7220 */ /* 0x008fc60000410000 */
[----:B------:R-:W0:Y:S04]  /*f520*/  LDS R27, [R2+0x2400] ;  /* 0x00240000021b7984 */ /* 0x000e280000000800 */
[----:B------:R-:W-:Y:S01]  /*f530*/  LDS R28, [R2+0x2800] ;  /* 0x00280000021c7984 */ /* 0x000fe20000000800 */
[----:B----4-:R-:W-:-:S03]  /*f540*/  FMUL.FTZ R17, R31, R14 ;  /* 0x0000000e1f117220 */ /* 0x010fc60000410000 */
[----:B------:R-:W2:Y:S04]  /*f550*/  LDS R29, [R2+0x2c00] ;  /* 0x002c0000021d7984 */ /* 0x000ea80000000800 */
[----:B------:R-:W3:Y:S04]  /*f560*/  LDS R30, [R2+0x3000] ;  /* 0x00300000021e7984 */ /* 0x000ee80000000800 */
[----:B------:R-:W-:Y:S01]  /*f570*/  STG.E desc[UR36][R4.64+-0x400], R9 ;  /* 0xfffc000904007986 */ /* 0x000fe2000c101924 */
[----:B-----5:R-:W-:-:S03]  /*f580*/  FMUL.FTZ R19, R31, R16 ;  /* 0x000000101f137220 */ /* 0x020fc60000410000 */
[----:B------:R4:W-:Y:S01]  /*f590*/  STS [R2+-0x400], R9 ;  /* 0xfffc000902007388 */ /* 0x0009e20000000800 */
[----:B------:R-:W-:-:S03]  /*f5a0*/  FMUL.FTZ R21, R31, R18 ;  /* 0x000000121f157220 */ /* 0x000fc60000410000 */
[----:B------:R-:W-:Y:S01]  /*f5b0*/  STG.E desc[UR36][R4.64+-0x800], R7 ;  /* 0xfff8000704007986 */ /* 0x000fe2000c101924 */
[----:B------:R-:W-:-:S03]  /*f5c0*/  FMUL.FTZ R23, R31, R20 ;  /* 0x000000141f177220 */ /* 0x000fc60000410000 */
[----:B------:R5:W-:Y:S01]  /*f5d0*/  STS [R2+-0x800], R7 ;  /* 0xfff8000702007388 */ /* 0x000be20000000800 */
[----:B----4-:R-:W-:-:S03]  /*f5e0*/  FMUL.FTZ R9, R31, R24 ;  /* 0x000000181f097220 */ /* 0x010fc60000410000 */
[----:B------:R-:W-:Y:S01]  /*f5f0*/  STG.E desc[UR36][R4.64], R11 ;  /* 0x0000000b04007986 */ /* 0x000fe2000c101924 */
[----:B-1----:R-:W-:-:S03]  /*f600*/  FMUL.FTZ R25, R31, R25 ;  /* 0x000000191f197220 */ /* 0x002fc60000410000 */
[----:B------:R1:W-:Y:S01]  /*f610*/  STS [R2], R11 ;  /* 0x0000000b02007388 */ /* 0x0003e20000000800 */
[----:B-----5:R-:W-:-:S03]  /*f620*/  FMUL.FTZ R7, R31, R22 ;  /* 0x000000161f077220 */ /* 0x020fc60000410000 */
[----:B------:R-:W-:Y:S01]  /*f630*/  STG.E desc[UR36][R4.64+0x1800], R9 ;  /* 0x0018000904007986 */ /* 0x000fe2000c101924 */
[----:B0-----:R-:W-:-:S03]  /*f640*/  FMUL.FTZ R27, R31, R27 ;  /* 0x0000001b1f1b7220 */ /* 0x001fc60000410000 */
[----:B------:R0:W-:Y:S01]  /*f650*/  STS [R2+0x1800], R9 ;  /* 0x0018000902007388 */ /* 0x0001e20000000800 */
[----:B-1----:R-:W-:-:S03]  /*f660*/  FMUL.FTZ R11, R31, R26 ;  /* 0x0000001a1f0b7220 */ /* 0x002fc60000410000 */
[----:B------:R-:W-:Y:S01]  /*f670*/  STG.E desc[UR36][R4.64+0x400], R17 ;  /* 0x0004001104007986 */ /* 0x000fe2000c101924 */
[----:B--2---:R-:W-:-:S03]  /*f680*/  FMUL.FTZ R29, R31, R29 ;  /* 0x0000001d1f1d7220 */ /* 0x004fc60000410000 */
[----:B------:R1:W-:Y:S01]  /*f690*/  STS [R2+0x400], R17 ;  /* 0x0004001102007388 */ /* 0x0003e20000000800 */
[C---:B0-----:R-:W-:Y:S01]  /*f6a0*/  FMUL.FTZ R9, R31.reuse, R6 ;  /* 0x000000061f097220 */ /* 0x041fe20000410000 */
[----:B------:R-:W-:Y:S02]  /*f6b0*/  IADD3 R6, P2, PT, R4, 0x4000, RZ ;  /* 0x0000400004067810 */ /* 0x000fe40007f5e0ff */
[----:B------:R-:W-:Y:S04]  /*f6c0*/  STG.E desc[UR36][R4.64+0x1400], R7 ;  /* 0x0014000704007986 */ /* 0x000fe8000c101924 */
[----:B------:R3:W-:Y:S01]  /*f6d0*/  STS [R2+0x1400], R7 ;  /* 0x0014000702007388 */ /* 0x0007e20000000800 */
[----:B-1----:R-:W-:-:S03]  /*f6e0*/  FMUL.FTZ R17, R31, R28 ;  /* 0x0000001c1f117220 */ /* 0x002fc60000410000 */
[----:B------:R-:W-:Y:S04]  /*f6f0*/  STG.E desc[UR36][R4.64+0x2000], R11 ;  /* 0x0020000b04007986 */ /* 0x000fe8000c101924 */
[----:B------:R0:W-:Y:S01]  /*f700*/  STS [R2+0x2000], R11 ;  /* 0x0020000b02007388 */ /* 0x0001e20000000800 */
[----:B---3--:R-:W-:-:S03]  /*f710*/  FMUL.FTZ R7, R31, R30 ;  /* 0x0000001e1f077220 */ /* 0x008fc60000410000 */
[----:B------:R-:W-:Y:S04]  /*f720*/  STG.E desc[UR36][R4.64+0x800], R19 ;  /* 0x0008001304007986 */ /* 0x000fe8000c101924 */
[----:B------:R-:W-:Y:S01]  /*f730*/  STS [R2+0x800], R19 ;  /* 0x0008001302007388 */ /* 0x000fe20000000800 */
[----:B0-----:R-:W-:-:S03]  /*f740*/  IADD3.X R11, PT, PT, RZ, R5, RZ, P2, !PT ;  /* 0x00000005ff0b7210 */ /* 0x001fc600017fe4ff */
        /* <DEDUP_REMOVED lines=16> */
[----:B0-----:R-:W-:Y:S01]  /*f850*/  MOV R4, R6 ;  /* 0x0000000600047202 */ /* 0x001fe20000000f00 */
[----:B------:R-:W-:-:S02]  /*f860*/  IMAD.MOV.U32 R5, RZ, RZ, R11 ;  /* 0x000000ffff057224 */ /* 0x000fc400078e000b */
[----:B-1----:R-:W-:Y:S01]  /*f870*/  VIADD R2, R2, 0x4000 ;  /* 0x0000400002027836 */ /* 0x002fe20000000000 */
[----:B------:R-:W-:Y:S06]  /*f880*/  @!P1 BRA `(.L_x_4672) ;  /* 0xfffffff800e09947 */ /* 0x000fec000383ffff */
.L_x_4671:
[----:B------:R-:W-:Y:S05]  /*f890*/  BSYNC.RECONVERGENT B1 ;  /* 0x0000000000017941 */ /* 0x000fea0003800200 */
.L_x_4670:
        /* <DEDUP_REMOVED lines=41> */
[----:B------:R-:W-:-:S02]  /*fb30*/  MOV R5, R9 ;  /* 0x0000000900057202 */ /* 0x000fc40000000f00 */
[----:B-1----:R-:W-:-:S07]  /*fb40*/  IADD3 R2, PT, PT, R2, 0x2000, RZ ;  /* 0x0000200002027810 */ /* 0x002fce0007ffe0ff */
.L_x_4674:
[----:B------:R-:W-:Y:S05]  /*fb50*/  BSYNC.RECONVERGENT B1 ;  /* 0x0000000000017941 */ /* 0x000fea0003800200 */
.L_x_4673:
[----:B------:R-:W-:-:S13]  /*fb60*/  ISETP.LE.OR P0, PT, R3, UR45, P0 ;  /* 0x0000002d03007c0c */ /* 0x000fda0008703670 */
        /* <DEDUP_REMOVED lines=17> */
.L_x_4657:
[----:B------:R-:W-:Y:S05]  /*fc80*/  BSYNC.RECONVERGENT B0 ;  /* 0x0000000000007941 */ /* 0x000fea0003800200 */
.L_x_4656:
[----:B------:R-:W-:Y:S01]  /*fc90*/  USHF.R.S32.HI UR7, URZ, 0x1f, UR45 ;  /* 0x0000001fff077899 */ /* 0x000fe2000801142d */
[----:B------:R-:W-:Y:S01]  /*fca0*/  SHF.R.U32.HI R14, RZ, 0x6, R0 ;  /* 0x00000006ff0e7819 */ /* 0x000fe20000011600 */
[----:B------:R-:W4:Y:S01]  /*fcb0*/  LDCU.64 UR8, c[0x0][0x3b0] ;  /* 0x00007600ff0877ac */ /* 0x000f220008000a00 */
[----:B------:R-:W-:Y:S02]  /*fcc0*/  LOP3.LUT R13, R13, 0xfc, RZ, 0xc0, !PT ;  /* 0x000000fc0d0d7812 */ /* 0x000fe400078ec0ff */
[----:B0--3--:R-:W-:Y:S01]  /*fcd0*/  CS2R R6, SRZ ;  /* 0x0000000000067805 */ /* 0x009fe2000001ff00 */
[----:B------:R-:W-:Y:S01]  /*fce0*/  ULEA.HI UR7, UR7, UR45, URZ, 0x2 ;  /* 0x0000002d07077291 */ /* 0x000fe2000f8f10ff */
[----:B------:R-:W0:Y:S03]  /*fcf0*/  LDCU.64 UR10, c[0x0][0x3c8] ;  /* 0x00007900ff0a77ac */ /* 0x000e260008000a00 */
[----:B------:R-:W-:Y:S01]  /*fd00*/  ULOP3.LUT UR7, UR7, 0xfffffffc, URZ, 0xc0, !UPT ;  /* 0xfffffffc07077892 */ /* 0x000fe2000f8ec0ff */
[----:B------:R-:W3:Y:S03]  /*fd10*/  LDCU.64 UR12, c[0x0][0x3c8] ;  /* 0x00007900ff0c77ac */ /* 0x000ee60008000a00 */
[----:B------:R-:W-:Y:S01]  /*fd20*/  UIADD3 UR7, UPT, UPT, -UR7, UR45, URZ ;  /* 0x0000002d07077290 */ /* 0x000fe2000fffe1ff */
[----:B----4-:R-:W-:-:S05]  /*fd30*/  ISETP.EQ.U32.AND P1, PT, RZ, UR8, PT ;  /* 0x00000008ff007c0c */ /* 0x010fca000bf22070 */
[----:B------:R-:W-:-:S04]  /*fd40*/  ISETP.NE.AND P0, PT, R14, UR7, PT ;  /* 0x000000070e007c0c */ /* 0x000fc8000bf05270 */
[----:B------:R-:W-:-:S04]  /*fd50*/  ISETP.GT.U32.OR P0, PT, R13, 0x9f, P0 ;  /* 0x0000009f0d00780c */ /* 0x000fc80000704470 */
[----:B------:R-:W-:-:S13]  /*fd60*/  ISETP.EQ.OR.EX P0, PT, RZ, UR9, P0, P1 ;  /* 0x00000009ff007c0c */ /* 0x000fda0008702710 */
[----:B------:R-:W4:Y:S01]  /*fd70*/  @!P0 LDC.64 R2, c[0x0][0x3b0] ;  /* 0x0000ec00ff028b82 */ /* 0x000f220000000a00 */
[----:B------:R-:W-:Y:S01]  /*fd80*/  @!P0 IMAD R5, R12, 0xa0, R13 ;  /* 0x000000a00c058824 */ /* 0x000fe200078e020d */
[----:B------:R-:W-:Y:S03]  /*fd90*/  BSSY.RECONVERGENT B0, `(.L_x_4675) ;  /* 0x000022c000007945 */ /* 0x000fe60003800200 */
[----:B----4-:R-:W-:Y:S01]  /*fda0*/  @!P0 IMAD.WIDE.U32 R2, R5, 0x4, R2 ;  /* 0x0000000405028825 */ /* 0x010fe200078e0002 */
[----:B------:R-:W-:-:S06]  /*fdb0*/  CS2R R4, SRZ ;  /* 0x0000000000047805 */ /* 0x000fcc000001ff00 */
[----:B------:R4:W5:Y:S01]  /*fdc0*/  @!P0 LDG.E.128 R4, desc[UR36][R2.64] ;  /* 0x0000002402048981 */ /* 0x000962000c1e1d00 */
[----:B------:R-:W-:Y:S01]  /*fdd0*/  BAR.SYNC.DEFER_BLOCKING 0x0 ;  /* 0x0000000000007b1d */ /* 0x000fe20000010000 */
[----:B------:R-:W-:Y:S01]  /*fde0*/  ISETP.GT.U32.AND P0, PT, R13, 0x9f, PT ;  /* 0x0000009f0d00780c */ /* 0x000fe20003f04070 */
[----:B------:R-:W-:Y:S01]  /*fdf0*/  IMAD R16, R33, 0xa0, RZ ;  /* 0x000000a021107824 */ /* 0x000fe200078e02ff */
[----:B------:R-:W-:Y:S02]  /*fe00*/  CS2R R10, SRZ ;  /* 0x00000000000a7805 */ /* 0x000fe4000001ff00 */
[----:B------:R-:W-:-:S09]  /*fe10*/  CS2R R8, SRZ ;  /* 0x0000000000087805 */ /* 0x000fd2000001ff00 */
[----:B0--34-:R-:W-:Y:S05]  /*fe20*/  @P0 BRA `(.L_x_4676) ;  /* 0x0000002000880947 */ /* 0x019fea0003800000 */
[----:B------:R-:W0:Y:S01]  /*fe30*/  LDCU UR8, c[0x0][0x3f4] ;  /* 0x00007e80ff0877ac */ /* 0x000e220008000800 */
[----:B------:R-:W3:Y:S01]  /*fe40*/  LDC.64 R2, c[0x0][0x3c0] ;  /* 0x0000f000ff027b82 */ /* 0x000ee20000000a00 */
[----:B------:R-:W-:Y:S01]  /*fe50*/  IADD3 R19, PT, PT, R14, UR5, RZ ;  /* 0x000000050e137c10 */ /* 0x000fe2000fffe0ff */
[----:B------:R-:W-:Y:S01]  /*fe60*/  BSSY.RECONVERGENT B1, `(.L_x_4677) ;  /* 0x0000093000017945 */ /* 0x000fe20003800200 */
[----:B------:R-:W-:Y:S02]  /*fe70*/  IMAD.MOV.U32 R11, RZ, RZ, RZ ;  /* 0x000000ffff0b7224 */ /* 0x000fe400078e00ff */
[----:B0-----:R-:W-:-:S04]  /*fe80*/  IMAD.U32 R18, RZ, RZ, UR8 ;  /* 0x00000008ff127e24 */ /* 0x001fc8000f8e00ff */
[C---:B------:R-:W-:Y:S01]  /*fe90*/  IMAD R17, R18.reuse, UR4, R13 ;  /* 0x0000000412117c24 */ /* 0x040fe2000f8e020d */
[----:B------:R-:W-:-:S03]  /*fea0*/  VIMNMX R20, PT, PT, R18, UR45, PT ;  /* 0x0000002d12147c48 */ /* 0x000fc6000bfe0100 */
[----:B---3--:R-:W-:Y:S01]  /*feb0*/  IMAD.WIDE R2, R17, 0x4, R2 ;  /* 0x0000000411027825 */ /* 0x008fe200078e0202 */
[----:B------:R-:W-:-:S13]  /*fec0*/  ISETP.GE.AND P0, PT, R19, R20, PT ;  /* 0x000000141300720c */ /* 0x000fda0003f06270 */
[----:B------:R-:W-:Y:S05]  /*fed0*/  @P0 BRA `(.L_x_4678) ;  /* 0x00000008002c0947 */ /* 0x000fea0003800000 */
[----:B------:R-:W-:Y:S01]  /*fee0*/  IADD3 R17, PT, PT, R19, 0x4, RZ ;  /* 0x0000000413117810 */ /* 0x000fe20007ffe0ff */
[----:B------:R-:W-:Y:S01]  /*fef0*/  ULOP3.LUT UR8, URZ, UR5, URZ, 0x33, !UPT ;  /* 0x00000005ff087292 */ /* 0x000fe2000f8e33ff */
[----:B------:R-:W-:Y:S01]  /*ff00*/  BSSY.RECONVERGENT B2, `(.L_x_4679) ;  /* 0x000004b000027945 */ /* 0x000fe20003800200 */
[----:B------:R-:W-:Y:S01]  /*ff10*/  IMAD R54, R15, R18, RZ ;  /* 0x000000120f367224 */ /* 0x000fe200078e02ff */
[----:B------:R-:W-:Y:S01]  /*ff20*/  VIMNMX R9, PT, PT, R20, R17, !PT ;  /* 0x0000001114097248 */ /* 0x000fe20007fe0100 */
[----:B------:R-:W-:Y:S01]  /*ff30*/  IMAD.MOV.U32 R28, RZ, RZ, R19 ;  /* 0x000000ffff1c7224 */ /* 0x000fe200078e0013 */
[----:B------:R-:W-:Y:S02]  /*ff40*/  CS2R R10, SRZ ;  /* 0x00000000000a7805 */ /* 0x000fe4000001ff00 */
[----:B------:R-:W-:Y:S02]  /*ff50*/  IADD3 R53, PT, PT, -R14, UR8, R9 ;  /* 0x000000080e357c10 */ /* 0x000fe4000fffe109 */
[----:B------:R-:W-:-:S02]  /*ff60*/  CS2R R8, SRZ ;  /* 0x0000000000087805 */ /* 0x000fc4000001ff00 */
[C---:B------:R-:W-:Y:S02]  /*ff70*/  ISETP.GE.U32.AND P0, PT, R53.reuse, 0xc, PT ;  /* 0x0000000c3500780c */ /* 0x040fe40003f06070 */
[----:B------:R-:W-:-:S04]  /*ff80*/  LEA.HI R20, R53, 0x1, RZ, 0x1e ;  /* 0x0000000135147811 */ /* 0x000fc800078ff0ff */
[----:B------:R-:W-:-:S07]  /*ff90*/  LOP3.LUT P1, R55, R20, 0x3, RZ, 0xc0, !PT ;  /* 0x0000000314377812 */ /* 0x000fce000782c0ff */
[----:B------:R-:W-:Y:S06]  /*ffa0*/  @!P0 BRA `(.L_x_4680) ;  /* 0x0000000400008947 */ /* 0x000fec0003800000 */
[----:B------:R-:W0:Y:S01]  /*ffb0*/  S2UR UR9, SR_CgaCtaId ;  /* 0x00000000000979c3 */ /* 0x000e220000008800 */
[----:B------:R-:W-:Y:S01]  /*ffc0*/  UMOV UR8, 0x400 ;  /* 0x0000040000087882 */ /* 0x000fe20000000000 */
[----:B------:R-:W-:Y:S01]  /*ffd0*/  LOP3.LUT R20, R20, 0x7ffffffc, RZ, 0xc0, !PT ;  /* 0x7ffffffc14147812 */ /* 0x000fe200078ec0ff */
[----:B------:R-:W-:Y:S01]  /*ffe0*/  UIADD3 UR8, UPT, UPT, UR8, 0x440, URZ ;  /* 0x0000044008087890 */ /* 0x000fe2000fffe0ff */
[C---:B------:R-:W-:Y:S01]  /*fff0*/  IADD3 R29, PT, PT, R19.reuse, 0xc, RZ ;  /* 0x0000000c131d7810 */ /* 0x040fe20007ffe0ff */
[----:B------:R-:W-:Y:S01]  /*10000*/  VIADD R30, R19, 0x8 ;  /* 0x00000008131e7836 */ /* 0x000fe20000000000 */
[----:B------:R-:W-:Y:S01]  /*10010*/  MOV R28, R19 ;  /* 0x00000013001c7202 */ /* 0x000fe20000000f00 */
[----:B------:R-:W-:Y:S01]  /*10020*/  IMAD.MOV.U32 R8, RZ, RZ, RZ ;  /* 0x000000ffff087224 */ /* 0x000fe200078e00ff */
[----:B--2---:R-:W-:Y:S01]  /*10030*/  IADD3 R31, PT, PT, -R20, RZ, RZ ;  /* 0x000000ff141f7210 */ /* 0x004fe20007ffe1ff */
[----:B0-----:R-:W-:-:S06]  /*10040*/  ULEA UR8, UR9, UR8, 0x18 ;  /* 0x0000000809087291 */ /* 0x001fcc000f8ec0ff */
[----:B------:R-:W-:-:S05]  /*10050*/  LEA R21, R14, UR8, 0x2 ;  /* 0x000000080e157c11 */ /* 0x000fca000f8e10ff */
[----:B------:R-:W-:-:S07]  /*10060*/  VIADD R32, R21, 0x20 ;  /* 0x0000002015207836 */ /* 0x000fce0000000000 */
.L_x_4681:
[----:B------:R-:W-:Y:S01]  /*10070*/  IADD3 R21, P0, PT, R28, UR6, RZ ;  /* 0x000000061c157c10 */ /* 0x000fe2000ff1e0ff */
[----:B------:R-:W-:Y:S03]  /*10080*/  LDS R34, [R32+-0x10] ;  /* 0xfffff00020227984 */ /* 0x000fe60000000800 */
[----:B------:R-:W-:Y:S01]  /*10090*/  IADD3.X R22, PT, PT, RZ, UR15, RZ, P0, !PT ;  /* 0x0000000fff167c10 */ /* 0x000fe200087fe4ff */
[----:B------:R-:W-:Y:S01]  /*100a0*/  LDS R35, [R32] ;  /* 0x0000000020237984 */ /* 0x000fe20000000800 */
[----:B------:R-:W-:-:S03]  /*100b0*/  LEA R20, P0, R21, UR10, 0x2 ;  /* 0x0000000a15147c11 */ /* 0x000fc6000f8010ff */
[----:B------:R-:W-:Y:S01]  /*100c0*/  LDS R52, [R32+0x10] ;  /* 0x0000100020347984 */ /* 0x000fe20000000800 */
[----:B------:R-:W-:-:S05]  /*100d0*/  LEA.HI.X R21, R21, UR11, R22, 0x2, P0 ;  /* 0x0000000b15157c11 */ /* 0x000fca00080f1416 */
[----:B------:R-:W2:Y:S04]  /*100e0*/  LDG.E R23, desc[UR36][R20.64] ;  /* 0x0000002414177981 */ /* 0x000ea8000c1e1900 */
[----:B------:R-:W3:Y:S04]  /*100f0*/  LDG.E R22, desc[UR36][R20.64+0x10] ;  /* 0x0000102414167981 */ /* 0x000ee8000c1e1900 */
[----:B-1----:R-:W4:Y:S04]  /*10100*/  LDG.E R25, desc[UR36][R20.64+0x20] ;  /* 0x0000202414197981 */ /* 0x002f28000c1e1900 */
[----:B------:R-:W4:Y:S01]  /*10110*/  LDG.E R26, desc[UR36][R20.64+0x30] ;  /* 0x00003024141a7981 */ /* 0x000f22000c1e1900 */
[----:B--2---:R-:W-:-:S02]  /*10120*/  IMAD R23, R54, R23, R28 ;  /* 0x0000001736177224 */ /* 0x004fc400078e021c */
[C---:B---3--:R-:W-:Y:S02]  /*10130*/  IMAD R22, R54.reuse, R22, R17 ;  /* 0x0000001636167224 */ /* 0x048fe400078e0211 */
[----:B------:R-:W-:Y:S02]  /*10140*/  IMAD R23, R23, 0xa0, RZ ;  /* 0x000000a017177824 */ /* 0x000fe400078e02ff */
[----:B----4-:R-:W-:Y:S02]  /*10150*/  IMAD R24, R54, R25, R30 ;  /* 0x0000001936187224 */ /* 0x010fe400078e021e */
[----:B------:R-:W-:Y:S02]  /*10160*/  IMAD R25, R22, 0xa0, RZ ;  /* 0x000000a016197824 */ /* 0x000fe400078e02ff */
[----:B------:R-:W-:-:S04]  /*10170*/  IMAD.WIDE R22, R23, 0x4, R2 ;  /* 0x0000000417167825 */ /* 0x000fc800078e0202 */
[----:B------:R-:W-:Y:S01]  /*10180*/  IMAD R27, R24, 0xa0, RZ ;  /* 0x000000a0181b7824 */ /* 0x000fe200078e02ff */
[----:B------:R-:W2:Y:S01]  /*10190*/  LDG.E.128 R36, desc[UR36][R22.64] ;  /* 0x0000002416247981 */ /* 0x000ea2000c1e1d00 */
[----:B------:R-:W-:Y:S02]  /*101a0*/  IMAD R26, R54, R26, R29 ;  /* 0x0000001a361a7224 */ /* 0x000fe400078e021d */
[----:B------:R-:W-:-:S04]  /*101b0*/  IMAD.WIDE R24, R25, 0x4, R2 ;  /* 0x0000000419187825 */ /* 0x000fc800078e0202 */
[----:B------:R-:W-:Y:S01]  /*101c0*/  IMAD R33, R26, 0xa0, RZ ;  /* 0x000000a01a217824 */ /* 0x000fe200078e02ff */
[----:B------:R-:W3:Y:S01]  /*101d0*/  LDG.E.128 R40, desc[UR36][R24.64] ;  /* 0x0000002418287981 */ /* 0x000ee2000c1e1d00 */
[----:B------:R-:W-:-:S04]  /*101e0*/  IMAD.WIDE R20, R27, 0x4, R2 ;  /* 0x000000041b147825 */ /* 0x000fc800078e0202 */
[----:B------:R-:W-:Y:S01]  /*101f0*/  IMAD.WIDE R26, R33, 0x4, R2 ;  /* 0x00000004211a7825 */ /* 0x000fe200078e0202 */
[----:B------:R-:W4:Y:S04]  /*10200*/  LDG.E.128 R44, desc[UR36][R20.64] ;  /* 0x00000024142c7981 */ /* 0x000f28000c1e1d00 */
[----:B------:R-:W4:Y:S04]  /*10210*/  LDG.E.128 R48, desc[UR36][R26.64] ;  /* 0x000000241a307981 */ /* 0x000f28000c1e1d00 */
[----:B------:R0:W2:Y:S01]  /*10220*/  LDS R33, [R32+-0x20] ;  /* 0xffffe00020217984 */ /* 0x0000a20000000800 */
[----:B------:R-:W-:-:S05]  /*10230*/  VIADD R31, R31, 0x4 ;  /* 0x000000041f1f7836 */ /* 0x000fca0000000000 */
[----:B------:R-:W-:Y:S01]  /*10240*/  ISETP.NE.AND P0, PT, R31, RZ, PT ;  /* 0x000000ff1f00720c */ /* 0x000fe20003f05270 */
[----:B------:R-:W-:Y:S01]  /*10250*/  VIADD R28, R28, 0x10 ;  /* 0x000000101c1c7836 */ /* 0x000fe20000000000 */
[----:B0-----:R-:W-:Y:S01]  /*10260*/  IADD3 R32, PT, PT, R32, 0x40, RZ ;  /* 0x0000004020207810 */ /* 0x001fe20007ffe0ff */
[----:B------:R-:W-:Y:S01]  /*10270*/  VIADD R30, R30, 0x10 ;  /* 0x000000101e1e7836 */ /* 0x000fe20000000000 */
[----:B------:R-:W-:Y:S02]  /*10280*/  IADD3 R17, PT, PT, R17, 0x10, RZ ;  /* 0x0000001011117810 */ /* 0x000fe40007ffe0ff */
[----:B------:R-:W-:Y:S01]  /*10290*/  IADD3 R29, PT, PT, R29, 0x10, RZ ;  /* 0x000000101d1d7810 */ /* 0x000fe20007ffe0ff */
        /* <DEDUP_REMOVED lines=17> */
.L_x_4680:
[----:B------:R-:W-:Y:S05]  /*103b0*/  BSYNC.RECONVERGENT B2 ;  /* 0x0000000000027941 */ /* 0x000fea0003800200 */
.L_x_4679:
[----:B------:R-:W-:Y:S05]  /*103c0*/  @!P1 BRA `(.L_x_4678) ;  /* 0x0000000000f09947 */ /* 0x000fea0003800000 */
[----:B------:R-:W-:Y:S01]  /*103d0*/  ISETP.NE.AND P1, PT, R55, 0x1, PT ;  /* 0x000000013700780c */ /* 0x000fe20003f25270 */
[----:B------:R-:W-:Y:S01]  /*103e0*/  BSSY.RECONVERGENT B2, `(.L_x_4682) ;  /* 0x0000024000027945 */ /* 0x000fe20003800200 */
[----:B------:R-:W-:-:S11]  /*103f0*/  LOP3.LUT P0, RZ, R53, 0x4, RZ, 0xc0, !PT ;  /* 0x0000000435ff7812 */ /* 0x000fd6000780c0ff */
[----:B------:R-:W-:Y:S05]  /*10400*/  @!P1 BRA `(.L_x_4683) ;  /* 0x0000000000849947 */ /* 0x000fea0003800000 */
[----:B------:R-:W0:Y:S01]  /*10410*/  LDCU.64 UR8, c[0x0][0x3c8] ;  /* 0x00007900ff0877ac */ /* 0x000e220008000a00 */
[----:B------:R-:W-:-:S05]  /*10420*/  IADD3 R17, P1, PT, R28, UR6, RZ ;  /* 0x000000061c117c10 */ /* 0x000fca000ff3e0ff */
[----:B------:R-:W-:Y:S01]  /*10430*/  IMAD.X R22, RZ, RZ, UR15, P1 ;  /* 0x0000000fff167e24 */ /* 0x000fe200088e06ff */
[----:B0-----:R-:W-:-:S04]  /*10440*/  LEA R20, P1, R17, UR8, 0x2 ;  /* 0x0000000811147c11 */ /* 0x001fc8000f8210ff */
[----:B------:R-:W-:-:S05]  /*10450*/  LEA.HI.X R21, R17, UR9, R22, 0x2, P1 ;  /* 0x0000000911157c11 */ /* 0x000fca00088f1416 */
[----:B------:R-:W3:Y:S04]  /*10460*/  LDG.E R17, desc[UR36][R20.64] ;  /* 0x0000002414117981 */ /* 0x000ee8000c1e1900 */
[----:B------:R-:W4:Y:S01]  /*10470*/  LDG.E R23, desc[UR36][R20.64+0x10] ;  /* 0x0000102414177981 */ /* 0x000f22000c1e1900 */
[----:B------:R-:W-:Y:S01]  /*10480*/  HFMA2 R22, -RZ, RZ, 0, 9.5367431640625e-06 ;  /* 0x000000a0ff167431 */ /* 0x000fe200000001ff */
[----:B------:R-:W0:Y:S01]  /*10490*/  S2UR UR9, SR_CgaCtaId ;  /* 0x00000000000979c3 */ /* 0x000e220000008800 */
[----:B------:R-:W-:Y:S02]  /*104a0*/  UMOV UR8, 0x400 ;  /* 0x0000040000087882 */ /* 0x000fe40000000000 */
[----:B------:R-:W-:-:S04]  /*104b0*/  UIADD3 UR8, UPT, UPT, UR8, 0x440, URZ ;  /* 0x0000044008087890 */ /* 0x000fc8000fffe0ff */
[----:B0-----:R-:W-:Y:S01]  /*104c0*/  ULEA UR8, UR9, UR8, 0x18 ;  /* 0x0000000809087291 */ /* 0x001fe2000f8ec0ff */
[C-C-:B---3--:R-:W-:Y:S02]  /*104d0*/  IMAD R17, R54.reuse, R17, R28.reuse ;  /* 0x0000001136117224 */ /* 0x148fe400078e021c */
[----:B----4-:R-:W-:Y:S02]  /*104e0*/  IMAD R23, R54, R23, R28 ;  /* 0x0000001736177224 */ /* 0x010fe400078e021c */
[----:B------:R-:W-:Y:S02]  /*104f0*/  IMAD R17, R17, 0xa0, RZ ;  /* 0x000000a011117824 */ /* 0x000fe400078e02ff */
[----:B-1----:R-:W-:Y:S02]  /*10500*/  IMAD R25, R23, R22, 0x280 ;  /* 0x0000028017197424 */ /* 0x002fe400078e0216 */
[----:B------:R-:W-:-:S04]  /*10510*/  IMAD.WIDE R22, R17, 0x4, R2 ;  /* 0x0000000411167825 */ /* 0x000fc800078e0202 */
[----:B------:R-:W-:Y:S01]  /*10520*/  IMAD.WIDE R24, R25, 0x4, R2 ;  /* 0x0000000419187825 */ /* 0x000fe200078e0202 */
[----:B------:R-:W3:Y:S05]  /*10530*/  LDG.E.128 R32, desc[UR36][R22.64] ;  /* 0x0000002416207981 */ /* 0x000eea000c1e1d00 */
[----:B------:R-:W4:Y:S01]  /*10540*/  LDG.E.128 R24, desc[UR36][R24.64] ;  /* 0x0000002418187981 */ /* 0x000f22000c1e1d00 */
[C---:B------:R-:W-:Y:S01]  /*10550*/  VIADD R17, R28.reuse, -UR5 ;  /* 0x800000051c117c36 */ /* 0x040fe20008000000 */
[----:B------:R-:W-:-:S04]  /*10560*/  IADD3 R28, PT, PT, R28, 0x8, RZ ;  /* 0x000000081c1c7810 */ /* 0x000fc80007ffe0ff */
[----:B------:R-:W-:-:S05]  /*10570*/  LEA R17, R17, UR8, 0x2 ;  /* 0x0000000811117c11 */ /* 0x000fca000f8e10ff */
[----:B------:R-:W3:Y:S04]  /*10580*/  LDS R20, [R17] ;  /* 0x0000000011147984 */ /* 0x000ee80000000800 */
[----:B------:R-:W4:Y:S01]  /*10590*/  LDS R29, [R17+0x10] ;  /* 0x00001000111d7984 */ /* 0x000f220000000800 */
[-C--:B---3--:R-:W-:Y:S01]  /*105a0*/  FFMA.FTZ R21, R32, R20.reuse, R8 ;  /* 0x0000001420157223 */ /* 0x088fe20000010008 */
[-C--:B------:R-:W-:Y:S01]  /*105b0*/  FFMA.FTZ R22, R33, R20.reuse, R9 ;  /* 0x0000001421167223 */ /* 0x080fe20000010009 */
[-C--:B------:R-:W-:Y:S01]  /*105c0*/  FFMA.FTZ R23, R34, R20.reuse, R10 ;  /* 0x0000001422177223 */ /* 0x080fe2000001000a */
[----:B------:R-:W-:Y:S01]  /*105d0*/  FFMA.FTZ R20, R35, R20, R11 ;  /* 0x0000001423147223 */ /* 0x000fe2000001000b */
[-C--:B----4-:R-:W-:Y:S01]  /*105e0*/  FFMA.FTZ R8, R24, R29.reuse, R21 ;  /* 0x0000001d18087223 */ /* 0x090fe20000010015 */
[-C--:B------:R-:W-:Y:S01]  /*105f0*/  FFMA.FTZ R9, R25, R29.reuse, R22 ;  /* 0x0000001d19097223 */ /* 0x080fe20000010016 */
[-C--:B------:R-:W-:Y:S01]  /*10600*/  FFMA.FTZ R10, R26, R29.reuse, R23 ;  /* 0x0000001d1a0a7223 */ /* 0x080fe20000010017 */
[----:B------:R-:W-:-:S07]  /*10610*/  FFMA.FTZ R11, R27, R29, R20 ;  /* 0x0000001d1b0b7223 */ /* 0x000fce0000010014 */
.L_x_4683:
[----:B------:R-:W-:Y:S05]  /*10620*/  BSYNC.RECONVERGENT B2 ;  /* 0x0000000000027941 */ /* 0x000fea0003800200 */
.L_x_4682:
[----:B------:R-:W-:Y:S05]  /*10630*/  @P0 BRA `(.L_x_4678) ;  /* 0x0000000000540947 */ /* 0x000fea0003800000 */
[----:B------:R-:W0:Y:S01]  /*10640*/  LDCU.64 UR8, c[0x0][0x3c8] ;  /* 0x00007900ff0877ac */ /* 0x000e220008000a00 */
[----:B------:R-:W-:-:S05]  /*10650*/  IADD3 R17, P0, PT, R28, UR6, RZ ;  /* 0x000000061c117c10 */ /* 0x000fca000ff1e0ff */
[----:B------:R-:W-:Y:S01]  /*10660*/  IMAD.X R20, RZ, RZ, UR15, P0 ;  /* 0x0000000fff147e24 */ /* 0x000fe200080e06ff */
[----:B0-----:R-:W-:-:S04]  /*10670*/  LEA R22, P0, R17, UR8, 0x2 ;  /* 0x0000000811167c11 */ /* 0x001fc8000f8010ff */
[----:B------:R-:W-:-:S06]  /*10680*/  LEA.HI.X R23, R17, UR9, R20, 0x2, P0 ;  /* 0x0000000911177c11 */ /* 0x000fcc00080f1414 */
[----:B------:R-:W3:Y:S01]  /*10690*/  LDG.E R23, desc[UR36][R22.64] ;  /* 0x0000002416177981 */ /* 0x000ee2000c1e1900 */
[----:B------:R-:W0:Y:S01]  /*106a0*/  S2UR UR9, SR_CgaCtaId ;  /* 0x00000000000979c3 */ /* 0x000e220000008800 */
[----:B------:R-:W-:Y:S02]  /*106b0*/  UMOV UR8, 0x400 ;  /* 0x0000040000087882 */ /* 0x000fe40000000000 */
[----:B------:R-:W-:-:S04]  /*106c0*/  UIADD3 UR8, UPT, UPT, UR8, 0x440, URZ ;  /* 0x0000044008087890 */ /* 0x000fc8000fffe0ff */
[----:B0-----:R-:W-:Y:S01]  /*106d0*/  ULEA UR8, UR9, UR8, 0x18 ;  /* 0x0000000809087291 */ /* 0x001fe2000f8ec0ff */
[----:B---3--:R-:W-:-:S04]  /*106e0*/  IMAD R17, R54, R23, R28 ;  /* 0x0000001736117224 */ /* 0x008fc800078e021c */
[----:B------:R-:W-:-:S04]  /*106f0*/  IMAD R17, R17, 0xa0, RZ ;  /* 0x000000a011117824 */ /* 0x000fc800078e02ff */
[----:B------:R-:W-:-:S05]  /*10700*/  IMAD.WIDE R20, R17, 0x4, R2 ;  /* 0x0000000411147825 */ /* 0x000fca00078e0202 */
[----:B-1----:R-:W3:Y:S01]  /*10710*/  LDG.E.128 R24, desc[UR36][R20.64] ;  /* 0x0000002414187981 */ /* 0x002ee2000c1e1d00 */
[----:B------:R-:W-:-:S04]  /*10720*/  IADD3 R17, PT, PT, R28, -UR5, RZ ;  /* 0x800000051c117c10 */ /* 0x000fc8000fffe0ff */
[----:B------:R-:W-:-:S06]  /*10730*/  LEA R17, R17, UR8, 0x2 ;  /* 0x0000000811117c11 */ /* 0x000fcc000f8e10ff */
[----:B------:R-:W3:Y:S02]  /*10740*/  LDS R17, [R17] ;  /* 0x0000000011117984 */ /* 0x000ee40000000800 */
[-C--:B---3--:R-:W-:Y:S01]  /*10750*/  FFMA.FTZ R8, R24, R17.reuse, R8 ;  /* 0x0000001118087223 */ /* 0x088fe20000010008 */
[-C--:B------:R-:W-:Y:S01]  /*10760*/  FFMA.FTZ R9, R25, R17.reuse, R9 ;  /* 0x0000001119097223 */ /* 0x080fe20000010009 */
[-C--:B------:R-:W-:Y:S01]  /*10770*/  FFMA.FTZ R10, R26, R17.reuse, R10 ;  /* 0x000000111a0a7223 */ /* 0x080fe2000001000a */
[----:B------:R-:W-:-:S07]  /*10780*/  FFMA.FTZ R11, R27, R17, R11 ;  /* 0x000000111b0b7223 */ /* 0x000fce000001000b */
.L_x_4678:
[----:B------:R-:W-:Y:S05]  /*10790*/  BSYNC.RECONVERGENT B1 ;  /* 0x0000000000017941 */ /* 0x000fea0003800200 */
.L_x_4677:
[----:B------:R-:W-:Y:S01]  /*107a0*/  ISETP.GE.AND P0, PT, R19, UR45, PT ;  /* 0x0000002d13007c0c */ /* 0x000fe2000bf06270 */
[----:B------:R-:W-:-:S12]  /*107b0*/  BSSY.RECONVERGENT B3, `(.L_x_4684) ;  /* 0x000014d000037945 */ /* 0x000fd80003800200 */
[----:B------:R-:W-:Y:S05]  /*107c0*/  @P0 BRA `(.L_x_4685) ;  /* 0x00000014002c0947 */ /* 0x000fea0003800000 */
[----:B------:R-:W-:Y:S01]  /*107d0*/  IMAD.MOV.U32 R20, RZ, RZ, 0x4 ;  /* 0x00000004ff147424 */ /* 0x000fe200078e00ff */
[----:B------:R-:W-:Y:S01]  /*107e0*/  ULOP3.LUT UR8, URZ, UR5, URZ, 0x33, !UPT ;  /* 0x00000005ff087292 */ /* 0x000fe2000f8e33ff */
[----:B------:R-:W-:Y:S01]  /*107f0*/  BSSY.RECONVERGENT B2, `(.L_x_4686) ;  /* 0x00000bd000027945 */ /* 0x000fe20003800200 */
[----:B------:R-:W-:Y:S02]  /*10800*/  IMAD R32, R15, R18, RZ ;  /* 0x000000120f207224 */ /* 0x000fe400078e02ff */
[----:B------:R-:W-:-:S04]  /*10810*/  VIADDMNMX R17, R19, R20, UR45, !PT ;  /* 0x0000002d13117e46 */ /* 0x000fc8000f800114 */
[----:B------:R-:W-:-:S04]  /*10820*/  IADD3 R29, PT, PT, -R14, UR8, R17 ;  /* 0x000000080e1d7c10 */ /* 0x000fc8000fffe111 */
[C---:B------:R-:W-:Y:S02]  /*10830*/  ISETP.GE.U32.AND P0, PT, R29.reuse, 0xc, PT ;  /* 0x0000000c1d00780c */ /* 0x040fe40003f06070 */
[----:B------:R-:W-:-:S11]  /*10840*/  LEA.HI R30, R29, 0x1, RZ, 0x1e ;  /* 0x000000011d1e7811 */ /* 0x000fd600078ff0ff */
[----:B------:R-:W-:Y:S05]  /*10850*/  @!P0 BRA `(.L_x_4687) ;  /* 0x0000000800d88947 */ /* 0x000fea0003800000 */
[----:B------:R-:W0:Y:S01]  /*10860*/  S2UR UR9, SR_CgaCtaId ;  /* 0x00000000000979c3 */ /* 0x000e220000008800 */
[----:B------:R-:W-:Y:S01]  /*10870*/  UMOV UR8, 0x400 ;  /* 0x0000040000087882 */ /* 0x000fe20000000000 */
[----:B------:R-:W-:Y:S01]  /*10880*/  LOP3.LUT R15, R30, 0x7ffffffc, RZ, 0xc0, !PT ;  /* 0x7ffffffc1e0f7812 */ /* 0x000fe200078ec0ff */
[----:B------:R-:W-:Y:S01]  /*10890*/  UIADD3 UR8, UPT, UPT, UR8, 0x440, URZ ;  /* 0x0000044008087890 */ /* 0x000fe2000fffe0ff */
[----:B------:R-:W-:Y:S01]  /*108a0*/  BSSY.RECONVERGENT B1, `(.L_x_4688) ;  /* 0x00000b0000017945 */ /* 0x000fe20003800200 */
[----:B------:R-:W-:Y:S02]  /*108b0*/  IADD3 R19, PT, PT, R19, 0x8, RZ ;  /* 0x0000000813137810 */ /* 0x000fe40007ffe0ff */
[----:B------:R-:W-:Y:S01]  /*108c0*/  IMAD.MOV R17, RZ, RZ, -R15 ;  /* 0x000000ffff117224 */ /* 0x000fe200078e0a0f */
[----:B------:R-:W3:Y:S01]  /*108d0*/  LDC R34, c[0x0][0x3f4] ;  /* 0x0000fd00ff227b82 */ /* 0x000ee20000000800 */
[----:B0-----:R-:W-:-:S06]  /*108e0*/  ULEA UR8, UR9, UR8, 0x18 ;  /* 0x0000000809087291 */ /* 0x001fcc000f8ec0ff */
[----:B------:R-:W-:-:S04]  /*108f0*/  LEA R18, R14, UR8, 0x2 ;  /* 0x000000080e127c11 */ /* 0x000fc8000f8e10ff */
[----:B------:R-:W-:-:S07]  /*10900*/  IADD3 R15, PT, PT, R18, 0x20, RZ ;  /* 0x00000020120f7810 */ /* 0x000fce0007ffe0ff */
.L_x_4697:
[----:B---3--:R-:W-:Y:S01]  /*10910*/  IMAD.MOV.U32 R18, RZ, RZ, R34 ;  /* 0x000000ffff127224 */ /* 0x008fe200078e0022 */
[----:B------:R-:W-:Y:S01]  /*10920*/  IADD3 R23, PT, PT, R19, -0x8, RZ ;  /* 0xfffffff813177810 */ /* 0x000fe20007ffe0ff */
[----:B------:R-:W-:Y:S01]  /*10930*/  VIADD R17, R17, 0x4 ;  /* 0x0000000411117836 */ /* 0x000fe20000000000 */
[C---:B--2---:R-:W-:Y:S01]  /*10940*/  IADD3 R31, PT, PT, R19.reuse, -0x4, RZ ;  /* 0xfffffffc131f7810 */ /* 0x044fe20007ffe0ff */
[----:B------:R-:W-:Y:S01]  /*10950*/  VIADD R33, R19, 0x4 ;  /* 0x0000000413217836 */ /* 0x000fe20000000000 */
[-C--:B------:R-:W-:Y:S01]  /*10960*/  ISETP.GE.AND P4, PT, R23, R18.reuse, PT ;  /* 0x000000121700720c */ /* 0x080fe20003f86270 */
[----:B------:R-:W-:Y:S01]  /*10970*/  BSSY.RECONVERGENT B4, `(.L_x_4689) ;  /* 0x000002a000047945 */ /* 0x000fe20003800200 */
[----:B------:R-:W-:Y:S02]  /*10980*/  ISETP.NE.AND P0, PT, R17, RZ, PT ;  /* 0x000000ff1100720c */ /* 0x000fe40003f05270 */
[-C--:B------:R-:W-:Y:S02]  /*10990*/  ISETP.GE.AND P1, PT, R31, R18.reuse, PT ;  /* 0x000000121f00720c */ /* 0x080fe40003f26270 */
[----:B------:R-:W-:-:S02]  /*109a0*/  ISETP.GE.AND P2, PT, R19, R18, PT ;  /* 0x000000121300720c */ /* 0x000fc40003f46270 */
[----:B------:R-:W-:-:S05]  /*109b0*/  ISETP.GE.AND P3, PT, R33, R18, PT ;  /* 0x000000122100720c */ /* 0x000fca0003f66270 */
[----:B------:R-:W-:Y:S08]  /*109c0*/  @!P4 BRA `(.L_x_4690) ;  /* 0x000000000090c947 */ /* 0x000ff00003800000 */
[----:B-1----:R-:W-:Y:S01]  /*109d0*/  IABS R25, R18 ;  /* 0x0000001200197213 */ /* 0x002fe20000000000 */
[----:B------:R-:W0:Y:S01]  /*109e0*/  LDS R28, [R15+-0x20] ;  /* 0xffffe0000f1c7984 */ /* 0x000e220000000800 */
[----:B------:R-:W-:Y:S02]  /*109f0*/  IABS R26, R23 ;  /* 0x00000017001a7213 */ /* 0x000fe40000000000 */
[----:B------:R-:W1:Y:S01]  /*10a00*/  I2F.RP R22, R25 ;  /* 0x0000001900167306 */ /* 0x000e620000209400 */
[----:B------:R-:W-:Y:S02]  /*10a10*/  ISETP.GE.AND P5, PT, R23, RZ, PT ;  /* 0x000000ff1700720c */ /* 0x000fe40003fa6270 */
[----:B------:R-:W-:-:S05]  /*10a20*/  ISETP.NE.AND P6, PT, R18, RZ, PT ;  /* 0x000000ff1200720c */ /* 0x000fca0003fc5270 */
[----:B-1----:R-:W1:Y:S02]  /*10a30*/  MUFU.RCP R22, R22 ;  /* 0x0000001600167308 */ /* 0x002e640000001000 */
[----:B-1----:R-:W-:-:S06]  /*10a40*/  IADD3 R24, PT, PT, R22, 0xffffffe, RZ ;  /* 0x0ffffffe16187810 */ /* 0x002fcc0007ffe0ff */
[----:B------:R-:W1:Y:S02]  /*10a50*/  F2I.FTZ.U32.TRUNC.NTZ R21, R24 ;  /* 0x0000001800157305 */ /* 0x000e64000021f000 */
[----:B-1----:R-:W-:-:S04]  /*10a60*/  IMAD.MOV R20, RZ, RZ, -R21 ;  /* 0x000000ffff147224 */ /* 0x002fc800078e0a15 */
        /* <DEDUP_REMOVED lines=20> */
[----:B------:R-:W-:-:S05]  /*10bb0*/  IMAD.WIDE R20, R21, 0x4, R2 ;  /* 0x0000000415147825 */ /* 0x000fca00078e0202 */
[----:B------:R-:W0:Y:S02]  /*10bc0*/  LDG.E.128 R24, desc[UR36][R20.64] ;  /* 0x0000002414187981 */ /* 0x000e24000c1e1d00 */
[-C--:B0-----:R-:W-:Y:S01]  /*10bd0*/  FFMA.FTZ R8, R24, R28.reuse, R8 ;  /* 0x0000001c18087223 */ /* 0x081fe20000010008 */
[-C--:B------:R-:W-:Y:S01]  /*10be0*/  FFMA.FTZ R9, R25, R28.reuse, R9 ;  /* 0x0000001c19097223 */ /* 0x080fe20000010009 */
[-C--:B------:R-:W-:Y:S01]  /*10bf0*/  FFMA.FTZ R10, R26, R28.reuse, R10 ;  /* 0x0000001c1a0a7223 */ /* 0x080fe2000001000a */
[----:B------:R-:W-:-:S07]  /*10c00*/  FFMA.FTZ R11, R27, R28, R11 ;  /* 0x0000001c1b0b7223 */ /* 0x000fce000001000b */
.L_x_4690:
[----:B------:R-:W-:Y:S05]  /*10c10*/  BSYNC.RECONVERGENT B4 ;  /* 0x0000000000047941 */ /* 0x000fea0003800200 */
.L_x_4689:
[----:B------:R-:W-:Y:S04]  /*10c20*/  BSSY.RECONVERGENT B4, `(.L_x_4691) ;  /* 0x0000026000047945 */ /* 0x000fe80003800200 */
[----:B------:R-:W-:Y:S05]  /*10c30*/  @!P1 BRA `(.L_x_4692) ;  /* 0x0000000000909947 */ /* 0x000fea0003800000 */
[----:B------:R-:W-:Y:S01]  /*10c40*/  IABS R23, R18 ;  /* 0x0000001200177213 */ /* 0x000fe20000000000 */
[----:B------:R-:W0:Y:S01]  /*10c50*/  LDS R28, [R15+-0x10] ;  /* 0xfffff0000f1c7984 */ /* 0x000e220000000800 */
        /* <DEDUP_REMOVED lines=34> */
.L_x_4692:
[----:B------:R-:W-:Y:S05]  /*10e80*/  BSYNC.RECONVERGENT B4 ;  /* 0x0000000000047941 */ /* 0x000fea0003800200 */
.L_x_4691:
[----:B------:R-:W-:Y:S04]  /*10e90*/  BSSY.RECONVERGENT B4, `(.L_x_4693) ;  /* 0x0000026000047945 */ /* 0x000fe80003800200 */
[----:B------:R-:W-:Y:S05]  /*10ea0*/  @!P2 BRA `(.L_x_4694) ;  /* 0x000000000090a947 */ /* 0x000fea0003800000 */
[----:B------:R-:W-:Y:S01]  /*10eb0*/  IABS R23, R18 ;  /* 0x0000001200177213 */ /* 0x000fe20000000000 */
[----:B------:R-:W0:Y:S01]  /*10ec0*/  LDS R28, [R15] ;  /* 0x000000000f1c7984 */ /* 0x000e220000000800 */
        /* <DEDUP_REMOVED lines=34> */
.L_x_4694:
[----:B------:R-:W-:Y:S05]  /*110f0*/  BSYNC.RECONVERGENT B4 ;  /* 0x0000000000047941 */ /* 0x000fea0003800200 */
.L_x_4693:
[----:B------:R-:W-:Y:S04]  /*11100*/  BSSY.RECONVERGENT B4, `(.L_x_4695) ;  /* 0x0000026000047945 */ /* 0x000fe80003800200 */
[----:B------:R-:W-:Y:S05]  /*11110*/  @!P3 BRA `(.L_x_4696) ;  /* 0x000000000090b947 */ /* 0x000fea0003800000 */
[----:B------:R-:W-:Y:S01]  /*11120*/  IABS R23, R18 ;  /* 0x0000001200177213 */ /* 0x000fe20000000000 */
[----:B------:R-:W0:Y:S01]  /*11130*/  LDS R28, [R15+0x10] ;  /* 0x000010000f1c7984 */ /* 0x000e220000000800 */
        /* <DEDUP_REMOVED lines=34> */
.L_x_4696:
[----:B------:R-:W-:Y:S05]  /*11360*/  BSYNC.RECONVERGENT B4 ;  /* 0x0000000000047941 */ /* 0x000fea0003800200 */
.L_x_4695:
[----:B------:R-:W-:Y:S01]  /*11370*/  IADD3 R19, PT, PT, R19, 0x10, RZ ;  /* 0x0000001013137810 */ /* 0x000fe20007ffe0ff */
[----:B------:R-:W-:Y:S01]  /*11380*/  VIADD R15, R15, 0x40 ;  /* 0x000000400f0f7836 */ /* 0x000fe20000000000 */
[----:B------:R-:W-:Y:S06]  /*11390*/  @P0 BRA `(.L_x_4697) ;  /* 0xfffffff4005c0947 */ /* 0x000fec000383ffff */
[----:B------:R-:W-:Y:S05]  /*113a0*/  BSYNC.RECONVERGENT B1 ;  /* 0x0000000000017941 */ /* 0x000fea0003800200 */
.L_x_4688:
[----:B------:R-:W-:-:S07]  /*113b0*/  IADD3 R19, PT, PT, R19, -0x8, RZ ;  /* 0xfffffff813137810 */ /* 0x000fce0007ffe0ff */
.L_x_4687:
[----:B------:R-:W-:Y:S05]  /*113c0*/  BSYNC.RECONVERGENT B2 ;  /* 0x0000000000027941 */ /* 0x000fea0003800200 */
.L_x_4686:
[----:B------:R-:W-:-:S13]  /*113d0*/  LOP3.LUT P0, R30, R30, 0x3, RZ, 0xc0, !PT ;  /* 0x000000031e1e7812 */ /* 0x000fda000780c0ff */
[----:B------:R-:W-:Y:S05]  /*113e0*/  @!P0 BRA `(.L_x_4685) ;  /* 0x0000000800248947 */ /* 0x000fea0003800000 */
[----:B------:R-:W-:Y:S01]  /*113f0*/  ISETP.NE.AND P0, PT, R30, 0x1, PT ;  /* 0x000000011e00780c */ /* 0x000fe20003f05270 */
[----:B------:R-:W-:-:S12]  /*11400*/  BSSY.RECONVERGENT B1, `(.L_x_4698) ;  /* 0x000005a000017945 */ /* 0x000fd80003800200 */
[----:B------:R-:W-:Y:S05]  /*11410*/  @!P0 BRA `(.L_x_4699) ;  /* 0x0000000400608947 */ /* 0x000fea0003800000 */
[----:B------:R-:W0:Y:S01]  /*11420*/  S2UR UR9, SR_CgaCtaId ;  /* 0x00000000000979c3 */ /* 0x000e220000008800 */
[----:B------:R-:W-:Y:S01]  /*11430*/  UMOV UR8, 0x400 ;  /* 0x0000040000087882 */ /* 0x000fe20000000000 */
[CC--:B------:R-:W-:Y:S01]  /*11440*/  ISETP.GE.AND P1, PT, R19.reuse, R18.reuse, PT ;  /* 0x000000121300720c */ /* 0x0c0fe20003f26270 */
[----:B------:R-:W-:Y:S01]  /*11450*/  UIADD3 UR8, UPT, UPT, UR8, 0x440, URZ ;  /* 0x0000044008087890 */ /* 0x000fe2000fffe0ff */
[C---:B------:R-:W-:Y:S01]  /*11460*/  IADD3 R15, PT, PT, R19.reuse, -UR5, RZ ;  /* 0x80000005130f7c10 */ /* 0x040fe2000fffe0ff */
[----:B--2---:R-:W-:Y:S01]  /*11470*/  VIADD R31, R19, 0x4 ;  /* 0x00000004131f7836 */ /* 0x004fe20000000000 */
[----:B------:R-:W-:Y:S04]  /*11480*/  BSSY.RECONVERGENT B2, `(.L_x_4700) ;  /* 0x0000029000027945 */ /* 0x000fe80003800200 */
[----:B------:R-:W-:Y:S01]  /*11490*/  ISETP.GE.AND P0, PT, R31, R18, PT ;  /* 0x000000121f00720c */ /* 0x000fe20003f06270 */
[----:B0-----:R-:W-:-:S06]  /*114a0*/  ULEA UR8, UR9, UR8, 0x18 ;  /* 0x0000000809087291 */ /* 0x001fcc000f8ec0ff */
[----:B------:R-:W-:Y:S01]  /*114b0*/  LEA R28, R15, UR8, 0x2 ;  /* 0x000000080f1c7c11 */ /* 0x000fe2000f8e10ff */
[----:B------:R-:W-:Y:S06]  /*114c0*/  @!P1 BRA `(.L_x_4701) ;  /* 0x0000000000909947 */ /* 0x000fec0003800000 */
[----:B------:R-:W-:Y:S01]  /*114d0*/  IABS R22, R18 ;  /* 0x0000001200167213 */ /* 0x000fe20000000000 */
[----:B------:R-:W-:Y:S01]  /*114e0*/  IMAD.MOV.U32 R20, RZ, RZ, RZ ;  /* 0x000000ffff147224 */ /* 0x000fe200078e00ff */
[----:B------:R-:W-:Y:S01]  /*114f0*/  IABS R17, R19 ;  /* 0x0000001300117213 */ /* 0x000fe20000000000 */
[----:B------:R-:W0:Y:S01]  /*11500*/  LDCU.64 UR8, c[0x0][0x3c8] ;  /* 0x00007900ff0877ac */ /* 0x000e220008000a00 */
[----:B------:R-:W2:Y:S01]  /*11510*/  I2F.RP R23, R22 ;  /* 0x0000001600177306 */ /* 0x000ea20000209400 */
[----:B------:R-:W-:Y:S02]  /*11520*/  ISETP.GE.AND P2, PT, R19, RZ, PT ;  /* 0x000000ff1300720c */ /* 0x000fe40003f46270 */
[----:B------:R-:W-:-:S05]  /*11530*/  ISETP.NE.AND P3, PT, R18, RZ, PT ;  /* 0x000000ff1200720c */ /* 0x000fca0003f65270 */
[----:B--2---:R-:W2:Y:S02]  /*11540*/  MUFU.RCP R23, R23 ;  /* 0x0000001700177308 */ /* 0x004ea40000001000 */
[----:B--2---:R-:W-:-:S06]  /*11550*/  VIADD R21, R23, 0xffffffe ;  /* 0x0ffffffe17157836 */ /* 0x004fcc0000000000 */
[----:B------:R-:W2:Y:S02]  /*11560*/  F2I.FTZ.U32.TRUNC.NTZ R21, R21 ;  /* 0x0000001500157305 */ /* 0x000ea4000021f000 */
[----:B--2---:R-:W-:-:S05]  /*11570*/  IADD3 R15, PT, PT, RZ, -R21, RZ ;  /* 0x80000015ff0f7210 */ /* 0x004fca0007ffe0ff */
[----:B------:R-:W-:-:S04]  /*11580*/  IMAD R15, R15, R22, RZ ;  /* 0x000000160f0f7224 */ /* 0x000fc800078e02ff */
[----:B------:R-:W-:-:S06]  /*11590*/  IMAD.HI.U32 R20, R21, R15, R20 ;  /* 0x0000000f15147227 */ /* 0x000fcc00078e0014 */
        /* <DEDUP_REMOVED lines=17> */
[----:B------:R-:W0:Y:S04]  /*116b0*/  LDS R15, [R28] ;  /* 0x000000001c0f7984 */ /* 0x000e280000000800 */
[----:B-1----:R-:W0:Y:S02]  /*116c0*/  LDG.E.128 R24, desc[UR36][R20.64] ;  /* 0x0000002414187981 */ /* 0x002e24000c1e1d00 */
[-C--:B0-----:R-:W-:Y:S01]  /*116d0*/  FFMA.FTZ R8, R24, R15.reuse, R8 ;  /* 0x0000000f18087223 */ /* 0x081fe20000010008 */
[-C--:B------:R-:W-:Y:S01]  /*116e0*/  FFMA.FTZ R9, R25, R15.reuse, R9 ;  /* 0x0000000f19097223 */ /* 0x080fe20000010009 */
[-C--:B------:R-:W-:Y:S01]  /*116f0*/  FFMA.FTZ R10, R26, R15.reuse, R10 ;  /* 0x0000000f1a0a7223 */ /* 0x080fe2000001000a */
[----:B------:R-:W-:-:S07]  /*11700*/  FFMA.FTZ R11, R27, R15, R11 ;  /* 0x0000000f1b0b7223 */ /* 0x000fce000001000b */
.L_x_4701:
[----:B------:R-:W-:Y:S05]  /*11710*/  BSYNC.RECONVERGENT B2 ;  /* 0x0000000000027941 */ /* 0x000fea0003800200 */
.L_x_4700:
[----:B------:R-:W-:Y:S04]  /*11720*/  BSSY.RECONVERGENT B2, `(.L_x_4702) ;  /* 0x0000026000027945 */ /* 0x000fe80003800200 */
[----:B------:R-:W-:Y:S05]  /*11730*/  @!P0 BRA `(.L_x_4703) ;  /* 0x0000000000908947 */ /* 0x000fea0003800000 */
        /* <DEDUP_REMOVED lines=30> */
[----:B------:R-:W0:Y:S04]  /*11920*/  LDS R15, [R28+0x10] ;  /* 0x000010001c0f7984 */ /* 0x000e280000000800 */
[----:B-1----:R-:W0:Y:S02]  /*11930*/  LDG.E.128 R24, desc[UR36][R20.64] ;  /* 0x0000002414187981 */ /* 0x002e24000c1e1d00 */
[-C--:B0-----:R-:W-:Y:S01]  /*11940*/  FFMA.FTZ R8, R24, R15.reuse, R8 ;  /* 0x0000000f18087223 */ /* 0x081fe20000010008 */
[-C--:B------:R-:W-:Y:S01]  /*11950*/  FFMA.FTZ R9, R25, R15.reuse, R9 ;  /* 0x0000000f19097223 */ /* 0x080fe20000010009 */
[-C--:B------:R-:W-:Y:S01]  /*11960*/  FFMA.FTZ R10, R26, R15.reuse, R10 ;  /* 0x0000000f1a0a7223 */ /* 0x080fe2000001000a */
[----:B------:R-:W-:-:S07]  /*11970*/  FFMA.FTZ R11, R27, R15, R11 ;  /* 0x0000000f1b0b7223 */ /* 0x000fce000001000b */
.L_x_4703:
[----:B------:R-:W-:Y:S05]  /*11980*/  BSYNC.RECONVERGENT B2 ;  /* 0x0000000000027941 */ /* 0x000fea0003800200 */
.L_x_4702:
[----:B------:R-:W-:-:S07]  /*11990*/  VIADD R19, R19, 0x8 ;  /* 0x0000000813137836 */ /* 0x000fce0000000000 */
.L_x_4699:
[----:B------:R-:W-:Y:S05]  /*119a0*/  BSYNC.RECONVERGENT B1 ;  /* 0x0000000000017941 */ /* 0x000fea0003800200 */
.L_x_4698:
[----:B------:R-:W-:-:S04]  /*119b0*/  LOP3.LUT P0, RZ, R29, 0x4, RZ, 0xc0, !PT ;  /* 0x000000041dff7812 */ /* 0x000fc8000780c0ff */
[----:B------:R-:W-:-:S13]  /*119c0*/  ISETP.LT.OR P0, PT, R19, R18, P0 ;  /* 0x000000121300720c */ /* 0x000fda0000701670 */
[----:B------:R-:W-:Y:S05]  /*119d0*/  @P0 BRA `(.L_x_4685) ;  /* 0x0000000000a80947 */ /* 0x000fea0003800000 */
[----:B------:R-:W-:Y:S01]  /*119e0*/  IABS R22, R18 ;  /* 0x0000001200167213 */ /* 0x000fe20000000000 */
[----:B------:R-:W-:Y:S01]  /*119f0*/  HFMA2 R20, -RZ, RZ, 0, 0 ;  /* 0x00000000ff147431 */ /* 0x000fe200000001ff */
[----:B------:R-:W-:Y:S01]  /*11a00*/  IABS R17, R19 ;  /* 0x0000001300117213 */ /* 0x000fe20000000000 */
[----:B------:R-:W0:Y:S01]  /*11a10*/  LDCU.64 UR8, c[0x0][0x3c8] ;  /* 0x00007900ff0877ac */ /* 0x000e220008000a00 */
[----:B------:R-:W3:Y:S01]  /*11a20*/  I2F.RP R23, R22 ;  /* 0x0000001600177306 */ /* 0x000ee20000209400 */
[----:B------:R-:W-:Y:S02]  /*11a30*/  ISETP.GE.AND P1, PT, R19, RZ, PT ;  /* 0x000000ff1300720c */ /* 0x000fe40003f26270 */
[----:B------:R-:W-:-:S05]  /*11a40*/  ISETP.NE.AND P2, PT, R18, RZ, PT ;  /* 0x000000ff1200720c */ /* 0x000fca0003f45270 */
[----:B---3--:R-:W3:Y:S02]  /*11a50*/  MUFU.RCP R23, R23 ;  /* 0x0000001700177308 */ /* 0x008ee40000001000 */
[----:B---3--:R-:W-:-:S06]  /*11a60*/  IADD3 R21, PT, PT, R23, 0xffffffe, RZ ;  /* 0x0ffffffe17157810 */ /* 0x008fcc0007ffe0ff */
[----:B------:R-:W3:Y:S02]  /*11a70*/  F2I.FTZ.U32.TRUNC.NTZ R21, R21 ;  /* 0x0000001500157305 */ /* 0x000ee4000021f000 */
        /* <DEDUP_REMOVED lines=16> */
[----:B------:R-:W3:Y:S01]  /*11b80*/  LDG.E R20, desc[UR36][R20.64] ;  /* 0x0000002414147981 */ /* 0x000ee2000c1e1900 */
[----:B------:R-:W0:Y:S01]  /*11b90*/  S2UR UR9, SR_CgaCtaId ;  /* 0x00000000000979c3 */ /* 0x000e220000008800 */
[----:B------:R-:W-:Y:S02]  /*11ba0*/  UMOV UR8, 0x400 ;  /* 0x0000040000087882 */ /* 0x000fe40000000000 */
[----:B------:R-:W-:Y:S01]  /*11bb0*/  UIADD3 UR8, UPT, UPT, UR8, 0x440, URZ ;  /* 0x0000044008087890 */ /* 0x000fe2000fffe0ff */
[----:B------:R-:W-:-:S03]  /*11bc0*/  IADD3 R19, PT, PT, R19, -UR5, RZ ;  /* 0x8000000513137c10 */ /* 0x000fc6000fffe0ff */
[----:B0-----:R-:W-:-:S06]  /*11bd0*/  ULEA UR8, UR9, UR8, 0x18 ;  /* 0x0000000809087291 */ /* 0x001fcc000f8ec0ff */
[----:B------:R-:W-:-:S06]  /*11be0*/  LEA R19, R19, UR8, 0x2 ;  /* 0x0000000813137c11 */ /* 0x000fcc000f8e10ff */
[----:B------:R-:W0:Y:S01]  /*11bf0*/  LDS R19, [R19] ;  /* 0x0000000013137984 */ /* 0x000e220000000800 */
[----:B---3--:R-:W-:-:S04]  /*11c00*/  IMAD R15, R32, R20, R15 ;  /* 0x00000014200f7224 */ /* 0x008fc800078e020f */
[----:B------:R-:W-:-:S04]  /*11c10*/  IMAD R15, R15, 0xa0, RZ ;  /* 0x000000a00f0f7824 */ /* 0x000fc800078e02ff */
[----:B------:R-:W-:-:S05]  /*11c20*/  IMAD.WIDE R2, R15, 0x4, R2 ;  /* 0x000000040f027825 */ /* 0x000fca00078e0202 */
[----:B-1----:R-:W0:Y:S02]  /*11c30*/  LDG.E.128 R24, desc[UR36][R2.64] ;  /* 0x0000002402187981 */ /* 0x002e24000c1e1d00 */
[-C--:B0-----:R-:W-:Y:S01]  /*11c40*/  FFMA.FTZ R8, R24, R19.reuse, R8 ;  /* 0x0000001318087223 */ /* 0x081fe20000010008 */
[-C--:B------:R-:W-:Y:S01]  /*11c50*/  FFMA.FTZ R9, R25, R19.reuse, R9 ;  /* 0x0000001319097223 */ /* 0x080fe20000010009 */
[-C--:B------:R-:W-:Y:S01]  /*11c60*/  FFMA.FTZ R10, R26, R19.reuse, R10 ;  /* 0x000000131a0a7223 */ /* 0x080fe2000001000a */
[----:B------:R-:W-:-:S07]  /*11c70*/  FFMA.FTZ R11, R27, R19, R11 ;  /* 0x000000131b0b7223 */ /* 0x000fce000001000b */
.L_x_4685:
[----:B------:R-:W-:Y:S05]  /*11c80*/  BSYNC.RECONVERGENT B3 ;  /* 0x0000000000037941 */ /* 0x000fea0003800200 */
.L_x_4684:
[----:B------:R-:W-:-:S13]  /*11c90*/  ISETP.NE.AND P0, PT, R14, UR7, PT ;  /* 0x000000070e007c0c */ /* 0x000fda000bf05270 */
[----:B------:R-:W-:Y:S05]  /*11ca0*/  @P0 BRA `(.L_x_4676) ;  /* 0x0000000000e80947 */ /* 0x000fea0003800000 */
[----:B------:R-:W0:Y:S01]  /*11cb0*/  LDC R2, c[0x0][0x478] ;  /* 0x00011e00ff027b82 */ /* 0x000e220000000800 */
[----:B--2---:R-:W-:Y:S01]  /*11cc0*/  VIADD R31, R13, UR43 ;  /* 0x0000002b0d1f7c36 */ /* 0x004fe20008000000 */
[----:B------:R-:W2:Y:S01]  /*11cd0*/  LDCU.64 UR8, c[0x0][0x460] ;  /* 0x00008c00ff0877ac */ /* 0x000ea20008000a00 */
[----:B------:R-:W3:Y:S01]  /*11ce0*/  LDCU.64 UR16, c[0x0][0x3c0] ;  /* 0x00007800ff1077ac */ /* 0x000ee20008000a00 */
[----:B0-----:R-:W-:-:S13]  /*11cf0*/  ISETP.NE.AND P1, PT, R2, 0x2, PT ;  /* 0x000000020200780c */ /* 0x001fda0003f25270 */
[----:B------:R-:W0:Y:S08]  /*11d00*/  @!P1 LDC.64 R2, c[0x0][0x3a8] ;  /* 0x0000ea00ff029b82 */ /* 0x000e300000000a00 */
[----:B-1----:R-:W1:Y:S08]  /*11d10*/  @!P1 LDC.64 R24, c[0x0][0x468] ;  /* 0x00011a00ff189b82 */ /* 0x002e700000000a00 */
[----:B------:R-:W4:Y:S01]  /*11d20*/  @P1 LDC.64 R20, c[0x0][0x3a8] ;  /* 0x0000ea00ff141b82 */ /* 0x000f220000000a00 */
[----:B0-----:R-:W-:-:S04]  /*11d30*/  @!P1 IADD3 R2, P0, PT, R31, R2, RZ ;  /* 0x000000021f029210 */ /* 0x001fc80007f1e0ff */
[----:B------:R-:W-:Y:S01]  /*11d40*/  @!P1 LEA.HI.X.SX32 R3, R31, R3, 0x1, P0 ;  /* 0x000000031f039211 */ /* 0x000fe200000f0eff */
[----:B-1----:R-:W3:Y:S04]  /*11d50*/  @!P1 LDG.E R24, desc[UR36][R24.64+0x8] ;  /* 0x0000082418189981 */ /* 0x002ee8000c1e1900 */
[----:B------:R-:W3:Y:S01]  /*11d60*/  @!P1 LDG.E R15, desc[UR36][R2.64] ;  /* 0x00000024020f9981 */ /* 0x000ee2000c1e1900 */
[----:B--2---:R-:W-:-:S04]  /*11d70*/  ISETP.NE.U32.AND P0, PT, RZ, UR8, PT ;  /* 0x00000008ff007c0c */ /* 0x004fc8000bf05070 */
[----:B------:R-:W-:-:S13]  /*11d80*/  ISETP.NE.AND.EX P0, PT, RZ, UR9, PT, P0 ;  /* 0x00000009ff007c0c */ /* 0x000fda000bf05300 */
[----:B------:R-:W0:Y:S08]  /*11d90*/  @P0 LDC R33, c[0x0][0x3f8] ;  /* 0x0000fe00ff210b82 */ /* 0x000e300000000800 */
[----:B------:R-:W1:Y:S01]  /*11da0*/  @P0 LDC.64 R22, c[0x0][0x458] ;  /* 0x00011600ff160b82 */ /* 0x000e620000000a00 */
[----:B----4-:R-:W-:-:S04]  /*11db0*/  @P1 IMAD.WIDE R2, R31, 0x4, R20 ;  /* 0x000000041f021825 */ /* 0x010fc800078e0214 */
[----:B0-----:R-:W-:-:S04]  /*11dc0*/  @P0 IMAD R12, R33, UR38, R12 ;  /* 0x00000026210c0c24 */ /* 0x001fc8000f8e020c */
[----:B------:R-:W-:-:S04]  /*11dd0*/  @P0 IMAD R21, R12, 0xa0, R13 ;  /* 0x000000a00c150824 */ /* 0x000fc800078e020d */
[----:B-1----:R-:W-:-:S06]  /*11de0*/  @P0 IMAD.WIDE R20, R21, 0x4, R22 ;  /* 0x0000000415140825 */ /* 0x002fcc00078e0216 */
[----:B------:R-:W2:Y:S01]  /*11df0*/  @P0 LDG.E.128 R20, desc[UR36][R20.64] ;  /* 0x0000002414140981 */ /* 0x000ea2000c1e1d00 */
[----:B---3--:R-:W0:Y:S08]  /*11e00*/  @!P1 I2F.S8 R17, R15 ;  /* 0x0000000f00119306 */ /* 0x008e300000001400 */
[----:B------:R-:W1:Y:S08]  /*11e10*/  @!P1 I2F.S8 R19, R15.B1 ;  /* 0x1000000f00139306 */ /* 0x000e700000001400 */
[----:B------:R-:W3:Y:S08]  /*11e20*/  @!P1 I2F.S8 R27, R15.B2 ;  /* 0x2000000f001b9306 */ /* 0x000ef00000001400 */
[----:B------:R-:W4:Y:S01]  /*11e30*/  @!P1 I2F.S8 R29, R15.B3 ;  /* 0x3000000f001d9306 */ /* 0x000f220000001400 */
[C---:B0-----:R-:W-:Y:S01]  /*11e40*/  @!P1 FMUL.FTZ R32, R24.reuse, R17 ;  /* 0x0000001118209220 */ /* 0x041fe20000410000 */
[C---:B-1----:R-:W-:Y:S01]  /*11e50*/  @!P1 FMUL.FTZ R33, R24.reuse, R19 ;  /* 0x0000001318219220 */ /* 0x042fe20000410000 */
[C---:B---3--:R-:W-:Y:S01]  /*11e60*/  @!P1 FMUL.FTZ R34, R24.reuse, R27 ;  /* 0x0000001b18229220 */ /* 0x048fe20000410000 */
[----:B----4-:R-:W-:-:S06]  /*11e70*/  @!P1 FMUL.FTZ R35, R24, R29 ;  /* 0x0000001d18239220 */ /* 0x010fcc0000410000 */
[----:B------:R0:W3:Y:S01]  /*11e80*/  @P1 LDG.E.128 R32, desc[UR36][R2.64] ;  /* 0x0000002402201981 */ /* 0x0000e2000c1e1d00 */
[----:B------:R-:W1:Y:S01]  /*11e90*/  S2UR UR9, SR_CgaCtaId ;  /* 0x00000000000979c3 */ /* 0x000e620000008800 */
[----:B------:R-:W-:Y:S02]  /*11ea0*/  UMOV UR8, 0x400 ;  /* 0x0000040000087882 */ /* 0x000fe40000000000 */
[----:B------:R-:W-:Y:S02]  /*11eb0*/  UIADD3 UR14, UPT, UPT, UR8, 0x440, URZ ;  /* 0x00000440080e7890 */ /* 0x000fe4000fffe0ff */
[----:B------:R-:W-:Y:S01]  /*11ec0*/  UIADD3 UR8, UPT, UPT, -UR5, UR45, URZ ;  /* 0x0000002d05087290 */ /* 0x000fe2000fffe1ff */
[----:B------:R-:W-:Y:S01]  /*11ed0*/  IMAD R18, R16, R18, R13 ;  /* 0x0000001210127224 */ /* 0x000fe200078e020d */
[----:B-1----:R-:W-:-:S04]  /*11ee0*/  ULEA UR9, UR9, UR14, 0x18 ;  /* 0x0000000e09097291 */ /* 0x002fc8000f8ec0ff */
[----:B------:R-:W-:Y:S01]  /*11ef0*/  ULEA UR8, UR8, UR9, 0x2 ;  /* 0x0000000908087291 */ /* 0x000fe2000f8e10ff */
[----:B0-----:R-:W-:-:S08]  /*11f00*/  SHF.R.S32.HI R2, RZ, 0x1f, R18 ;  /* 0x0000001fff027819 */ /* 0x001fd00000011412 */
[----:B------:R-:W0:Y:S01]  /*11f10*/  LDS R15, [UR8] ;  /* 0x00000008ff0f7984 */ /* 0x000e220008000800 */
[----:B------:R-:W-:-:S06]  /*11f20*/  UIMAD UR8, UR41, 0xa0, URZ ;  /* 0x000000a0290878a4 */ /* 0x000fcc000f8e02ff */
[----:B------:R-:W-:Y:S02]  /*11f30*/  IADD3 R18, P1, PT, R18, UR8, RZ ;  /* 0x0000000812127c10 */ /* 0x000fe4000ff3e0ff */
[----:B------:R-:W-:-:S04]  /*11f40*/  MOV R3, UR8 ;  /* 0x0000000800037c02 */ /* 0x000fc80008000f00 */
[----:B------:R-:W-:Y:S02]  /*11f50*/  LEA.HI.X.SX32 R3, R3, R2, 0x1, P1 ;  /* 0x0000000203037211 */ /* 0x000fe400008f0eff */
[----:B------:R-:W-:-:S04]  /*11f60*/  LEA R2, P1, R18, UR16, 0x2 ;  /* 0x0000001012027c11 */ /* 0x000fc8000f8210ff */
[----:B------:R-:W-:Y:S01]  /*11f70*/  LEA.HI.X R3, R18, UR17, R3, 0x2, P1 ;  /* 0x0000001112037c11 */ /* 0x000fe200088f1403 */
[----:B---3-5:R-:W-:Y:S01]  /*11f80*/  FADD.FTZ R4, R32, R4 ;  /* 0x0000000420047221 */ /* 0x028fe20000010000 */
[----:B------:R-:W-:Y:S01]  /*11f90*/  FADD.FTZ R5, R33, R5 ;  /* 0x0000000521057221 */ /* 0x000fe20000010000 */
[----:B------:R-:W-:Y:S01]  /*11fa0*/  FADD.FTZ R6, R34, R6 ;  /* 0x0000000622067221 */ /* 0x000fe20000010000 */
[----:B------:R-:W-:Y:S01]  /*11fb0*/  FADD.FTZ R7, R35, R7 ;  /* 0x0000000723077221 */ /* 0x000fe20000010000 */
[----:B--2---:R-:W-:Y:S01]  /*11fc0*/  @P0 FMUL.FTZ R4, R4, R20 ;  /* 0x0000001404040220 */ /* 0x004fe20000410000 */
[----:B------:R-:W-:Y:S01]  /*11fd0*/  @P0 FMUL.FTZ R5, R5, R21 ;  /* 0x0000001505050220 */ /* 0x000fe20000410000 */
[----:B------:R-:W-:Y:S01]  /*11fe0*/  @P0 FMUL.FTZ R6, R6, R22 ;  /* 0x0000001606060220 */ /* 0x000fe20000410000 */
[----:B------:R-:W-:-:S05]  /*11ff0*/  @P0 FMUL.FTZ R7, R7, R23 ;  /* 0x0000001707070220 */ /* 0x000fca0000410000 */
[----:B------:R3:W-:Y:S01]  /*12000*/  STG.E.128 desc[UR36][R2.64], R4 ;  /* 0x0000000402007986 */ /* 0x0007e2000c101d24 */
[C---:B0-----:R-:W-:Y:S01]  /*12010*/  FFMA.FTZ R8, R15.reuse, R4, R8 ;  /* 0x000000040f087223 */ /* 0x041fe20000010008 */
[C---:B------:R-:W-:Y:S01]  /*12020*/  FFMA.FTZ R9, R15.reuse, R5, R9 ;  /* 0x000000050f097223 */ /* 0x040fe20000010009 */
[C---:B------:R-:W-:Y:S01]  /*12030*/  FFMA.FTZ R10, R15.reuse, R6, R10 ;  /* 0x000000060f0a7223 */ /* 0x040fe2000001000a */
[----:B------:R-:W-:-:S07]  /*12040*/  FFMA.FTZ R11, R15, R7, R11 ;  /* 0x000000070f0b7223 */ /* 0x000fce000001000b */
.L_x_4676:
[----:B------:R-:W-:Y:S05]  /*12050*/  BSYNC.RECONVERGENT B0 ;  /* 0x0000000000007941 */ /* 0x000fea0003800200 */
.L_x_4675:
[----:B------:R-:W-:Y:S01]  /*12060*/  BAR.SYNC.DEFER_BLOCKING 0x0 ;  /* 0x0000000000007b1d */ /* 0x000fe20000010000 */
[----:B------:R-:W-:-:S04]  /*12070*/  ISETP.GT.U32.AND P1, PT, R13, 0x9f, PT ;  /* 0x0000009f0d00780c */ /* 0x000fc80003f24070 */
[----:B------:R-:W-:-:S09]  /*12080*/  ISETP.GT.U32.OR P0, PT, R0, 0x3f, P1 ;  /* 0x0000003f0000780c */ /* 0x000fd20000f04470 */
[----:B------:R-:W-:Y:S05]  /*12090*/  @P1 BRA `(.L_x_4704) ;  /* 0x0000000000741947 */ /* 0x000fea0003800000 */
[----:B------:R-:W0:Y:S01]  /*120a0*/  S2UR UR5, SR_CgaCtaId ;  /* 0x00000000000579c3 */ /* 0x000e220000008800 */
[----:B------:R-:W-:Y:S01]  /*120b0*/  UMOV UR4, 0x400 ;  /* 0x0000040000047882 */ /* 0x000fe20000000000 */
[----:B---3--:R-:W-:Y:S01]  /*120c0*/  LOP3.LUT R2, R0, 0x380, RZ, 0xc0, !PT ;  /* 0x0000038000027812 */ /* 0x008fe200078ec0ff */
[----:B------:R-:W-:Y:S01]  /*120d0*/  UIADD3 UR4, UPT, UPT, UR4, 0x440, URZ ;  /* 0x0000044004047890 */ /* 0x000fe2000fffe0ff */
[----:B------:R-:W-:Y:S01]  /*120e0*/  IMAD R14, R14, 0xa0, R13 ;  /* 0x000000a00e0e7824 */ /* 0x000fe200078e020d */
[----:B------:R-:W-:Y:S02]  /*120f0*/  ISETP.GT.U32.AND P2, PT, R0, 0x7f, PT ;  /* 0x0000007f0000780c */ /* 0x000fe40003f44070 */
[----:B------:R-:W-:Y:S02]  /*12100*/  ISETP.NE.AND P1, PT, R2, 0x80, PT ;  /* 0x000000800200780c */ /* 0x000fe40003f25270 */
[C---:B------:R-:W-:Y:S02]  /*12110*/  LOP3.LUT R2, R0.reuse, 0x3c0, RZ, 0xc0, !PT ;  /* 0x000003c000027812 */ /* 0x040fe400078ec0ff */
[----:B------:R-:W-:Y:S01]  /*12120*/  ISETP.GT.U32.AND P3, PT, R0, 0x3f, PT ;  /* 0x0000003f0000780c */ /* 0x000fe20003f64070 */
[----:B0-----:R-:W-:-:S06]  /*12130*/  ULEA UR4, UR5, UR4, 0x18 ;  /* 0x0000000405047291 */ /* 0x001fcc000f8ec0ff */
[----:B------:R-:W-:Y:S01]  /*12140*/  LEA R14, R14, UR4, 0x2 ;  /* 0x000000040e0e7c11 */ /* 0x000fe2000f8e10ff */
[----:B------:R-:W-:Y:S05]  /*12150*/  WARPSYNC.ALL ;  /* 0x0000000000007948 */ /* 0x000fea0003800000 */
[----:B------:R-:W-:Y:S01]  /*12160*/  @!P1 STS.128 [R14+-0x500], R8 ;  /* 0xfffb00080e009388 */ /* 0x000fe20000000c00 */
[----:B------:R-:W-:Y:S01]  /*12170*/  BAR.SYNC.DEFER_BLOCKING 0x0 ;  /* 0x0000000000007b1d */ /* 0x000fe20000010000 */
[----:B------:R-:W-:-:S05]  /*12180*/  ISETP.NE.AND P1, PT, R2, 0x40, PT ;  /* 0x000000400200780c */ /* 0x000fca0003f25270 */
[----:B-----5:R-:W0:Y:S02]  /*12190*/  @!P2 LDS.128 R4, [R14] ;  /* 0x000000000e04a984 */ /* 0x020e240000000c00 */
[----:B0-----:R-:W-:Y:S01]  /*121a0*/  @!P2 FADD.FTZ R8, R8, R4 ;  /* 0x000000040808a221 */ /* 0x001fe20000010000 */
[----:B------:R-:W-:Y:S01]  /*121b0*/  @!P2 FADD.FTZ R9, R9, R5 ;  /* 0x000000050909a221 */ /* 0x000fe20000010000 */
[----:B------:R-:W-:Y:S01]  /*121c0*/  @!P2 FADD.FTZ R10, R10, R6 ;  /* 0x000000060a0aa221 */ /* 0x000fe20000010000 */
[----:B------:R-:W-:Y:S01]  /*121d0*/  @!P2 FADD.FTZ R11, R11, R7 ;  /* 0x000000070b0ba221 */ /* 0x000fe20000010000 */
[----:B------:R-:W-:Y:S06]  /*121e0*/  BAR.SYNC.DEFER_BLOCKING 0x0 ;  /* 0x0000000000007b1d */ /* 0x000fec0000010000 */
[----:B------:R-:W-:Y:S02]  /*121f0*/  @!P1 STS.128 [R14+-0x280], R8 ;  /* 0xfffd80080e009388 */ /* 0x000fe40000000c00 */
[----:B------:R-:W-:Y:S06]  /*12200*/  BAR.SYNC.DEFER_BLOCKING 0x0 ;  /* 0x0000000000007b1d */ /* 0x000fec0000010000 */
[----:B------:R-:W0:Y:S02]  /*12210*/  @!P3 LDS.128 R4, [R14] ;  /* 0x000000000e04b984 */ /* 0x000e240000000c00 */
[----:B0-----:R-:W-:Y:S01]  /*12220*/  @!P3 FADD.FTZ R8, R8, R4 ;  /* 0x000000040808b221 */ /* 0x001fe20000010000 */
[----:B------:R-:W-:Y:S01]  /*12230*/  @!P3 FADD.FTZ R9, R9, R5 ;  /* 0x000000050909b221 */ /* 0x000fe20000010000 */
[----:B------:R-:W-:Y:S01]  /*12240*/  @!P3 FADD.FTZ R10, R10, R6 ;  /* 0x000000060a0ab221 */ /* 0x000fe20000010000 */
[----:B------:R-:W-:Y:S01]  /*12250*/  @!P3 FADD.FTZ R11, R11, R7 ;  /* 0x000000070b0bb221 */ /* 0x000fe20000010000 */
[----:B------:R-:W-:Y:S06]  /*12260*/  BAR.SYNC.DEFER_BLOCKING 0x0 ;  /* 0x0000000000007b1d */ /* 0x000fec0000010000 */
.L_x_4704:
[----:B------:R-:W-:Y:S05]  /*12270*/  @P0 EXIT ;  /* 0x000000000000094d */ /* 0x000fea0003800000 */
[----:B------:R-:W0:Y:S02]  /*12280*/  LDCU UR4, c[0x0][0x478] ;  /* 0x00008f00ff0477ac */ /* 0x000e240008000800 */
[----:B0-----:R-:W-:-:S09]  /*12290*/  UISETP.NE.AND UP0, UPT, UR4, 0x2, UPT ;  /* 0x000000020400788c */ /* 0x001fd2000bf05270 */
[----:B------:R-:W-:Y:S05]  /*122a0*/  BRA.U UP0, `(.L_x_4705) ;  /* 0x00000001007c7547 */ /* 0x000fea000b800000 */
[----:B---3--:R-:W0:Y:S01]  /*122b0*/  LDC.64 R2, c[0x0][0x470] ;  /* 0x00011c00ff027b82 */ /* 0x008e220000000a00 */
[----:B------:R-:W3:Y:S01]  /*122c0*/  LDCU.64 UR4, c[0x0][0x380] ;  /* 0x00007000ff0477ac */ /* 0x000ee20008000a00 */
[----:B0-----:R-:W4:Y:S01]  /*122d0*/  LDG.E R2, desc[UR36][R2.64] ;  /* 0x0000002402027981 */ /* 0x001f22000c1e1900 */
[----:B------:R-:W-:Y:S01]  /*122e0*/  IADD3 R13, PT, PT, R16, R13, RZ ;  /* 0x0000000d100d7210 */ /* 0x000fe20007ffe0ff */
        /* <DEDUP_REMOVED lines=17> */
[----:B----45:R-:W-:-:S04]  /*12400*/  PRMT R4, R8, 0x8880, RZ ;  /* 0x0000888008047816 */ /* 0x030fc800000000ff */
[----:B------:R-:W-:Y:S02]  /*12410*/  PRMT R0, R4, 0x7710, RZ ;  /* 0x0000771004007816 */ /* 0x000fe400000000ff */
[----:B------:R-:W-:Y:S02]  /*12420*/  LOP3.LUT R4, R2, 0xff, RZ, 0xc0, !PT ;  /* 0x000000ff02047812 */ /* 0x000fe400078ec0ff */
[----:B------:R-:W-:Y:S02]  /*12430*/  LOP3.LUT R5, R0, 0xff, RZ, 0xc0, !PT ;  /* 0x000000ff00057812 */ /* 0x000fe400078ec0ff */
[----:B------:R-:W-:Y:S02]  /*12440*/  LEA R4, R4, R3, 0x8 ;  /* 0x0000000304047211 */ /* 0x000fe400078e40ff */
[----:B---3--:R-:W-:-:S03]  /*12450*/  IADD3 R2, P0, PT, R13, UR4, RZ ;  /* 0x000000040d027c10 */ /* 0x008fc6000ff1e0ff */
[----:B------:R-:W-:Y:S01]  /*12460*/  IMAD.IADD R5, R4, 0x1, R5 ;  /* 0x0000000104057824 */ /* 0x000fe200078e0205 */
[----:B------:R-:W-:-:S05]  /*12470*/  LEA.HI.X.SX32 R3, R13, UR5, 0x1, P0 ;  /* 0x000000050d037c11 */ /* 0x000fca00080f0eff */
[----:B------:R-:W-:Y:S01]  /*12480*/  STG.E desc[UR36][R2.64], R5 ;  /* 0x0000000502007986 */ /* 0x000fe2000c101924 */
[----:B------:R-:W-:Y:S05]  /*12490*/  EXIT ;  /* 0x000000000000794d */ /* 0x000fea0003800000 */
.L_x_4705:
[----:B---3--:R-:W0:Y:S01]  /*124a0*/  LDC.64 R2, c[0x0][0x380] ;  /* 0x0000e000ff027b82 */ /* 0x008e220000000a00 */
[----:B------:R-:W-:-:S05]  /*124b0*/  IADD3 R13, PT, PT, R16, R13, RZ ;  /* 0x0000000d100d7210 */ /* 0x000fca0007ffe0ff */
[----:B0-----:R-:W-:-:S05]  /*124c0*/  IMAD.WIDE R2, R13, 0x4, R2 ;  /* 0x000000040d027825 */ /* 0x001fca00078e0202 */
[----:B------:R-:W-:Y:S01]  /*124d0*/  STG.E.128 desc[UR36][R2.64], R8 ;  /* 0x0000000802007986 */ /* 0x000fe2000c101d24 */
[----:B------:R-:W-:Y:S05]  /*124e0*/  EXIT ;  /* 0x000000000000794d */ /* 0x000fea0003800000 */
.L_x_4706:
        /* <DEDUP_REMOVED lines=9> */
.L_x_5607:


//--------------------- .text._ZN4mmha33masked_multihead_attention_kernelIfLi160ELi256ELi2ELi64ELi128ELb0ELb1EEEv26Multihead_attention_paramsIT_XT5_EE --------------------------
	.section	.text._ZN4mmha33masked_multihead_attention_kernelIfLi160ELi256ELi2ELi64ELi128ELb0ELb1EEEv26Multihead_attention_paramsIT_XT5_EE,"ax",@progbits
	.align	128
        .global         _ZN4mmha33masked_multihead_attention_kernelIfLi160ELi256ELi2ELi64ELi128ELb0ELb1EEEv26Multihead_attention_paramsIT_XT5_EE
        .type           _ZN4mmha33masked_multihead_attention_kernelIfLi160ELi256ELi2ELi64ELi128ELb0ELb1EEEv26Multihead_attention_paramsIT_XT5_EE,@function
        .size           _ZN4mmha33masked_multihead_attention_kernelIfLi160ELi256ELi2ELi64ELi128ELb0ELb1EEEv26Multihead_attention_paramsIT_XT5_EE,(.L_x_5608 - _ZN4mmha33masked_multihead_attention_kernelIfLi160ELi256ELi2ELi64ELi128ELb0ELb1EEEv26Multihead_attention_paramsIT_XT5_EE)
        .other          _ZN4mmha33masked_multihead_attention_kernelIfLi160ELi256ELi2ELi64ELi128ELb0ELb1EEEv26Multihead_attention_paramsIT_XT5_EE,@"STO_CUDA_ENTRY STV_DEFAULT"
_ZN4mmha33masked_multihead_attention_kernelIfLi160ELi256ELi2ELi64ELi128ELb0ELb1EEEv26Multihead_attention_paramsIT_XT5_EE:
.text._ZN4mmha33masked_multihead_attention_kernelIfLi160ELi256ELi2ELi64ELi128ELb0ELb1EEEv26Multihead_attention_paramsIT_XT5_EE:
        /* <DEDUP_REMOVED lines=11> */
[----:B------:R-:W-:-:S05]  /*00b0*/  IMAD.U32 R3, RZ, RZ, UR5 ;  /* 0x00000005ff037e24 */ /* 0x000fca000f8e00ff */
[----:B0-----:R-:W2:Y:S02]  /*00c0*/  LDG.E.U8 R2, desc[UR36][R2.64] ;  /* 0x0000002402027981 */ /* 0x001ea4000c1e1100 */
[----:B--2---:R-:W-:-:S13]  /*00d0*/  ISETP.NE.AND P0, PT, R2, 0x1, PT ;  /* 0x000000010200780c */ /* 0x004fda0003f05270 */
[----:B------:R-:W-:Y:S05]  /*00e0*/  @!P0 EXIT ;  /* 0x000000000000894d */ /* 0x000fea0003800000 */
.L_x_4707:
        /* <DEDUP_REMOVED lines=17> */
[----:B------:R-:W-:Y:S02]  /*0200*/  IMAD.U32 R2, RZ, RZ, UR4 ;  /* 0x00000004ff027e24 */ /* 0x000fe4000f8e00ff */
[----:B------:R-:W-:-:S05]  /*0210*/  IMAD.U32 R3, RZ, RZ, UR5 ;  /* 0x00000005ff037e24 */ /* 0x000fca000f8e00ff */
[----:B0-----:R0:W3:Y:S01]  /*0220*/  @P1 LDG.E R7, desc[UR36][R2.64] ;  /* 0x0000002402071981 */ /* 0x0010e2000c1e1900 */
[----:B----4-:R-:W-:-:S06]  /*0230*/  IADD3 R4, PT, PT, R0, 0xffffffe, RZ ;  /* 0x0ffffffe00047810 */ /* 0x010fcc0007ffe0ff */
        /* <DEDUP_REMOVED lines=12> */
[----:B------:R-:W-:Y:S02]  /*0300*/  @!UP1 UIMAD UR44, UR45, 0xa0, URZ ;  /* 0x000000a02d2c98a4 */ /* 0x000fe4000f8e02ff */
[----:B------:R-:W-:Y:S01]  /*0310*/  @UP1 UIMAD UR44, UR43, 0xa0, UR7 ;  /* 0x000000a02b2c18a4 */ /* 0x000fe2000f8e0207 */
[----:B----4-:R-:W-:Y:S01]  /*0320*/  IMAD.SHL.U32 R10, R22, 0x4, RZ ;  /* 0x00000004160a7824 */ /* 0x010fe200078e00ff */
[----:B------:R-:W1:Y:S01]  /*0330*/  @!P4 LDC.64 R4, c[0x0][0x468] ;  /* 0x00011a00ff04cb82 */ /* 0x000e620000000a00 */
[----:B------:R-:W-:Y:S01]  /*0340*/  IABS R0, R6 ;  /* 0x0000000600007213 */ /* 0x000fe20000000000 */
[----:B------:R-:W2:Y:S02]  /*0350*/  LDCU.64 UR10, c[0x0][0x460] ;  /* 0x00008c00ff0a77ac */ /* 0x000ea40008000a00 */
[----:B------:R-:W-:-:S05]  /*0360*/  VIADD R13, R10, UR44 ;  /* 0x0000002c0a0d7c36 */ /* 0x000fca0008000000 */
        /* <DEDUP_REMOVED lines=10> */
[----:B------:R-:W-:Y:S01]  /*0410*/  UISETP.GT.U32.AND UP2, UPT, UR12, UR4, UPT ;  /* 0x000000040c00728c */ /* 0x000fe2000bf44070 */
[----:B-1----:R-:W-:-:S10]  /*0420*/  IMAD.U32 R0, RZ, RZ, UR8 ;  /* 0x00000008ff007e24 */ /* 0x002fd4000f8e00ff */
[----:B------:R-:W-:Y:S01]  /*0430*/  @!UP2 UIADD3 UR4, UPT, UPT, UR4, -UR12, URZ ;  /* 0x8000000c0404a290 */ /* 0x000fe2000fffe0ff */
[----:B------:R-:W-:-:S03]  /*0440*/  IABS R0, R0 ;  /* 0x0000000000007213 */ /* 0x000fc60000000000 */
[----:B------:R-:W-:Y:S01]  /*0450*/  UISETP.GE.U32.AND UP4, UPT, UR4, UR12, UPT ;  /* 0x0000000c0400728c */ /* 0x000fe2000bf86070 */
        /* <DEDUP_REMOVED lines=18> */
[----:B------:R-:W-:Y:S01]  /*0580*/  MOV R2, UR4 ;  /* 0x0000000400027c02 */ /* 0x000fe20008000f00 */
        /* <DEDUP_REMOVED lines=9> */
[----:B------:R-:W-:Y:S01]  /*0620*/  UIMAD UR42, UR42, UR9, URZ ;  /* 0x000000092a2a72a4 */ /* 0x000fe2000f8e02ff */
        /* <DEDUP_REMOVED lines=17> */
[----:B------:R-:W-:Y:S02]  /*0740*/  UISETP.NE.AND UP0, UPT, UR8, URZ, UPT ;  /* 0x000000ff0800728c */ /* 0x000fe4000bf05270 */
[----:B------:R-:W-:Y:S01]  /*0750*/  UIADD3 UR41, UPT, UPT, UR46, 0x1, -UR8 ;  /* 0x000000012e297890 */ /* 0x000fe2000fffe808 */
[----:B---3--:R-:W4:Y:S08]  /*0760*/  @!P4 I2F.S8 R0, R6 ;  /* 0x000000060000c306 */ /* 0x008f300000001400 */
[----:B------:R-:W0:Y:S01]  /*0770*/  @!P4 I2F.S8 R2, R6.B1 ;  /* 0x100000060002c306 */ /* 0x000e220000001400 */
[----:B------:R-:W-:-:S07]  /*0780*/  @!UP1 UIADD3 UR40, UPT, UPT, UR40, -UR12, URZ ;  /* 0x8000000c28289290 */ /* 0x000fce000fffe0ff */
[----:B------:R-:W1:Y:S08]  /*0790*/  @!P4 I2F.S8 R4, R6.B2 ;  /* 0x200000060004c306 */ /* 0x000e700000001400 */
[----:B------:R-:W2:Y:S01]  /*07a0*/  @!P4 I2F.S8 R12, R6.B3 ;  /* 0x30000006000cc306 */ /* 0x000ea20000001400 */
[----:B------:R-:W-:Y:S02]  /*07b0*/  UISETP.LT.AND UP1, UPT, URZ, UR41, UPT ;  /* 0x00000029ff00728c */ /* 0x000fe4000bf21270 */
[----:B------:R-:W-:-:S02]  /*07c0*/  @!UP2 UIADD3 UR40, UPT, UPT, -UR40, URZ, URZ ;  /* 0x000000ff2828a290 */ /* 0x000fc4000fffe1ff */
[----:B------:R-:W-:Y:S02]  /*07d0*/  USEL UR41, URZ, UR41, !UP1 ;  /* 0x00000029ff297287 */ /* 0x000fe4000c800000 */
[----:B------:R-:W-:Y:S01]  /*07e0*/  @!UP0 ULOP3.LUT UR40, URZ, UR8, URZ, 0x33, !UPT ;  /* 0x00000008ff288292 */ /* 0x000fe2000f8e33ff */
[C---:B----4-:R-:W-:Y:S01]  /*07f0*/  @!P4 FMUL.FTZ R24, R5.reuse, R0 ;  /* 0x000000000518c220 */ /* 0x050fe20000410000 */
[C---:B0-----:R-:W-:Y:S01]  /*0800*/  @!P4 FMUL.FTZ R25, R5.reuse, R2 ;  /* 0x000000020519c220 */ /* 0x041fe20000410000 */
[C---:B-1----:R-:W-:Y:S01]  /*0810*/  @!P4 FMUL.FTZ R26, R5.reuse, R4 ;  /* 0x00000004051ac220 */ /* 0x042fe20000410000 */
[----:B--2---:R-:W-:Y:S01]  /*0820*/  @!P4 FMUL.FTZ R27, R5, R12 ;  /* 0x0000000c051bc220 */ /* 0x004fe20000410000 */
[----:B------:R-:W-:Y:S07]  /*0830*/  @P0 BRA `(.L_x_4709) ;  /* 0x00000000004c0947 */ /* 0x000fee0003800000 */
        /* <DEDUP_REMOVED lines=19> */
.L_x_4709:
[----:B------:R-:W-:Y:S05]  /*0970*/  BSYNC.RECONVERGENT B0 ;  /* 0x0000000000007941 */ /* 0x000fea0003800200 */
.L_x_4708:
        /* <DEDUP_REMOVED lines=8> */
.L_x_4711:
[----:B------:R-:W-:Y:S05]  /*0a00*/  BSYNC.RECONVERGENT B0 ;  /* 0x0000000000007941 */ /* 0x000fea0003800200 */
.L_x_4710:
[----:B------:R-:W2:Y:S01]  /*0a10*/  LDCU.64 UR4, c[0x0][0x390] ;  /* 0x00007200ff0477ac */ /* 0x000ea20008000a00 */
[----:B------:R-:W3:Y:S01]  /*0a20*/  S2R R11, SR_CTAID.X ;  /* 0x00000000000b7919 */ /* 0x000ee20000002500 */
[----:B------:R-:W-:Y:S02]  /*0a30*/  ISETP.GT.U32.AND P2, PT, R22, 0x3f, PT ;  /* 0x0000003f1600780c */ /* 0x000fe40003f44070 */
[----:B------:R-:W-:Y:S01]  /*0a40*/  CS2R R14, SRZ ;  /* 0x00000000000e7805 */ /* 0x000fe2000001ff00 */
[----:B------:R-:W4:Y:S01]  /*0a50*/  LDCU.64 UR12, c[0x0][0x3a0] ;  /* 0x00007400ff0c77ac */ /* 0x000f220008000a00 */
[----:B------:R-:W-:Y:S02]  /*0a60*/  ISETP.EQ.U32.AND P4, PT, RZ, UR10, PT ;  /* 0x0000000aff007c0c */ /* 0x000fe4000bf82070 */
[----:B------:R-:W-:Y:S02]  /*0a70*/  CS2R R12, SRZ ;  /* 0x00000000000c7805 */ /* 0x000fe4000001ff00 */
[----:B-----5:R-:W-:Y:S01]  /*0a80*/  @P3 R2UR UR38, R8 ;  /* 0x00000000082632ca */ /* 0x020fe200000e0000 */
[----:B------:R-:W0:Y:S01]  /*0a90*/  LDCU.64 UR14, c[0x0][0x418] ;  /* 0x00008300ff0e77ac */ /* 0x000e220008000a00 */
[----:B------:R-:W-:-:S02]  /*0aa0*/  ISETP.EQ.OR.EX P2, PT, RZ, UR11, P2, P4 ;  /* 0x0000000bff007c0c */ /* 0x000fc40009742740 */
[----:B--2---:R-:W-:Y:S02]  /*0ab0*/  ISETP.NE.U32.AND P0, PT, RZ, UR4, PT ;  /* 0x00000004ff007c0c */ /* 0x004fe4000bf05070 */
[----:B----4-:R-:W-:-:S09]  /*0ac0*/  ISETP.NE.U32.AND P1, PT, RZ, UR12, PT ;  /* 0x0000000cff007c0c */ /* 0x010fd2000bf25070 */
[----:B------:R-:W2:Y:S01]  /*0ad0*/  @!P2 LDC.64 R6, c[0x0][0x450] ;  /* 0x00011400ff06ab82 */ /* 0x000ea20000000a00 */
[----:B------:R-:W-:Y:S01]  /*0ae0*/  ISETP.NE.AND.EX P0, PT, RZ, UR5, PT, P0 ;  /* 0x00000005ff007c0c */ /* 0x000fe2000bf05300 */
[----:B------:R-:W-:Y:S01]  /*0af0*/  VOTEU.ALL UP1, P2 ;  /* 0x0000000000ff7886 */ /* 0x000fe20001020000 */
[----:B------:R-:W-:Y:S01]  /*0b00*/  ISETP.NE.AND.EX P1, PT, RZ, UR13, PT, P1 ;  /* 0x0000000dff007c0c */ /* 0x000fe2000bf25310 */
[----:B0-----:R-:W-:Y:S01]  /*0b10*/  UISETP.NE.U32.AND UP0, UPT, UR14, URZ, UPT ;  /* 0x000000ff0e00728c */ /* 0x001fe2000bf05070 */
[C---:B------:R-:W-:Y:S02]  /*0b20*/  ISETP.GT.U32.OR P0, PT, R22.reuse, 0x27, !P0 ;  /* 0x000000271600780c */ /* 0x040fe40004704470 */
[----:B------:R-:W-:Y:S01]  /*0b30*/  ISETP.GT.U32.OR P1, PT, R22, 0x27, !P1 ;  /* 0x000000271600780c */ /* 0x000fe20004f24470 */
[----:B------:R-:W-:Y:S02]  /*0b40*/  UISETP.NE.AND.EX UP0, UPT, UR15, URZ, UPT, UP0 ;  /* 0x000000ff0f00728c */ /* 0x000fe4000bf05300 */
[----:B------:R-:W-:Y:S01]  /*0b50*/  @!UP1 UIMAD UR8, UR38, UR9, URZ ;  /* 0x00000009260892a4 */ /* 0x000fe2000f8e02ff */
[----:B---3--:R-:W-:-:S03]  /*0b60*/  IMAD R11, R11, 0xa0, R10 ;  /* 0x000000a00b0b7824 */ /* 0x008fc600078e020a */
[----:B------:R-:W-:-:S04]  /*0b70*/  PLOP3.LUT P3, PT, PT, PT, UP0, 0x80, 0x8 ;  /* 0x000000000008781c */ /* 0x000fc80003f6f008 */
[----:B-1----:R-:W0:Y:S01]  /*0b80*/  @!P0 LDC.64 R2, c[0x0][0x390] ;  /* 0x0000e400ff028b82 */ /* 0x002e220000000a00 */
[----:B------:R-:W1:Y:S07]  /*0b90*/  @UP0 LDCU.64 UR4, c[0x0][0x418] ;  /* 0x00008300ff0407ac */ /* 0x000e6e0008000a00 */
[----:B------:R-:W3:Y:S01]  /*0ba0*/  @!P1 LDC.64 R4, c[0x0][0x3a0] ;  /* 0x0000e800ff049b82 */ /* 0x000ee20000000a00 */
[----:B------:R-:W-:Y:S01]  /*0bb0*/  IMAD.U32 R0, RZ, RZ, UR8 ;  /* 0x00000008ff007e24 */ /* 0x000fe2000f8e00ff */
[----:B------:R-:W-:-:S02]  /*0bc0*/  CS2R R30, SRZ ;  /* 0x00000000001e7805 */ /* 0x000fc4000001ff00 */
[----:B------:R-:W-:Y:S01]  /*0bd0*/  CS2R R28, SRZ ;  /* 0x00000000001c7805 */ /* 0x000fe2000001ff00 */
[----:B-1----:R-:W-:Y:S01]  /*0be0*/  @UP0 UIMAD.WIDE.U32 UR6, UR6, 0x4, UR4 ;  /* 0x00000004060608a5 */ /* 0x002fe2000f8e0004 */
[----:B------:R-:W1:Y:S01]  /*0bf0*/  LDCU.U8 UR4, c[0x0][0x404] ;  /* 0x00008080ff0477ac */ /* 0x000e620008000000 */
[----:B0-----:R-:W-:-:S04]  /*0c00*/  @!P0 IMAD.WIDE.U32 R2, R11, 0x4, R2 ;  /* 0x000000040b028825 */ /* 0x001fc800078e0002 */
[----:B------:R-:W-:Y:S01]  /*0c10*/  MOV R8, UR6 ;  /* 0x0000000600087c02 */ /* 0x000fe20008000f00 */
[----:B------:R-:W-:Y:S01]  /*0c20*/  IMAD.U32 R9, RZ, RZ, UR7 ;  /* 0x00000007ff097e24 */ /* 0x000fe2000f8e00ff */
[----:B------:R2:W4:Y:S01]  /*0c30*/  @!P0 LDG.E.128 R12, desc[UR36][R2.64] ;  /* 0x00000024020c8981 */ /* 0x000522000c1e1d00 */
[----:B---3--:R-:W-:-:S03]  /*0c40*/  @!P1 IMAD.WIDE.U32 R4, R11, 0x4, R4 ;  /* 0x000000040b049825 */ /* 0x008fc600078e0004 */
[----:B------:R-:W3:Y:S01]  /*0c50*/  @P3 LDG.E R8, desc[UR36][R8.64] ;  /* 0x0000002408083981 */ /* 0x000ee2000c1e1900 */
[----:B------:R-:W-:-:S03]  /*0c60*/  @!P2 IMAD R11, R0, 0xa0, R11 ;  /* 0x000000a0000ba824 */ /* 0x000fc600078e020b */
[----:B------:R-:W3:Y:S01]  /*0c70*/  @!P1 LDG.E.128 R28, desc[UR36][R4.64] ;  /* 0x00000024041c9981 */ /* 0x000ee2000c1e1d00 */
[----:B--2---:R-:W-:Y:S02]  /*0c80*/  @!P2 IMAD.WIDE R2, R11, 0x4, R6 ;  /* 0x000000040b02a825 */ /* 0x004fe400078e0206 */
[----:B------:R-:W0:Y:S03]  /*0c90*/  LDC R7, c[0x0][0x400] ;  /* 0x00010000ff077b82 */ /* 0x000e260000000800 */
[----:B------:R-:W2:Y:S01]  /*0ca0*/  @!P2 LDG.E.128 R32, desc[UR36][R2.64] ;  /* 0x000000240220a981 */ /* 0x000ea2000c1e1d00 */
[----:B-1----:R-:W-:Y:S01]  /*0cb0*/  ISETP.NE.AND P0, PT, RZ, UR4, PT ;  /* 0x00000004ff007c0c */ /* 0x002fe2000bf05270 */
[----:B------:R-:W-:Y:S01]  /*0cc0*/  UMOV UR39, URZ ;  /* 0x000000ff00277c82 */ /* 0x000fe20008000000 */
[----:B------:R-:W-:Y:S01]  /*0cd0*/  USHF.R.S32.HI UR48, URZ, 0x1f, UR47 ;  /* 0x0000001fff307899 */ /* 0x000fe2000801142f */
[----:B------:R-:W-:Y:S01]  /*0ce0*/  BSSY.RECONVERGENT B6, `(.L_x_4712) ;  /* 0x00000d1000067945 */ /* 0x000fe20003800200 */
[----:B0-----:R-:W-:Y:S01]  /*0cf0*/  ISETP.LT.OR P0, PT, R7, 0x1, P0 ;  /* 0x000000010700780c */ /* 0x001fe20000701670 */
[----:B----4-:R-:W-:Y:S01]  /*0d00*/  FADD.FTZ R16, R12, R16 ;  /* 0x000000100c107221 */ /* 0x010fe20000010000 */
[----:B------:R-:W-:Y:S01]  /*0d10*/  FADD.FTZ R17, R13, R17 ;  /* 0x000000110d117221 */ /* 0x000fe20000010000 */
[----:B---3--:R-:W-:Y:S01]  /*0d20*/  @P3 R2UR UR39, R8 ;  /* 0x00000000082732ca */ /* 0x008fe200000e0000 */
[----:B------:R-:W-:Y:S01]  /*0d30*/  FADD.FTZ R24, R28, R24 ;  /* 0x000000181c187221 */ /* 0x000fe20000010000 */
[----:B------:R-:W-:Y:S01]  /*0d40*/  FADD.FTZ R25, R29, R25 ;  /* 0x000000191d197221 */ /* 0x000fe20000010000 */
[----:B------:R-:W-:Y:S01]  /*0d50*/  FADD.FTZ R26, R30, R26 ;  /* 0x0000001a1e1a7221 */ /* 0x000fe20000010000 */
[----:B------:R-:W-:Y:S01]  /*0d60*/  FADD.FTZ R27, R31, R27 ;  /* 0x0000001b1f1b7221 */ /* 0x000fe20000010000 */
[----:B------:R-:W-:Y:S01]  /*0d70*/  FADD.FTZ R18, R14, R18 ;  /* 0x000000120e127221 */ /* 0x000fe20000010000 */
[----:B------:R-:W-:Y:S01]  /*0d80*/  FADD.FTZ R19, R15, R19 ;  /* 0x000000130f137221 */ /* 0x000fe20000010000 */
[----:B--2---:R-:W-:Y:S01]  /*0d90*/  @!P2 FMUL.FTZ R24, R24, R32 ;  /* 0x000000201818a220 */ /* 0x004fe20000410000 */
[----:B------:R-:W-:Y:S01]  /*0da0*/  @!P2 FMUL.FTZ R25, R25, R33 ;  /* 0x000000211919a220 */ /* 0x000fe20000410000 */
[----:B------:R-:W-:Y:S01]  /*0db0*/  @!P2 FMUL.FTZ R26, R26, R34 ;  /* 0x000000221a1aa220 */ /* 0x000fe20000410000 */
[----:B------:R-:W-:Y:S01]  /*0dc0*/  @!P2 FMUL.FTZ R27, R27, R35 ;  /* 0x000000231b1ba220 */ /* 0x000fe20000410000 */
[----:B------:R-:W-:Y:S06]  /*0dd0*/  @P0 BRA `(.L_x_4713) ;  /* 0x0000000000ac0947 */ /* 0x000fec0003800000 */
[----:B------:R-:W-:-:S13]  /*0de0*/  ISETP.GE.AND P0, PT, R10, R7, PT ;  /* 0x000000070a00720c */ /* 0x000fda0003f06270 */
[----:B------:R-:W-:Y:S05]  /*0df0*/  @P0 BRA `(.L_x_4714) ;  /* 0x0000000800fc0947 */ /* 0x000fea0003800000 */
[----:B------:R-:W-:Y:S01]  /*0e00*/  I2FP.F32.U32 R0, R7 ;  /* 0x0000000700007245 */ /* 0x000fe20000201000 */
[----:B------:R-:W-:Y:S01]  /*0e10*/  VIADD R2, R10, 0x2 ;  /* 0x000000020a027836 */ /* 0x000fe20000000000 */
[----:B------:R-:W0:Y:S01]  /*0e20*/  LDCU UR4, c[0x0][0x40c] ;  /* 0x00008180ff0477ac */ /* 0x000e220008000800 */
[----:B------:R-:W-:Y:S01]  /*0e30*/  I2FP.F32.U32 R10, R10 ;  /* 0x0000000a000a7245 */ /* 0x000fe20000201000 */
[----:B------:R-:W1:Y:S02]  /*0e40*/  MUFU.RCP R3, R0 ;  /* 0x0000000000037308 */ /* 0x000e640000001000 */
[----:B------:R-:W-:Y:S01]  /*0e50*/  I2FP.F32.U32 R2, R2 ;  /* 0x0000000200027245 */ /* 0x000fe20000201000 */
[----:B0-----:R-:W-:-:S04]  /*0e60*/  UIADD3 UR4, UPT, UPT, -UR39, UR4, URZ ;  /* 0x0000000427047290 */ /* 0x001fc8000fffe1ff */
[-C--:B-1----:R-:W-:Y:S01]  /*0e70*/  FMUL.FTZ R2, R2, R3.reuse ;  /* 0x0000000302027220 */ /* 0x082fe20000410000 */
        /* <DEDUP_REMOVED lines=33> */
.L_x_4713:
        /* <DEDUP_REMOVED lines=10> */
[----:B0-----:R-:W-:Y:S01]  /*1130*/  IADD3 R2, PT, PT, R0, 0xffffffe, RZ ;  /* 0x0ffffffe00027810 */ /* 0x001fe20007ffe0ff */
[----:B------:R-:W-:-:S05]  /*1140*/  IMAD.MOV R0, RZ, RZ, -R8 ;  /* 0x000000ffff007224 */ /* 0x000fca00078e0a08 */
        /* <DEDUP_REMOVED lines=37> */
[----:B------:R-:W-:Y:S01]  /*13a0*/  IMAD.U32 R7, RZ, RZ, UR7 ;  /* 0x00000007ff077e24 */ /* 0x000fe2000f8e00ff */
[----:B----4-:R-:W-:Y:S01]  /*13b0*/  MOV R10, UR8 ;  /* 0x00000008000a7c02 */ /* 0x010fe20008000f00 */
[----:B-1----:R-:W-:-:S07]  /*13c0*/  IMAD.U32 R11, RZ, RZ, UR9 ;  /* 0x00000009ff0b7e24 */ /* 0x002fce000f8e00ff */
[----:B------:R-:W-:-:S07]  /*13d0*/  LEPC R20, `(.L_x_4715) ;  /* 0x000000001014794e */ /* 0x000fce0000000000 */
[----:B--2---:R-:W-:Y:S05]  /*13e0*/  CALL.ABS.NOINC R2 ;  /* 0x0000000002007343 */ /* 0x004fea0003c00000 */
.L_x_4715:
        /* <DEDUP_REMOVED lines=8> */
[--C-:B-1----:R-:W-:Y:S02]  /*1470*/  IMAD R2, R5, 0x4, R0.reuse ;  /* 0x0000000405027824 */ /* 0x102fe400078e0200 */
[C---:B------:R-:W-:Y:S02]  /*1480*/  @!P6 IMAD R4, R3.reuse, 0x4, R0 ;  /* 0x000000040304e824 */ /* 0x040fe400078e0200 */
[----:B------:R-:W-:-:S03]  /*1490*/  @!P6 IMAD R3, R3, 0x4, R2 ;  /* 0x000000040303e824 */ /* 0x000fc600078e0202 */
        /* <DEDUP_REMOVED lines=14> */
[----:B------:R-:W-:Y:S01]  /*1580*/  SHF.L.U32 R4, R4, 0x1, RZ ;  /* 0x0000000104047819 */ /* 0x000fe200000006ff */
[C---:B------:R-:W-:Y:S01]  /*1590*/  IMAD R20, R23.reuse, 0x4, R15 ;  /* 0x0000000417147824 */ /* 0x040fe200078e020f */
[----:B------:R0:W1:Y:S01]  /*15a0*/  LDS R16, [R15] ;  /* 0x000000000f107984 */ /* 0x0000620000000800 */
[----:B------:R-:W-:Y:S01]  /*15b0*/  IMAD R30, R23, 0x4, R21 ;  /* 0x00000004171e7824 */ /* 0x000fe200078e0215 */
[----:B------:R-:W-:Y:S02]  /*15c0*/  LOP3.LUT R6, R4, 0xfffffffc, RZ, 0xc0, !PT ;  /* 0xfffffffc04067812 */ /* 0x000fe400078ec0ff */
[----:B------:R0:W2:Y:S02]  /*15d0*/  LDS R18, [R15+0x4] ;  /* 0x000004000f127984 */ /* 0x0000a40000000800 */
[----:B------:R-:W-:-:S02]  /*15e0*/  ISETP.GE.AND P0, PT, R6, R5, PT ;  /* 0x000000050600720c */ /* 0x000fc40003f06270 */
        /* <DEDUP_REMOVED lines=24> */
[----:B------:R-:W-:Y:S01]  /*1770*/  MUFU.COS R9, R13 ;  /* 0x0000000d00097308 */ /* 0x000fe20000000000 */
[----:B------:R-:W-:-:S07]  /*1780*/  FMUL.RZ R8, R4, 0.15915493667125701904 ;  /* 0x3e22f98304087820 */ /* 0x000fce000040c000 */
[----:B------:R-:W0:Y:S08]  /*1790*/  MUFU.SIN R6, R13 ;  /* 0x0000000d00067308 */ /* 0x000e300000000400 */
[----:B------:R-:W1:Y:S08]  /*17a0*/  MUFU.SIN R5, R8 ;  /* 0x0000000800057308 */ /* 0x000e700000000400 */
[----:B------:R3:W5:Y:S01]  /*17b0*/  MUFU.COS R4, R8 ;  /* 0x0000000800047308 */ /* 0x0007620000000000 */
[-C--:B0-----:R-:W-:Y:S01]  /*17c0*/  FMUL.FTZ R7, R19, R6.reuse ;  /* 0x0000000613077220 */ /* 0x081fe20000410000 */
[-C--:B------:R-:W-:Y:S01]  /*17d0*/  FMUL.FTZ R11, R27, R6.reuse ;  /* 0x000000061b0b7220 */ /* 0x080fe20000410000 */
[-C--:B--2---:R-:W-:Y:S01]  /*17e0*/  FMUL.FTZ R12, R18, R6.reuse ;  /* 0x00000006120c7220 */ /* 0x084fe20000410000 */
[----:B----4-:R-:W-:Y:S01]  /*17f0*/  FMUL.FTZ R14, R26, R6 ;  /* 0x000000061a0e7220 */ /* 0x010fe20000410000 */
[-C--:B------:R-:W-:Y:S01]  /*1800*/  FFMA.FTZ R10, R18, R9.reuse, -R7 ;  /* 0x00000009120a7223 */ /* 0x080fe20000010807 */
[-C--:B------:R-:W-:Y:S01]  /*1810*/  FFMA.FTZ R26, R26, R9.reuse, -R11 ;  /* 0x000000091a1a7223 */ /* 0x080fe2000001080b */
[-C--:B------:R-:W-:Y:S01]  /*1820*/  FFMA.FTZ R19, R19, R9.reuse, R12 ;  /* 0x0000000913137223 */ /* 0x080fe2000001000c */
[----:B------:R-:W-:Y:S01]  /*1830*/  FFMA.FTZ R27, R27, R9, R14 ;  /* 0x000000091b1b7223 */ /* 0x000fe2000001000e */
[-C--:B-1----:R-:W-:Y:S01]  /*1840*/  FMUL.FTZ R3, R17, R5.reuse ;  /* 0x0000000511037220 */ /* 0x082fe20000410000 */
[-C--:B------:R-:W-:Y:S01]  /*1850*/  FMUL.FTZ R7, R25, R5.reuse ;  /* 0x0000000519077220 */ /* 0x080fe20000410000 */
[-C--:B------:R-:W-:Y:S01]  /*1860*/  FMUL.FTZ R6, R16, R5.reuse ;  /* 0x0000000510067220 */ /* 0x080fe20000410000 */
[----:B---3--:R-:W-:Y:S01]  /*1870*/  FMUL.FTZ R8, R24, R5 ;  /* 0x0000000518087220 */ /* 0x008fe20000410000 */
[----:B------:R-:W-:Y:S01]  /*1880*/  MOV R18, R10 ;  /* 0x0000000a00127202 */ /* 0x000fe20000000f00 */
[-C--:B-----5:R-:W-:Y:S01]  /*1890*/  FFMA.FTZ R3, R16, R4.reuse, -R3 ;  /* 0x0000000410037223 */ /* 0x0a0fe20000010803 */
[-C--:B------:R-:W-:Y:S01]  /*18a0*/  FFMA.FTZ R24, R24, R4.reuse, -R7 ;  /* 0x0000000418187223 */ /* 0x080fe20000010807 */
[-C--:B------:R-:W-:Y:S01]  /*18b0*/  FFMA.FTZ R17, R17, R4.reuse, R6 ;  /* 0x0000000411117223 */ /* 0x080fe20000010006 */
[----:B------:R-:W-:Y:S01]  /*18c0*/  FFMA.FTZ R25, R25, R4, R8 ;  /* 0x0000000419197223 */ /* 0x000fe20000010008 */
[----:B------:R-:W-:-:S07]  /*18d0*/  IMAD.MOV.U32 R16, RZ, RZ, R3 ;  /* 0x000000ffff107224 */ /* 0x000fce00078e0003 */
.L_x_4719:
[----:B------:R-:W-:Y:S05]  /*18e0*/  BSYNC.RECONVERGENT B1 ;  /* 0x0000000000017941 */ /* 0x000fea0003800200 */
.L_x_4718:
        /* <DEDUP_REMOVED lines=8> */
.L_x_4717:
[----:B------:R-:W-:Y:S05]  /*1970*/  BSYNC.RECONVERGENT B0 ;  /* 0x0000000000007941 */ /* 0x000fea0003800200 */
.L_x_4716:
[----:B------:R-:W-:Y:S01]  /*1980*/  BAR.SYNC.DEFER_BLOCKING 0x0 ;  /* 0x0000000000007b1d */ /* 0x000fe20000010000 */
[----:B------:R-:W-:-:S04]  /*1990*/  @!P6 IMAD R23, R23, R28, R29 ;  /* 0x0000001c1717e224 */ /* 0x000fc800078e021d */
[C---:B------:R-:W-:Y:S02]  /*19a0*/  @!P6 IMAD R0, R23.reuse, 0x4, R0 ;  /* 0x000000041700e824 */ /* 0x040fe400078e0200 */
[----:B------:R-:W-:-:S03]  /*19b0*/  @!P6 IMAD R2, R23, 0x4, R2 ;  /* 0x000000041702e824 */ /* 0x000fc600078e0202 */
[----:B---3--:R0:W1:Y:S04]  /*19c0*/  @!P6 LDS.128 R16, [R0] ;  /* 0x000000000010e984 */ /* 0x0080680000000c00 */
[----:B------:R0:W2:Y:S01]  /*19d0*/  @!P6 LDS.128 R24, [R2] ;  /* 0x000000000218e984 */ /* 0x0000a20000000c00 */
[----:B------:R-:W-:Y:S06]  /*19e0*/  BAR.SYNC.DEFER_BLOCKING 0x0 ;  /* 0x0000000000007b1d */ /* 0x000fec0000010000 */
.L_x_4714:
[----:B------:R-:W-:Y:S05]  /*19f0*/  BSYNC.RECONVERGENT B6 ;  /* 0x0000000000067941 */ /* 0x000fea0003800200 */
.L_x_4712:
[----:B------:R-:W-:Y:S01]  /*1a00*/  ISETP.GT.U32.AND P0, PT, R22, 0x3f, PT ;  /* 0x0000003f1600780c */ /* 0x000fe20003f04070 */
[----:B------:R-:W-:Y:S01]  /*1a10*/  BSSY.RECONVERGENT B0, `(.L_x_4720) ;  /* 0x0000016000007945 */ /* 0x000fe20003800200 */
[----:B0-----:R-:W-:-:S11]  /*1a20*/  IMAD.MOV.U32 R0, RZ, RZ, RZ ;  /* 0x000000ffff007224 */ /* 0x001fd600078e00ff */
[----:B------:R-:W-:Y:S05]  /*1a30*/  @P0 BRA `(.L_x_4721) ;  /* 0x00000000004c0947 */ /* 0x000fea0003800000 */
[----:B------:R-:W-:Y:S01]  /*1a40*/  ISETP.GT.U32.AND P0, PT, R22, 0x27, PT ;  /* 0x000000271600780c */ /* 0x000fe20003f04070 */
[----:B------:R-:W0:Y:S01]  /*1a50*/  S2UR UR5, SR_CgaCtaId ;  /* 0x00000000000579c3 */ /* 0x000e220000008800 */
[----:B------:R-:W-:Y:S02]  /*1a60*/  UMOV UR4, 0x400 ;  /* 0x0000040000047882 */ /* 0x000fe40000000000 */
[----:B------:R-:W-:-:S09]  /*1a70*/  UIADD3 UR4, UPT, UPT, UR4, 0x20, URZ ;  /* 0x0000002004047890 */ /* 0x000fd2000fffe0ff */
[----:B------:R-:W3:Y:S08]  /*1a80*/  @!P0 LDC R5, c[0x0][0x3f4] ;  /* 0x0000fd00ff058b82 */ /* 0x000ef00000000800 */
[----:B------:R-:W4:Y:S01]  /*1a90*/  @!P0 LDC.64 R2, c[0x0][0x3b8] ;  /* 0x0000ee00ff028b82 */ /* 0x000f220000000a00 */
[----:B0-----:R-:W-:-:S06]  /*1aa0*/  ULEA UR4, UR5, UR4, 0x18 ;  /* 0x0000000405047291 */ /* 0x001fcc000f8ec0ff */
[----:B------:R-:W-:-:S05]  /*1ab0*/  LEA R4, R22, UR4, 0x4 ;  /* 0x0000000416047c11 */ /* 0x000fca000f8e20ff */
[----:B-1----:R0:W-:Y:S01]  /*1ac0*/  STS.128 [R4], R16 ;  /* 0x0000001004007388 */ /* 0x0021e20000000c00 */
[----:B---3--:R-:W-:Y:S02]  /*1ad0*/  @!P0 IMAD R0, R22, R5, UR40 ;  /* 0x0000002816008e24 */ /* 0x008fe4000f8e0205 */
[----:B------:R-:W-:-:S04]  /*1ae0*/  @!P0 IMAD R5, R5, UR45, RZ ;  /* 0x0000002d05058c24 */ /* 0x000fc8000f8e02ff */
[----:B------:R-:W-:Y:S02]  /*1af0*/  @!P0 IMAD R5, R5, 0x28, R0 ;  /* 0x0000002805058824 */ /* 0x000fe400078e0200 */
[----:B--2---:R-:W-:-:S03]  /*1b00*/  FMUL.FTZ R0, R24, R16 ;  /* 0x0000001018007220 */ /* 0x004fc60000410000 */
[----:B------:R-:W-:-:S05]  /*1b10*/  @!P0 SHF.L.U32 R5, R5, 0x2, RZ ;  /* 0x0000000205058819 */ /* 0x000fca00000006ff */
[----:B----4-:R-:W-:-:S04]  /*1b20*/  @!P0 IMAD.WIDE R2, R5, 0x4, R2 ;  /* 0x0000000405028825 */ /* 0x010fc800078e0202 */
[----:B------:R-:W-:Y:S01]  /*1b30*/  FFMA.FTZ R5, R25, R17, R0 ;  /* 0x0000001119057223 */ /* 0x000fe20000010000 */
[----:B------:R0:W-:Y:S03]  /*1b40*/  @!P0 STG.E.128 desc[UR36][R2.64], R24 ;  /* 0x0000001802008986 */ /* 0x0001e6000c101d24 */
[----:B------:R-:W-:-:S04]  /*1b50*/  FFMA.FTZ R0, R26, R18, R5 ;  /* 0x000000121a007223 */ /* 0x000fc80000010005 */
[----:B------:R-:W-:-:S07]  /*1b60*/  FFMA.FTZ R0, R27, R19, R0 ;  /* 0x000000131b007223 */ /* 0x000fce0000010000 */
.L_x_4721:
[----:B------:R-:W-:Y:S05]  /*1b70*/  BSYNC.RECONVERGENT B0 ;  /* 0x0000000000007941 */ /* 0x000fea0003800200 */
.L_x_4720:
[----:B0-----:R-:W0:Y:S01]  /*1b80*/  SHFL.BFLY PT, R3, R0, 0x10, 0x1f ;  /* 0x0e001f0000037f89 */ /* 0x001e2200000e0000 */
[----:B------:R-:W3:Y:S01]  /*1b90*/  S2UR UR12, SR_CgaCtaId ;  /* 0x00000000000c79c3 */ /* 0x000ee20000008800 */
[----:B------:R-:W-:Y:S01]  /*1ba0*/  UMOV UR11, 0x400 ;  /* 0x00000400000b7882 */ /* 0x000fe20000000000 */
[----:B------:R-:W-:Y:S01]  /*1bb0*/  UIADD3 UR10, UPT, UPT, -UR41, UR46, URZ ;  /* 0x0000002e290a7290 */ /* 0x000fe2000fffe1ff */
[----:B------:R-:W-:Y:S01]  /*1bc0*/  BSSY.RECONVERGENT B0, `(.L_x_4722) ;  /* 0x000002d000007945 */ /* 0x000fe20003800200 */
[----:B------:R-:W-:Y:S01]  /*1bd0*/  UIADD3 UR5, UPT, UPT, UR11, 0x420, URZ ;  /* 0x000004200b057890 */ /* 0x000fe2000fffe0ff */
[----:B------:R-:W-:Y:S02]  /*1be0*/  IMAD.MOV.U32 R252, RZ, RZ, -0x800001 ;  /* 0xff7ffffffffc7424 */ /* 0x000fe400078e00ff */
[----:B0-----:R-:W-:Y:S01]  /*1bf0*/  FADD.FTZ R3, R3, R0 ;  /* 0x0000000003037221 */ /* 0x001fe20000010000 */
[----:B------:R-:W-:Y:S01]  /*1c00*/  SHF.R.U32.HI R0, RZ, 0x3, R22 ;  /* 0x00000003ff007819 */ /* 0x000fe20000011616 */
[----:B---3--:R-:W-:-:S02]  /*1c10*/  ULEA UR4, UR12, UR11, 0x18 ;  /* 0x0000000b0c047291 */ /* 0x008fc4000f8ec0ff */
[----:B------:R-:W-:Y:S01]  /*1c20*/  ULEA UR5, UR12, UR5, 0x18 ;  /* 0x000000050c057291 */ /* 0x000fe2000f8ec0ff */
[----:B------:R-:W0:Y:S01]  /*1c30*/  SHFL.BFLY PT, R2, R3, 0x8, 0x1f ;  /* 0x0d001f0003027f89 */ /* 0x000e2200000e0000 */
[----:B------:R-:W-:Y:S02]  /*1c40*/  LOP3.LUT R0, R0, 0x7c, RZ, 0xc0, !PT ;  /* 0x0000007c00007812 */ /* 0x000fe400078ec0ff */
[----:B------:R-:W-:Y:S01]  /*1c50*/  ULEA UR13, UR10, UR5, 0x2 ;  /* 0x000000050a0d7291 */ /* 0x000fe2000f8e10ff */
[----:B0-----:R-:W-:-:S05]  /*1c60*/  FADD.FTZ R4, R3, R2 ;  /* 0x0000000203047221 */ /* 0x001fca0000010000 */
        /* <DEDUP_REMOVED lines=9> */
[----:B------:R-:W-:Y:S01]  /*1d00*/  @!P0 STS [R0+UR4+0x8], R7 ;  /* 0x0000080700008988 */ /* 0x000fe20008000804 */
[----:B------:R-:W-:Y:S01]  /*1d10*/  BAR.SYNC.DEFER_BLOCKING 0x0 ;  /* 0x0000000000007b1d */ /* 0x000fe20000010000 */
[----:B------:R-:W-:-:S05]  /*1d20*/  ISETP.NE.AND P0, PT, R22, RZ, PT ;  /* 0x000000ff1600720c */ /* 0x000fca0003f05270 */
[----:B------:R-:W0:Y:S04]  /*1d30*/  @!P1 LDS R7, [R2+0x8] ;  /* 0x0000080002079984 */ /* 0x000e280000000800 */
[----:B0-----:R-:W0:Y:S02]  /*1d40*/  SHFL.BFLY PT, R4, R7, 0x1, 0x1f ;  /* 0x0c201f0007047f89 */ /* 0x001e2400000e0000 */
[----:B0-----:R-:W-:-:S06]  /*1d50*/  FADD.FTZ R4, R4, R7 ;  /* 0x0000000704047221 */ /* 0x001fcc0000010000 */
[----:B------:R-:W0:Y:S01]  /*1d60*/  SHFL.IDX PT, R4, R4, RZ, 0x1f ;  /* 0x00001fff04047589 */ /* 0x000e2200000e0000 */
[----:B------:R-:W-:Y:S05]  /*1d70*/  @P0 BRA `(.L_x_4723) ;  /* 0x0000000000440947 */ /* 0x000fea0003800000 */
[----:B------:R-:W3:Y:S01]  /*1d80*/  LDCU.64 UR6, c[0x0][0x438] ;  /* 0x00008700ff0677ac */ /* 0x000ee20008000a00 */
[----:B------:R-:W0:Y:S01]  /*1d90*/  LDCU UR4, c[0x0][0x410] ;  /* 0x00008200ff0477ac */ /* 0x000e220008000800 */
[----:B---3--:R-:W-:-:S04]  /*1da0*/  UISETP.NE.U32.AND UP0, UPT, UR6, URZ, UPT ;  /* 0x000000ff0600728c */ /* 0x008fc8000bf05070 */
[----:B------:R-:W-:Y:S01]  /*1db0*/  UISETP.NE.AND.EX UP0, UPT, UR7, URZ, UPT, UP0 ;  /* 0x000000ff0700728c */ /* 0x000fe2000bf05300 */
[----:B0-----:R-:W-:-:S08]  /*1dc0*/  FMUL.FTZ R252, R4, UR4 ;  /* 0x0000000404fc7c20 */ /* 0x001fd00008410000 */
[----:B------:R-:W-:Y:S05]  /*1dd0*/  BRA.U !UP0, `(.L_x_4724) ;  /* 0x0000000108287547 */ /* 0x000fea000b800000 */
[----:B------:R-:W0:Y:S01]  /*1de0*/  LDCU UR9, c[0x0][0x440] ;  /* 0x00008800ff0977ac */ /* 0x000e220008000800 */
[----:B------:R-:W3:Y:S01]  /*1df0*/  LDCU.64 UR6, c[0x0][0x438] ;  /* 0x00008700ff0677ac */ /* 0x000ee20008000a00 */
[----:B------:R-:W-:-:S04]  /*1e00*/  UIADD3 UR4, UPT, UPT, -UR39, UR46, URZ ;  /* 0x0000002e27047290 */ /* 0x000fc8000fffe1ff */
[----:B0-----:R-:W-:-:S04]  /*1e10*/  UIMAD UR8, UR43, UR9, UR4 ;  /* 0x000000092b0872a4 */ /* 0x001fc8000f8e0204 */
[----:B------:R-:W-:-:S04]  /*1e20*/  UIMAD UR8, UR8, UR9, UR4 ;  /* 0x00000009080872a4 */ /* 0x000fc8000f8e0204 */
[----:B---3--:R-:W-:-:S06]  /*1e30*/  UIMAD.WIDE UR6, UR8, 0x4, UR6 ;  /* 0x00000004080678a5 */ /* 0x008fcc000f8e0206 */
[----:B------:R-:W-:Y:S02]  /*1e40*/  IMAD.U32 R3, RZ, RZ, UR7 ;  /* 0x00000007ff037e24 */ /* 0x000fe4000f8e00ff */
[----:B------:R-:W-:-:S05]  /*1e50*/  IMAD.U32 R2, RZ, RZ, UR6 ;  /* 0x00000006ff027e24 */ /* 0x000fca000f8e00ff */
[----:B------:R-:W3:Y:S02]  /*1e60*/  LDG.E R3, desc[UR36][R2.64] ;  /* 0x0000002402037981 */ /* 0x000ee4000c1e1900 */
[----:B---3--:R-:W-:-:S07]  /*1e70*/  FADD.FTZ R252, R252, R3 ;  /* 0x00000003fcfc7221 */ /* 0x008fce0000010000 */
.L_x_4724:
[----:B------:R3:W-:Y:S02]  /*1e80*/  STS [UR13], R252 ;  /* 0x000000fcff007988 */ /* 0x0007e4000800080d */
.L_x_4723:
[----:B------:R-:W-:Y:S05]  /*1e90*/  BSYNC.RECONVERGENT B0 ;  /* 0x0000000000007941 */ /* 0x000fea0003800200 */
.L_x_4722:
[----:B------:R-:W-:Y:S01]  /*1ea0*/  UIADD3 UR4, UPT, UPT, UR10, 0xf, URZ ;  /* 0x0000000f0a047890 */ /* 0x000fe2000fffe0ff */
[----:B------:R-:W-:Y:S01]  /*1eb0*/  SHF.R.U32.HI R248, RZ, 0x1, R22 ;  /* 0x00000001fff87819 */ /* 0x000fe20000011616 */
[----:B------:R-:W4:Y:S01]  /*1ec0*/  LDCU UR8, c[0x0][0x3f0] ;  /* 0x00007e00ff0877ac */ /* 0x000f220008000800 */
[----:B------:R-:W-:Y:S01]  /*1ed0*/  IMAD.SHL.U32 R22, R22, 0x8, RZ ;  /* 0x0000000816167824 */ /* 0x000fe200078e00ff */
[----:B------:R-:W-:Y:S01]  /*1ee0*/  BSSY B0, `(.L_x_4725) ;  /* 0x0000892000007945 */ /* 0x000fe20003800000 */
[----:B------:R-:W-:Y:S02]  /*1ef0*/  USHF.R.S32.HI UR6, URZ, 0x1f, UR4 ;  /* 0x0000001fff067899 */ /* 0x000fe40008011404 */
[----:B------:R-:W-:Y:S01]  /*1f00*/  UIADD3 UR11, UPT, UPT, UR11, 0x20, URZ ;  /* 0x000000200b0b7890 */ /* 0x000fe2000fffe0ff */
[----:B------:R-:W-:Y:S01]  /*1f10*/  LOP3.LUT R3, R22, 0x8, RZ, 0xc0, !PT ;  /* 0x0000000816037812 */ /* 0x000fe200078ec0ff */
[----:B------:R-:W-:Y:S01]  /*1f20*/  ULEA.HI UR6, UR6, UR4, URZ, 0x4 ;  /* 0x0000000406067291 */ /* 0x000fe2000f8f20ff */
[----:B------:R-:W0:Y:S03]  /*1f30*/  LDCU UR10, c[0x0][0x3f8] ;  /* 0x00007f00ff0a77ac */ /* 0x000e260008000800 */
[----:B------:R-:W-:Y:S01]  /*1f40*/  ULOP3.LUT UR7, UR6, 0xfffffff0, URZ, 0xc0, !UPT ;  /* 0xfffffff006077892 */ /* 0x000fe2000f8ec0ff */
[----:B------:R-:W0:Y:S05]  /*1f50*/  LDCU UR13, c[0x0][0x3f4] ;  /* 0x00007e80ff0d77ac */ /* 0x000e2a0008000800 */
[----:B------:R-:W-:Y:S01]  /*1f60*/  ISETP.GE.AND P0, PT, R248, UR7, PT ;  /* 0x00000007f8007c0c */ /* 0x000fe2000bf06270 */
[----:B----4-:R-:W-:Y:S01]  /*1f70*/  UIMAD UR4, UR42, UR8, UR43 ;  /* 0x000000082a0472a4 */ /* 0x010fe2000f8e022b */
[----:B------:R-:W4:Y:S01]  /*1f80*/  LDCU UR22, c[0x0][0x410] ;  /* 0x00008200ff1677ac */ /* 0x000f220008000800 */
[----:B------:R-:W0:Y:S01]  /*1f90*/  LDCU.64 UR14, c[0x0][0x3c8] ;  /* 0x00007900ff0e77ac */ /* 0x000e220008000a00 */
[----:B------:R-:W0:Y:S01]  /*1fa0*/  LDCU.64 UR16, c[0x0][0x3b8] ;  /* 0x00007700ff1077ac */ /* 0x000e220008000a00 */
[----:B------:R-:W0:Y:S01]  /*1fb0*/  LDCU.64 UR18, c[0x0][0x438] ;  /* 0x00008700ff1277ac */ /* 0x000e220008000a00 */
[----:B------:R-:W0:Y:S01]  /*1fc0*/  LDCU.64 UR20, c[0x0][0x448] ;  /* 0x00008900ff1477ac */ /* 0x000e220008000a00 */
[----:B------:R-:W-:-:S02]  /*1fd0*/  ULEA UR6, UR12, UR11, 0x18 ;  /* 0x0000000b0c067291 */ /* 0x000fc4000f8ec0ff */
[----:B------:R-:W-:Y:S01]  /*1fe0*/  UIMAD UR4, UR4, 0xa0, URZ ;  /* 0x000000a0040478a4 */ /* 0x000fe2000f8e02ff */
[----:B------:R-:W-:Y:S06]  /*1ff0*/  BAR.SYNC.DEFER_BLOCKING 0x0 ;  /* 0x0000000000007b1d */ /* 0x000fec0000010000 */
[----:B------:R-:W-:Y:S05]  /*2000*/  @P0 BRA `(.L_x_4726) ;  /* 0x0000008400fc0947 */ /* 0x000fea0003800000 */
[----:B------:R-:W5:Y:S01]  /*2010*/  LDS.64 R8, [R3+UR6] ;  /* 0x0000000603087984 */ /* 0x000f620008000a00 */
[----:B------:R-:W1:Y:S01]  /*2020*/  LDCU.64 UR8, c[0x0][0x420] ;  /* 0x00008400ff0877ac */ /* 0x000e620008000a00 */
[C---:B------:R-:W-:Y:S02]  /*2030*/  IADD3 R0, PT, PT, R248.reuse, UR41, RZ ;  /* 0x00000029f8007c10 */ /* 0x040fe4000fffe0ff */
[----:B------:R-:W2:Y:S01]  /*2040*/  LDS.64 R6, [R3+UR6+0x10] ;  /* 0x0000100603067984 */ /* 0x000ea20008000a00 */
[----:B------:R-:W3:Y:S01]  /*2050*/  LDCU UR11, c[0x0][0x440] ;  /* 0x00008800ff0b77ac */ /* 0x000ee20008000800 */
[----:B------:R-:W-:Y:S02]  /*2060*/  LEA R248, R248, UR5, 0x2 ;  /* 0x00000005f8f87c11 */ /* 0x000fe4000f8e10ff */
[----:B0-----:R-:W0:Y:S04]  /*2070*/  LDS.64 R4, [R3+UR6+0x20] ;  /* 0x0000200603047984 */ /* 0x001e280008000a00 */
[----:B------:R-:W-:Y:S04]  /*2080*/  LDS.64 R250, [R3+UR6+0x90] ;  /* 0x0000900603fa7984 */ /* 0x000fe80008000a00 */
[----:B------:R-:W-:Y:S01]  /*2090*/  LDS.64 R244, [R3+UR6+0xa0] ;  /* 0x0000a00603f47984 */ /* 0x000fe20008000a00 */
[----:B-1----:R-:W-:Y:S01]  /*20a0*/  IMAD.U32 R11, RZ, RZ, UR8 ;  /* 0x00000008ff0b7e24 */ /* 0x002fe2000f8e00ff */
[----:B------:R-:W-:Y:S01]  /*20b0*/  ISETP.NE.U32.AND P0, PT, RZ, UR8, PT ;  /* 0x00000008ff007c0c */ /* 0x000fe2000bf05070 */
[----:B------:R-:W-:Y:S01]  /*20c0*/  IMAD.U32 R10, RZ, RZ, UR9 ;  /* 0x00000009ff0a7e24 */ /* 0x000fe2000f8e00ff */
[----:B------:R-:W-:Y:S01]  /*20d0*/  LDS.64 R114, [R3+UR6+0xb0] ;  /* 0x0000b00603727984 */ /* 0x000fe20008000a00 */
[----:B---3--:R-:W-:-:S02]  /*20e0*/  UIMAD UR7, UR43, UR11, UR46 ;  /* 0x0000000b2b0772a4 */ /* 0x008fc4000f8e022e */
[----:B------:R-:W-:Y:S01]  /*20f0*/  IMAD.U32 R247, RZ, RZ, UR11 ;  /* 0x0000000bfff77e24 */ /* 0x000fe2000f8e00ff */
[--C-:B------:R-:W-:Y:S01]  /*2100*/  IADD3 R2, P1, P2, R11, UR47, R0.reuse ;  /* 0x0000002f0b027c10 */ /* 0x100fe2000fa3e000 */
[----:B------:R-:W-:Y:S01]  /*2110*/  LDS.64 R112, [R3+UR6+0xc0] ;  /* 0x0000c00603707984 */ /* 0x000fe20008000a00 */
[----:B------:R-:W-:Y:S01]  /*2120*/  ISETP.NE.AND.EX P0, PT, RZ, UR9, PT, P0 ;  /* 0x00000009ff007c0c */ /* 0x000fe2000bf05300 */
[----:B------:R-:W-:Y:S02]  /*2130*/  IMAD R247, R247, UR7, R0 ;  /* 0x00000007f7f77c24 */ /* 0x000fe4000f8e0200 */
[----:B------:R-:W-:Y:S04]  /*2140*/  LDS.64 R110, [R3+UR6+0xd0] ;  /* 0x0000d006036e7984 */ /* 0x000fe80008000a00 */
[----:B------:R-:W-:Y:S04]  /*2150*/  LDS.64 R108, [R3+UR6+0xe0] ;  /* 0x0000e006036c7984 */ /* 0x000fe80008000a00 */
[----:B------:R-:W-:Y:S04]  /*2160*/  LDS.64 R106, [R3+UR6+0xf0] ;  /* 0x0000f006036a7984 */ /* 0x000fe80008000a00 */
[----:B-----5:R-:W-:Y:S04]  /*2170*/  STL.64 [R1+0x40], R8 ;  /* 0x0000400801007387 */ /* 0x020fe80000100a00 */
[----:B------:R-:W1:Y:S04]  /*2180*/  LDS.64 R8, [R3+UR6+0x30] ;  /* 0x0000300603087984 */ /* 0x000e680008000a00 */
[----:B--2---:R-:W-:Y:S04]  /*2190*/  STL.64 [R1+0x38], R6 ;  /* 0x0000380601007387 */ /* 0x004fe80000100a00 */
[----:B------:R-:W2:Y:S04]  /*21a0*/  LDS.64 R6, [R3+UR6+0x40] ;  /* 0x0000400603067984 */ /* 0x000ea80008000a00 */
[----:B0-----:R-:W-:Y:S04]  /*21b0*/  STL.64 [R1+0x30], R4 ;  /* 0x0000300401007387 */ /* 0x001fe80000100a00 */
[----:B------:R-:W0:Y:S04]  /*21c0*/  LDS.64 R4, [R3+UR6+0x50] ;  /* 0x0000500603047984 */ /* 0x000e280008000a00 */
[----:B------:R-:W-:Y:S04]  /*21d0*/  LDS.64 R104, [R3+UR6+0x100] ;  /* 0x0001000603687984 */ /* 0x000fe80008000a00 */
[----:B------:R-:W-:Y:S04]  /*21e0*/  LDS.64 R102, [R3+UR6+0x110] ;  /* 0x0001100603667984 */ /* 0x000fe80008000a00 */
[----:B------:R-:W-:Y:S04]  /*21f0*/  LDS.64 R100, [R3+UR6+0x120] ;  /* 0x0001200603647984 */ /* 0x000fe80008000a00 */
[----:B------:R-:W-:Y:S04]  /*2200*/  LDS.64 R98, [R3+UR6+0x130] ;  /* 0x0001300603627984 */ /* 0x000fe80008000a00 */
[----:B------:R-:W-:Y:S04]  /*2210*/  LDS.64 R96, [R3+UR6+0x140] ;  /* 0x0001400603607984 */ /* 0x000fe80008000a00 */
[----:B-1----:R-:W-:Y:S04]  /*2220*/  STL.64 [R1+0x28], R8 ;  /* 0x0000280801007387 */ /* 0x002fe80000100a00 */
[----:B------:R-:W1:Y:S04]  /*2230*/  LDS.64 R8, [R3+UR6+0x60] ;  /* 0x0000600603087984 */ /* 0x000e680008000a00 */
[----:B--2---:R-:W-:Y:S04]  /*2240*/  STL.64 [R1+0x20], R6 ;  /* 0x0000200601007387 */ /* 0x004fe80000100a00 */
[----:B------:R-:W2:Y:S04]  /*2250*/  LDS.64 R6, [R3+UR6+0x70] ;  /* 0x0000700603067984 */ /* 0x000ea80008000a00 */
[----:B0-----:R-:W-:Y:S04]  /*2260*/  STL.64 [R1+0x18], R4 ;  /* 0x0000180401007387 */ /* 0x001fe80000100a00 */
[----:B------:R-:W0:Y:S04]  /*2270*/  LDS.64 R4, [R3+UR6+0x80] ;  /* 0x0000800603047984 */ /* 0x000e280008000a00 */
[----:B------:R-:W3:Y:S04]  /*2280*/  LDS.64 R94, [R3+UR6+0x150] ;  /* 0x00015006035e7984 */ /* 0x000ee80008000a00 */
[----:B------:R-:W3:Y:S04]  /*2290*/  LDS.64 R92, [R3+UR6+0x160] ;  /* 0x00016006035c7984 */ /* 0x000ee80008000a00 */
[----:B------:R-:W3:Y:S04]  /*22a0*/  LDS.64 R90, [R3+UR6+0x170] ;  /* 0x00017006035a7984 */ /* 0x000ee80008000a00 */
[----:B------:R-:W3:Y:S04]  /*22b0*/  LDS.64 R88, [R3+UR6+0x180] ;  /* 0x0001800603587984 */ /* 0x000ee80008000a00 */
[----:B------:R-:W3:Y:S04]  /*22c0*/  LDS.64 R86, [R3+UR6+0x190] ;  /* 0x0001900603567984 */ /* 0x000ee80008000a00 */
[----:B-1----:R-:W-:Y:S04]  /*22d0*/  STL.64 [R1+0x10], R8 ;  /* 0x0000100801007387 */ /* 0x002fe80000100a00 */
[----:B------:R-:W1:Y:S04]  /*22e0*/  LDS.64 R84, [R3+UR6+0x1a0] ;  /* 0x0001a00603547984 */ /* 0x000e680008000a00 */
[----:B--2---:R-:W-:Y:S04]  /*22f0*/  STL.64 [R1+0x8], R6 ;  /* 0x0000080601007387 */ /* 0x004fe80000100a00 */
[----:B------:R-:W2:Y:S04]  /*2300*/  LDS.64 R82, [R3+UR6+0x1b0] ;  /* 0x0001b00603527984 */ /* 0x000ea80008000a00 */
[----:B0-----:R-:W-:Y:S04]  /*2310*/  STL.64 [R1], R4 ;  /* 0x0000000401007387 */ /* 0x001fe80000100a00 */
        /* <DEDUP_REMOVED lines=36> */
[----:B-123-5:R-:W-:-:S07]  /*2560*/  IADD3.X R3, PT, PT, R10, UR48, RZ, P1, P2 ;  /* 0x000000300a037c10 */ /* 0x02efce0008fe44ff */
.L_x_4858:
[----:B------:R-:W1:Y:S02]  /*2570*/  LDC R12, c[0x0][0x3f4] ;  /* 0x0000fd00ff0c7b82 */ /* 0x000e640000000800 */
[----:B-1----:R-:W-:-:S04]  /*2580*/  IABS R12, R12 ;  /* 0x0000000c000c7213 */ /* 0x002fc80000000000 */
[----:B0-----:R-:W1:Y:S08]  /*2590*/  I2F.RP R10, R12 ;  /* 0x0000000c000a7306 */ /* 0x001e700000209400 */
[----:B-1----:R-:W1:Y:S02]  /*25a0*/  MUFU.RCP R10, R10 ;  /* 0x0000000a000a7308 */ /* 0x002e640000001000 */
[----:B-1----:R-:W-:-:S06]  /*25b0*/  VIADD R10, R10, 0xffffffe ;  /* 0x0ffffffe0a0a7836 */ /* 0x002fcc0000000000 */
[----:B------:R-:W1:Y:S02]  /*25c0*/  F2I.FTZ.U32.TRUNC.NTZ R11, R10 ;  /* 0x0000000a000b7305 */ /* 0x000e64000021f000 */
[----:B-1----:R-:W-:-:S05]  /*25d0*/  IADD3 R10, PT, PT, RZ, -R11, RZ ;  /* 0x8000000bff0a7210 */ /* 0x002fca0007ffe0ff */
[----:B------:R-:W-:Y:S02]  /*25e0*/  IMAD R13, R10, R12, RZ ;  /* 0x0000000c0a0d7224 */ /* 0x000fe400078e02ff */
[----:B------:R-:W-:-:S04]  /*25f0*/  IMAD.MOV.U32 R10, RZ, RZ, RZ ;  /* 0x000000ffff0a7224 */ /* 0x000fc800078e00ff */
[----:B------:R-:W-:Y:S01]  /*2600*/  IMAD.HI.U32 R11, R11, R13, R10 ;  /* 0x0000000d0b0b7227 */ /* 0x000fe200078e000a */
[----:B------:R-:W-:Y:S01]  /*2610*/  IABS R13, R0 ;  /* 0x00000000000d7213 */ /* 0x000fe20000000000 */
[----:B------:R-:W1:Y:S04]  /*2620*/  LDC R10, c[0x0][0x3f4] ;  /* 0x0000fd00ff0a7b82 */ /* 0x000e680000000800 */
[----:B------:R-:W-:-:S04]  /*2630*/  IMAD.HI.U32 R11, R11, R13, RZ ;  /* 0x0000000d0b0b7227 */ /* 0x000fc800078e00ff */
[----:B------:R-:W-:Y:S01]  /*2640*/  IMAD.MOV R11, RZ, RZ, -R11 ;  /* 0x000000ffff0b7224 */ /* 0x000fe200078e0a0b */
[----:B-1----:R-:W-:-:S05]  /*2650*/  IABS R14, R10 ;  /* 0x0000000a000e7213 */ /* 0x002fca0000000000 */
[----:B------:R-:W-:-:S05]  /*2660*/  IMAD R11, R14, R11, R13 ;  /* 0x0000000b0e0b7224 */ /* 0x000fca00078e020d */
[----:B------:R-:W-:-:S13]  /*2670*/  ISETP.GT.U32.AND P1, PT, R12, R11, PT ;  /* 0x0000000b0c00720c */ /* 0x000fda0003f24070 */
[----:B------:R-:W-:-:S05]  /*2680*/  @!P1 IMAD.IADD R11, R11, 0x1, -R14 ;  /* 0x000000010b0b9824 */ /* 0x000fca00078e0a0e */
[----:B------:R-:W-:Y:S02]  /*2690*/  ISETP.GT.U32.AND P1, PT, R12, R11, PT ;  /* 0x0000000b0c00720c */ /* 0x000fe40003f24070 */
[----:B------:R-:W2:Y:S01]  /*26a0*/  @P0 LDG.E.U8 R12, desc[UR36][R2.64] ;  /* 0x00000024020c0981 */ /* 0x000ea2000c1e1100 */
[C---:B------:R-:W-:Y:S01]  /*26b0*/  ISETP.GE.AND P2, PT, R0.reuse, RZ, PT ;  /* 0x000000ff0000720c */ /* 0x040fe20003f46270 */
[----:B------:R-:W-:Y:S01]  /*26c0*/  BSSY.RECONVERGENT B1, `(.L_x_4727) ;  /* 0x0000022000017945 */ /* 0x000fe20003800200 */
[----:B------:R-:W-:-:S04]  /*26d0*/  ISETP.GE.AND P3, PT, R0, UR46, PT ;  /* 0x0000002e00007c0c */ /* 0x000fc8000bf66270 */
[----:B------:R-:W-:Y:S02]  /*26e0*/  FSEL R117, R117, RZ, P3 ;  /* 0x000000ff75757208 */ /* 0x000fe40001800000 */
[----:B------:R-:W-:Y:S02]  /*26f0*/  FSEL R116, R116, RZ, P3 ;  /* 0x000000ff74747208 */ /* 0x000fe40001800000 */
[----:B------:R-:W-:Y:S01]  /*2700*/  @!P1 IMAD.IADD R11, R11, 0x1, -R14 ;  /* 0x000000010b0b9824 */ /* 0x000fe200078e0a0e */
[----:B------:R-:W-:-:S04]  /*2710*/  ISETP.NE.AND P1, PT, R10, RZ, PT ;  /* 0x000000ff0a00720c */ /* 0x000fc80003f25270 */
[----:B------:R-:W-:-:S09]  /*2720*/  @!P2 IADD3 R11, PT, PT, -R11, RZ, RZ ;  /* 0x000000ff0b0ba210 */ /* 0x000fd20007ffe1ff */
[----:B------:R-:W-:Y:S02]  /*2730*/  @!P1 LOP3.LUT R11, RZ, R10, RZ, 0x33, !PT ;  /* 0x0000000aff0b9212 */ /* 0x000fe400078e33ff */
[----:B------:R-:W-:-:S03]  /*2740*/  ISETP.GE.AND P1, PT, R0, UR46, PT ;  /* 0x0000002e00007c0c */ /* 0x000fc6000bf26270 */
[----:B------:R-:W-:Y:S01]  /*2750*/  IMAD.SHL.U32 R13, R11, 0x4, RZ ;  /* 0x000000040b0d7824 */ /* 0x000fe200078e00ff */
[----:B--2---:R-:W-:Y:S01]  /*2760*/  ISETP.NE.AND P2, PT, R12, RZ, P0 ;  /* 0x000000ff0c00720c */ /* 0x004fe20000745270 */
[----:B------:R-:W-:-:S05]  /*2770*/  IMAD R12, R10, 0xa0, RZ ;  /* 0x000000a00a0c7824 */ /* 0x000fca00078e02ff */
[----:B------:R-:W-:-:S13]  /*2780*/  ISETP.GE.OR P4, PT, R13, R12, P1 ;  /* 0x0000000c0d00720c */ /* 0x000fda0000f86670 */
[----:B------:R-:W-:Y:S05]  /*2790*/  @P4 BRA `(.L_x_4728) ;  /* 0x0000000000504947 */ /* 0x000fea0003800000 */
[----:B------:R-:W1:Y:S02]  /*27a0*/  S2UR UR7, SR_CTAID.Y ;  /* 0x00000000000779c3 */ /* 0x000e640000002600 */
[----:B-1----:R-:W-:-:S05]  /*27b0*/  IMAD R116, R10, UR7, RZ ;  /* 0x000000070a747c24 */ /* 0x002fca000f8e02ff */
[----:B------:R-:W-:-:S04]  /*27c0*/  IADD3 R15, P4, PT, R116, R11, RZ ;  /* 0x0000000b740f7210 */ /* 0x000fc80007f9e0ff */
[----:B------:R-:W-:Y:S02]  /*27d0*/  LEA.HI.X.SX32 R116, R116, RZ, 0x1, P4 ;  /* 0x000000ff74747211 */ /* 0x000fe400020f0eff */
[----:B------:R-:W-:-:S04]  /*27e0*/  LEA R14, P4, R15, UR14, 0x2 ;  /* 0x0000000e0f0e7c11 */ /* 0x000fc8000f8810ff */
[----:B------:R-:W-:-:S05]  /*27f0*/  LEA.HI.X R15, R15, UR15, R116, 0x2, P4 ;  /* 0x0000000f0f0f7c11 */ /* 0x000fca000a0f1474 */
[----:B------:R1:W2:Y:S02]  /*2800*/  LDG.E R14, desc[UR36][R14.64] ;  /* 0x000000240e0e7981 */ /* 0x0002a4000c1e1900 */
[----:B-1----:R-:W-:-:S04]  /*2810*/  IMAD R15, R10, UR10, RZ ;  /* 0x0000000a0a0f7c24 */ /* 0x002fc8000f8e02ff */
[----:B--2---:R-:W-:Y:S02]  /*2820*/  IMAD R15, R14, R15, RZ ;  /* 0x0000000f0e0f7224 */ /* 0x004fe400078e02ff */
[----:B------:R-:W1:Y:S02]  /*2830*/  S2R R14, SR_TID.X ;  /* 0x00000000000e7919 */ /* 0x000e640000002100 */
[----:B------:R-:W-:Y:S02]  /*2840*/  IMAD R15, R15, 0xa0, R13 ;  /* 0x000000a00f0f7824 */ /* 0x000fe400078e020d */
[----:B-1----:R-:W-:-:S05]  /*2850*/  IMAD.SHL.U32 R14, R14, 0x2, RZ ;  /* 0x000000020e0e7824 */ /* 0x002fca00078e00ff */
        /* <DEDUP_REMOVED lines=8> */
.L_x_4728:
[----:B----4-:R-:W-:Y:S05]  /*28e0*/  BSYNC.RECONVERGENT B1 ;  /* 0x0000000000017941 */ /* 0x010fea0003800200 */
.L_x_4727:
[----:B------:R-:W-:Y:S01]  /*28f0*/  IMAD.IADD R14, R11, 0x1, R10 ;  /* 0x000000010b0e7824 */ /* 0x000fe200078e020a */
[----:B------:R-:W-:Y:S01]  /*2900*/  BSSY.RECONVERGENT B1, `(.L_x_4729) ;  /* 0x000001b000017945 */ /* 0x000fe20003800200 */
[----:B------:R-:W-:Y:S02]  /*2910*/  FSEL R119, R119, RZ, P3 ;  /* 0x000000ff77777208 */ /* 0x000fe40001800000 */
[----:B------:R-:W-:Y:S01]  /*2920*/  IMAD.SHL.U32 R15, R14, 0x4, RZ ;  /* 0x000000040e0f7824 */ /* 0x000fe200078e00ff */
[----:B------:R-:W-:-:S04]  /*2930*/  FSEL R118, R118, RZ, P3 ;  /* 0x000000ff76767208 */ /* 0x000fc80001800000 */
        /* <DEDUP_REMOVED lines=8> */
[----:B------:R1:W2:Y:S01]  /*29c0*/  LDG.E R118, desc[UR36][R118.64] ;  /* 0x0000002476767981 */ /* 0x0002a2000c1e1900 */
[----:B------:R-:W-:Y:S01]  /*29d0*/  IMAD R15, R10, UR10, RZ ;  /* 0x0000000a0a0f7c24 */ /* 0x000fe2000f8e02ff */
[----:B-1----:R-:W1:Y:S02]  /*29e0*/  S2R R119, SR_TID.X ;  /* 0x0000000000777919 */ /* 0x002e640000002100 */
[----:B-1----:R-:W-:-:S04]  /*29f0*/  SHF.L.U32 R119, R119, 0x1, RZ ;  /* 0x0000000177777819 */ /* 0x002fc800000006ff */
[----:B------:R-:W-:-:S05]  /*2a00*/  LOP3.LUT R119, R119, 0x2, RZ, 0xc0, !PT ;  /* 0x0000000277777812 */ /* 0x000fca00078ec0ff */
[----:B------:R-:W-:Y:S02]  /*2a10*/  IMAD R119, R10, UR4, R119 ;  /* 0x000000040a777c24 */ /* 0x000fe4000f8e0277 */
        /* <DEDUP_REMOVED lines=9> */
.L_x_4730:
[----:B------:R-:W-:Y:S05]  /*2ab0*/  BSYNC.RECONVERGENT B1 ;  /* 0x0000000000017941 */ /* 0x000fea0003800200 */
.L_x_4729:
[----:B------:R-:W-:Y:S01]  /*2ac0*/  IMAD R15, R10, 0x8, R13 ;  /* 0x000000080a0f7824 */ /* 0x000fe200078e020d */
[----:B------:R-:W-:Y:S01]  /*2ad0*/  BSSY.RECONVERGENT B1, `(.L_x_4731) ;  /* 0x0000019000017945 */ /* 0x000fe20003800200 */
[----:B------:R-:W-:Y:S02]  /*2ae0*/  FSEL R121, R121, RZ, P3 ;  /* 0x000000ff79797208 */ /* 0x000fe40001800000 */
[----:B------:R-:W-:Y:S02]  /*2af0*/  FSEL R120, R120, RZ, P3 ;  /* 0x000000ff78787208 */ /* 0x000fe40001800000 */
        /* <DEDUP_REMOVED lines=12> */
[----:B------:R-:W-:-:S05]  /*2bc0*/  IMAD R15, R120, 0xa0, R15 ;  /* 0x000000a0780f7824 */ /* 0x000fca00078e020f */
[----:B------:R-:W-:Y:S01]  /*2bd0*/  SHF.R.S32.HI R120, RZ, 0x1f, R15 ;  /* 0x0000001fff787819 */ /* 0x000fe2000001140f */
[----:B-1----:R-:W-:-:S05]  /*2be0*/  IMAD.SHL.U32 R121, R121, 0x2, RZ ;  /* 0x0000000279797824 */ /* 0x002fca00078e00ff */
[----:B------:R-:W-:-:S05]  /*2bf0*/  LOP3.LUT R121, R121, 0x2, RZ, 0xc0, !PT ;  /* 0x0000000279797812 */ /* 0x000fca00078ec0ff */
[----:B------:R-:W-:-:S05]  /*2c00*/  IMAD R121, R10, UR4, R121 ;  /* 0x000000040a797c24 */ /* 0x000fca000f8e0279 */
[----:B------:R-:W-:-:S04]  /*2c10*/  IADD3 R15, P4, PT, R121, R15, RZ ;  /* 0x0000000f790f7210 */ /* 0x000fc80007f9e0ff */
[----:B------:R-:W-:Y:S02]  /*2c20*/  LEA.HI.X.SX32 R121, R121, R120, 0x1, P4 ;  /* 0x0000007879797211 */ /* 0x000fe400020f0eff */
[----:B------:R-:W-:-:S04]  /*2c30*/  LEA R120, P4, R15, UR16, 0x2 ;  /* 0x000000100f787c11 */ /* 0x000fc8000f8810ff */
[----:B------:R-:W-:-:S06]  /*2c40*/  LEA.HI.X R121, R15, UR17, R121, 0x2, P4 ;  /* 0x000000110f797c11 */ /* 0x000fcc000a0f1479 */
[----:B------:R-:W5:Y:S03]  /*2c50*/  LDG.E.64 R120, desc[UR36][R120.64] ;  /* 0x0000002478787981 */ /* 0x000f66000c1e1b00 */
.L_x_4732:
[----:B------:R-:W-:Y:S05]  /*2c60*/  BSYNC.RECONVERGENT B1 ;  /* 0x0000000000017941 */ /* 0x000fea0003800200 */
.L_x_4731:
[----:B------:R-:W-:Y:S01]  /*2c70*/  IMAD R15, R10, 0x2, R14 ;  /* 0x000000020a0f7824 */ /* 0x000fe200078e020e */
[----:B------:R-:W-:Y:S01]  /*2c80*/  BSSY.RECONVERGENT B1, `(.L_x_4733) ;  /* 0x000001a000017945 */ /* 0x000fe20003800200 */
[----:B------:R-:W-:Y:S02]  /*2c90*/  FSEL R123, R123, RZ, P3 ;  /* 0x000000ff7b7b7208 */ /* 0x000fe40001800000 */
[----:B------:R-:W-:Y:S02]  /*2ca0*/  FSEL R122, R122, RZ, P3 ;  /* 0x000000ff7a7a7208 */ /* 0x000fe40001800000 */
[----:B------:R-:W-:-:S04]  /*2cb0*/  SHF.L.U32 R15, R15, 0x2, RZ ;  /* 0x000000020f0f7819 */ /* 0x000fc800000006ff */
        /* <DEDUP_REMOVED lines=22> */
.L_x_4734:
[----:B------:R-:W-:Y:S05]  /*2e20*/  BSYNC.RECONVERGENT B1 ;  /* 0x0000000000017941 */ /* 0x000fea0003800200 */
.L_x_4733:
        /* <DEDUP_REMOVED lines=26> */
.L_x_4736:
[----:B------:R-:W-:Y:S05]  /*2fd0*/  BSYNC.RECONVERGENT B1 ;  /* 0x0000000000017941 */ /* 0x000fea0003800200 */
.L_x_4735:
        /* <DEDUP_REMOVED lines=17> */
[----:B------:R-:W-:-:S04]  /*30f0*/  IMAD R15, R126, 0x28, R15 ;  /* 0x000000287e0f7824 */ /* 0x000fc800078e020f */
[----:B------:R-:W-:-:S05]  /*3100*/  IMAD.SHL.U32 R15, R15, 0x4, RZ ;  /* 0x000000040f0f7824 */ /* 0x000fca00078e00ff */
        /* <DEDUP_REMOVED lines=9> */
.L_x_4738:
[----:B------:R-:W-:Y:S05]  /*31a0*/  BSYNC.RECONVERGENT B1 ;  /* 0x0000000000017941 */ /* 0x000fea0003800200 */
.L_x_4737:
[----:B------:R-:W-:Y:S01]  /*31b0*/  IMAD R14, R10, 0x4, R14 ;  /* 0x000000040a0e7824 */ /* 0x000fe200078e020e */
[----:B------:R-:W-:Y:S01]  /*31c0*/  BSSY.RECONVERGENT B1, `(.L_x_4739) ;  /* 0x000001c000017945 */ /* 0x000fe20003800200 */
[----:B------:R-:W-:Y:S02]  /*31d0*/  FSEL R129, R129, RZ, P3 ;  /* 0x000000ff81817208 */ /* 0x000fe40001800000 */
[----:B------:R-:W-:Y:S01]  /*31e0*/  IMAD.IADD R15, R14, 0x1, R10 ;  /* 0x000000010e0f7824 */ /* 0x000fe200078e020a */
[----:B------:R-:W-:-:S04]  /*31f0*/  FSEL R128, R128, RZ, P3 ;  /* 0x000000ff80807208 */ /* 0x000fc80001800000 */
        /* <DEDUP_REMOVED lines=24> */
.L_x_4740:
[----:B------:R-:W-:Y:S05]  /*3380*/  BSYNC.RECONVERGENT B1 ;  /* 0x0000000000017941 */ /* 0x000fea0003800200 */
.L_x_4739:
[----:B------:R-:W-:Y:S01]  /*3390*/  IMAD R15, R10, 0x2, R14 ;  /* 0x000000020a0f7824 */ /* 0x000fe200078e020e */
        /* <DEDUP_REMOVED lines=18> */
[----:B------:R-:W-:Y:S02]  /*34c0*/  SHF.R.S32.HI R130, RZ, 0x1f, R15 ;  /* 0x0000001fff827819 */ /* 0x000fe4000001140f */
[----:B-1----:R-:W-:-:S04]  /*34d0*/  SHF.L.U32 R131, R131, 0x1, RZ ;  /* 0x0000000183837819 */ /* 0x002fc800000006ff */
[----:B------:R-:W-:-:S05]  /*34e0*/  LOP3.LUT R131, R131, 0x2, RZ, 0xc0, !PT ;  /* 0x0000000283837812 */ /* 0x000fca00078ec0ff */
[----:B------:R-:W-:-:S05]  /*34f0*/  IMAD R131, R10, UR4, R131 ;  /* 0x000000040a837c24 */ /* 0x000fca000f8e0283 */
[----:B------:R-:W-:-:S04]  /*3500*/  IADD3 R15, P4, PT, R131, R15, RZ ;  /* 0x0000000f830f7210 */ /* 0x000fc80007f9e0ff */
[----:B------:R-:W-:Y:S02]  /*3510*/  LEA.HI.X.SX32 R131, R131, R130, 0x1, P4 ;  /* 0x0000008283837211 */ /* 0x000fe400020f0eff */
[----:B------:R-:W-:-:S04]  /*3520*/  LEA R130, P4, R15, UR16, 0x2 ;  /* 0x000000100f827c11 */ /* 0x000fc8000f8810ff */
[----:B------:R-:W-:-:S06]  /*3530*/  LEA.HI.X R131, R15, UR17, R131, 0x2, P4 ;  /* 0x000000110f837c11 */ /* 0x000fcc000a0f1483 */
[----:B------:R-:W5:Y:S03]  /*3540*/  LDG.E.64 R130, desc[UR36][R130.64] ;  /* 0x0000002482827981 */ /* 0x000f66000c1e1b00 */
.L_x_4742:
[----:B------:R-:W-:Y:S05]  /*3550*/  BSYNC.RECONVERGENT B1 ;  /* 0x0000000000017941 */ /* 0x000fea0003800200 */
.L_x_4741:
        /* <DEDUP_REMOVED lines=26> */
.L_x_4744:
[----:B------:R-:W-:Y:S05]  /*3700*/  BSYNC.RECONVERGENT B1 ;  /* 0x0000000000017941 */ /* 0x000fea0003800200 */
.L_x_4743:
[----:B------:R-:W-:Y:S01]  /*3710*/  IMAD R246, R10, 0x2, R14 ;  /* 0x000000020af67824 */ /* 0x000fe200078e020e */
[----:B------:R-:W-:Y:S01]  /*3720*/  BSSY.RECONVERGENT B1, `(.L_x_4745) ;  /* 0x000001c000017945 */ /* 0x000fe20003800200 */
[----:B------:R-:W-:Y:S02]  /*3730*/  FSEL R135, R135, RZ, P3 ;  /* 0x000000ff87877208 */ /* 0x000fe40001800000 */
[----:B------:R-:W-:Y:S02]  /*3740*/  FSEL R134, R134, RZ, P3 ;  /* 0x000000ff86867208 */ /* 0x000fe40001800000 */
[----:B------:R-:W-:-:S05]  /*3750*/  LEA R246, R10, R246, 0x1 ;  /* 0x000000f60af67211 */ /* 0x000fca00078e08ff */
[----:B------:R-:W-:-:S05]  /*3760*/  IMAD.SHL.U32 R14, R246, 0x4, RZ ;  /* 0x00000004f60e7824 */ /* 0x000fca00078e00ff */
        /* <DEDUP_REMOVED lines=23> */
.L_x_4746:
[----:B------:R-:W-:Y:S05]  /*38e0*/  BSYNC.RECONVERGENT B1 ;  /* 0x0000000000017941 */ /* 0x000fea0003800200 */
.L_x_4745:
[----:B------:R-:W-:Y:S01]  /*38f0*/  IMAD.IADD R249, R246, 0x1, R10 ;  /* 0x00000001f6f97824 */ /* 0x000fe200078e020a */
        /* <DEDUP_REMOVED lines=27> */
.L_x_4748:
[----:B------:R-:W-:Y:S05]  /*3ab0*/  BSYNC.RECONVERGENT B1 ;  /* 0x0000000000017941 */ /* 0x000fea0003800200 */
.L_x_4747:
        /* <DEDUP_REMOVED lines=28> */
.L_x_4750:
[----:B------:R-:W-:Y:S05]  /*3c80*/  BSYNC.RECONVERGENT B1 ;  /* 0x0000000000017941 */ /* 0x000fea0003800200 */
.L_x_4749:
        /* <DEDUP_REMOVED lines=18> */
[----:B------:R-:W-:-:S04]  /*3db0*/  SHF.L.U32 R14, R14, 0x2, RZ ;  /* 0x000000020e0e7819 */ /* 0x000fc800000006ff */
        /* <DEDUP_REMOVED lines=9> */
.L_x_4752:
[----:B------:R-:W-:Y:S05]  /*3e50*/  BSYNC.RECONVERGENT B1 ;  /* 0x0000000000017941 */ /* 0x000fea0003800200 */
.L_x_4751:
        /* <DEDUP_REMOVED lines=28> */
.L_x_4754:
[----:B------:R-:W-:Y:S05]  /*4020*/  BSYNC.RECONVERGENT B1 ;  /* 0x0000000000017941 */ /* 0x000fea0003800200 */
.L_x_4753:
[----:B------:R-:W-:Y:S01]  /*4030*/  IADD3 R246, PT, PT, R246, R10, RZ ;  /* 0x0000000af6f67210 */ /* 0x000fe20007ffe0ff */
[----:B------:R-:W-:Y:S01]  /*4040*/  BSSY.RECONVERGENT B1, `(.L_x_4755) ;  /* 0x000001b000017945 */ /* 0x000fe20003800200 */
[----:B------:R-:W-:Y:S02]  /*4050*/  FSEL R145, R145, RZ, P3 ;  /* 0x000000ff91917208 */ /* 0x000fe40001800000 */
[----:B------:R-:W-:Y:S01]  /*4060*/  FSEL R144, R144, RZ, P3 ;  /* 0x000000ff90907208 */ /* 0x000fe20001800000 */
        /* <DEDUP_REMOVED lines=24> */
.L_x_4756:
[----:B------:R-:W-:Y:S05]  /*41f0*/  BSYNC.RECONVERGENT B1 ;  /* 0x0000000000017941 */ /* 0x000fea0003800200 */
.L_x_4755:
        /* <DEDUP_REMOVED lines=28> */
.L_x_4758:
[----:B------:R-:W-:Y:S05]  /*43c0*/  BSYNC.RECONVERGENT B1 ;  /* 0x0000000000017941 */ /* 0x000fea0003800200 */
.L_x_4757:
        /* <DEDUP_REMOVED lines=26> */
.L_x_4760:
[----:B------:R-:W-:Y:S05]  /*4570*/  BSYNC.RECONVERGENT B1 ;  /* 0x0000000000017941 */ /* 0x000fea0003800200 */
.L_x_4759:
[----:B------:R-:W-:Y:S01]  /*4580*/  LEA R246, R10, R246, 0x1 ;  /* 0x000000f60af67211 */ /* 0x000fe200078e08ff */
        /* <DEDUP_REMOVED lines=27> */
.L_x_4762:
[----:B------:R-:W-:Y:S05]  /*4740*/  BSYNC.RECONVERGENT B1 ;  /* 0x0000000000017941 */ /* 0x000fea0003800200 */
.L_x_4761:
        /* <DEDUP_REMOVED lines=28> */
.L_x_4764:
[----:B------:R-:W-:Y:S05]  /*4910*/  BSYNC.RECONVERGENT B1 ;  /* 0x0000000000017941 */ /* 0x000fea0003800200 */
.L_x_4763:
        /* <DEDUP_REMOVED lines=28> */
.L_x_4766:
[----:B------:R-:W-:Y:S05]  /*4ae0*/  BSYNC.RECONVERGENT B1 ;  /* 0x0000000000017941 */ /* 0x000fea0003800200 */
.L_x_4765:
        /* <DEDUP_REMOVED lines=28> */
.L_x_4768:
[----:B------:R-:W-:Y:S05]  /*4cb0*/  BSYNC.RECONVERGENT B1 ;  /* 0x0000000000017941 */ /* 0x000fea0003800200 */
.L_x_4767:
        /* <DEDUP_REMOVED lines=28> */
.L_x_4770:
[----:B------:R-:W-:Y:S05]  /*4e80*/  BSYNC.RECONVERGENT B1 ;  /* 0x0000000000017941 */ /* 0x000fea0003800200 */
.L_x_4769:
        /* <DEDUP_REMOVED lines=28> */
.L_x_4772:
[----:B------:R-:W-:Y:S05]  /*5050*/  BSYNC.RECONVERGENT B1 ;  /* 0x0000000000017941 */ /* 0x000fea0003800200 */
.L_x_4771:
        /* <DEDUP_REMOVED lines=28> */
.L_x_4774:
[----:B------:R-:W-:Y:S05]  /*5220*/  BSYNC.RECONVERGENT B1 ;  /* 0x0000000000017941 */ /* 0x000fea0003800200 */
.L_x_4773:
        /* <DEDUP_REMOVED lines=28> */
.L_x_4776:
[----:B------:R-:W-:Y:S05]  /*53f0*/  BSYNC.RECONVERGENT B1 ;  /* 0x0000000000017941 */ /* 0x000fea0003800200 */
.L_x_4775:
        /* <DEDUP_REMOVED lines=28> */
.L_x_4778:
[----:B------:R-:W-:Y:S05]  /*55c0*/  BSYNC.RECONVERGENT B1 ;  /* 0x0000000000017941 */ /* 0x000fea0003800200 */
.L_x_4777:
        /* <DEDUP_REMOVED lines=28> */
.L_x_4780:
[----:B------:R-:W-:Y:S05]  /*5790*/  BSYNC.RECONVERGENT B1 ;  /* 0x0000000000017941 */ /* 0x000fea0003800200 */
.L_x_4779:
        /* <DEDUP_REMOVED lines=28> */
.L_x_4782:
[----:B------:R-:W-:Y:S05]  /*5960*/  BSYNC.RECONVERGENT B1 ;  /* 0x0000000000017941 */ /* 0x000fea0003800200 */
.L_x_4781:
        /* <DEDUP_REMOVED lines=28> */
.L_x_4784:
[----:B------:R-:W-:Y:S05]  /*5b30*/  BSYNC.RECONVERGENT B1 ;  /* 0x0000000000017941 */ /* 0x000fea0003800200 */
.L_x_4783:
        /* <DEDUP_REMOVED lines=28> */
.L_x_4786:
[----:B------:R-:W-:Y:S05]  /*5d00*/  BSYNC.RECONVERGENT B1 ;  /* 0x0000000000017941 */ /* 0x000fea0003800200 */
.L_x_4785:
        /* <DEDUP_REMOVED lines=28> */
.L_x_4788:
[----:B------:R-:W-:Y:S05]  /*5ed0*/  BSYNC.RECONVERGENT B1 ;  /* 0x0000000000017941 */ /* 0x000fea0003800200 */
.L_x_4787:
[----:B------:R-:W-:Y:S01]  /*5ee0*/  IMAD.IADD R249, R246, 0x1, R10 ;  /* 0x00000001f6f97824 */ /* 0x000fe200078e020a */
[----:B------:R-:W-:Y:S01]  /*5ef0*/  BSSY.RECONVERGENT B1, `(.L_x_4789) ;  /* 0x000001e000017945 */ /* 0x000fe20003800200 */
[----:B------:R-:W-:Y:S01]  /*5f00*/  IMAD R246, R10, 0x80, R13 ;  /* 0x000000800af67824 */ /* 0x000fe200078e020d */
[----:B------:R-:W-:Y:S01]  /*5f10*/  FSEL R179, R179, RZ, P3 ;  /* 0x000000ffb3b37208 */ /* 0x000fe20001800000 */
[----:B------:R-:W-:Y:S01]  /*5f20*/  IMAD.SHL.U32 R14, R249, 0x4, RZ ;  /* 0x00000004f90e7824 */ /* 0x000fe200078e00ff */
[----:B------:R-:W-:Y:S02]  /*5f30*/  FSEL R181, R181, RZ, P3 ;  /* 0x000000ffb5b57208 */ /* 0x000fe40001800000 */
[-C--:B------:R-:W-:Y:S02]  /*5f40*/  ISETP.GE.OR P4, PT, R246, R12.reuse, P1 ;  /* 0x0000000cf600720c */ /* 0x080fe40000f86670 */
[----:B------:R-:W-:Y:S02]  /*5f50*/  ISETP.GE.OR P5, PT, R14, R12, P1 ;  /* 0x0000000c0e00720c */ /* 0x000fe40000fa6670 */
[----:B------:R-:W-:-:S11]  /*5f60*/  FSEL R178, R178, RZ, P3 ;  /* 0x000000ffb2b27208 */ /* 0x000fd60001800000 */
        /* <DEDUP_REMOVED lines=8> */
[----:B------:R-:W-:-:S04]  /*5ff0*/  IMAD R13, R10, UR10, RZ ;  /* 0x0000000a0a0d7c24 */ /* 0x000fc8000f8e02ff */
        /* <DEDUP_REMOVED lines=13> */
.L_x_4790:
[----:B------:R-:W-:Y:S05]  /*60d0*/  BSYNC.RECONVERGENT B1 ;  /* 0x0000000000017941 */ /* 0x000fea0003800200 */
.L_x_4789:
[----:B------:R-:W-:Y:S01]  /*60e0*/  BSSY.RECONVERGENT B1, `(.L_x_4791) ;  /* 0x0000018000017945 */ /* 0x000fe20003800200 */
[----:B------:R-:W-:Y:S01]  /*60f0*/  IMAD R13, R10, 0x2, R249 ;  /* 0x000000020a0d7824 */ /* 0x000fe200078e02f9 */
[----:B------:R-:W-:Y:S02]  /*6100*/  FSEL R180, R180, RZ, P3 ;  /* 0x000000ffb4b47208 */ /* 0x000fe40001800000 */
        /* <DEDUP_REMOVED lines=21> */
.L_x_4792:
[----:B------:R-:W-:Y:S05]  /*6260*/  BSYNC.RECONVERGENT B1 ;  /* 0x0000000000017941 */ /* 0x000fea0003800200 */
.L_x_4791:
[----:B------:R-:W-:Y:S01]  /*6270*/  IMAD.SHL.U32 R14, R13, 0x4, RZ ;  /* 0x000000040d0e7824 */ /* 0x000fe200078e00ff */
[----:B------:R-:W-:Y:S01]  /*6280*/  BSSY.RECONVERGENT B1, `(.L_x_4793) ;  /* 0x000001b000017945 */ /* 0x000fe20003800200 */
[----:B------:R-:W-:Y:S01]  /*6290*/  FSEL R183, R183, RZ, P3 ;  /* 0x000000ffb7b77208 */ /* 0x000fe20001800000 */
[----:B------:R-:W-:Y:S01]  /*62a0*/  IMAD.IADD R246, R13, 0x1, R10 ;  /* 0x000000010df67824 */ /* 0x000fe200078e020a */
        /* <DEDUP_REMOVED lines=14> */
[----:B------:R-:W-:Y:S01]  /*6390*/  IMAD.SHL.U32 R13, R13, 0x4, RZ ;  /* 0x000000040d0d7824 */ /* 0x000fe200078e00ff */
[----:B-1----:R-:W-:-:S04]  /*63a0*/  SHF.L.U32 R15, R15, 0x1, RZ ;  /* 0x000000010f0f7819 */ /* 0x002fc800000006ff */
        /* <DEDUP_REMOVED lines=8> */
.L_x_4794:
[----:B------:R-:W-:Y:S05]  /*6430*/  BSYNC.RECONVERGENT B1 ;  /* 0x0000000000017941 */ /* 0x000fea0003800200 */
.L_x_4793:
[----:B------:R-:W-:Y:S01]  /*6440*/  IMAD.SHL.U32 R13, R246, 0x4, RZ ;  /* 0x00000004f60d7824 */ /* 0x000fe200078e00ff */
[----:B------:R-:W-:Y:S01]  /*6450*/  BSSY.RECONVERGENT B1, `(.L_x_4795) ;  /* 0x000001b000017945 */ /* 0x000fe20003800200 */
[----:B------:R-:W-:Y:S02]  /*6460*/  FSEL R185, R185, RZ, P3 ;  /* 0x000000ffb9b97208 */ /* 0x000fe40001800000 */
[----:B------:R-:W-:Y:S02]  /*6470*/  FSEL R184, R184, RZ, P3 ;  /* 0x000000ffb8b87208 */ /* 0x000fe40001800000 */
[----:B------:R-:W-:Y:S01]  /*6480*/  ISETP.GE.OR P4, PT, R13, R12, P1 ;  /* 0x0000000c0d00720c */ /* 0x000fe20000f86670 */
[----:B------:R-:W-:-:S12]  /*6490*/  IMAD.IADD R13, R246, 0x1, R10 ;  /* 0x00000001f60d7824 */ /* 0x000fd800078e020a */
        /* <DEDUP_REMOVED lines=22> */
.L_x_4796:
[----:B------:R-:W-:Y:S05]  /*6600*/  BSYNC.RECONVERGENT B1 ;  /* 0x0000000000017941 */ /* 0x000fea0003800200 */
.L_x_4795:
        /* <DEDUP_REMOVED lines=18> */
[----:B------:R-:W-:Y:S02]  /*6730*/  IMAD.SHL.U32 R13, R13, 0x4, RZ ;  /* 0x000000040d0d7824 */ /* 0x000fe400078e00ff */
[----:B-1----:R-:W-:-:S05]  /*6740*/  IMAD.SHL.U32 R15, R15, 0x2, RZ ;  /* 0x000000020f0f7824 */ /* 0x002fca00078e00ff */
        /* <DEDUP_REMOVED lines=8> */
.L_x_4798:
[----:B------:R-:W-:Y:S05]  /*67d0*/  BSYNC.RECONVERGENT B1 ;  /* 0x0000000000017941 */ /* 0x000fea0003800200 */
.L_x_4797:
[C---:B------:R-:W-:Y:S01]  /*67e0*/  SHF.L.U32 R13, R246.reuse, 0x2, RZ ;  /* 0x00000002f60d7819 */ /* 0x040fe200000006ff */
[----:B------:R-:W-:Y:S01]  /*67f0*/  BSSY.RECONVERGENT B1, `(.L_x_4799) ;  /* 0x000001b000017945 */ /* 0x000fe20003800200 */
[----:B------:R-:W-:Y:S02]  /*6800*/  FSEL R189, R189, RZ, P3 ;  /* 0x000000ffbdbd7208 */ /* 0x000fe40001800000 */
[----:B------:R-:W-:Y:S01]  /*6810*/  ISETP.GE.OR P4, PT, R13, R12, P1 ;  /* 0x0000000c0d00720c */ /* 0x000fe20000f86670 */
[----:B------:R-:W-:Y:S01]  /*6820*/  IMAD.IADD R13, R246, 0x1, R10 ;  /* 0x00000001f60d7824 */ /* 0x000fe200078e020a */
        /* <DEDUP_REMOVED lines=23> */
.L_x_4800:
[----:B------:R-:W-:Y:S05]  /*69a0*/  BSYNC.RECONVERGENT B1 ;  /* 0x0000000000017941 */ /* 0x000fea0003800200 */
.L_x_4799:
[----:B------:R-:W-:Y:S01]  /*69b0*/  IMAD.SHL.U32 R14, R13, 0x4, RZ ;  /* 0x000000040d0e7824 */ /* 0x000fe200078e00ff */
[----:B------:R-:W-:Y:S01]  /*69c0*/  BSSY.RECONVERGENT B1, `(.L_x_4801) ;  /* 0x000001b000017945 */ /* 0x000fe20003800200 */
[----:B------:R-:W-:Y:S02]  /*69d0*/  FSEL R191, R191, RZ, P3 ;  /* 0x000000ffbfbf7208 */ /* 0x000fe40001800000 */
[----:B------:R-:W-:Y:S02]  /*69e0*/  FSEL R190, R190, RZ, P3 ;  /* 0x000000ffbebe7208 */ /* 0x000fe40001800000 */
[----:B------:R-:W-:Y:S02]  /*69f0*/  ISETP.GE.OR P4, PT, R14, R12, P1 ;  /* 0x0000000c0e00720c */ /* 0x000fe40000f86670 */
[----:B------:R-:W-:-:S11]  /*6a00*/  IADD3 R246, PT, PT, R13, R10, RZ ;  /* 0x0000000a0df67210 */ /* 0x000fd60007ffe0ff */
        /* <DEDUP_REMOVED lines=22> */
.L_x_4802:
[----:B------:R-:W-:Y:S05]  /*6b70*/  BSYNC.RECONVERGENT B1 ;  /* 0x0000000000017941 */ /* 0x000fea0003800200 */
.L_x_4801:
        /* <DEDUP_REMOVED lines=28> */
.L_x_4804:
[----:B------:R-:W-:Y:S05]  /*6d40*/  BSYNC.RECONVERGENT B1 ;  /* 0x0000000000017941 */ /* 0x000fea0003800200 */
.L_x_4803:
        /* <DEDUP_REMOVED lines=18> */
[----:B------:R-:W-:Y:S01]  /*6e70*/  SHF.L.U32 R13, R13, 0x2, RZ ;  /* 0x000000020d0d7819 */ /* 0x000fe200000006ff */
        /* <DEDUP_REMOVED lines=9> */
.L_x_4806:
[----:B------:R-:W-:Y:S05]  /*6f10*/  BSYNC.RECONVERGENT B1 ;  /* 0x0000000000017941 */ /* 0x000fea0003800200 */
.L_x_4805:
        /* <DEDUP_REMOVED lines=28> */
.L_x_4808:
[----:B------:R-:W-:Y:S05]  /*70e0*/  BSYNC.RECONVERGENT B1 ;  /* 0x0000000000017941 */ /* 0x000fea0003800200 */
.L_x_4807:
[----:B------:R-:W-:Y:S01]  /*70f0*/  SHF.L.U32 R14, R13, 0x2, RZ ;  /* 0x000000020d0e7819 */ /* 0x000fe200000006ff */
[----:B------:R-:W-:Y:S01]  /*7100*/  BSSY.RECONVERGENT B1, `(.L_x_4809) ;  /* 0x000001b000017945 */ /* 0x000fe20003800200 */
[----:B------:R-:W-:Y:S01]  /*7110*/  FSEL R199, R199, RZ, P3 ;  /* 0x000000ffc7c77208 */ /* 0x000fe20001800000 */
[----:B------:R-:W-:Y:S01]  /*7120*/  IMAD.IADD R246, R13, 0x1, R10 ;  /* 0x000000010df67824 */ /* 0x000fe200078e020a */
        /* <DEDUP_REMOVED lines=24> */
.L_x_4810:
[----:B------:R-:W-:Y:S05]  /*72b0*/  BSYNC.RECONVERGENT B1 ;  /* 0x0000000000017941 */ /* 0x000fea0003800200 */
.L_x_4809:
        /* <DEDUP_REMOVED lines=28> */
.L_x_4812:
[----:B------:R-:W-:Y:S05]  /*7480*/  BSYNC.RECONVERGENT B1 ;  /* 0x0000000000017941 */ /* 0x000fea0003800200 */
.L_x_4811:
        /* <DEDUP_REMOVED lines=28> */
.L_x_4814:
[----:B------:R-:W-:Y:S05]  /*7650*/  BSYNC.RECONVERGENT B1 ;  /* 0x0000000000017941 */ /* 0x000fea0003800200 */
.L_x_4813:
        /* <DEDUP_REMOVED lines=28> */
.L_x_4816:
[----:B------:R-:W-:Y:S05]  /*7820*/  BSYNC.RECONVERGENT B1 ;  /* 0x0000000000017941 */ /* 0x000fea0003800200 */
.L_x_4815:
        /* <DEDUP_REMOVED lines=28> */
.L_x_4818:
[----:B------:R-:W-:Y:S05]  /*79f0*/  BSYNC.RECONVERGENT B1 ;  /* 0x0000000000017941 */ /* 0x000fea0003800200 */
.L_x_4817:
        /* <DEDUP_REMOVED lines=28> */
.L_x_4820:
[----:B------:R-:W-:Y:S05]  /*7bc0*/  BSYNC.RECONVERGENT B1 ;  /* 0x0000000000017941 */ /* 0x000fea0003800200 */
.L_x_4819:
        /* <DEDUP_REMOVED lines=28> */
.L_x_4822:
[----:B------:R-:W-:Y:S05]  /*7d90*/  BSYNC.RECONVERGENT B1 ;  /* 0x0000000000017941 */ /* 0x000fea0003800200 */
.L_x_4821:
        /* <DEDUP_REMOVED lines=28> */
.L_x_4824:
[----:B------:R-:W-:Y:S05]  /*7f60*/  BSYNC.RECONVERGENT B1 ;  /* 0x0000000000017941 */ /* 0x000fea0003800200 */
.L_x_4823:
        /* <DEDUP_REMOVED lines=28> */
.L_x_4826:
[----:B------:R-:W-:Y:S05]  /*8130*/  BSYNC.RECONVERGENT B1 ;  /* 0x0000000000017941 */ /* 0x000fea0003800200 */
.L_x_4825:
        /* <DEDUP_REMOVED lines=28> */
.L_x_4828:
[----:B------:R-:W-:Y:S05]  /*8300*/  BSYNC.RECONVERGENT B1 ;  /* 0x0000000000017941 */ /* 0x000fea0003800200 */
.L_x_4827:
        /* <DEDUP_REMOVED lines=28> */
.L_x_4830:
[----:B------:R-:W-:Y:S05]  /*84d0*/  BSYNC.RECONVERGENT B1 ;  /* 0x0000000000017941 */ /* 0x000fea0003800200 */
.L_x_4829:
        /* <DEDUP_REMOVED lines=28> */
.L_x_4832:
[----:B------:R-:W-:Y:S05]  /*86a0*/  BSYNC.RECONVERGENT B1 ;  /* 0x0000000000017941 */ /* 0x000fea0003800200 */
.L_x_4831:
        /* <DEDUP_REMOVED lines=28> */
.L_x_4834:
[----:B------:R-:W-:Y:S05]  /*8870*/  BSYNC.RECONVERGENT B1 ;  /* 0x0000000000017941 */ /* 0x000fea0003800200 */
.L_x_4833:
        /* <DEDUP_REMOVED lines=28> */
.L_x_4836:
[----:B------:R-:W-:Y:S05]  /*8a40*/  BSYNC.RECONVERGENT B1 ;  /* 0x0000000000017941 */ /* 0x000fea0003800200 */
.L_x_4835:
        /* <DEDUP_REMOVED lines=28> */
.L_x_4838:
[----:B------:R-:W-:Y:S05]  /*8c10*/  BSYNC.RECONVERGENT B1 ;  /* 0x0000000000017941 */ /* 0x000fea0003800200 */
.L_x_4837:
        /* <DEDUP_REMOVED lines=28> */
.L_x_4840:
[----:B------:R-:W-:Y:S05]  /*8de0*/  BSYNC.RECONVERGENT B1 ;  /* 0x0000000000017941 */ /* 0x000fea0003800200 */
.L_x_4839:
        /* <DEDUP_REMOVED lines=28> */
.L_x_4842:
[----:B------:R-:W-:Y:S05]  /*8fb0*/  BSYNC.RECONVERGENT B1 ;  /* 0x0000000000017941 */ /* 0x000fea0003800200 */
.L_x_4841:
        /* <DEDUP_REMOVED lines=28> */
.L_x_4844:
[----:B------:R-:W-:Y:S05]  /*9180*/  BSYNC.RECONVERGENT B1 ;  /* 0x0000000000017941 */ /* 0x000fea0003800200 */
.L_x_4843:
        /* <DEDUP_REMOVED lines=28> */
.L_x_4846:
[----:B------:R-:W-:Y:S05]  /*9350*/  BSYNC.RECONVERGENT B1 ;  /* 0x0000000000017941 */ /* 0x000fea0003800200 */
.L_x_4845:
        /* <DEDUP_REMOVED lines=28> */
.L_x_4848:
[----:B------:R-:W-:Y:S05]  /*9520*/  BSYNC.RECONVERGENT B1 ;  /* 0x0000000000017941 */ /* 0x000fea0003800200 */
.L_x_4847:
        /* <DEDUP_REMOVED lines=28> */
.L_x_4850:
[----:B------:R-:W-:Y:S05]  /*96f0*/  BSYNC.RECONVERGENT B1 ;  /* 0x0000000000017941 */ /* 0x000fea0003800200 */
.L_x_4849:
[C---:B------:R-:W-:Y:S01]  /*9700*/  IMAD.SHL.U32 R13, R246.reuse, 0x4, RZ ;  /* 0x00000004f60d7824 */ /* 0x040fe200078e00ff */
[----:B------:R-:W-:Y:S01]  /*9710*/  IADD3 R14, PT, PT, R246, R10, RZ ;  /* 0x0000000af60e7210 */ /* 0x000fe20007ffe0ff */
[----:B------:R-:W-:Y:S01]  /*9720*/  BSSY.RECONVERGENT B1, `(.L_x_4851) ;  /* 0x000001c000017945 */ /* 0x000fe20003800200 */
[----:B------:R-:W-:Y:S02]  /*9730*/  FSEL R241, R241, RZ, P3 ;  /* 0x000000fff1f17208 */ /* 0x000fe40001800000 */
[----:B------:R-:W-:Y:S01]  /*9740*/  ISETP.GE.OR P5, PT, R13, R12, P1 ;  /* 0x0000000c0d00720c */ /* 0x000fe20000fa6670 */
[----:B------:R-:W-:Y:S01]  /*9750*/  IMAD.SHL.U32 R14, R14, 0x4, RZ ;  /* 0x000000040e0e7824 */ /* 0x000fe200078e00ff */
[----:B------:R-:W-:-:S04]  /*9760*/  FSEL R240, R240, RZ, P3 ;  /* 0x000000fff0f07208 */ /* 0x000fc80001800000 */
        /* <DEDUP_REMOVED lines=23> */
.L_x_4852:
[----:B------:R-:W-:Y:S05]  /*98e0*/  BSYNC.RECONVERGENT B1 ;  /* 0x0000000000017941 */ /* 0x000fea0003800200 */
.L_x_4851:
[----:B------:R-:W-:Y:S01]  /*98f0*/  BSSY.RECONVERGENT B1, `(.L_x_4853) ;  /* 0x0000018000017945 */ /* 0x000fe20003800200 */
[----:B------:R-:W-:Y:S02]  /*9900*/  FSEL R243, R243, RZ, P3 ;  /* 0x000000fff3f37208 */ /* 0x000fe40001800000 */
[----:B------:R-:W-:Y:S01]  /*9910*/  FSEL R242, R242, RZ, P3 ;  /* 0x000000fff2f27208 */ /* 0x000fe20001800000 */
        /* <DEDUP_REMOVED lines=11> */
[----:B------:R-:W-:Y:S02]  /*99d0*/  IMAD R14, R11, 0xa0, R14 ;  /* 0x000000a00b0e7824 */ /* 0x000fe400078e020e */
[----:B-1----:R-:W-:-:S05]  /*99e0*/  IMAD.SHL.U32 R12, R12, 0x2, RZ ;  /* 0x000000020c0c7824 */ /* 0x002fca00078e00ff */
[----:B------:R-:W-:-:S05]  /*99f0*/  LOP3.LUT R12, R12, 0x2, RZ, 0xc0, !PT ;  /* 0x000000020c0c7812 */ /* 0x000fca00078ec0ff */
[----:B------:R-:W-:Y:S01]  /*9a00*/  IMAD R11, R10, UR4, R12 ;  /* 0x000000040a0b7c24 */ /* 0x000fe2000f8e020c */
[----:B------:R-:W-:-:S04]  /*9a10*/  SHF.R.S32.HI R12, RZ, 0x1f, R14 ;  /* 0x0000001fff0c7819 */ /* 0x000fc8000001140e */
[----:B------:R-:W-:-:S04]  /*9a20*/  IADD3 R10, P3, PT, R11, R14, RZ ;  /* 0x0000000e0b0a7210 */ /* 0x000fc80007f7e0ff */
[----:B------:R-:W-:Y:S02]  /*9a30*/  LEA.HI.X.SX32 R12, R11, R12, 0x1, P3 ;  /* 0x0000000c0b0c7211 */ /* 0x000fe400018f0eff */
[----:B------:R-:W-:-:S04]  /*9a40*/  LEA R242, P3, R10, UR16, 0x2 ;  /* 0x000000100af27c11 */ /* 0x000fc8000f8610ff */
[----:B------:R-:W-:-:S06]  /*9a50*/  LEA.HI.X R243, R10, UR17, R12, 0x2, P3 ;  /* 0x000000110af37c11 */ /* 0x000fcc00098f140c */
[----:B------:R-:W5:Y:S03]  /*9a60*/  LDG.E.64 R242, desc[UR36][R242.64] ;  /* 0x00000024f2f27981 */ /* 0x000f66000c1e1b00 */
.L_x_4854:
[----:B------:R-:W-:Y:S05]  /*9a70*/  BSYNC.RECONVERGENT B1 ;  /* 0x0000000000017941 */ /* 0x000fea0003800200 */
.L_x_4853:
[----:B------:R-:W2:Y:S04]  /*9a80*/  LDL R10, [R1+0x38] ;  /* 0x00003800010a7983 */ /* 0x000ea80000100800 */
[----:B0-----:R0:W-:Y:S04]  /*9a90*/  STL [R1+0x6c], R4 ;  /* 0x00006c0401007387 */ /* 0x0011e80000100800 */
[----:B------:R-:W3:Y:S04]  /*9aa0*/  LDL R11, [R1+0x3c] ;  /* 0x00003c00010b7983 */ /* 0x000ee80000100800 */
[----:B0-----:R-:W4:Y:S04]  /*9ab0*/  LDL R4, [R1+0x40] ;  /* 0x0000400001047983 */ /* 0x001f280000100800 */
[----:B-----5:R0:W-:Y:S04]  /*9ac0*/  STL [R1+0x68], R242 ;  /* 0x000068f201007387 */ /* 0x0201e80000100800 */
[----:B0-----:R-:W4:Y:S04]  /*9ad0*/  LDL R242, [R1+0x44] ;  /* 0x0000440001f27983 */ /* 0x001f280000100800 */
[----:B------:R0:W-:Y:S04]  /*9ae0*/  STL [R1+0x64], R5 ;  /* 0x0000640501007387 */ /* 0x0001e80000100800 */
        /* <DEDUP_REMOVED lines=14> */
[----:B------:R-:W4:Y:S04]  /*9bd0*/  LDL R249, [R1+0x10] ;  /* 0x0000100001f97983 */ /* 0x000f280000100800 */
[----:B------:R-:W4:Y:S04]  /*9be0*/  LDL R246, [R1+0x14] ;  /* 0x0000140001f67983 */ /* 0x000f280000100800 */
[----:B0-----:R-:W4:Y:S04]  /*9bf0*/  LDL R0, [R1+0x1c] ;  /* 0x00001c0001007983 */ /* 0x001f280000100800 */
[----:B------:R-:W4:Y:S04]  /*9c00*/  LDL R15, [R1+0x8] ;  /* 0x00000800010f7983 */ /* 0x000f280000100800 */
[----:B------:R-:W4:Y:S04]  /*9c10*/  LDL R14, [R1+0xc] ;  /* 0x00000c00010e7983 */ /* 0x000f280000100800 */
[----:B------:R-:W4:Y:S04]  /*9c20*/  LDL R13, [R1] ;  /* 0x00000000010d7983 */ /* 0x000f280000100800 */
[----:B------:R-:W4:Y:S01]  /*9c30*/  LDL R12, [R1+0x4] ;  /* 0x00000400010c7983 */ /* 0x000f220000100800 */
[----:B--2---:R-:W-:Y:S01]  /*9c40*/  FMUL.FTZ R10, R10, R118 ;  /* 0x000000760a0a7220 */ /* 0x004fe20000410000 */
[----:B---3--:R-:W-:-:S03]  /*9c50*/  FMUL.FTZ R11, R11, R119 ;  /* 0x000000770b0b7220 */ /* 0x008fc60000410000 */
[----:B----4-:R-:W-:Y:S02]  /*9c60*/  FFMA.FTZ R10, R4, R116, R10 ;  /* 0x00000074040a7223 */ /* 0x010fe4000001000a */
[----:B------:R-:W2:Y:S01]  /*9c70*/  LDL.LU R4, [R1+0x6c] ;  /* 0x00006c0001047983 */ /* 0x000ea20000300800 */
[----:B------:R-:W-:-:S03]  /*9c80*/  FFMA.FTZ R11, R242, R117, R11 ;  /* 0x00000075f20b7223 */ /* 0x000fc6000001000b */
[----:B------:R-:W2:Y:S01]  /*9c90*/  LDL.LU R242, [R1+0x68] ;  /* 0x0000680001f27983 */ /* 0x000ea20000300800 */
[----:B------:R-:W-:-:S03]  /*9ca0*/  FFMA.FTZ R10, R5, R120, R10 ;  /* 0x00000078050a7223 */ /* 0x000fc6000001000a */
[----:B------:R-:W3:Y:S01]  /*9cb0*/  LDL.LU R5, [R1+0x64] ;  /* 0x0000640001057983 */ /* 0x000ee20000300800 */
[----:B------:R-:W-:-:S03]  /*9cc0*/  FFMA.FTZ R11, R243, R121, R11 ;  /* 0x00000079f30b7223 */ /* 0x000fc6000001000b */
[----:B------:R-:W3:Y:S01]  /*9cd0*/  LDL.LU R243, [R1+0x60] ;  /* 0x0000600001f37983 */ /* 0x000ee20000300800 */
        /* <DEDUP_REMOVED lines=113> */
[----:B------:R-:W1:Y:S01]  /*a3f0*/  S2R R246, SR_TID.X ;  /* 0x0000000000f67919 */ /* 0x000e620000002100 */
[----:B------:R-:W-:Y:S02]  /*a400*/  FFMA.FTZ R11, R25, R229, R11 ;  /* 0x000000e5190b7223 */ /* 0x000fe4000001000b */
[----:B------:R-:W-:Y:S02]  /*a410*/  FFMA.FTZ R10, R22, R230, R10 ;  /* 0x000000e6160a7223 */ /* 0x000fe4000001000a */
[----:B------:R-:W-:Y:S02]  /*a420*/  FFMA.FTZ R11, R23, R231, R11 ;  /* 0x000000e7170b7223 */ /* 0x000fe4000001000b */
[----:B------:R-:W-:Y:S02]  /*a430*/  FFMA.FTZ R10, R20, R232, R10 ;  /* 0x000000e8140a7223 */ /* 0x000fe4000001000a */
[----:B------:R-:W-:-:S02]  /*a440*/  FFMA.FTZ R11, R21, R233, R11 ;  /* 0x000000e9150b7223 */ /* 0x000fc4000001000b */
[----:B------:R-:W-:Y:S02]  /*a450*/  FFMA.FTZ R10, R18, R234, R10 ;  /* 0x000000ea120a7223 */ /* 0x000fe4000001000a */
[----:B------:R-:W-:Y:S02]  /*a460*/  FFMA.FTZ R11, R19, R235, R11 ;  /* 0x000000eb130b7223 */ /* 0x000fe4000001000b */
[----:B------:R-:W-:Y:S02]  /*a470*/  FFMA.FTZ R10, R16, R236, R10 ;  /* 0x000000ec100a7223 */ /* 0x000fe4000001000a */
[----:B------:R-:W-:Y:S02]  /*a480*/  FFMA.FTZ R11, R17, R237, R11 ;  /* 0x000000ed110b7223 */ /* 0x000fe4000001000b */
[----:B------:R-:W-:Y:S02]  /*a490*/  FFMA.FTZ R10, R8, R238, R10 ;  /* 0x000000ee080a7223 */ /* 0x000fe4000001000a */
[----:B------:R-:W-:-:S02]  /*a4a0*/  FFMA.FTZ R11, R9, R239, R11 ;  /* 0x000000ef090b7223 */ /* 0x000fc4000001000b */
[----:B------:R-:W-:Y:S02]  /*a4b0*/  FFMA.FTZ R10, R6, R240, R10 ;  /* 0x000000f0060a7223 */ /* 0x000fe4000001000a */
[----:B------:R-:W-:Y:S01]  /*a4c0*/  FFMA.FTZ R11, R7, R241, R11 ;  /* 0x000000f1070b7223 */ /* 0x000fe2000001000b */
[----:B------:R-:W-:Y:S01]  /*a4d0*/  UMOV UR7, 0xffffffff ;  /* 0xffffffff00077882 */ /* 0x000fe20000000000 */
[----:B--2---:R-:W-:Y:S02]  /*a4e0*/  FFMA.FTZ R10, R4, R242, R10 ;  /* 0x000000f2040a7223 */ /* 0x004fe4000001000a */
[----:B---3--:R-:W-:Y:S01]  /*a4f0*/  FFMA.FTZ R11, R5, R243, R11 ;  /* 0x000000f3050b7223 */ /* 0x008fe2000001000b */
[----:B-1----:R-:W-:-:S03]  /*a500*/  LOP3.LUT R246, R246, 0x1, RZ, 0xc0, !PT ;  /* 0x00000001f6f67812 */ /* 0x002fc600078ec0ff */
[----:B------:R-:W-:Y:S01]  /*a510*/  FADD.FTZ R10, R10, R11 ;  /* 0x0000000b0a0a7221 */ /* 0x000fe20000010000 */
[----:B0-----:R-:W-:Y:S06]  /*a520*/  BRA.DIV UR7, `(.L_x_4855) ;  /* 0x0000005e07287947 */ /* 0x001fec000b800000 */
[----:B------:R0:W1:Y:S02]  /*a530*/  SHFL.BFLY PT, R14, R10, 0x1, 0x1f ;  /* 0x0c201f000a0e7f89 */ /* 0x00006400000e0000 */
.L_x_4928:
[----:B------:R-:W-:Y:S01]  /*a540*/  ISETP.EQ.U32.OR P1, PT, R246, 0x1, P1 ;  /* 0x00000001f600780c */ /* 0x000fe20000f22470 */
[----:B-1----:R-:W-:Y:S01]  /*a550*/  FADD.FTZ R12, R10, R14 ;  /* 0x0000000e0a0c7221 */ /* 0x002fe20000010000 */
[----:B------:R-:W-:Y:S03]  /*a560*/  BSSY.RECONVERGENT B1, `(.L_x_4856) ;  /* 0x0000019000017945 */ /* 0x000fe60003800200 */
[----:B------:R-:W-:-:S08]  /*a570*/  FMUL.FTZ R12, R12, UR22 ;  /* 0x000000160c0c7c20 */ /* 0x000fd00008410000 */
[----:B------:R-:W-:Y:S05]  /*a580*/  @P1 BRA `(.L_x_4857) ;  /* 0x0000000000581947 */ /* 0x000fea0003800000 */
[----:B------:R-:W-:-:S04]  /*a590*/  ISETP.NE.U32.AND P1, PT, RZ, UR18, PT ;  /* 0x00000012ff007c0c */ /* 0x000fc8000bf25070 */
[----:B------:R-:W-:-:S13]  /*a5a0*/  ISETP.NE.AND.EX P3, PT, RZ, UR19, PT, P1 ;  /* 0x00000013ff007c0c */ /* 0x000fda000bf65310 */
[----:B0-----:R-:W0:Y:S02]  /*a5b0*/  @P3 LDC.64 R10, c[0x0][0x438] ;  /* 0x00010e00ff0a3b82 */ /* 0x001e240000000a00 */
[----:B0----5:R-:W-:-:S06]  /*a5c0*/  @P3 IMAD.WIDE R10, R247, 0x4, R10 ;  /* 0x00000004f70a3825 */ /* 0x021fcc00078e020a */
[----:B------:R0:W2:Y:S01]  /*a5d0*/  @P3 LDG.E R10, desc[UR36][R10.64] ;  /* 0x000000240a0a3981 */ /* 0x0000a2000c1e1900 */
[----:B------:R-:W-:-:S04]  /*a5e0*/  ISETP.NE.U32.AND P1, PT, RZ, UR20, PT ;  /* 0x00000014ff007c0c */ /* 0x000fc8000bf25070 */
[----:B------:R-:W-:-:S13]  /*a5f0*/  ISETP.NE.AND.EX P1, PT, RZ, UR21, PT, P1 ;  /* 0x00000015ff007c0c */ /* 0x000fda000bf25310 */
[----:B0-----:R-:W0:Y:S01]  /*a600*/  @P1 LDC R11, c[0x0][0x430] ;  /* 0x00010c00ff0b1b82 */ /* 0x001e220000000800 */
[----:B------:R-:W1:Y:S01]  /*a610*/  @P1 S2R R13, SR_CTAID.X ;  /* 0x00000000000d1919 */ /* 0x000e620000002500 */
[----:B--2---:R-:W-:-:S06]  /*a620*/  @P3 FADD.FTZ R12, R12, R10 ;  /* 0x0000000a0c0c3221 */ /* 0x004fcc0000010000 */
[----:B------:R-:W0:Y:S02]  /*a630*/  @P1 LDC R10, c[0x0][0x408] ;  /* 0x00010200ff0a1b82 */ /* 0x000e240000000800 */
[----:B0-----:R-:W-:-:S04]  /*a640*/  @P1 IADD3 R10, PT, PT, R11, R10, RZ ;  /* 0x0000000a0b0a1210 */ /* 0x001fc80007ffe0ff */
[----:B------:R-:W-:Y:S02]  /*a650*/  @P1 ISETP.GE.AND P3, PT, R0, R10, PT ;  /* 0x0000000a0000120c */ /* 0x000fe40003f66270 */
[----:B------:R-:W1:Y:S02]  /*a660*/  @P1 LDC.64 R10, c[0x0][0x448] ;  /* 0x00011200ff0a1b82 */ /* 0x000e640000000a00 */
[----:B-1----:R-:W-:-:S06]  /*a670*/  @P1 IMAD.WIDE.U32 R10, R13, 0x4, R10 ;  /* 0x000000040d0a1825 */ /* 0x002fcc00078e000a */
[----:B------:R0:W2:Y:S02]  /*a680*/  @P1 LDG.E R10, desc[UR36][R10.64] ;  /* 0x000000240a0a1981 */ /* 0x0000a4000c1e1900 */
[----:B0-----:R-:W-:-:S04]  /*a690*/  @P1 SEL R11, RZ, UR39, P3 ;  /* 0x00000027ff0b1c07 */ /* 0x001fc80009800000 */
[----:B------:R-:W-:-:S04]  /*a6a0*/  @P1 IADD3 R11, PT, PT, R0, -UR46, R11 ;  /* 0x8000002e000b1c10 */ /* 0x000fc8000fffe00b */
[----:B------:R-:W-:-:S05]  /*a6b0*/  @P1 I2FP.F32.S32 R11, R11 ;  /* 0x0000000b000b1245 */ /* 0x000fca0000201400 */
[----:B--2---:R-:W-:-:S05]  /*a6c0*/  @P1 FFMA.FTZ R12, R11, R10, R12 ;  /* 0x0000000a0b0c1223 */ /* 0x004fca000001000c */
[----:B------:R1:W-:Y:S01]  /*a6d0*/  STS [R248], R12 ;  /* 0x0000000cf8007388 */ /* 0x0003e20000000800 */
[----:B------:R-:W-:-:S07]  /*a6e0*/  @!P2 FMNMX.FTZ R252, R252, R12, !PT ;  /* 0x0000000cfcfca209 */ /* 0x000fce0007810000 */
.L_x_4857:
[----:B------:R-:W-:Y:S05]  /*a6f0*/  BSYNC.RECONVERGENT B1 ;  /* 0x0000000000017941 */ /* 0x000fea0003800200 */
.L_x_4856:
[----:B------:R-:W-:Y:S01]  /*a700*/  UIADD3 UR7, UPT, UPT, UR46, 0x1, -UR13 ;  /* 0x000000012e077890 */ /* 0x000fe2000fffe80d */
[----:B-----5:R-:W-:Y:S01]  /*a710*/  VIADD R0, R0, 0x40 ;  /* 0x0000004000007836 */ /* 0x020fe20000000000 */
[----:B------:R-:W-:Y:S01]  /*a720*/  IADD3 R2, P2, PT, R2, 0x40, RZ ;  /* 0x0000004002027810 */ /* 0x000fe20007f5e0ff */
[----:B-1----:R-:W-:Y:S01]  /*a730*/  VIADD R248, R248, 0x100 ;  /* 0x00000100f8f87836 */ /* 0x002fe20000000000 */
[----:B------:R-:W-:Y:S01]  /*a740*/  UISETP.LT.AND UP0, UPT, URZ, UR7, UPT ;  /* 0x00000007ff00728c */ /* 0x000fe2000bf01270 */
[----:B------:R-:W-:Y:S02]  /*a750*/  VIADD R247, R247, 0x40 ;  /* 0x00000040f7f77836 */ /* 0x000fe40000000000 */
[----:B------:R-:W-:Y:S01]  /*a760*/  IMAD.X R3, RZ, RZ, R3, P2 ;  /* 0x000000ffff037224 */ /* 0x000fe200010e0603 */
[----:B------:R-:W-:-:S04]  /*a770*/  USEL UR7, URZ, UR7, !UP0 ;  /* 0x00000007ff077287 */ /* 0x000fc8000c000000 */
[----:B------:R-:W-:-:S04]  /*a780*/  UIADD3 UR8, UPT, UPT, -UR7, UR46, URZ ;  /* 0x0000002e07087290 */ /* 0x000fc8000fffe1ff */
[----:B------:R-:W-:-:S04]  /*a790*/  UIADD3 UR8, UPT, UPT, UR8, 0xf, URZ ;  /* 0x0000000f08087890 */ /* 0x000fc8000fffe0ff */
[----:B------:R-:W-:-:S04]  /*a7a0*/  USHF.R.S32.HI UR9, URZ, 0x1f, UR8 ;  /* 0x0000001fff097899 */ /* 0x000fc80008011408 */
[----:B------:R-:W-:-:S04]  /*a7b0*/  ULEA.HI UR9, UR9, UR8, URZ, 0x4 ;  /* 0x0000000809097291 */ /* 0x000fc8000f8f20ff */
[----:B------:R-:W-:-:S04]  /*a7c0*/  ULOP3.LUT UR9, UR9, 0xfffffff0, URZ, 0xc0, !UPT ;  /* 0xfffffff009097892 */ /* 0x000fc8000f8ec0ff */
[----:B------:R-:W-:-:S06]  /*a7d0*/  UIADD3 UR9, UPT, UPT, UR7, UR9, URZ ;  /* 0x0000000907097290 */ /* 0x000fcc000fffe0ff */
[----:B------:R-:W-:-:S13]  /*a7e0*/  ISETP.GE.AND P1, PT, R0, UR9, PT ;  /* 0x0000000900007c0c */ /* 0x000fda000bf26270 */
[----:B------:R-:W-:Y:S05]  /*a7f0*/  @!P1 BRA `(.L_x_4858) ;  /* 0xffffff7c005c9947 */ /* 0x000fea000383ffff */
.L_x_4726:
[----:B0---4-:R-:W-:Y:S05]  /*a800*/  BSYNC B0 ;  /* 0x0000000000007941 */ /* 0x011fea0003800000 */
.L_x_4725:
[----:B------:R-:W0:Y:S01]  /*a810*/  S2R R3, SR_TID.X ;  /* 0x0000000000037919 */ /* 0x000e220000002100 */
[----:B------:R-:W4:Y:S02]  /*a820*/  LDCU UR7, c[0x0][0x3f4] ;  /* 0x00007e80ff0777ac */ /* 0x000f240008000800 */
[----:B----4-:R-:W-:-:S06]  /*a830*/  UIADD3 UR7, UPT, UPT, UR46, 0x1, -UR7 ;  /* 0x000000012e077890 */ /* 0x010fcc000fffe807 */
[----:B------:R-:W-:Y:S01]  /*a840*/  VIMNMX R4, PT, PT, RZ, UR7, !PT ;  /* 0x00000007ff047c48 */ /* 0x000fe2000ffe0100 */
        /* <DEDUP_REMOVED lines=9> */
[----:B------:R0:W4:Y:S02]  /*a8e0*/  SHFL.BFLY PT, R14, R2, 0x2, 0x1f ;  /* 0x0c401f00020e7f89 */ /* 0x00012400000e0000 */
.L_x_4934:
[----:B-1----:R-:W1:Y:S01]  /*a8f0*/  S2R R18, SR_CgaCtaId ;  /* 0x0000000000127919 */ /* 0x002e620000008800 */
[----:B------:R-:W-:Y:S01]  /*a900*/  MOV R13, 0x400 ;  /* 0x00000400000d7802 */ /* 0x000fe20000000f00 */
[----:B------:R-:W-:Y:S05]  /*a910*/  WARPSYNC.ALL ;  /* 0x0000000000007948 */ /* 0x000fea0003800000 */
[----:B----4-:R-:W-:Y:S02]  /*a920*/  FMNMX.FTZ R14, R2, R14, !PT ;  /* 0x0000000e020e7209 */ /* 0x010fe40007810000 */
[----:B-1----:R-:W-:-:S04]  /*a930*/  LEA R0, R18, R13, 0x18 ;  /* 0x0000000d12007211 */ /* 0x002fc800078ec0ff */
[-C--:B------:R-:W-:Y:S02]  /*a940*/  @!P0 LEA.HI R5, R3, R0.reuse, RZ, 0x1d ;  /* 0x0000000003058211 */ /* 0x080fe400078fe8ff */
[----:B0-----:R-:W-:-:S03]  /*a950*/  LEA R2, R6, R0, 0x2 ;  /* 0x0000000006027211 */ /* 0x001fc600078e10ff */
[----:B------:R0:W-:Y:S01]  /*a960*/  @!P0 STS [R5], R14 ;  /* 0x0000000e05008388 */ /* 0x0001e20000000800 */
[----:B------:R-:W-:Y:S01]  /*a970*/  BAR.SYNC.DEFER_BLOCKING 0x0 ;  /* 0x0000000000007b1d */ /* 0x000fe20000010000 */
[----:B------:R-:W-:Y:S01]  /*a980*/  ISETP.GT.U32.AND P0, PT, R6, 0x3, PT ;  /* 0x000000030600780c */ /* 0x000fe20003f04070 */
[----:B0-----:R-:W-:Y:S01]  /*a990*/  IMAD.MOV.U32 R5, RZ, RZ, -0x800001 ;  /* 0xff7fffffff057424 */ /* 0x001fe200078e00ff */
[----:B------:R-:W-:Y:S01]  /*a9a0*/  UIADD3 UR12, UPT, UPT, UR46, 0x1, URZ ;  /* 0x000000012e0c7890 */ /* 0x000fe2000fffe0ff */
[----:B------:R-:W-:-:S04]  /*a9b0*/  IMAD.MOV.U32 R10, RZ, RZ, RZ ;  /* 0x000000ffff0a7224 */ /* 0x000fc800078e00ff */
        /* <DEDUP_REMOVED lines=8> */
[----:B------:R-:W-:-:S04]  /*aa40*/  IMAD.SHL.U32 R5, R3, 0x4, RZ ;  /* 0x0000000403057824 */ /* 0x000fc800078e00ff */
        /* <DEDUP_REMOVED lines=12> */
[----:B------:R-:W-:Y:S02]  /*ab10*/  LOP3.LUT R8, RZ, R3, RZ, 0x33, !PT ;  /* 0x00000003ff087212 */ /* 0x000fe400078e33ff */
[----:B------:R-:W-:Y:S01]  /*ab20*/  VIADDMNMX R9, R7, 0x80, R10, !PT ;  /* 0x0000008007097846 */ /* 0x000fe2000780010a */
        /* <DEDUP_REMOVED lines=11> */
[----:B------:R-:W-:Y:S02]  /*abe0*/  LOP3.LUT R9, R8, 0x3, RZ, 0xc0, !PT ;  /* 0x0000000308097812 */ /* 0x000fe400078ec0ff */
[----:B------:R-:W-:Y:S01]  /*abf0*/  MOV R8, R7 ;  /* 0x0000000700087202 */ /* 0x000fe20000000f00 */
[----:B------:R-:W-:Y:S02]  /*ac00*/  IMAD.IADD R11, R5, 0x1, R12 ;  /* 0x00000001050b7824 */ /* 0x000fe400078e020c */
[----:B------:R-:W-:-:S07]  /*ac10*/  IMAD.MOV R9, RZ, RZ, -R9 ;  /* 0x000000ffff097224 */ /* 0x000fce00078e0a09 */
.L_x_4865:
        /* <DEDUP_REMOVED lines=11> */
.L_x_4864:
[----:B------:R-:W-:Y:S05]  /*acd0*/  BSYNC.RECONVERGENT B1 ;  /* 0x0000000000017941 */ /* 0x000fea0003800200 */
.L_x_4863:
[----:B------:R-:W-:Y:S05]  /*ace0*/  @!P1 BRA `(.L_x_4861) ;  /* 0x0000001400009947 */ /* 0x000fea0003800000 */
[----:B------:R-:W-:Y:S02]  /*acf0*/  VIADD R13, R13, 0x420 ;  /* 0x000004200d0d7836 */ /* 0x000fe40000000000 */
[----:B------:R-:W-:-:S03]  /*ad00*/  IMAD.SHL.U32 R9, R4, 0x4, RZ ;  /* 0x0000000404097824 */ /* 0x000fc600078e00ff */
[----:B------:R-:W-:Y:S01]  /*ad10*/  LEA R18, R18, R13, 0x18 ;  /* 0x0000000d12127211 */ /* 0x000fe200078ec0ff */
[C---:B------:R-:W-:Y:S01]  /*ad20*/  IMAD R9, R8.reuse, 0x4, -R9 ;  /* 0x0000000408097824 */ /* 0x040fe200078e0a09 */
[----:B------:R-:W-:-:S03]  /*ad30*/  IADD3 R8, PT, PT, R8, 0x200, RZ ;  /* 0x0000020008087810 */ /* 0x000fc60007ffe0ff */
[----:B------:R-:W-:Y:S01]  /*ad40*/  IMAD.IADD R9, R18, 0x1, R9 ;  /* 0x0000000112097824 */ /* 0x000fe200078e0209 */
[----:B------:R-:W-:-:S04]  /*ad50*/  ISETP.GT.AND P0, PT, R8, UR46, PT ;  /* 0x0000002e08007c0c */ /* 0x000fc8000bf04270 */
[----:B------:R-:W1:Y:S04]  /*ad60*/  LDS R11, [R9] ;  /* 0x00000000090b7984 */ /* 0x000e680000000800 */
[----:B------:R-:W0:Y:S04]  /*ad70*/  LDS R12, [R9+0x200] ;  /* 0x00020000090c7984 */ /* 0x000e280000000800 */
[----:B------:R-:W4:Y:S04]  /*ad80*/  LDS R13, [R9+0x400] ;  /* 0x00040000090d7984 */ /* 0x000f280000000800 */
[----:B------:R-:W5:Y:S01]  /*ad90*/  LDS R14, [R9+0x600] ;  /* 0x00060000090e7984 */ /* 0x000f620000000800 */
[C---:B-1----:R-:W-:Y:S01]  /*ada0*/  FADD.FTZ R11, -R28.reuse, R11 ;  /* 0x0000000b1c0b7221 */ /* 0x042fe20000010100 */
[----:B0-----:R-:W-:-:S03]  /*adb0*/  FADD.FTZ R12, -R28, R12 ;  /* 0x0000000c1c0c7221 */ /* 0x001fc60000010100 */
        /* <DEDUP_REMOVED lines=25> */
[----:B--2---:R-:W-:Y:S01]  /*af50*/  IMAD.U32 R27, RZ, RZ, UR46 ;  /* 0x0000002eff1b7e24 */ /* 0x004fe2000f8e00ff */
[----:B------:R-:W-:-:S03]  /*af60*/  PLOP3.LUT P0, PT, PT, PT, PT, 0x8, 0x80 ;  /* 0x000000000080781c */ /* 0x000fc60003f0e170 */
[----:B------:R-:W-:-:S10]  /*af70*/  VIADD R27, R27, 0xfffffa01 ;  /* 0xfffffa011b1b7836 */ /* 0x000fd40000000000 */
.L_x_4868:
[----:B------:R-:W0:Y:S01]  /*af80*/  LDS R11, [R9+-0x400] ;  /* 0xfffc0000090b7984 */ /* 0x000e220000000800 */
[----:B------:R-:W-:-:S03]  /*af90*/  VIADD R8, R8, 0x800 ;  /* 0x0000080008087836 */ /* 0x000fc60000000000 */
[----:B------:R-:W1:Y:S02]  /*afa0*/  LDS R12, [R9+-0x200] ;  /* 0xfffe0000090c7984 */ /* 0x000e640000000800 */
        /* <DEDUP_REMOVED lines=26> */
[C---:B---3--:R-:W-:Y:S01]  /*b150*/  FADD.FTZ R16, -R28.reuse, R16 ;  /* 0x000000101c107221 */ /* 0x048fe20000010100 */
[----:B------:R-:W3:Y:S01]  /*b160*/  LDS R26, [R9+0x1a00] ;  /* 0x001a0000091a7984 */ /* 0x000ee20000000800 */
        /* <DEDUP_REMOVED lines=25> */
[----:B----4-:R-:W-:Y:S01]  /*b300*/  FADD.FTZ R24, -R28, R24 ;  /* 0x000000181c187221 */ /* 0x010fe20000010100 */
[----:B------:R-:W-:Y:S02]  /*b310*/  STS [R9+0x200], R14 ;  /* 0x0002000e09007388 */ /* 0x000fe40000000800 */
[----:B------:R-:W-:Y:S01]  /*b320*/  FMUL.FTZ R23, R23, 1.4426950216293334961 ;  /* 0x3fb8aa3b17177820 */ /* 0x000fe20000410000 */
[----:B------:R-:W-:Y:S01]  /*b330*/  FMUL.FTZ R24, R24, 1.4426950216293334961 ;  /* 0x3fb8aa3b18187820 */ /* 0x000fe20000410000 */
[----:B------:R-:W2:Y:S01]  /*b340*/  MUFU.EX2 R17, R17 ;  /* 0x0000001100117308 */ /* 0x000ea20000000800 */
[----:B0-----:R-:W-:Y:S01]  /*b350*/  FADD.FTZ R10, R10, R15 ;  /* 0x0000000f0a0a7221 */ /* 0x001fe20000010000 */
[C---:B-----5:R-:W-:Y:S01]  /*b360*/  FADD.FTZ R25, -R28.reuse, R25 ;  /* 0x000000191c197221 */ /* 0x060fe20000010100 */
[----:B---3--:R-:W-:Y:S01]  /*b370*/  FADD.FTZ R26, -R28, R26 ;  /* 0x0000001a1c1a7221 */ /* 0x008fe20000010100 */
        /* <DEDUP_REMOVED lines=36> */
.L_x_4867:
[----:B------:R-:W-:Y:S05]  /*b5c0*/  BSYNC.RECONVERGENT B1 ;  /* 0x0000000000017941 */ /* 0x000fea0003800200 */
.L_x_4866:
        /* <DEDUP_REMOVED lines=10> */
[----:B------:R-:W2:Y:S04]  /*b670*/  LDS R15, [R9+0x400] ;  /* 0x00040000090f7984 */ /* 0x000ea80000000800 */
[----:B------:R-:W3:Y:S04]  /*b680*/  LDS R16, [R9+0x600] ;  /* 0x0006000009107984 */ /* 0x000ee80000000800 */
        /* <DEDUP_REMOVED lines=43> */
.L_x_4870:
[----:B------:R-:W-:Y:S05]  /*b940*/  BSYNC.RECONVERGENT B1 ;  /* 0x0000000000017941 */ /* 0x000fea0003800200 */
.L_x_4869:
        /* <DEDUP_REMOVED lines=27> */
.L_x_4862:
[----:B------:R-:W-:Y:S01]  /*bb00*/  IMAD.U32 R12, RZ, RZ, UR12 ;  /* 0x0000000cff0c7e24 */ /* 0x000fe2000f8e00ff */
[----:B------:R-:W-:Y:S01]  /*bb10*/  LOP3.LUT R10, RZ, R3, RZ, 0x33, !PT ;  /* 0x00000003ff0a7212 */ /* 0x000fe200078e33ff */
[----:B------:R-:W-:Y:S03]  /*bb20*/  BSSY.RECONVERGENT B1, `(.L_x_4871) ;  /* 0x0000024000017945 */ /* 0x000fe60003800200 */
[----:B------:R-:W-:-:S04]  /*bb30*/  VIADDMNMX R11, R7, 0x80, R12, !PT ;  /* 0x00000080070b7846 */ /* 0x000fc8000780010c */
        /* <DEDUP_REMOVED lines=8> */
[--C-:B------:R-:W-:Y:S01]  /*bbc0*/  IADD3 R16, P0, P2, R8, UR5, R7.reuse ;  /* 0x0000000508107c10 */ /* 0x100fe2000fa1e007 */
[----:B------:R-:W-:Y:S01]  /*bbd0*/  IMAD.MOV.U32 R10, RZ, RZ, RZ ;  /* 0x000000ffff0a7224 */ /* 0x000fe200078e00ff */
[----:B------:R-:W-:Y:S01]  /*bbe0*/  LEA.HI R8, R12, 0x1, RZ, 0x19 ;  /* 0x000000010c087811 */ /* 0x000fe200078fc8ff */
[----:B------:R-:W-:Y:S01]  /*bbf0*/  IMAD.MOV.U32 R11, RZ, RZ, R7 ;  /* 0x000000ffff0b7224 */ /* 0x000fe200078e0007 */
[----:B------:R-:W-:Y:S02]  /*bc00*/  LEA R12, R18, R13, 0x18 ;  /* 0x0000000d120c7211 */ /* 0x000fe400078ec0ff */
[----:B------:R-:W-:Y:S02]  /*bc10*/  LOP3.LUT R8, R8, 0x3, RZ, 0xc0, !PT ;  /* 0x0000000308087812 */ /* 0x000fe400078ec0ff */
[----:B------:R-:W-:Y:S01]  /*bc20*/  IADD3.X R9, PT, PT, R9, UR9, RZ, P0, P2 ;  /* 0x0000000909097c10 */ /* 0x000fe200087e44ff */
[----:B------:R-:W-:Y:S01]  /*bc30*/  IMAD.IADD R12, R5, 0x1, R12 ;  /* 0x00000001050c7824 */ /* 0x000fe200078e020c */
[----:B------:R-:W-:-:S07]  /*bc40*/  IADD3 R13, PT, PT, -R8, RZ, RZ ;  /* 0x000000ff080d7210 */ /* 0x000fce0007ffe1ff */
.L_x_4873:
[----:B------:R-:W-:-:S06]  /*bc50*/  IMAD.MOV.U32 R8, RZ, RZ, R16 ;  /* 0x000000ffff087224 */ /* 0x000fcc00078e0010 */
[----:B------:R0:W4:Y:S01]  /*bc60*/  LDG.E.U8 R8, desc[UR36][R8.64] ;  /* 0x0000002408087981 */ /* 0x000122000c1e1100 */
[----:B------:R-:W-:Y:S01]  /*bc70*/  IMAD.MOV.U32 R15, RZ, RZ, RZ ;  /* 0x000000ffff0f7224 */ /* 0x000fe200078e00ff */
[----:B------:R-:W-:Y:S01]  /*bc80*/  IADD3 R16, P2, PT, R16, 0x80, RZ ;  /* 0x0000008010107810 */ /* 0x000fe20007f5e0ff */
[----:B------:R-:W-:Y:S02]  /*bc90*/  VIADD R13, R13, 0x1 ;  /* 0x000000010d0d7836 */ /* 0x000fe40000000000 */
[----:B------:R-:W-:Y:S01]  /*bca0*/  VIADD R11, R11, 0x80 ;  /* 0x000000800b0b7836 */ /* 0x000fe20000000000 */
[----:B0-----:R-:W-:Y:S02]  /*bcb0*/  IADD3.X R9, PT, PT, RZ, R9, RZ, P2, !PT ;  /* 0x00000009ff097210 */ /* 0x001fe400017fe4ff */
[----:B----4-:R-:W-:-:S13]  /*bcc0*/  ISETP.NE.AND P0, PT, R8, RZ, PT ;  /* 0x000000ff0800720c */ /* 0x010fda0003f05270 */
[----:B------:R-:W1:Y:S02]  /*bcd0*/  @!P0 LDS R14, [R12] ;  /* 0x000000000c0e8984 */ /* 0x000e640000000800 */
[----:B-1----:R-:W-:-:S04]  /*bce0*/  @!P0 FADD.FTZ R14, -R28, R14 ;  /* 0x0000000e1c0e8221 */ /* 0x002fc80000010100 */
[----:B------:R-:W-:-:S04]  /*bcf0*/  @!P0 FMUL.FTZ R14, R14, 1.4426950216293334961 ;  /* 0x3fb8aa3b0e0e8820 */ /* 0x000fc80000410000 */
[----:B------:R-:W0:Y:S01]  /*bd00*/  @!P0 MUFU.EX2 R15, R14 ;  /* 0x0000000e000f8308 */ /* 0x000e220000000800 */
[----:B------:R-:W-:Y:S01]  /*bd10*/  ISETP.NE.AND P0, PT, R13, RZ, PT ;  /* 0x000000ff0d00720c */ /* 0x000fe20003f05270 */
[----:B0-----:R0:W-:Y:S01]  /*bd20*/  STS [R12], R15 ;  /* 0x0000000f0c007388 */ /* 0x0011e20000000800 */
[----:B------:R-:W-:Y:S01]  /*bd30*/  FADD.FTZ R10, R15, R10 ;  /* 0x0000000a0f0a7221 */ /* 0x000fe20000010000 */
[----:B0-----:R-:W-:-:S10]  /*bd40*/  VIADD R12, R12, 0x200 ;  /* 0x000002000c0c7836 */ /* 0x001fd40000000000 */
[----:B------:R-:W-:Y:S05]  /*bd50*/  @P0 BRA `(.L_x_4873) ;  /* 0xfffffffc00bc0947 */ /* 0x000fea000383ffff */
.L_x_4872:
[----:B------:R-:W-:Y:S05]  /*bd60*/  BSYNC.RECONVERGENT B1 ;  /* 0x0000000000017941 */ /* 0x000fea0003800200 */
.L_x_4871:
[----:B------:R-:W-:Y:S05]  /*bd70*/  @!P1 BRA `(.L_x_4861) ;  /* 0x0000000000dc9947 */ /* 0x000fea0003800000 */
[----:B------:R-:W0:Y:S01]  /*bd80*/  S2R R12, SR_CgaCtaId ;  /* 0x00000000000c7919 */ /* 0x000e220000008800 */
[----:B------:R-:W4:Y:S01]  /*bd90*/  LDC.64 R14, c[0x0][0x420] ;  /* 0x00010800ff0e7b82 */ /* 0x000f220000000a00 */
[----:B------:R-:W-:Y:S01]  /*bda0*/  MOV R9, 0x400 ;  /* 0x0000040000097802 */ /* 0x000fe20000000f00 */
[----:B------:R-:W-:-:S04]  /*bdb0*/  IMAD.SHL.U32 R8, R4, 0x4, RZ ;  /* 0x0000000404087824 */ /* 0x000fc800078e00ff */
[----:B------:R-:W-:Y:S02]  /*bdc0*/  VIADD R9, R9, 0x420 ;  /* 0x0000042009097836 */ /* 0x000fe40000000000 */
[----:B------:R-:W-:Y:S01]  /*bdd0*/  IMAD R8, R11, 0x4, -R8 ;  /* 0x000000040b087824 */ /* 0x000fe200078e0a08 */
[----:B----4-:R-:W-:-:S04]  /*bde0*/  IADD3 R14, P0, P1, R14, UR5, R11 ;  /* 0x000000050e0e7c10 */ /* 0x010fc8000f91e00b */
[----:B------:R-:W-:Y:S02]  /*bdf0*/  IADD3 R14, P2, PT, R14, 0x100, RZ ;  /* 0x000001000e0e7810 */ /* 0x000fe40007f5e0ff */
[----:B0-----:R-:W-:Y:S02]  /*be00*/  LEA R13, R12, R9, 0x18 ;  /* 0x000000090c0d7211 */ /* 0x001fe400078ec0ff */
[----:B------:R-:W-:Y:S02]  /*be10*/  IADD3.X R9, PT, PT, R15, UR9, RZ, P0, P1 ;  /* 0x000000090f097c10 */ /* 0x000fe400087e24ff */
[----:B------:R-:W-:Y:S02]  /*be20*/  IADD3 R12, PT, PT, R8, 0x400, R13 ;  /* 0x00000400080c7810 */ /* 0x000fe40007ffe00d */
[----:B------:R-:W-:-:S07]  /*be30*/  IADD3.X R9, PT, PT, RZ, R9, RZ, P2, !PT ;  /* 0x00000009ff097210 */ /* 0x000fce00017fe4ff */
.L_x_4874:
[----:B------:R-:W-:-:S05]  /*be40*/  IMAD.MOV.U32 R8, RZ, RZ, R14 ;  /* 0x000000ffff087224 */ /* 0x000fca00078e000e */
[----:B------:R-:W4:Y:S04]  /*be50*/  LDG.E.U8 R15, desc[UR36][R8.64+-0x100] ;  /* 0xffff0024080f7981 */ /* 0x000f28000c1e1100 */
[----:B------:R-:W5:Y:S04]  /*be60*/  LDG.E.U8 R13, desc[UR36][R8.64+-0x80] ;  /* 0xffff8024080d7981 */ /* 0x000f68000c1e1100 */
[----:B------:R-:W2:Y:S04]  /*be70*/  LDG.E.U8 R14, desc[UR36][R8.64] ;  /* 0x00000024080e7981 */ /* 0x000ea8000c1e1100 */
[----:B------:R-:W3:Y:S01]  /*be80*/  LDG.E.U8 R16, desc[UR36][R8.64+0x80] ;  /* 0x0000802408107981 */ /* 0x000ee2000c1e1100 */
[----:B------:R-:W-:Y:S01]  /*be90*/  VIADD R11, R11, 0x200 ;  /* 0x000002000b0b7836 */ /* 0x000fe20000000000 */
[----:B----4-:R-:W-:-:S02]  /*bea0*/  ISETP.NE.AND P0, PT, R15, RZ, PT ;  /* 0x000000ff0f00720c */ /* 0x010fc40003f05270 */
[----:B-----5:R-:W-:Y:S02]  /*beb0*/  ISETP.NE.AND P1, PT, R13, RZ, PT ;  /* 0x000000ff0d00720c */ /* 0x020fe40003f25270 */
[----:B--2---:R-:W-:Y:S02]  /*bec0*/  ISETP.NE.AND P2, PT, R14, RZ, PT ;  /* 0x000000ff0e00720c */ /* 0x004fe40003f45270 */
[----:B---3--:R-:W-:-:S07]  /*bed0*/  ISETP.NE.AND P3, PT, R16, RZ, PT ;  /* 0x000000ff1000720c */ /* 0x008fce0003f65270 */
        /* <DEDUP_REMOVED lines=9> */
[----:B------:R0:W1:Y:S01]  /*bf70*/  @!P0 MUFU.EX2 R13, R14 ;  /* 0x0000000e000d8308 */ /* 0x0000620000000800 */
[----:B------:R-:W-:Y:S01]  /*bf80*/  @!P1 FMUL.FTZ R16, R16, 1.4426950216293334961 ;  /* 0x3fb8aa3b10109820 */ /* 0x000fe20000410000 */
[C---:B--2---:R-:W-:Y:S01]  /*bf90*/  @!P2 FADD.FTZ R18, -R28.reuse, R17 ;  /* 0x000000111c12a221 */ /* 0x044fe20000010100 */
[----:B------:R-:W-:Y:S02]  /*bfa0*/  IMAD.MOV.U32 R17, RZ, RZ, RZ ;  /* 0x000000ffff117224 */ /* 0x000fe400078e00ff */
[----:B---3--:R-:W-:Y:S01]  /*bfb0*/  @!P3 FADD.FTZ R20, -R28, R19 ;  /* 0x000000131c14b221 */ /* 0x008fe20000010100 */
[----:B------:R-:W-:-:S02]  /*bfc0*/  HFMA2 R19, -RZ, RZ, 0, 0 ;  /* 0x00000000ff137431 */ /* 0x000fc400000001ff */
[----:B------:R-:W-:Y:S01]  /*bfd0*/  @!P2 FMUL.FTZ R18, R18, 1.4426950216293334961 ;  /* 0x3fb8aa3b1212a820 */ /* 0x000fe20000410000 */
[----:B------:R-:W-:Y:S01]  /*bfe0*/  ISETP.GT.AND P0, PT, R11, UR46, PT ;  /* 0x0000002e0b007c0c */ /* 0x000fe2000bf04270 */
        /* <DEDUP_REMOVED lines=16> */
.L_x_4861:
[----:B------:R-:W-:Y:S05]  /*c0f0*/  BSYNC.RECONVERGENT B0 ;  /* 0x0000000000007941 */ /* 0x000fea0003800200 */
.L_x_4860:
[----:B0-----:R-:W0:Y:S01]  /*c100*/  SHFL.BFLY PT, R9, R10, 0x10, 0x1f ;  /* 0x0e001f000a097f89 */ /* 0x001e2200000e0000 */
[C---:B------:R-:W-:Y:S01]  /*c110*/  ISETP.NE.AND P0, PT, R6.reuse, RZ, PT ;  /* 0x000000ff0600720c */ /* 0x040fe20003f05270 */
[----:B------:R-:W4:Y:S01]  /*c120*/  LDCU.U8 UR8, c[0x0][0x48c] ;  /* 0x00009180ff0877ac */ /* 0x000f220008000000 */
[----:B------:R-:W-:Y:S01]  /*c130*/  ISETP.GT.U32.AND P1, PT, R6, 0x3, PT ;  /* 0x000000030600780c */ /* 0x000fe20003f24070 */
[----:B------:R-:W5:Y:S10]  /*c140*/  LDC R19, c[0x0][0x3f8] ;  /* 0x0000fe00ff137b82 */ /* 0x000f740000000800 */
[----:B------:R-:W-:-:S04]  /*c150*/  @!P0 SHF.R.U32.HI R14, RZ, 0x3, R3 ;  /* 0x00000003ff0e8819 */ /* 0x000fc80000011603 */
[----:B------:R-:W-:Y:S01]  /*c160*/  @!P0 LOP3.LUT R15, R14, 0x7c, RZ, 0xc0, !PT ;  /* 0x0000007c0e0f8812 */ /* 0x000fe200078ec0ff */
[----:B----4-:R-:W-:-:S04]  /*c170*/  UISETP.NE.AND UP0, UPT, UR8, URZ, UPT ;  /* 0x000000ff0800728c */ /* 0x010fc8000bf05270 */
        /* <DEDUP_REMOVED lines=12> */
[----:B------:R-:W-:-:S05]  /*c240*/  ISETP.GT.AND P0, PT, R7, UR46, PT ;  /* 0x0000002e07007c0c */ /* 0x000fca000bf04270 */
[----:B------:R-:W0:Y:S04]  /*c250*/  @!P1 LDS R13, [R2+0x10] ;  /* 0x00001000020d9984 */ /* 0x000e280000000800 */
[----:B0-----:R-:W0:Y:S02]  /*c260*/  SHFL.BFLY PT, R0, R13, 0x2, 0x1f ;  /* 0x0c401f000d007f89 */ /* 0x001e2400000e0000 */
[----:B0-----:R-:W-:Y:S02]  /*c270*/  FADD.FTZ R6, R0, R13 ;  /* 0x0000000d00067221 */ /* 0x001fe40000010000 */
[----:B------:R-:W5:Y:S03]  /*c280*/  S2R R0, SR_CTAID.X ;  /* 0x0000000000007919 */ /* 0x000f660000002500 */
[----:B------:R-:W0:Y:S02]  /*c290*/  SHFL.BFLY PT, R9, R6, 0x1, 0x1f ;  /* 0x0c201f0006097f89 */ /* 0x000e2400000e0000 */
[----:B0-----:R-:W-:Y:S01]  /*c2a0*/  FADD.FTZ R10, R6, R9 ;  /* 0x00000009060a7221 */ /* 0x001fe20000010000 */
[----:B------:R-:W-:Y:S01]  /*c2b0*/  CS2R R8, SRZ ;  /* 0x0000000000087805 */ /* 0x000fe2000001ff00 */
[----:B-----5:R-:W-:-:S04]  /*c2c0*/  IMAD R37, R19, UR6, R0 ;  /* 0x0000000613257c24 */ /* 0x020fc8000f8e0200 */
[----:B------:R-:W0:Y:S02]  /*c2d0*/  SHFL.IDX PT, R10, R10, RZ, 0x1f ;  /* 0x00001fff0a0a7589 */ /* 0x000e2400000e0000 */
[----:B0-----:R-:W-:-:S04]  /*c2e0*/  FADD.FTZ R11, R10, 9.9999999747524270788e-07 ;  /* 0x358637bd0a0b7421 */ /* 0x001fc80000010000 */
[----:B------:R0:W4:Y:S01]  /*c2f0*/  MUFU.RCP R35, R11 ;  /* 0x0000000b00237308 */ /* 0x0001220000001000 */
[----:B------:R-:W-:Y:S05]  /*c300*/  BRA.U !UP0, `(.L_x_4875) ;  /* 0x0000000108187547 */ /* 0x000fea000b800000 */
[----:B------:R-:W5:Y:S08]  /*c310*/  LDC R2, c[0x0][0x488] ;  /* 0x00012200ff027b82 */ /* 0x000f700000000800 */
[----:B------:R-:W5:Y:S08]  /*c320*/  LDC R6, c[0x0][0x40c] ;  /* 0x00010300ff067b82 */ /* 0x000f700000000800 */
[----:B------:R-:W1:Y:S01]  /*c330*/  LDC R9, c[0x0][0x3f4] ;  /* 0x0000fd00ff097b82 */ /* 0x000e620000000800 */
[----:B-----5:R-:W-:-:S04]  /*c340*/  IMAD R2, R37, R2, R6 ;  /* 0x0000000225027224 */ /* 0x020fc800078e0206 */
[----:B-1----:R-:W-:-:S05]  /*c350*/  IMAD R8, R2, R9, RZ ;  /* 0x0000000902087224 */ /* 0x002fca00078e02ff */
[----:B------:R-:W-:-:S07]  /*c360*/  SHF.R.S32.HI R9, RZ, 0x1f, R8 ;  /* 0x0000001fff097819 */ /* 0x000fce0000011408 */
.L_x_4875:
[----:B------:R-:W-:Y:S04]  /*c370*/  BSSY.RECONVERGENT B0, `(.L_x_4876) ;  /* 0x0000168000007945 */ /* 0x000fe80003800200 */
[----:B------:R-:W-:Y:S05]  /*c380*/  @P0 BRA `(.L_x_4877) ;  /* 0x0000001400980947 */ /* 0x000fea0003800000 */
[----:B------:R-:W-:-:S09]  /*c390*/  UISETP.NE.AND UP0, UPT, UR8, URZ, UPT ;  /* 0x000000ff0800728c */ /* 0x000fd2000bf05270 */
[----:B------:R-:W-:Y:S05]  /*c3a0*/  BRA.U UP0, `(.L_x_4878) ;  /* 0x0000000900807547 */ /* 0x000fea000b800000 */
[----:B------:R-:W-:Y:S01]  /*c3b0*/  MOV R6, UR12 ;  /* 0x0000000c00067c02 */ /* 0x000fe20008000f00 */
        /* <DEDUP_REMOVED lines=8> */
[----:B------:R-:W5:Y:S01]  /*c440*/  S2UR UR7, SR_CgaCtaId ;  /* 0x00000000000779c3 */ /* 0x000f620000008800 */
        /* <DEDUP_REMOVED lines=8> */
[----:B-----5:R-:W-:-:S06]  /*c4d0*/  ULEA UR6, UR7, UR6, 0x18 ;  /* 0x0000000607067291 */ /* 0x020fcc000f8ec0ff */
[----:B------:R-:W-:-:S07]  /*c4e0*/  VIADD R2, R5, UR6 ;  /* 0x0000000605027c36 */ /* 0x000fce0008000000 */
.L_x_4881:
[----:B------:R-:W4:Y:S01]  /*c4f0*/  LDS R6, [R2] ;  /* 0x0000000002067984 */ /* 0x000f220000000800 */
[----:B------:R-:W-:-:S04]  /*c500*/  IADD3 R8, PT, PT, R8, 0x1, RZ ;  /* 0x0000000108087810 */ /* 0x000fc80007ffe0ff */
[----:B------:R-:W-:Y:S01]  /*c510*/  ISETP.NE.AND P0, PT, R8, RZ, PT ;  /* 0x000000ff0800720c */ /* 0x000fe20003f05270 */
[----:B----4-:R-:W-:-:S05]  /*c520*/  FMUL.FTZ R9, R6, R35 ;  /* 0x0000002306097220 */ /* 0x010fca0000410000 */
[----:B------:R4:W-:Y:S02]  /*c530*/  STS [R2], R9 ;  /* 0x0000000902007388 */ /* 0x0009e40000000800 */
[----:B----4-:R-:W-:-:S05]  /*c540*/  VIADD R2, R2, 0x200 ;  /* 0x0000020002027836 */ /* 0x010fca0000000000 */
[----:B------:R-:W-:Y:S05]  /*c550*/  @P0 BRA `(.L_x_4881) ;  /* 0xfffffffc00e40947 */ /* 0x000fea000383ffff */
.L_x_4880:
[----:B------:R-:W-:Y:S05]  /*c560*/  BSYNC.RECONVERGENT B1 ;  /* 0x0000000000017941 */ /* 0x000fea0003800200 */
.L_x_4879:
[----:B------:R-:W-:Y:S05]  /*c570*/  @!P1 BRA `(.L_x_4877) ;  /* 0x00000014001c9947 */ /* 0x000fea0003800000 */
[----:B------:R-:W5:Y:S01]  /*c580*/  S2UR UR7, SR_CgaCtaId ;  /* 0x00000000000779c3 */ /* 0x000f620000008800 */
[----:B------:R-:W-:Y:S01]  /*c590*/  UMOV UR6, 0x400 ;  /* 0x0000040000067882 */ /* 0x000fe20000000000 */
[----:B------:R-:W-:Y:S01]  /*c5a0*/  IMAD.SHL.U32 R2, R4, 0x4, RZ ;  /* 0x0000000404027824 */ /* 0x000fe200078e00ff */
[----:B------:R-:W-:-:S03]  /*c5b0*/  UIADD3 UR6, UPT, UPT, UR6, 0x420, URZ ;  /* 0x0000042006067890 */ /* 0x000fc6000fffe0ff */
[C---:B------:R-:W-:Y:S02]  /*c5c0*/  IMAD R2, R7.reuse, 0x4, -R2 ;  /* 0x0000000407027824 */ /* 0x040fe400078e0a02 */
[----:B------:R-:W-:-:S05]  /*c5d0*/  VIADD R7, R7, 0x200 ;  /* 0x0000020007077836 */ /* 0x000fca0000000000 */
[----:B------:R-:W-:Y:S01]  /*c5e0*/  ISETP.GT.AND P0, PT, R7, UR46, PT ;  /* 0x0000002e07007c0c */ /* 0x000fe2000bf04270 */
[----:B-----5:R-:W-:-:S09]  /*c5f0*/  ULEA UR6, UR7, UR6, 0x18 ;  /* 0x0000000607067291 */ /* 0x020fd2000f8ec0ff */
[----:B------:R-:W4:Y:S04]  /*c600*/  LDS R6, [R2+UR6] ;  /* 0x0000000602067984 */ /* 0x000f280008000800 */
[----:B------:R-:W0:Y:S04]  /*c610*/  LDS R8, [R2+UR6+0x200] ;  /* 0x0002000602087984 */ /* 0x000e280008000800 */
[----:B------:R-:W5:Y:S04]  /*c620*/  LDS R10, [R2+UR6+0x400] ;  /* 0x00040006020a7984 */ /* 0x000f680008000800 */
[----:B------:R-:W1:Y:S01]  /*c630*/  LDS R12, [R2+UR6+0x600] ;  /* 0x00060006020c7984 */ /* 0x000e620008000800 */
[-C--:B----4-:R-:W-:Y:S01]  /*c640*/  FMUL.FTZ R9, R6, R35.reuse ;  /* 0x0000002306097220 */ /* 0x090fe20000410000 */
[----:B------:R-:W-:Y:S01]  /*c650*/  IADD3 R6, PT, PT, R2, UR6, RZ ;  /* 0x0000000602067c10 */ /* 0x000fe2000fffe0ff */
[----:B0-----:R-:W-:-:S03]  /*c660*/  FMUL.FTZ R11, R8, R35 ;  /* 0x00000023080b7220 */ /* 0x001fc60000410000 */
[----:B------:R0:W-:Y:S01]  /*c670*/  STS [R2+UR6], R9 ;  /* 0x0000000902007988 */ /* 0x0001e20008000806 */
[----:B-----5:R-:W-:-:S03]  /*c680*/  FMUL.FTZ R13, R10, R35 ;  /* 0x000000230a0d7220 */ /* 0x020fc60000410000 */
[----:B------:R0:W-:Y:S01]  /*c690*/  STS [R2+UR6+0x200], R11 ;  /* 0x0002000b02007988 */ /* 0x0001e20008000806 */
[----:B-1----:R-:W-:-:S03]  /*c6a0*/  FMUL.FTZ R15, R12, R35 ;  /* 0x000000230c0f7220 */ /* 0x002fc60000410000 */
[----:B------:R0:W-:Y:S04]  /*c6b0*/  STS [R2+UR6+0x400], R13 ;  /* 0x0004000d02007988 */ /* 0x0001e80008000806 */
[----:B------:R0:W-:Y:S01]  /*c6c0*/  STS [R2+UR6+0x600], R15 ;  /* 0x0006000f02007988 */ /* 0x0001e20008000806 */
[----:B------:R-:W-:Y:S05]  /*c6d0*/  @P0 BRA `(.L_x_4877) ;  /* 0x0000001000c40947 */ /* 0x000fea0003800000 */
[----:B0-----:R-:W-:Y:S01]  /*c6e0*/  IADD3 R2, PT, PT, -R7, UR46, RZ ;  /* 0x0000002e07027c10 */ /* 0x001fe2000fffe1ff */
[----:B------:R-:W-:Y:S01]  /*c6f0*/  BSSY.RECONVERGENT B1, `(.L_x_4882) ;  /* 0x000003c000017945 */ /* 0x000fe20003800200 */
[----:B------:R-:W-:Y:S01]  /*c700*/  VIADD R6, R6, 0xc00 ;  /* 0x00000c0006067836 */ /* 0x000fe20000000000 */
[----:B------:R-:W-:Y:S02]  /*c710*/  PLOP3.LUT P0, PT, PT, PT, PT, 0x80, 0x8 ;  /* 0x000000000008781c */ /* 0x000fe40003f0f070 */
[----:B------:R-:W-:-:S13]  /*c720*/  ISETP.GT.AND P1, PT, R2, 0x5ff, PT ;  /* 0x000005ff0200780c */ /* 0x000fda0003f24270 */
[----:B------:R-:W-:Y:S05]  /*c730*/  @!P1 BRA `(.L_x_4883) ;  /* 0x0000000000dc9947 */ /* 0x000fea0003800000 */
[----:B------:R-:W-:Y:S01]  /*c740*/  IMAD.U32 R34, RZ, RZ, UR46 ;  /* 0x0000002eff227e24 */ /* 0x000fe2000f8e00ff */
[----:B------:R-:W-:-:S03]  /*c750*/  PLOP3.LUT P0, PT, PT, PT, PT, 0x8, 0x80 ;  /* 0x000000000080781c */ /* 0x000fc60003f0e170 */
[----:B------:R-:W-:-:S10]  /*c760*/  VIADD R34, R34, 0xfffffa01 ;  /* 0xfffffa0122227836 */ /* 0x000fd40000000000 */
.L_x_4884:
[----:B------:R-:W0:Y:S01]  /*c770*/  LDS R2, [R6+-0x400] ;  /* 0xfffc000006027984 */ /* 0x000e220000000800 */
[----:B------:R-:W-:-:S03]  /*c780*/  VIADD R7, R7, 0x800 ;  /* 0x0000080007077836 */ /* 0x000fc60000000000 */
[----:B------:R-:W1:Y:S02]  /*c790*/  LDS R8, [R6+-0x200] ;  /* 0xfffe000006087984 */ /* 0x000e640000000800 */
        /* <DEDUP_REMOVED lines=8> */
[----:B--2---:R-:W2:Y:S04]  /*c820*/  LDS R24, [R6+0xe00] ;  /* 0x000e000006187984 */ /* 0x004ea80000000800 */
        /* <DEDUP_REMOVED lines=17> */
[C---:B--2---:R-:W-:Y:S02]  /*c940*/  FMUL.FTZ R9, R35.reuse, R18 ;  /* 0x0000001223097220 */ /* 0x044fe40000410000 */
        /* <DEDUP_REMOVED lines=8> */
[----:B----4-:R-:W-:-:S03]  /*c9d0*/  FMUL.FTZ R31, R35, R31 ;  /* 0x0000001f231f7220 */ /* 0x010fc60000410000 */
[----:B------:R-:W-:Y:S01]  /*c9e0*/  STS [R6+0xa00], R23 ;  /* 0x000a001706007388 */ /* 0x000fe20000000800 */
[----:B-----5:R-:W-:-:S03]  /*c9f0*/  FMUL.FTZ R15, R35, R32 ;  /* 0x00000020230f7220 */ /* 0x020fc60000410000 */
        /* <DEDUP_REMOVED lines=11> */
.L_x_4883:
[----:B------:R-:W-:Y:S05]  /*cab0*/  BSYNC.RECONVERGENT B1 ;  /* 0x0000000000017941 */ /* 0x000fea0003800200 */
.L_x_4882:
        /* <DEDUP_REMOVED lines=14> */
[C---:B0-----:R-:W-:Y:S01]  /*cba0*/  FMUL.FTZ R9, R35.reuse, R2 ;  /* 0x0000000223097220 */ /* 0x041fe20000410000 */
[----:B-1----:R-:W-:-:S04]  /*cbb0*/  FMUL.FTZ R11, R35, R8 ;  /* 0x00000008230b7220 */ /* 0x002fc80000410000 */
[----:B------:R-:W-:Y:S01]  /*cbc0*/  STS [R6+-0x400], R9 ;  /* 0xfffc000906007388 */ /* 0x000fe20000000800 */
[----:B----4-:R-:W-:-:S03]  /*cbd0*/  FMUL.FTZ R13, R35, R10 ;  /* 0x0000000a230d7220 */ /* 0x010fc60000410000 */
[----:B------:R-:W-:Y:S01]  /*cbe0*/  STS [R6+-0x200], R11 ;  /* 0xfffe000b06007388 */ /* 0x000fe20000000800 */
[----:B-----5:R-:W-:-:S03]  /*cbf0*/  FMUL.FTZ R15, R35, R12 ;  /* 0x0000000c230f7220 */ /* 0x020fc60000410000 */
[----:B------:R-:W-:Y:S01]  /*cc00*/  STS [R6], R13 ;  /* 0x0000000d06007388 */ /* 0x000fe20000000800 */
[----:B--2---:R-:W-:-:S03]  /*cc10*/  FMUL.FTZ R17, R35, R14 ;  /* 0x0000000e23117220 */ /* 0x004fc60000410000 */
        /* <DEDUP_REMOVED lines=9> */
.L_x_4886:
[----:B------:R-:W-:Y:S05]  /*ccb0*/  BSYNC.RECONVERGENT B1 ;  /* 0x0000000000017941 */ /* 0x000fea0003800200 */
.L_x_4885:
[----:B------:R-:W-:-:S13]  /*ccc0*/  ISETP.GT.AND P1, PT, R7, UR46, PT ;  /* 0x0000002e07007c0c */ /* 0x000fda000bf24270 */
[----:B------:R-:W-:Y:S05]  /*ccd0*/  @!P0 BRA P1, `(.L_x_4877) ;  /* 0x0000000c00448947 */ /* 0x000fea0000800000 */
[----:B------:R-:W0:Y:S04]  /*cce0*/  LDS R2, [R6+-0x400] ;  /* 0xfffc000006027984 */ /* 0x000e280000000800 */
[----:B------:R-:W1:Y:S04]  /*ccf0*/  LDS R8, [R6+-0x200] ;  /* 0xfffe000006087984 */ /* 0x000e680000000800 */
[----:B------:R-:W4:Y:S04]  /*cd00*/  LDS R10, [R6] ;  /* 0x00000000060a7984 */ /* 0x000f280000000800 */
[----:B------:R-:W5:Y:S01]  /*cd10*/  LDS R12, [R6+0x200] ;  /* 0x00020000060c7984 */ /* 0x000f620000000800 */
[C---:B0-----:R-:W-:Y:S01]  /*cd20*/  FMUL.FTZ R7, R35.reuse, R2 ;  /* 0x0000000223077220 */ /* 0x041fe20000410000 */
[----:B-1----:R-:W-:-:S04]  /*cd30*/  FMUL.FTZ R9, R35, R8 ;  /* 0x0000000823097220 */ /* 0x002fc80000410000 */
[----:B------:R0:W-:Y:S01]  /*cd40*/  STS [R6+-0x400], R7 ;  /* 0xfffc000706007388 */ /* 0x0001e20000000800 */
[----:B----4-:R-:W-:-:S03]  /*cd50*/  FMUL.FTZ R11, R35, R10 ;  /* 0x0000000a230b7220 */ /* 0x010fc60000410000 */
[----:B------:R0:W-:Y:S01]  /*cd60*/  STS [R6+-0x200], R9 ;  /* 0xfffe000906007388 */ /* 0x0001e20000000800 */
[----:B-----5:R-:W-:-:S03]  /*cd70*/  FMUL.FTZ R13, R35, R12 ;  /* 0x0000000c230d7220 */ /* 0x020fc60000410000 */
[----:B------:R0:W-:Y:S04]  /*cd80*/  STS [R6], R11 ;  /* 0x0000000b06007388 */ /* 0x0001e80000000800 */
[----:B------:R0:W-:Y:S01]  /*cd90*/  STS [R6+0x200], R13 ;  /* 0x0002000d06007388 */ /* 0x0001e20000000800 */
[----:B------:R-:W-:Y:S05]  /*cda0*/  BRA `(.L_x_4877) ;  /* 0x0000000c00107947 */ /* 0x000fea0003800000 */
.L_x_4878:
[----:B------:R-:W-:Y:S01]  /*cdb0*/  IMAD.U32 R6, RZ, RZ, UR12 ;  /* 0x0000000cff067e24 */ /* 0x000fe2000f8e00ff */
[----:B------:R-:W-:Y:S01]  /*cdc0*/  LOP3.LUT R2, RZ, R3, RZ, 0x33, !PT ;  /* 0x00000003ff027212 */ /* 0x000fe200078e33ff */
[----:B------:R-:W-:Y:S03]  /*cdd0*/  BSSY.RECONVERGENT B1, `(.L_x_4887) ;  /* 0x0000023000017945 */ /* 0x000fe60003800200 */
[----:B0-----:R-:W-:-:S04]  /*cde0*/  VIADDMNMX R11, R7, 0x80, R6, !PT ;  /* 0x00000080070b7846 */ /* 0x001fc80007800106 */
[----:B------:R-:W-:-:S04]  /*cdf0*/  IADD3 R2, PT, PT, -R4, R11, R2 ;  /* 0x0000000b04027210 */ /* 0x000fc80007ffe102 */
[C---:B------:R-:W-:Y:S02]  /*ce00*/  LOP3.LUT R6, R2.reuse, 0x180, RZ, 0xc0, !PT ;  /* 0x0000018002067812 */ /* 0x040fe400078ec0ff */
[----:B------:R-:W-:Y:S02]  /*ce10*/  ISETP.GE.U32.AND P1, PT, R2, 0x180, PT ;  /* 0x000001800200780c */ /* 0x000fe40003f26070 */
[----:B------:R-:W-:-:S13]  /*ce20*/  ISETP.NE.AND P0, PT, R6, 0x180, PT ;  /* 0x000001800600780c */ /* 0x000fda0003f05270 */
[----:B------:R-:W-:Y:S05]  /*ce30*/  @!P0 BRA `(.L_x_4888) ;  /* 0x0000000000708947 */ /* 0x000fea0003800000 */
[----:B------:R-:W0:Y:S01]  /*ce40*/  S2UR UR7, SR_CgaCtaId ;  /* 0x00000000000779c3 */ /* 0x000e220000008800 */
[----:B------:R-:W5:Y:S01]  /*ce50*/  LDCU.64 UR10, c[0x0][0x480] ;  /* 0x00009000ff0a77ac */ /* 0x000f620008000a00 */
[----:B------:R-:W-:Y:S02]  /*ce60*/  LEA.HI R2, R2, 0x1, RZ, 0x19 ;  /* 0x0000000102027811 */ /* 0x000fe400078fc8ff */
[----:B------:R-:W-:Y:S01]  /*ce70*/  IADD3 R15, P0, PT, R7, R8, RZ ;  /* 0x00000008070f7210 */ /* 0x000fe20007f1e0ff */
[----:B------:R-:W-:Y:S02]  /*ce80*/  UMOV UR6, 0x400 ;  /* 0x0000040000067882 */ /* 0x000fe40000000000 */
[C---:B------:R-:W-:Y:S01]  /*ce90*/  IMAD.SHL.U32 R6, R2.reuse, 0x80, RZ ;  /* 0x0000008002067824 */ /* 0x040fe200078e00ff */
[----:B------:R-:W-:Y:S01]  /*cea0*/  UIADD3 UR6, UPT, UPT, UR6, 0x420, URZ ;  /* 0x0000042006067890 */ /* 0x000fe2000fffe0ff */
[----:B------:R-:W-:Y:S02]  /*ceb0*/  LOP3.LUT R2, R2, 0x3, RZ, 0xc0, !PT ;  /* 0x0000000302027812 */ /* 0x000fe400078ec0ff */
[----:B------:R-:W-:-:S02]  /*cec0*/  IADD3.X R10, PT, PT, RZ, R9, RZ, P0, !PT ;  /* 0x00000009ff0a7210 */ /* 0x000fc400007fe4ff */
[----:B------:R-:W-:-:S05]  /*ced0*/  LOP3.LUT R6, R6, 0x180, RZ, 0xc0, !PT ;  /* 0x0000018006067812 */ /* 0x000fca00078ec0ff */
[----:B------:R-:W-:Y:S01]  /*cee0*/  IMAD.IADD R7, R7, 0x1, R6 ;  /* 0x0000000107077824 */ /* 0x000fe200078e0206 */
[----:B-----5:R-:W-:Y:S01]  /*cef0*/  LEA R12, P0, R15, UR10, 0x2 ;  /* 0x0000000a0f0c7c11 */ /* 0x020fe2000f8010ff */
[----:B------:R-:W-:-:S03]  /*cf00*/  IMAD.MOV R6, RZ, RZ, -R2 ;  /* 0x000000ffff067224 */ /* 0x000fc600078e0a02 */
[----:B------:R-:W-:Y:S01]  /*cf10*/  LEA.HI.X R15, R15, UR11, R10, 0x2, P0 ;  /* 0x0000000b0f0f7c11 */ /* 0x000fe200080f140a */
[----:B0-----:R-:W-:-:S06]  /*cf20*/  ULEA UR6, UR7, UR6, 0x18 ;  /* 0x0000000607067291 */ /* 0x001fcc000f8ec0ff */
[----:B------:R-:W-:-:S07]  /*cf30*/  VIADD R2, R5, UR6 ;  /* 0x0000000605027c36 */ /* 0x000fce0008000000 */
.L_x_4889:
[----:B----4-:R-:W4:Y:S01]  /*cf40*/  LDS R10, [R2] ;  /* 0x00000000020a7984 */ /* 0x010f220000000800 */
[----:B------:R-:W-:Y:S01]  /*cf50*/  MOV R11, R15 ;  /* 0x0000000f000b7202 */ /* 0x000fe20000000f00 */
[----:B------:R-:W-:-:S05]  /*cf60*/  VIADD R6, R6, 0x1 ;  /* 0x0000000106067836 */ /* 0x000fca0000000000 */
[----:B------:R-:W-:Y:S01]  /*cf70*/  ISETP.NE.AND P0, PT, R6, RZ, PT ;  /* 0x000000ff0600720c */ /* 0x000fe20003f05270 */
[----:B----4-:R-:W-:Y:S01]  /*cf80*/  FMUL.FTZ R13, R10, R35 ;  /* 0x000000230a0d7220 */ /* 0x010fe20000410000 */
[----:B------:R-:W-:Y:S01]  /*cf90*/  IMAD.MOV.U32 R10, RZ, RZ, R12 ;  /* 0x000000ffff0a7224 */ /* 0x000fe200078e000c */
[----:B------:R-:W-:-:S03]  /*cfa0*/  IADD3 R12, P2, PT, R12, 0x200, RZ ;  /* 0x000002000c0c7810 */ /* 0x000fc60007f5e0ff */
[----:B------:R0:W-:Y:S02]  /*cfb0*/  STS [R2], R13 ;  /* 0x0000000d02007388 */ /* 0x0001e40000000800 */
[----:B------:R-:W-:Y:S02]  /*cfc0*/  IMAD.X R15, RZ, RZ, R15, P2 ;  /* 0x000000ffff0f7224 */ /* 0x000fe400010e060f */
[----:B------:R4:W-:Y:S01]  /*cfd0*/  STG.E desc[UR36][R10.64], R13 ;  /* 0x0000000d0a007986 */ /* 0x0009e2000c101924 */
[----:B0-----:R-:W-:Y:S02]  /*cfe0*/  VIADD R2, R2, 0x200 ;  /* 0x0000020002027836 */ /* 0x001fe40000000000 */
[----:B------:R-:W-:Y:S05]  /*cff0*/  @P0 BRA `(.L_x_4889) ;  /* 0xfffffffc00d00947 */ /* 0x000fea000383ffff */
.L_x_4888:
[----:B------:R-:W-:Y:S05]  /*d000*/  BSYNC.RECONVERGENT B1 ;  /* 0x0000000000017941 */ /* 0x000fea0003800200 */
.L_x_4887:
[----:B------:R-:W-:Y:S05]  /*d010*/  @!P1 BRA `(.L_x_4877) ;  /* 0x0000000800749947 */ /* 0x000fea0003800000 */
[----:B----4-:R-:W0:Y:S01]  /*d020*/  S2R R11, SR_CgaCtaId ;  /* 0x00000000000b7919 */ /* 0x010e220000008800 */
[----:B------:R-:W4:Y:S01]  /*d030*/  LDCU.64 UR6, c[0x0][0x480] ;  /* 0x00009000ff0677ac */ /* 0x000f220008000a00 */
[C---:B------:R-:W-:Y:S01]  /*d040*/  IADD3 R6, P0, PT, R7.reuse, R8, RZ ;  /* 0x0000000807067210 */ /* 0x040fe20007f1e0ff */
[----:B------:R-:W-:Y:S01]  /*d050*/  BSSY.RECONVERGENT B1, `(.L_x_4890) ;  /* 0x000005b000017945 */ /* 0x000fe20003800200 */
[----:B------:R-:W-:Y:S02]  /*d060*/  IADD3 R10, PT, PT, -R7, UR46, RZ ;  /* 0x0000002e070a7c10 */ /* 0x000fe4000fffe1ff */
[----:B------:R-:W-:Y:S01]  /*d070*/  MOV R2, 0x400 ;  /* 0x0000040000027802 */ /* 0x000fe20000000f00 */
[----:B------:R-:W-:Y:S01]  /*d080*/  IMAD.X R9, RZ, RZ, R9, P0 ;  /* 0x000000ffff097224 */ /* 0x000fe200000e0609 */
[----:B------:R-:W-:Y:S02]  /*d090*/  ISETP.GT.AND P1, PT, R10, 0x5ff, PT ;  /* 0x000005ff0a00780c */ /* 0x000fe40003f24270 */
[----:B----4-:R-:W-:-:S04]  /*d0a0*/  LEA R8, P0, R6, UR6, 0x2 ;  /* 0x0000000606087c11 */ /* 0x010fc8000f8010ff */
[----:B------:R-:W-:Y:S02]  /*d0b0*/  LEA.HI.X R9, R6, UR7, R9, 0x2, P0 ;  /* 0x0000000706097c11 */ /* 0x000fe400080f1409 */
[----:B------:R-:W-:Y:S01]  /*d0c0*/  IADD3 R6, PT, PT, R2, 0x420, RZ ;  /* 0x0000042002067810 */ /* 0x000fe20007ffe0ff */
[----:B------:R-:W-:Y:S01]  /*d0d0*/  IMAD.SHL.U32 R2, R4, 0x4, RZ ;  /* 0x0000000404027824 */ /* 0x000fe200078e00ff */
[----:B------:R-:W-:-:S03]  /*d0e0*/  IADD3 R8, P0, PT, R8, 0x400, RZ ;  /* 0x0000040008087810 */ /* 0x000fc60007f1e0ff */
[----:B------:R-:W-:Y:S01]  /*d0f0*/  IMAD R2, R7, 0x4, -R2 ;  /* 0x0000000407027824 */ /* 0x000fe200078e0a02 */
[----:B0-----:R-:W-:Y:S01]  /*d100*/  LEA R11, R11, R6, 0x18 ;  /* 0x000000060b0b7211 */ /* 0x001fe200078ec0ff */
[----:B------:R-:W-:Y:S01]  /*d110*/  IMAD.X R9, RZ, RZ, R9, P0 ;  /* 0x000000ffff097224 */ /* 0x000fe200000e0609 */
[----:B------:R-:W-:Y:S02]  /*d120*/  PLOP3.LUT P0, PT, PT, PT, PT, 0x80, 0x8 ;  /* 0x000000000008781c */ /* 0x000fe40003f0f070 */
[----:B------:R-:W-:Y:S01]  /*d130*/  IADD3 R2, PT, PT, R2, 0x400, R11 ;  /* 0x0000040002027810 */ /* 0x000fe20007ffe00b */
[----:B------:R-:W-:Y:S10]  /*d140*/  @!P1 BRA `(.L_x_4891) ;  /* 0x00000004002c9947 */ /* 0x000ff40003800000 */
[----:B------:R-:W-:Y:S01]  /*d150*/  IMAD.U32 R32, RZ, RZ, UR46 ;  /* 0x0000002eff207e24 */ /* 0x000fe2000f8e00ff */
[----:B------:R-:W-:-:S04]  /*d160*/  PLOP3.LUT P0, PT, PT, PT, PT, 0x8, 0x80 ;  /* 0x000000000080781c */ /* 0x000fc80003f0e170 */
[----:B------:R-:W-:-:S09]  /*d170*/  IADD3 R32, PT, PT, R32, -0x5ff, RZ ;  /* 0xfffffa0120207810 */ /* 0x000fd20007ffe0ff */
.L_x_4892:
[----:B------:R-:W0:Y:S01]  /*d180*/  LDS R6, [R2+-0x400] ;  /* 0xfffc000002067984 */ /* 0x000e220000000800 */
[----:B------:R-:W-:-:S03]  /*d190*/  VIADD R7, R7, 0x800 ;  /* 0x0000080007077836 */ /* 0x000fc60000000000 */
[----:B------:R-:W4:Y:S02]  /*d1a0*/  LDS R10, [R2+-0x200] ;  /* 0xfffe0000020a7984 */ /* 0x000f240000000800 */
[----:B------:R-:W-:Y:S02]  /*d1b0*/  ISETP.GE.AND P1, PT, R7, R32, PT ;  /* 0x000000200700720c */ /* 0x000fe40003f26270 */
[----:B------:R-:W5:Y:S04]  /*d1c0*/  LDS R12, [R2] ;  /* 0x00000000020c7984 */ /* 0x000f680000000800 */
[----:B--2---:R-:W-:Y:S04]  /*d1d0*/  LDS R24, [R2+0xc00] ;  /* 0x000c000002187984 */ /* 0x004fe80000000800 */
[----:B------:R-:W2:Y:S04]  /*d1e0*/  LDS R14, [R2+0x200] ;  /* 0x00020000020e7984 */ /* 0x000ea80000000800 */
[----:B------:R-:W-:Y:S04]  /*d1f0*/  LDS R22, [R2+0xa00] ;  /* 0x000a000002167984 */ /* 0x000fe80000000800 */
[----:B------:R-:W-:Y:S04]  /*d200*/  LDS R26, [R2+0xe00] ;  /* 0x000e0000021a7984 */ /* 0x000fe80000000800 */
[----:B------:R-:W3:Y:S04]  /*d210*/  LDS R16, [R2+0x400] ;  /* 0x0004000002107984 */ /* 0x000ee80000000800 */
[----:B------:R-:W3:Y:S04]  /*d220*/  LDS R18, [R2+0x600] ;  /* 0x0006000002127984 */ /* 0x000ee80000000800 */
[----:B------:R-:W3:Y:S01]  /*d230*/  LDS R20, [R2+0x800] ;  /* 0x0008000002147984 */ /* 0x000ee20000000800 */
[----:B0-----:R-:W-:-:S03]  /*d240*/  FMUL.FTZ R11, R35, R6 ;  /* 0x00000006230b7220 */ /* 0x001fc60000410000 */
[----:B------:R-:W0:Y:S01]  /*d250*/  LDS R27, [R2+0x1000] ;  /* 0x00100000021b7984 */ /* 0x000e220000000800 */
[----:B----4-:R-:W-:-:S03]  /*d260*/  FMUL.FTZ R13, R35, R10 ;  /* 0x0000000a230d7220 */ /* 0x010fc60000410000 */
[----:B------:R-:W-:Y:S01]  /*d270*/  LDS R6, [R2+0x1a00] ;  /* 0x001a000002067984 */ /* 0x000fe20000000800 */
[----:B-----5:R-:W-:-:S03]  /*d280*/  FMUL.FTZ R15, R35, R12 ;  /* 0x0000000c230f7220 */ /* 0x020fc60000410000 */
[----:B-1----:R-:W-:Y:S04]  /*d290*/  LDS R28, [R2+0x1200] ;  /* 0x00120000021c7984 */ /* 0x002fe80000000800 */
[----:B------:R-:W1:Y:S01]  /*d2a0*/  LDS R29, [R2+0x1400] ;  /* 0x00140000021d7984 */ /* 0x000e620000000800 */
[----:B--2---:R-:W-:-:S03]  /*d2b0*/  FMUL.FTZ R17, R35, R14 ;  /* 0x0000000e23117220 */ /* 0x004fc60000410000 */
[----:B------:R-:W-:Y:S04]  /*d2c0*/  LDS R30, [R2+0x1600] ;  /* 0x00160000021e7984 */ /* 0x000fe80000000800 */
[----:B------:R-:W2:Y:S04]  /*d2d0*/  LDS R31, [R2+0x1800] ;  /* 0x00180000021f7984 */ /* 0x000ea80000000800 */
[----:B------:R-:W-:Y:S01]  /*d2e0*/  STG.E desc[UR36][R8.64+-0x200], R13 ;  /* 0xfffe000d08007986 */ /* 0x000fe2000c101924 */
[----:B---3--:R-:W-:-:S03]  /*d2f0*/  FMUL.FTZ R21, R35, R16 ;  /* 0x0000001023157220 */ /* 0x008fc60000410000 */
[----:B------:R3:W-:Y:S01]  /*d300*/  STS [R2+-0x200], R13 ;  /* 0xfffe000d02007388 */ /* 0x0007e20000000800 */
[----:B------:R-:W-:-:S03]  /*d310*/  FMUL.FTZ R23, R35, R18 ;  /* 0x0000001223177220 */ /* 0x000fc60000410000 */
[----:B------:R-:W-:Y:S01]  /*d320*/  STG.E desc[UR36][R8.64+-0x400], R11 ;  /* 0xfffc000b08007986 */ /* 0x000fe2000c101924 */
[----:B------:R-:W-:-:S03]  /*d330*/  FMUL.FTZ R25, R35, R20 ;  /* 0x0000001423197220 */ /* 0x000fc60000410000 */
[----:B------:R4:W-:Y:S01]  /*d340*/  STS [R2+-0x400], R11 ;  /* 0xfffc000b02007388 */ /* 0x0009e20000000800 */
[----:B---3--:R-:W-:-:S03]  /*d350*/  FMUL.FTZ R13, R35, R24 ;  /* 0x00000018230d7220 */ /* 0x008fc60000410000 */
[----:B------:R-:W-:Y:S01]  /*d360*/  STG.E desc[UR36][R8.64], R15 ;  /* 0x0000000f08007986 */ /* 0x000fe2000c101924 */
[----:B0-----:R-:W-:-:S03]  /*d370*/  FMUL.FTZ R27, R35, R27 ;  /* 0x0000001b231b7220 */ /* 0x001fc60000410000 */
[----:B------:R0:W-:Y:S01]  /*d380*/  STS [R2], R15 ;  /* 0x0000000f02007388 */ /* 0x0001e20000000800 */
[----:B----4-:R-:W-:-:S03]  /*d390*/  FMUL.FTZ R11, R35, R22 ;  /* 0x00000016230b7220 */ /* 0x010fc60000410000 */
[----:B------:R-:W-:Y:S04]  /*d3a0*/  STG.E desc[UR36][R8.64+0xc00], R13 ;  /* 0x000c000d08007986 */ /* 0x000fe8000c101924 */
[----:B------:R3:W-:Y:S01]  /*d3b0*/  STS [R2+0xc00], R13 ;  /* 0x000c000d02007388 */ /* 0x0007e20000000800 */
[C---:B-1----:R-:W-:Y:S01]  /*d3c0*/  FMUL.FTZ R29, R35.reuse, R29 ;  /* 0x0000001d231d7220 */ /* 0x042fe20000410000 */
[C---:B0-----:R-:W-:Y:S02]  /*d3d0*/  FMUL.FTZ R15, R35.reuse, R26 ;  /* 0x0000001a230f7220 */ /* 0x041fe40000410000 */
[----:B------:R-:W-:Y:S04]  /*d3e0*/  STG.E desc[UR36][R8.64+0x200], R17 ;  /* 0x0002001108007986 */ /* 0x000fe8000c101924 */
[----:B------:R0:W-:Y:S01]  /*d3f0*/  STS [R2+0x200], R17 ;  /* 0x0002001102007388 */ /* 0x0001e20000000800 */
[C---:B--2---:R-:W-:Y:S01]  /*d400*/  FMUL.FTZ R31, R35.reuse, R31 ;  /* 0x0000001f231f7220 */ /* 0x044fe20000410000 */
[C---:B---3--:R-:W-:Y:S01]  /*d410*/  FMUL.FTZ R13, R35.reuse, R6 ;  /* 0x00000006230d7220 */ /* 0x048fe20000410000 */
[----:B------:R-:W-:Y:S01]  /*d420*/  IADD3 R6, P2, PT, R8, 0x2000, RZ ;  /* 0x0000200008067810 */ /* 0x000fe20007f5e0ff */
[----:B------:R-:W-:Y:S04]  /*d430*/  STG.E desc[UR36][R8.64+0xa00], R11 ;  /* 0x000a000b08007986 */ /* 0x000fe8000c101924 */
[----:B------:R1:W-:Y:S01]  /*d440*/  STS [R2+0xa00], R11 ;  /* 0x000a000b02007388 */ /* 0x0003e20000000800 */
[----:B0-----:R-:W-:-:S03]  /*d450*/  FMUL.FTZ R17, R35, R28 ;  /* 0x0000001c23117220 */ /* 0x001fc60000410000 */
[----:B------:R-:W-:Y:S04]  /*d460*/  STG.E desc[UR36][R8.64+0xe00], R15 ;  /* 0x000e000f08007986 */ /* 0x000fe8000c101924 */
[----:B------:R0:W-:Y:S01]  /*d470*/  STS [R2+0xe00], R15 ;  /* 0x000e000f02007388 */ /* 0x0001e20000000800 */
[----:B-1----:R-:W-:-:S03]  /*d480*/  FMUL.FTZ R11, R35, R30 ;  /* 0x0000001e230b7220 */ /* 0x002fc60000410000 */
[----:B------:R-:W-:Y:S04]  /*d490*/  STG.E desc[UR36][R8.64+0x400], R21 ;  /* 0x0004001508007986 */ /* 0x000fe8000c101924 */
[----:B------:R-:W-:Y:S01]  /*d4a0*/  STS [R2+0x400], R21 ;  /* 0x0004001502007388 */ /* 0x000fe20000000800 */
[----:B0-----:R-:W-:-:S03]  /*d4b0*/  IMAD.X R15, RZ, RZ, R9, P2 ;  /* 0x000000ffff0f7224 */ /* 0x001fc600010e0609 */
        /* <DEDUP_REMOVED lines=17> */
[----:B------:R-:W-:Y:S01]  /*d5d0*/  MOV R9, R15 ;  /* 0x0000000f00097202 */ /* 0x000fe20000000f00 */
[----:B-1----:R-:W-:Y:S01]  /*d5e0*/  VIADD R2, R2, 0x2000 ;  /* 0x0000200002027836 */ /* 0x002fe20000000000 */
[----:B------:R-:W-:Y:S06]  /*d5f0*/  @!P1 BRA `(.L_x_4892) ;  /* 0xfffffff800e09947 */ /* 0x000fec000383ffff */
.L_x_4891:
[----:B------:R-:W-:Y:S05]  /*d600*/  BSYNC.RECONVERGENT B1 ;  /* 0x0000000000017941 */ /* 0x000fea0003800200 */
.L_x_4890:
[----:B------:R-:W-:Y:S01]  /*d610*/  IADD3 R6, PT, PT, -R7, UR46, RZ ;  /* 0x0000002e07067c10 */ /* 0x000fe2000fffe1ff */
[----:B------:R-:W-:Y:S03]  /*d620*/  BSSY.RECONVERGENT B1, `(.L_x_4893) ;  /* 0x000002a000017945 */ /* 0x000fe60003800200 */
[----:B------:R-:W-:-:S13]  /*d630*/  ISETP.GT.AND P1, PT, R6, 0x1ff, PT ;  /* 0x000001ff0600780c */ /* 0x000fda0003f24270 */
[----:B------:R-:W-:Y:S05]  /*d640*/  @!P1 BRA `(.L_x_4894) ;  /* 0x00000000009c9947 */ /* 0x000fea0003800000 */
[----:B------:R-:W0:Y:S01]  /*d650*/  LDS R6, [R2+-0x400] ;  /* 0xfffc000002067984 */ /* 0x000e220000000800 */
[----:B------:R-:W-:Y:S01]  /*d660*/  PLOP3.LUT P0, PT, PT, PT, PT, 0x8, 0x80 ;  /* 0x000000000080781c */ /* 0x000fe20003f0e170 */
[----:B------:R-:W-:Y:S02]  /*d670*/  VIADD R7, R7, 0x400 ;  /* 0x0000040007077836 */ /* 0x000fe40000000000 */
[----:B------:R-:W4:Y:S04]  /*d680*/  LDS R10, [R2+-0x200] ;  /* 0xfffe0000020a7984 */ /* 0x000f280000000800 */
[----:B------:R-:W5:Y:S04]  /*d690*/  LDS R12, [R2] ;  /* 0x00000000020c7984 */ /* 0x000f680000000800 */
[----:B------:R-:W1:Y:S04]  /*d6a0*/  LDS R14, [R2+0x200] ;  /* 0x00020000020e7984 */ /* 0x000e680000000800 */
[----:B------:R-:W2:Y:S04]  /*d6b0*/  LDS R16, [R2+0x400] ;  /* 0x0004000002107984 */ /* 0x000ea80000000800 */
[----:B------:R-:W3:Y:S04]  /*d6c0*/  LDS R18, [R2+0x600] ;  /* 0x0006000002127984 */ /* 0x000ee80000000800 */
[----:B------:R-:W3:Y:S04]  /*d6d0*/  LDS R20, [R2+0x800] ;  /* 0x0008000002147984 */ /* 0x000ee80000000800 */
[----:B------:R-:W3:Y:S01]  /*d6e0*/  LDS R22, [R2+0xa00] ;  /* 0x000a000002167984 */ /* 0x000ee20000000800 */
[C---:B0-----:R-:W-:Y:S01]  /*d6f0*/  FMUL.FTZ R11, R35.reuse, R6 ;  /* 0x00000006230b7220 */ /* 0x041fe20000410000 */
[----:B------:R-:W-:Y:S01]  /*d700*/  IADD3 R6, P1, PT, R8, 0x1000, RZ ;  /* 0x0000100008067810 */ /* 0x000fe20007f3e0ff */
[----:B----4-:R-:W-:-:S03]  /*d710*/  FMUL.FTZ R13, R35, R10 ;  /* 0x0000000a230d7220 */ /* 0x010fc60000410000 */
[----:B------:R-:W-:Y:S01]  /*d720*/  STG.E desc[UR36][R8.64+-0x400], R11 ;  /* 0xfffc000b08007986 */ /* 0x000fe2000c101924 */
[----:B-----5:R-:W-:-:S03]  /*d730*/  FMUL.FTZ R15, R35, R12 ;  /* 0x0000000c230f7220 */ /* 0x020fc60000410000 */
[----:B------:R-:W-:Y:S01]  /*d740*/  STS [R2+-0x400], R11 ;  /* 0xfffc000b02007388 */ /* 0x000fe20000000800 */
[----:B-1----:R-:W-:-:S03]  /*d750*/  FMUL.FTZ R17, R35, R14 ;  /* 0x0000000e23117220 */ /* 0x002fc60000410000 */
[----:B------:R-:W-:Y:S01]  /*d760*/  STG.E desc[UR36][R8.64+-0x200], R13 ;  /* 0xfffe000d08007986 */ /* 0x000fe2000c101924 */
[----:B--2---:R-:W-:-:S03]  /*d770*/  FMUL.FTZ R21, R35, R16 ;  /* 0x0000001023157220 */ /* 0x004fc60000410000 */
[----:B------:R0:W-:Y:S01]  /*d780*/  STS [R2+-0x200], R13 ;  /* 0xfffe000d02007388 */ /* 0x0001e20000000800 */
[----:B---3--:R-:W-:-:S03]  /*d790*/  FMUL.FTZ R23, R35, R18 ;  /* 0x0000001223177220 */ /* 0x008fc60000410000 */
        /* <DEDUP_REMOVED lines=17> */
[----:B-1----:R-:W-:-:S07]  /*d8b0*/  VIADD R2, R2, 0x1000 ;  /* 0x0000100002027836 */ /* 0x002fce0000000000 */
.L_x_4894:
[----:B------:R-:W-:Y:S05]  /*d8c0*/  BSYNC.RECONVERGENT B1 ;  /* 0x0000000000017941 */ /* 0x000fea0003800200 */
.L_x_4893:
[----:B------:R-:W-:-:S13]  /*d8d0*/  ISETP.LE.OR P0, PT, R7, UR46, P0 ;  /* 0x0000002e07007c0c */ /* 0x000fda0008703670 */
[----:B------:R-:W-:Y:S05]  /*d8e0*/  @!P0 BRA `(.L_x_4877) ;  /* 0x0000000000408947 */ /* 0x000fea0003800000 */
[----:B------:R-:W0:Y:S04]  /*d8f0*/  LDS R6, [R2+-0x400] ;  /* 0xfffc000002067984 */ /* 0x000e280000000800 */
[----:B------:R-:W4:Y:S04]  /*d900*/  LDS R10, [R2+-0x200] ;  /* 0xfffe0000020a7984 */ /* 0x000f280000000800 */
[----:B------:R-:W5:Y:S04]  /*d910*/  LDS R12, [R2] ;  /* 0x00000000020c7984 */ /* 0x000f680000000800 */
[----:B------:R-:W1:Y:S01]  /*d920*/  LDS R14, [R2+0x200] ;  /* 0x00020000020e7984 */ /* 0x000e620000000800 */
[-C--:B0-----:R-:W-:Y:S01]  /*d930*/  FMUL.FTZ R7, R6, R35.reuse ;  /* 0x0000002306077220 */ /* 0x081fe20000410000 */
[----:B----4-:R-:W-:-:S04]  /*d940*/  FMUL.FTZ R11, R10, R35 ;  /* 0x000000230a0b7220 */ /* 0x010fc80000410000 */
[----:B------:R0:W-:Y:S01]  /*d950*/  STG.E desc[UR36][R8.64+-0x400], R7 ;  /* 0xfffc000708007986 */ /* 0x0001e2000c101924 */
[----:B-----5:R-:W-:-:S03]  /*d960*/  FMUL.FTZ R13, R12, R35 ;  /* 0x000000230c0d7220 */ /* 0x020fc60000410000 */
[----:B------:R0:W-:Y:S01]  /*d970*/  STS [R2+-0x400], R7 ;  /* 0xfffc000702007388 */ /* 0x0001e20000000800 */
[----:B-1----:R-:W-:-:S03]  /*d980*/  FMUL.FTZ R15, R14, R35 ;  /* 0x000000230e0f7220 */ /* 0x002fc60000410000 */
[----:B------:R0:W-:Y:S04]  /*d990*/  STG.E desc[UR36][R8.64+-0x200], R11 ;  /* 0xfffe000b08007986 */ /* 0x0001e8000c101924 */
[----:B------:R0:W-:Y:S04]  /*d9a0*/  STS [R2+-0x200], R11 ;  /* 0xfffe000b02007388 */ /* 0x0001e80000000800 */
[----:B------:R0:W-:Y:S04]  /*d9b0*/  STG.E desc[UR36][R8.64], R13 ;  /* 0x0000000d08007986 */ /* 0x0001e8000c101924 */
[----:B------:R0:W-:Y:S04]  /*d9c0*/  STS [R2], R13 ;  /* 0x0000000d02007388 */ /* 0x0001e80000000800 */
[----:B------:R0:W-:Y:S04]  /*d9d0*/  STG.E desc[UR36][R8.64+0x200], R15 ;  /* 0x0002000f08007986 */ /* 0x0001e8000c101924 */
[----:B------:R0:W-:Y:S02]  /*d9e0*/  STS [R2+0x200], R15 ;  /* 0x0002000f02007388 */ /* 0x0001e40000000800 */
.L_x_4877:
[----:B------:R-:W-:Y:S05]  /*d9f0*/  BSYNC.RECONVERGENT B0 ;  /* 0x0000000000007941 */ /* 0x000fea0003800200 */
.L_x_4876:
[----:B------:R-:W1:Y:S01]  /*da00*/  LDCU.64 UR10, c[0x0][0x3b0] ;  /* 0x00007600ff0a77ac */ /* 0x000e620008000a00 */
[----:B------:R-:W-:Y:S02]  /*da10*/  SHF.R.U32.HI R17, RZ, 0x6, R3 ;  /* 0x00000006ff117819 */ /* 0x000fe40000011603 */
[----:B0---4-:R-:W-:Y:S02]  /*da20*/  CS2R R10, SRZ ;  /* 0x00000000000a7805 */ /* 0x011fe4000001ff00 */
[----:B------:R-:W-:Y:S01]  /*da30*/  LOP3.LUT R5, R5, 0xfc, RZ, 0xc0, !PT ;  /* 0x000000fc05057812 */ /* 0x000fe200078ec0ff */
[----:B------:R-:W-:Y:S01]  /*da40*/  ULEA.HI UR6, UR46, UR46, URZ, 0x1 ;  /* 0x0000002e2e067291 */ /* 0x000fe2000f8f08ff */
[----:B------:R-:W0:Y:S03]  /*da50*/  LDCU.64 UR12, c[0x0][0x3c8] ;  /* 0x00007900ff0c77ac */ /* 0x000e260008000a00 */
[----:B------:R-:W-:-:S04]  /*da60*/  ULOP3.LUT UR6, UR6, 0xfffffffe, URZ, 0xc0, !UPT ;  /* 0xfffffffe06067892 */ /* 0x000fc8000f8ec0ff */
[----:B------:R-:W-:Y:S01]  /*da70*/  UIADD3 UR6, UPT, UPT, -UR6, UR46, URZ ;  /* 0x0000002e06067290 */ /* 0x000fe2000fffe1ff */
[----:B-1----:R-:W-:-:S05]  /*da80*/  ISETP.EQ.U32.AND P1, PT, RZ, UR10, PT ;  /* 0x0000000aff007c0c */ /* 0x002fca000bf22070 */
[----:B------:R-:W-:-:S04]  /*da90*/  ISETP.NE.AND P0, PT, R17, UR6, PT ;  /* 0x0000000611007c0c */ /* 0x000fc8000bf05270 */
[----:B------:R-:W-:-:S04]  /*daa0*/  ISETP.GT.U32.OR P0, PT, R5, 0x9f, P0 ;  /* 0x0000009f0500780c */ /* 0x000fc80000704470 */
[----:B------:R-:W-:Y:S01]  /*dab0*/  ISETP.EQ.OR.EX P0, PT, RZ, UR11, P0, P1 ;  /* 0x0000000bff007c0c */ /* 0x000fe20008702710 */
[----:B------:R-:W1:-:S12]  /*dac0*/  LDCU.64 UR10, c[0x0][0x3c8] ;  /* 0x00007900ff0a77ac */ /* 0x000e580008000a00 */
        /* <DEDUP_REMOVED lines=13> */
[----:B------:R-:W1:Y:S01]  /*dba0*/  LDC.64 R6, c[0x0][0x3c0] ;  /* 0x0000f000ff067b82 */ /* 0x000e620000000a00 */
[----:B------:R-:W-:Y:S01]  /*dbb0*/  IMAD.IADD R29, R4, 0x1, R17 ;  /* 0x00000001041d7824 */ /* 0x000fe200078e0211 */
[----:B------:R-:W-:Y:S01]  /*dbc0*/  BSSY.RECONVERGENT B1, `(.L_x_4897) ;  /* 0x0000093000017945 */ /* 0x000fe20003800200 */
[----:B------:R-:W-:Y:S02]  /*dbd0*/  IMAD.MOV.U32 R15, RZ, RZ, RZ ;  /* 0x000000ffff0f7224 */ /* 0x000fe400078e00ff */
[----:B0-----:R-:W-:-:S04]  /*dbe0*/  IMAD.U32 R16, RZ, RZ, UR7 ;  /* 0x00000007ff107e24 */ /* 0x001fc8000f8e00ff */
[C---:B------:R-:W-:Y:S01]  /*dbf0*/  IMAD R21, R16.reuse, UR4, R5 ;  /* 0x0000000410157c24 */ /* 0x040fe2000f8e0205 */
[----:B------:R-:W-:-:S03]  /*dc00*/  VIMNMX R20, PT, PT, R16, UR46, PT ;  /* 0x0000002e10147c48 */ /* 0x000fc6000bfe0100 */
[----:B-1----:R-:W-:Y:S01]  /*dc10*/  IMAD.WIDE R6, R21, 0x4, R6 ;  /* 0x0000000415067825 */ /* 0x002fe200078e0206 */
[----:B------:R-:W-:-:S13]  /*dc20*/  ISETP.GE.AND P0, PT, R29, R20, PT ;  /* 0x000000141d00720c */ /* 0x000fda0003f06270 */
[----:B------:R-:W-:Y:S05]  /*dc30*/  @P0 BRA `(.L_x_4898) ;  /* 0x00000008002c0947 */ /* 0x000fea0003800000 */
[----:B------:R-:W-:Y:S01]  /*dc40*/  VIADD R18, R29, 0x2 ;  /* 0x000000021d127836 */ /* 0x000fe20000000000 */
[----:B------:R-:W-:Y:S01]  /*dc50*/  LOP3.LUT R13, RZ, R4, RZ, 0x33, !PT ;  /* 0x00000004ff0d7212 */ /* 0x000fe200078e33ff */
[----:B------:R-:W-:Y:S01]  /*dc60*/  BSSY.RECONVERGENT B2, `(.L_x_4899) ;  /* 0x000004b000027945 */ /* 0x000fe20003800200 */
[----:B------:R-:W-:Y:S01]  /*dc70*/  IMAD R51, R19, R16, RZ ;  /* 0x0000001013337224 */ /* 0x000fe200078e02ff */
[----:B------:R-:W-:Y:S02]  /*dc80*/  MOV R31, R29 ;  /* 0x0000001d001f7202 */ /* 0x000fe40000000f00 */
[----:B------:R-:W-:Y:S02]  /*dc90*/  CS2R R14, SRZ ;  /* 0x00000000000e7805 */ /* 0x000fe4000001ff00 */
[----:B------:R-:W-:-:S04]  /*dca0*/  VIMNMX R12, PT, PT, R20, R18, !PT ;  /* 0x00000012140c7248 */ /* 0x000fc80007fe0100 */
[----:B------:R-:W-:Y:S02]  /*dcb0*/  IADD3 R50, PT, PT, -R17, R12, R13 ;  /* 0x0000000c11327210 */ /* 0x000fe40007ffe10d */
[----:B------:R-:W-:Y:S02]  /*dcc0*/  CS2R R12, SRZ ;  /* 0x00000000000c7805 */ /* 0x000fe4000001ff00 */
        /* <DEDUP_REMOVED lines=8> */
[C---:B------:R-:W-:Y:S02]  /*dd50*/  VIADD R28, R29.reuse, 0x6 ;  /* 0x000000061d1c7836 */ /* 0x040fe40000000000 */
[----:B------:R-:W-:Y:S01]  /*dd60*/  VIADD R30, R29, 0x4 ;  /* 0x000000041d1e7836 */ /* 0x000fe20000000000 */
[----:B------:R-:W-:Y:S01]  /*dd70*/  IADD3 R32, PT, PT, -R20, RZ, RZ ;  /* 0x000000ff14207210 */ /* 0x000fe20007ffe1ff */
[----:B------:R-:W-:Y:S02]  /*dd80*/  IMAD.MOV.U32 R31, RZ, RZ, R29 ;  /* 0x000000ffff1f7224 */ /* 0x000fe400078e001d */
[----:B------:R-:W-:Y:S01]  /*dd90*/  IMAD.MOV.U32 R12, RZ, RZ, RZ ;  /* 0x000000ffff0c7224 */ /* 0x000fe200078e00ff */
[----:B0-----:R-:W-:-:S06]  /*dda0*/  ULEA UR7, UR8, UR7, 0x18 ;  /* 0x0000000708077291 */ /* 0x001fcc000f8ec0ff */
[----:B------:R-:W-:-:S05]  /*ddb0*/  LEA R21, R17, UR7, 0x2 ;  /* 0x0000000711157c11 */ /* 0x000fca000f8e10ff */
[----:B------:R-:W-:-:S07]  /*ddc0*/  VIADD R33, R21, 0x10 ;  /* 0x0000001015217836 */ /* 0x000fce0000000000 */
.L_x_4901:
[----:B------:R-:W-:Y:S01]  /*ddd0*/  IADD3 R21, P0, PT, R31, UR5, RZ ;  /* 0x000000051f157c10 */ /* 0x000fe2000ff1e0ff */
[----:B------:R-:W-:Y:S04]  /*dde0*/  LDS R48, [R33] ;  /* 0x0000000021307984 */ /* 0x000fe80000000800 */
[----:B------:R-:W-:Y:S01]  /*ddf0*/  IMAD.X R22, RZ, RZ, UR9, P0 ;  /* 0x00000009ff167e24 */ /* 0x000fe200080e06ff */
[C---:B------:R-:W-:Y:S01]  /*de00*/  LEA R20, P0, R21.reuse, UR10, 0x2 ;  /* 0x0000000a15147c11 */ /* 0x040fe2000f8010ff */
[----:B------:R-:W-:Y:S03]  /*de10*/  LDS R49, [R33+0x8] ;  /* 0x0000080021317984 */ /* 0x000fe60000000800 */
[----:B------:R-:W-:-:S05]  /*de20*/  LEA.HI.X R21, R21, UR11, R22, 0x2, P0 ;  /* 0x0000000b15157c11 */ /* 0x000fca00080f1416 */
[----:B------:R-:W4:Y:S04]  /*de30*/  LDG.E R22, desc[UR36][R20.64] ;  /* 0x0000002414167981 */ /* 0x000f28000c1e1900 */
[----:B------:R-:W3:Y:S04]  /*de40*/  LDG.E R23, desc[UR36][R20.64+0x8] ;  /* 0x0000082414177981 */ /* 0x000ee8000c1e1900 */
[----:B--2---:R-:W2:Y:S04]  /*de50*/  LDG.E R25, desc[UR36][R20.64+0x10] ;  /* 0x0000102414197981 */ /* 0x004ea8000c1e1900 */
[----:B------:R-:W2:Y:S01]  /*de60*/  LDG.E R27, desc[UR36][R20.64+0x18] ;  /* 0x00001824141b7981 */ /* 0x000ea2000c1e1900 */
[----:B----4-:R-:W-:-:S02]  /*de70*/  IMAD R22, R51, R22, R31 ;  /* 0x0000001633167224 */ /* 0x010fc400078e021f */
[C---:B---3--:R-:W-:Y:S02]  /*de80*/  IMAD R24, R51.reuse, R23, R18 ;  /* 0x0000001733187224 */ /* 0x048fe400078e0212 */
[----:B------:R-:W-:Y:S02]  /*de90*/  IMAD R23, R22, 0xa0, RZ ;  /* 0x000000a016177824 */ /* 0x000fe400078e02ff */
[----:B--2---:R-:W-:Y:S02]  /*dea0*/  IMAD R26, R51, R25, R30 ;  /* 0x00000019331a7224 */ /* 0x004fe400078e021e */
[----:B------:R-:W-:-:S04]  /*deb0*/  IMAD.WIDE R22, R23, 0x4, R6 ;  /* 0x0000000417167825 */ /* 0x000fc800078e0206 */
[----:B------:R-:W-:Y:S01]  /*dec0*/  IMAD R25, R24, 0xa0, RZ ;  /* 0x000000a018197824 */ /* 0x000fe200078e02ff */
[----:B------:R-:W2:Y:S01]  /*ded0*/  LDG.E.128 R36, desc[UR36][R22.64] ;  /* 0x0000002416247981 */ /* 0x000ea2000c1e1d00 */
[----:B------:R-:W-:Y:S02]  /*dee0*/  IMAD R34, R51, R27, R28 ;  /* 0x0000001b33227224 */ /* 0x000fe400078e021c */
[----:B------:R-:W-:Y:S02]  /*def0*/  IMAD R27, R26, 0xa0, RZ ;  /* 0x000000a01a1b7824 */ /* 0x000fe400078e02ff */
[----:B------:R-:W-:-:S04]  /*df00*/  IMAD.WIDE R24, R25, 0x4, R6 ;  /* 0x0000000419187825 */ /* 0x000fc800078e0206 */
[----:B------:R-:W-:Y:S01]  /*df10*/  IMAD R35, R34, 0xa0, RZ ;  /* 0x000000a022237824 */ /* 0x000fe200078e02ff */
[----:B------:R-:W3:Y:S01]  /*df20*/  LDG.E.128 R40, desc[UR36][R24.64] ;  /* 0x0000002418287981 */ /* 0x000ee2000c1e1d00 */
[----:B------:R-:W-:-:S03]  /*df30*/  IMAD.WIDE R20, R27, 0x4, R6 ;  /* 0x000000041b147825 */ /* 0x000fc600078e0206 */
[----:B------:R-:W2:Y:S01]  /*df40*/  LDS R34, [R33+-0x10] ;  /* 0xfffff00021227984 */ /* 0x000ea20000000800 */
[----:B------:R-:W-:-:S03]  /*df50*/  IMAD.WIDE R26, R35, 0x4, R6 ;  /* 0x00000004231a7825 */ /* 0x000fc600078e0206 */
[----:B------:R-:W4:Y:S04]  /*df60*/  LDG.E.128 R44, desc[UR36][R20.64] ;  /* 0x00000024142c7981 */ /* 0x000f28000c1e1d00 */
[----:B------:R-:W4:Y:S04]  /*df70*/  LDG.E.128 R52, desc[UR36][R26.64] ;  /* 0x000000241a347981 */ /* 0x000f28000c1e1d00 */
[----:B------:R0:W3:Y:S01]  /*df80*/  LDS R35, [R33+-0x8] ;  /* 0xfffff80021237984 */ /* 0x0000e20000000800 */
[----:B------:R-:W-:-:S05]  /*df90*/  VIADD R32, R32, 0x4 ;  /* 0x0000000420207836 */ /* 0x000fca0000000000 */
[----:B------:R-:W-:Y:S01]  /*dfa0*/  ISETP.NE.AND P0, PT, R32, RZ, PT ;  /* 0x000000ff2000720c */ /* 0x000fe20003f05270 */
[----:B------:R-:W-:Y:S01]  /*dfb0*/  VIADD R18, R18, 0x8 ;  /* 0x0000000812127836 */ /* 0x000fe20000000000 */
[----:B------:R-:W-:Y:S01]  /*dfc0*/  IADD3 R31, PT, PT, R31, 0x8, RZ ;  /* 0x000000081f1f7810 */ /* 0x000fe20007ffe0ff */
[----:B0-----:R-:W-:Y:S02]  /*dfd0*/  VIADD R33, R33, 0x20 ;  /* 0x0000002021217836 */ /* 0x001fe40000000000 */
[----:B------:R-:W-:Y:S02]  /*dfe0*/  VIADD R30, R30, 0x8 ;  /* 0x000000081e1e7836 */ /* 0x000fe40000000000 */
[----:B------:R-:W-:Y:S02]  /*dff0*/  VIADD R28, R28, 0x8 ;  /* 0x000000081c1c7836 */ /* 0x000fe40000000000 */
[-C--:B--2---:R-:W-:Y:S01]  /*e000*/  FFMA.FTZ R23, R36, R34.reuse, R12 ;  /* 0x0000002224177223 */ /* 0x084fe2000001000c */
[-C--:B------:R-:W-:Y:S01]  /*e010*/  FFMA.FTZ R12, R37, R34.reuse, R13 ;  /* 0x00000022250c7223 */ /* 0x080fe2000001000d */
[-C--:B------:R-:W-:Y:S01]  /*e020*/  FFMA.FTZ R13, R38, R34.reuse, R14 ;  /* 0x00000022260d7223 */ /* 0x080fe2000001000e */
[----:B------:R-:W-:-:S02]  /*e030*/  FFMA.FTZ R34, R39, R34, R15 ;  /* 0x0000002227227223 */ /* 0x000fc4000001000f */
        /* <DEDUP_REMOVED lines=13> */
.L_x_4900:
[----:B------:R-:W-:Y:S05]  /*e110*/  BSYNC.RECONVERGENT B2 ;  /* 0x0000000000027941 */ /* 0x000fea0003800200 */
.L_x_4899:
        /* <DEDUP_REMOVED lines=10> */
[----:B------:R-:W4:Y:S04]  /*e1c0*/  LDG.E R18, desc[UR36][R20.64] ;  /* 0x0000002414127981 */ /* 0x000f28000c1e1900 */
[----:B------:R-:W3:Y:S01]  /*e1d0*/  LDG.E R22, desc[UR36][R20.64+0x8] ;  /* 0x0000082414167981 */ /* 0x000ee2000c1e1900 */
[----:B--2---:R-:W-:Y:S01]  /*e1e0*/  HFMA2 R25, -RZ, RZ, 0, 9.5367431640625e-06 ;  /* 0x000000a0ff197431 */ /* 0x004fe200000001ff */
[----:B------:R-:W0:Y:S01]  /*e1f0*/  S2UR UR8, SR_CgaCtaId ;  /* 0x00000000000879c3 */ /* 0x000e220000008800 */
[----:B------:R-:W-:Y:S02]  /*e200*/  UMOV UR7, 0x400 ;  /* 0x0000040000077882 */ /* 0x000fe40000000000 */
[----:B------:R-:W-:-:S04]  /*e210*/  UIADD3 UR7, UPT, UPT, UR7, 0x420, URZ ;  /* 0x0000042007077890 */ /* 0x000fc8000fffe0ff */
[----:B0-----:R-:W-:Y:S01]  /*e220*/  ULEA UR7, UR8, UR7, 0x18 ;  /* 0x0000000708077291 */ /* 0x001fe2000f8ec0ff */
[C-C-:B----4-:R-:W-:Y:S02]  /*e230*/  IMAD R18, R51.reuse, R18, R31.reuse ;  /* 0x0000001233127224 */ /* 0x150fe400078e021f */
[----:B---3--:R-:W-:Y:S02]  /*e240*/  IMAD R22, R51, R22, R31 ;  /* 0x0000001633167224 */ /* 0x008fe400078e021f */
[----:B------:R-:W-:Y:S02]  /*e250*/  IMAD R23, R18, 0xa0, RZ ;  /* 0x000000a012177824 */ /* 0x000fe400078e02ff */
[----:B------:R-:W-:Y:S02]  /*e260*/  IMAD R25, R22, R25, 0x140 ;  /* 0x0000014016197424 */ /* 0x000fe400078e0219 */
[----:B------:R-:W-:-:S04]  /*e270*/  IMAD.WIDE R22, R23, 0x4, R6 ;  /* 0x0000000417167825 */ /* 0x000fc800078e0206 */
[----:B------:R-:W-:Y:S01]  /*e280*/  IMAD.WIDE R24, R25, 0x4, R6 ;  /* 0x0000000419187825 */ /* 0x000fe200078e0206 */
[----:B------:R-:W2:Y:S05]  /*e290*/  LDG.E.128 R32, desc[UR36][R22.64] ;  /* 0x0000002416207981 */ /* 0x000eaa000c1e1d00 */
[----:B------:R-:W3:Y:S01]  /*e2a0*/  LDG.E.128 R24, desc[UR36][R24.64] ;  /* 0x0000002418187981 */ /* 0x000ee2000c1e1d00 */
[C---:B------:R-:W-:Y:S02]  /*e2b0*/  IMAD.IADD R18, R31.reuse, 0x1, -R4 ;  /* 0x000000011f127824 */ /* 0x040fe400078e0a04 */
[----:B------:R-:W-:-:S03]  /*e2c0*/  VIADD R31, R31, 0x4 ;  /* 0x000000041f1f7836 */ /* 0x000fc60000000000 */
[----:B------:R-:W-:-:S05]  /*e2d0*/  LEA R18, R18, UR7, 0x2 ;  /* 0x0000000712127c11 */ /* 0x000fca000f8e10ff */
        /* <DEDUP_REMOVED lines=10> */
.L_x_4903:
[----:B------:R-:W-:Y:S05]  /*e380*/  BSYNC.RECONVERGENT B2 ;  /* 0x0000000000027941 */ /* 0x000fea0003800200 */
.L_x_4902:
[----:B------:R-:W-:Y:S05]  /*e390*/  @P0 BRA `(.L_x_4898) ;  /* 0x0000000000540947 */ /* 0x000fea0003800000 */
[----:B------:R-:W0:Y:S01]  /*e3a0*/  LDCU.64 UR14, c[0x0][0x3c8] ;  /* 0x00007900ff0e77ac */ /* 0x000e220008000a00 */
[----:B------:R-:W-:-:S05]  /*e3b0*/  IADD3 R18, P0, PT, R31, UR5, RZ ;  /* 0x000000051f127c10 */ /* 0x000fca000ff1e0ff */
[----:B------:R-:W-:Y:S01]  /*e3c0*/  IMAD.X R21, RZ, RZ, UR9, P0 ;  /* 0x00000009ff157e24 */ /* 0x000fe200080e06ff */
[----:B0-----:R-:W-:-:S04]  /*e3d0*/  LEA R22, P0, R18, UR14, 0x2 ;  /* 0x0000000e12167c11 */ /* 0x001fc8000f8010ff */
[----:B------:R-:W-:-:S05]  /*e3e0*/  LEA.HI.X R23, R18, UR15, R21, 0x2, P0 ;  /* 0x0000000f12177c11 */ /* 0x000fca00080f1415 */
[----:B------:R-:W4:Y:S01]  /*e3f0*/  LDG.E R22, desc[UR36][R22.64] ;  /* 0x0000002416167981 */ /* 0x000f22000c1e1900 */
[----:B------:R-:W0:Y:S01]  /*e400*/  S2UR UR8, SR_CgaCtaId ;  /* 0x00000000000879c3 */ /* 0x000e220000008800 */
[----:B------:R-:W-:Y:S02]  /*e410*/  UMOV UR7, 0x400 ;  /* 0x0000040000077882 */ /* 0x000fe40000000000 */
[----:B------:R-:W-:-:S04]  /*e420*/  UIADD3 UR7, UPT, UPT, UR7, 0x420, URZ ;  /* 0x0000042007077890 */ /* 0x000fc8000fffe0ff */
[----:B0-----:R-:W-:Y:S01]  /*e430*/  ULEA UR7, UR8, UR7, 0x18 ;  /* 0x0000000708077291 */ /* 0x001fe2000f8ec0ff */
[----:B----4-:R-:W-:-:S04]  /*e440*/  IMAD R18, R51, R22, R31 ;  /* 0x0000001633127224 */ /* 0x010fc800078e021f */
[----:B------:R-:W-:-:S04]  /*e450*/  IMAD R21, R18, 0xa0, RZ ;  /* 0x000000a012157824 */ /* 0x000fc800078e02ff */
[----:B------:R-:W-:-:S05]  /*e460*/  IMAD.WIDE R20, R21, 0x4, R6 ;  /* 0x0000000415147825 */ /* 0x000fca00078e0206 */
[----:B--2---:R-:W2:Y:S01]  /*e470*/  LDG.E.128 R24, desc[UR36][R20.64] ;  /* 0x0000002414187981 */ /* 0x004ea2000c1e1d00 */
[----:B------:R-:W-:-:S05]  /*e480*/  IMAD.IADD R18, R31, 0x1, -R4 ;  /* 0x000000011f127824 */ /* 0x000fca00078e0a04 */
[----:B------:R-:W-:-:S06]  /*e490*/  LEA R18, R18, UR7, 0x2 ;  /* 0x0000000712127c11 */ /* 0x000fcc000f8e10ff */
[----:B------:R-:W2:Y:S02]  /*e4a0*/  LDS R18, [R18] ;  /* 0x0000000012127984 */ /* 0x000ea40000000800 */
[-C--:B--2---:R-:W-:Y:S01]  /*e4b0*/  FFMA.FTZ R12, R24, R18.reuse, R12 ;  /* 0x00000012180c7223 */ /* 0x084fe2000001000c */
[-C--:B------:R-:W-:Y:S01]  /*e4c0*/  FFMA.FTZ R13, R25, R18.reuse, R13 ;  /* 0x00000012190d7223 */ /* 0x080fe2000001000d */
[-C--:B------:R-:W-:Y:S01]  /*e4d0*/  FFMA.FTZ R14, R26, R18.reuse, R14 ;  /* 0x000000121a0e7223 */ /* 0x080fe2000001000e */
[----:B------:R-:W-:-:S07]  /*e4e0*/  FFMA.FTZ R15, R27, R18, R15 ;  /* 0x000000121b0f7223 */ /* 0x000fce000001000f */
.L_x_4898:
[----:B------:R-:W-:Y:S05]  /*e4f0*/  BSYNC.RECONVERGENT B1 ;  /* 0x0000000000017941 */ /* 0x000fea0003800200 */
.L_x_4897:
[----:B------:R-:W-:Y:S01]  /*e500*/  ISETP.GE.AND P0, PT, R29, UR46, PT ;  /* 0x0000002e1d007c0c */ /* 0x000fe2000bf06270 */
[----:B------:R-:W-:-:S12]  /*e510*/  BSSY.RECONVERGENT B3, `(.L_x_4904) ;  /* 0x0000151000037945 */ /* 0x000fd80003800200 */
[----:B------:R-:W-:Y:S05]  /*e520*/  @P0 BRA `(.L_x_4905) ;  /* 0x00000014003c0947 */ /* 0x000fea0003800000 */
[----:B------:R-:W-:Y:S01]  /*e530*/  MOV R18, 0x2 ;  /* 0x0000000200127802 */ /* 0x000fe20000000f00 */
[----:B------:R-:W-:Y:S01]  /*e540*/  BSSY.RECONVERGENT B2, `(.L_x_4906) ;  /* 0x00000be000027945 */ /* 0x000fe20003800200 */
[----:B------:R-:W-:Y:S01]  /*e550*/  LOP3.LUT R30, RZ, R4, RZ, 0x33, !PT ;  /* 0x00000004ff1e7212 */ /* 0x000fe200078e33ff */
[----:B------:R-:W-:Y:S01]  /*e560*/  IMAD R32, R19, R16, RZ ;  /* 0x0000001013207224 */ /* 0x000fe200078e02ff */
[----:B------:R-:W-:-:S04]  /*e570*/  VIADDMNMX R18, R29, R18, UR46, !PT ;  /* 0x0000002e1d127e46 */ /* 0x000fc8000f800112 */
[----:B------:R-:W-:-:S04]  /*e580*/  IADD3 R30, PT, PT, -R17, R18, R30 ;  /* 0x00000012111e7210 */ /* 0x000fc80007ffe11e */
        /* <DEDUP_REMOVED lines=8> */
[----:B------:R-:W-:Y:S02]  /*e610*/  VIADD R29, R29, 0x4 ;  /* 0x000000041d1d7836 */ /* 0x000fe40000000000 */
[----:B------:R-:W-:Y:S01]  /*e620*/  IMAD.MOV R23, RZ, RZ, -R16 ;  /* 0x000000ffff177224 */ /* 0x000fe200078e0a10 */
[----:B------:R-:W1:Y:S01]  /*e630*/  LDC R34, c[0x0][0x3f4] ;  /* 0x0000fd00ff227b82 */ /* 0x000e620000000800 */
[----:B0-----:R-:W-:-:S06]  /*e640*/  ULEA UR7, UR8, UR7, 0x18 ;  /* 0x0000000708077291 */ /* 0x001fcc000f8ec0ff */
[----:B------:R-:W-:-:S05]  /*e650*/  LEA R22, R17, UR7, 0x2 ;  /* 0x0000000711167c11 */ /* 0x000fca000f8e10ff */
[----:B------:R-:W-:-:S07]  /*e660*/  VIADD R22, R22, 0x10 ;  /* 0x0000001016167836 */ /* 0x000fce0000000000 */
.L_x_4917:
[----:B-1----:R-:W-:Y:S01]  /*e670*/  IMAD.MOV.U32 R16, RZ, RZ, R34 ;  /* 0x000000ffff107224 */ /* 0x002fe200078e0022 */
[----:B------:R-:W-:Y:S01]  /*e680*/  IADD3 R21, PT, PT, R29, -0x4, RZ ;  /* 0xfffffffc1d157810 */ /* 0x000fe20007ffe0ff */
[----:B------:R-:W-:Y:S01]  /*e690*/  VIADD R23, R23, 0x4 ;  /* 0x0000000417177836 */ /* 0x000fe20000000000 */
[----:B------:R-:W-:Y:S01]  /*e6a0*/  BSSY.RECONVERGENT B4, `(.L_x_4909) ;  /* 0x000002d000047945 */ /* 0x000fe20003800200 */
[----:B------:R-:W-:Y:S01]  /*e6b0*/  VIADD R33, R29, 0xfffffffe ;  /* 0xfffffffe1d217836 */ /* 0x000fe20000000000 */
[-C--:B------:R-:W-:Y:S01]  /*e6c0*/  ISETP.GE.AND P4, PT, R21, R16.reuse, PT ;  /* 0x000000101500720c */ /* 0x080fe20003f86270 */
[----:B------:R-:W-:Y:S01]  /*e6d0*/  VIADD R35, R29, 0x2 ;  /* 0x000000021d237836 */ /* 0x000fe20000000000 */
[----:B------:R-:W-:Y:S02]  /*e6e0*/  ISETP.NE.AND P0, PT, R23, RZ, PT ;  /* 0x000000ff1700720c */ /* 0x000fe40003f05270 */
[-C--:B------:R-:W-:Y:S02]  /*e6f0*/  ISETP.GE.AND P1, PT, R33, R16.reuse, PT ;  /* 0x000000102100720c */ /* 0x080fe40003f26270 */
[----:B------:R-:W-:-:S02]  /*e700*/  ISETP.GE.AND P2, PT, R29, R16, PT ;  /* 0x000000101d00720c */ /* 0x000fc40003f46270 */
[----:B------:R-:W-:-:S05]  /*e710*/  ISETP.GE.AND P3, PT, R35, R16, PT ;  /* 0x000000102300720c */ /* 0x000fca0003f66270 */
[----:B------:R-:W-:Y:S08]  /*e720*/  @!P4 BRA `(.L_x_4910) ;  /* 0x000000000090c947 */ /* 0x000ff00003800000 */
[----:B--2---:R-:W-:Y:S01]  /*e730*/  IABS R25, R16 ;  /* 0x0000001000197213 */ /* 0x004fe20000000000 */
[----:B------:R-:W0:Y:S01]  /*e740*/  LDS R28, [R22+-0x10] ;  /* 0xfffff000161c7984 */ /* 0x000e220000000800 */
[----:B------:R-:W-:Y:S02]  /*e750*/  IABS R26, R21 ;  /* 0x00000015001a7213 */ /* 0x000fe40000000000 */
[----:B------:R-:W1:Y:S01]  /*e760*/  I2F.RP R20, R25 ;  /* 0x0000001900147306 */ /* 0x000e620000209400 */
[----:B------:R-:W-:Y:S02]  /*e770*/  ISETP.GE.AND P5, PT, R21, RZ, PT ;  /* 0x000000ff1500720c */ /* 0x000fe40003fa6270 */
[----:B------:R-:W-:-:S05]  /*e780*/  ISETP.NE.AND P6, PT, R16, RZ, PT ;  /* 0x000000ff1000720c */ /* 0x000fca0003fc5270 */
[----:B-1----:R-:W1:Y:S02]  /*e790*/  MUFU.RCP R20, R20 ;  /* 0x0000001400147308 */ /* 0x002e640000001000 */
[----:B-1----:R-:W-:-:S06]  /*e7a0*/  VIADD R24, R20, 0xffffffe ;  /* 0x0ffffffe14187836 */ /* 0x002fcc0000000000 */
[----:B------:R-:W1:Y:S02]  /*e7b0*/  F2I.FTZ.U32.TRUNC.NTZ R19, R24 ;  /* 0x0000001800137305 */ /* 0x000e64000021f000 */
[----:B-1----:R-:W-:-:S05]  /*e7c0*/  IADD3 R18, PT, PT, RZ, -R19, RZ ;  /* 0x80000013ff127210 */ /* 0x002fca0007ffe0ff */
        /* <DEDUP_REMOVED lines=26> */
.L_x_4910:
[----:B------:R-:W-:Y:S05]  /*e970*/  BSYNC.RECONVERGENT B4 ;  /* 0x0000000000047941 */ /* 0x000fea0003800200 */
.L_x_4909:
[----:B------:R-:W-:Y:S04]  /*e980*/  BSSY.RECONVERGENT B4, `(.L_x_4911) ;  /* 0x0000026000047945 */ /* 0x000fe80003800200 */
[----:B------:R-:W-:Y:S05]  /*e990*/  @!P1 BRA `(.L_x_4912) ;  /* 0x0000000000909947 */ /* 0x000fea0003800000 */
[----:B------:R-:W-:Y:S01]  /*e9a0*/  IABS R21, R16 ;  /* 0x0000001000157213 */ /* 0x000fe20000000000 */
[----:B------:R-:W0:Y:S01]  /*e9b0*/  LDS R28, [R22+-0x8] ;  /* 0xfffff800161c7984 */ /* 0x000e220000000800 */
[----:B--2---:R-:W-:Y:S02]  /*e9c0*/  IABS R26, R33 ;  /* 0x00000021001a7213 */ /* 0x004fe40000000000 */
        /* <DEDUP_REMOVED lines=8> */
[----:B------:R-:W-:-:S05]  /*ea50*/  HFMA2 R18, -RZ, RZ, 0, 0 ;  /* 0x00000000ff127431 */ /* 0x000fca00000001ff */
        /* <DEDUP_REMOVED lines=24> */
.L_x_4912:
[----:B------:R-:W-:Y:S05]  /*ebe0*/  BSYNC.RECONVERGENT B4 ;  /* 0x0000000000047941 */ /* 0x000fea0003800200 */
.L_x_4911:
[----:B------:R-:W-:Y:S04]  /*ebf0*/  BSSY.RECONVERGENT B4, `(.L_x_4913) ;  /* 0x0000026000047945 */ /* 0x000fe80003800200 */
[----:B------:R-:W-:Y:S05]  /*ec00*/  @!P2 BRA `(.L_x_4914) ;  /* 0x000000000090a947 */ /* 0x000fea0003800000 */
[----:B------:R-:W-:Y:S01]  /*ec10*/  IABS R21, R16 ;  /* 0x0000001000157213 */ /* 0x000fe20000000000 */
[----:B------:R-:W0:Y:S01]  /*ec20*/  LDS R28, [R22] ;  /* 0x00000000161c7984 */ /* 0x000e220000000800 */
        /* <DEDUP_REMOVED lines=34> */
.L_x_4914:
[----:B------:R-:W-:Y:S05]  /*ee50*/  BSYNC.RECONVERGENT B4 ;  /* 0x0000000000047941 */ /* 0x000fea0003800200 */
.L_x_4913:
[----:B------:R-:W-:Y:S04]  /*ee60*/  BSSY.RECONVERGENT B4, `(.L_x_4915) ;  /* 0x0000026000047945 */ /* 0x000fe80003800200 */
[----:B------:R-:W-:Y:S05]  /*ee70*/  @!P3 BRA `(.L_x_4916) ;  /* 0x000000000090b947 */ /* 0x000fea0003800000 */
[----:B------:R-:W-:Y:S01]  /*ee80*/  IABS R21, R16 ;  /* 0x0000001000157213 */ /* 0x000fe20000000000 */
[----:B------:R-:W0:Y:S01]  /*ee90*/  LDS R28, [R22+0x8] ;  /* 0x00000800161c7984 */ /* 0x000e220000000800 */
        /* <DEDUP_REMOVED lines=18> */
[----:B------:R-:W-:-:S04]  /*efc0*/  @!P1 IMAD.IADD R18, R18, 0x1, -R21 ;  /* 0x0000000112129824 */ /* 0x000fc800078e0a15 */
        /* <DEDUP_REMOVED lines=15> */
.L_x_4916:
[----:B------:R-:W-:Y:S05]  /*f0c0*/  BSYNC.RECONVERGENT B4 ;  /* 0x0000000000047941 */ /* 0x000fea0003800200 */
.L_x_4915:
[----:B------:R-:W-:Y:S01]  /*f0d0*/  IADD3 R29, PT, PT, R29, 0x8, RZ ;  /* 0x000000081d1d7810 */ /* 0x000fe20007ffe0ff */
[----:B------:R-:W-:Y:S01]  /*f0e0*/  VIADD R22, R22, 0x20 ;  /* 0x0000002016167836 */ /* 0x000fe20000000000 */
[----:B------:R-:W-:Y:S06]  /*f0f0*/  @P0 BRA `(.L_x_4917) ;  /* 0xfffffff4005c0947 */ /* 0x000fec000383ffff */
[----:B------:R-:W-:Y:S05]  /*f100*/  BSYNC.RECONVERGENT B1 ;  /* 0x0000000000017941 */ /* 0x000fea0003800200 */
.L_x_4908:
[----:B------:R-:W-:-:S07]  /*f110*/  VIADD R29, R29, 0xfffffffc ;  /* 0xfffffffc1d1d7836 */ /* 0x000fce0000000000 */
.L_x_4907:
[----:B------:R-:W-:Y:S05]  /*f120*/  BSYNC.RECONVERGENT B2 ;  /* 0x0000000000027941 */ /* 0x000fea0003800200 */
.L_x_4906:
[----:B------:R-:W-:-:S13]  /*f130*/  LOP3.LUT P0, R31, R31, 0x3, RZ, 0xc0, !PT ;  /* 0x000000031f1f7812 */ /* 0x000fda000780c0ff */
[----:B------:R-:W-:Y:S05]  /*f140*/  @!P0 BRA `(.L_x_4905) ;  /* 0x0000000800348947 */ /* 0x000fea0003800000 */
[----:B------:R-:W-:Y:S01]  /*f150*/  ISETP.NE.AND P0, PT, R31, 0x1, PT ;  /* 0x000000011f00780c */ /* 0x000fe20003f05270 */
[----:B------:R-:W-:-:S12]  /*f160*/  BSSY.RECONVERGENT B1, `(.L_x_4918) ;  /* 0x000005c000017945 */ /* 0x000fd80003800200 */
[----:B------:R-:W-:Y:S05]  /*f170*/  @!P0 BRA `(.L_x_4919) ;  /* 0x0000000400688947 */ /* 0x000fea0003800000 */
[----:B------:R-:W0:Y:S01]  /*f180*/  S2UR UR8, SR_CgaCtaId ;  /* 0x00000000000879c3 */ /* 0x000e220000008800 */
[----:B------:R-:W-:Y:S01]  /*f190*/  UMOV UR7, 0x400 ;  /* 0x0000040000077882 */ /* 0x000fe20000000000 */
[C---:B------:R-:W-:Y:S01]  /*f1a0*/  ISETP.GE.AND P1, PT, R29.reuse, R16, PT ;  /* 0x000000101d00720c */ /* 0x040fe20003f26270 */
[----:B------:R-:W-:Y:S01]  /*f1b0*/  UIADD3 UR7, UPT, UPT, UR7, 0x420, URZ ;  /* 0x0000042007077890 */ /* 0x000fe2000fffe0ff */
[C---:B------:R-:W-:Y:S01]  /*f1c0*/  IMAD.IADD R18, R29.reuse, 0x1, -R4 ;  /* 0x000000011d127824 */ /* 0x040fe200078e0a04 */
[----:B------:R-:W-:Y:S01]  /*f1d0*/  BSSY.RECONVERGENT B2, `(.L_x_4920) ;  /* 0x000002b000027945 */ /* 0x000fe20003800200 */
[----:B------:R-:W-:-:S05]  /*f1e0*/  VIADD R31, R29, 0x2 ;  /* 0x000000021d1f7836 */ /* 0x000fca0000000000 */
[----:B------:R-:W-:Y:S01]  /*f1f0*/  ISETP.GE.AND P0, PT, R31, R16, PT ;  /* 0x000000101f00720c */ /* 0x000fe20003f06270 */
[----:B0-----:R-:W-:-:S06]  /*f200*/  ULEA UR7, UR8, UR7, 0x18 ;  /* 0x0000000708077291 */ /* 0x001fcc000f8ec0ff */
[----:B------:R-:W-:Y:S01]  /*f210*/  LEA R23, R18, UR7, 0x2 ;  /* 0x0000000712177c11 */ /* 0x000fe2000f8e10ff */
[----:B------:R-:W-:Y:S06]  /*f220*/  @!P1 BRA `(.L_x_4921) ;  /* 0x0000000000949947 */ /* 0x000fec0003800000 */
[----:B------:R-:W-:Y:S01]  /*f230*/  IABS R21, R16 ;  /* 0x0000001000157213 */ /* 0x000fe20000000000 */
[----:B------:R-:W0:Y:S01]  /*f240*/  LDCU.64 UR14, c[0x0][0x3c8] ;  /* 0x00007900ff0e77ac */ /* 0x000e220008000a00 */
[----:B--2---:R-:W-:Y:S02]  /*f250*/  IABS R24, R29 ;  /* 0x0000001d00187213 */ /* 0x004fe40000000000 */
[----:B------:R-:W1:Y:S01]  /*f260*/  I2F.RP R20, R21 ;  /* 0x0000001500147306 */ /* 0x000e620000209400 */
[----:B------:R-:W-:Y:S02]  /*f270*/  ISETP.GE.AND P2, PT, R29, RZ, PT ;  /* 0x000000ff1d00720c */ /* 0x000fe40003f46270 */
[----:B------:R-:W-:-:S05]  /*f280*/  ISETP.NE.AND P3, PT, R16, RZ, PT ;  /* 0x000000ff1000720c */ /* 0x000fca0003f65270 */
[----:B-1----:R-:W1:Y:S02]  /*f290*/  MUFU.RCP R20, R20 ;  /* 0x0000001400147308 */ /* 0x002e640000001000 */
[----:B-1----:R-:W-:-:S06]  /*f2a0*/  IADD3 R22, PT, PT, R20, 0xffffffe, RZ ;  /* 0x0ffffffe14167810 */ /* 0x002fcc0007ffe0ff */
        /* <DEDUP_REMOVED lines=15> */
[----:B------:R-:W-:-:S05]  /*f3a0*/  IADD3 R19, P1, PT, R18, UR5, RZ ;  /* 0x0000000512137c10 */ /* 0x000fca000ff3e0ff */
[----:B------:R-:W-:Y:S01]  /*f3b0*/  IMAD.X R22, RZ, RZ, UR9, P1 ;  /* 0x00000009ff167e24 */ /* 0x000fe200088e06ff */
[----:B0-----:R-:W-:-:S04]  /*f3c0*/  LEA R20, P1, R19, UR14, 0x2 ;  /* 0x0000000e13147c11 */ /* 0x001fc8000f8210ff */
[----:B------:R-:W-:Y:S02]  /*f3d0*/  LEA.HI.X R21, R19, UR15, R22, 0x2, P1 ;  /* 0x0000000f13157c11 */ /* 0x000fe400088f1416 */
[----:B------:R-:W0:Y:S04]  /*f3e0*/  LDS R22, [R23] ;  /* 0x0000000017167984 */ /* 0x000e280000000800 */
        /* <DEDUP_REMOVED lines=9> */
.L_x_4921:
[----:B------:R-:W-:Y:S05]  /*f480*/  BSYNC.RECONVERGENT B2 ;  /* 0x0000000000027941 */ /* 0x000fea0003800200 */
.L_x_4920:
[----:B------:R-:W-:Y:S04]  /*f490*/  BSSY.RECONVERGENT B2, `(.L_x_4922) ;  /* 0x0000027000027945 */ /* 0x000fe80003800200 */
[----:B------:R-:W-:Y:S05]  /*f4a0*/  @!P0 BRA `(.L_x_4923) ;  /* 0x0000000000948947 */ /* 0x000fea0003800000 */
[----:B------:R-:W-:Y:S01]  /*f4b0*/  IABS R21, R16 ;  /* 0x0000001000157213 */ /* 0x000fe20000000000 */
[----:B------:R-:W0:Y:S01]  /*f4c0*/  LDCU.64 UR14, c[0x0][0x3c8] ;  /* 0x00007900ff0e77ac */ /* 0x000e220008000a00 */
[----:B--2---:R-:W-:Y:S02]  /*f4d0*/  IABS R24, R31 ;  /* 0x0000001f00187213 */ /* 0x004fe40000000000 */
        /* <DEDUP_REMOVED lines=24> */
[----:B------:R-:W0:Y:S04]  /*f660*/  LDS R22, [R23+0x8] ;  /* 0x0000080017167984 */ /* 0x000e280000000800 */
        /* <DEDUP_REMOVED lines=9> */
.L_x_4923:
[----:B------:R-:W-:Y:S05]  /*f700*/  BSYNC.RECONVERGENT B2 ;  /* 0x0000000000027941 */ /* 0x000fea0003800200 */
.L_x_4922:
[----:B------:R-:W-:-:S07]  /*f710*/  IADD3 R29, PT, PT, R29, 0x4, RZ ;  /* 0x000000041d1d7810 */ /* 0x000fce0007ffe0ff */
.L_x_4919:
[----:B------:R-:W-:Y:S05]  /*f720*/  BSYNC.RECONVERGENT B1 ;  /* 0x0000000000017941 */ /* 0x000fea0003800200 */
.L_x_4918:
[----:B------:R-:W-:-:S04]  /*f730*/  LOP3.LUT P0, RZ, R30, 0x2, RZ, 0xc0, !PT ;  /* 0x000000021eff7812 */ /* 0x000fc8000780c0ff */
[----:B------:R-:W-:-:S13]  /*f740*/  ISETP.LT.OR P0, PT, R29, R16, P0 ;  /* 0x000000101d00720c */ /* 0x000fda0000701670 */
[----:B------:R-:W-:Y:S05]  /*f750*/  @P0 BRA `(.L_x_4905) ;  /* 0x0000000000b00947 */ /* 0x000fea0003800000 */
        /* <DEDUP_REMOVED lines=20> */
[----:B------:R-:W-:-:S05]  /*f8a0*/  @!P0 IMAD.IADD R18, R18, 0x1, -R21 ;  /* 0x0000000112128824 */ /* 0x000fca00078e0a15 */
[----:B------:R-:W-:-:S05]  /*f8b0*/  MOV R20, R18 ;  /* 0x0000001200147202 */ /* 0x000fca0000000f00 */
[----:B------:R-:W-:Y:S01]  /*f8c0*/  @!P1 IMAD.MOV R20, RZ, RZ, -R20 ;  /* 0x000000ffff149224 */ /* 0x000fe200078e0a14 */
[----:B------:R-:W-:-:S04]  /*f8d0*/  @!P2 LOP3.LUT R20, RZ, R16, RZ, 0x33, !PT ;  /* 0x00000010ff14a212 */ /* 0x000fc800078e33ff */
[----:B------:R-:W-:-:S05]  /*f8e0*/  IADD3 R19, P0, PT, R20, UR5, RZ ;  /* 0x0000000514137c10 */ /* 0x000fca000ff1e0ff */
[----:B------:R-:W-:Y:S01]  /*f8f0*/  IMAD.X R22, RZ, RZ, UR9, P0 ;  /* 0x00000009ff167e24 */ /* 0x000fe200080e06ff */
[----:B0-----:R-:W-:-:S04]  /*f900*/  LEA R18, P0, R19, UR14, 0x2 ;  /* 0x0000000e13127c11 */ /* 0x001fc8000f8010ff */
[----:B------:R-:W-:-:S06]  /*f910*/  LEA.HI.X R19, R19, UR15, R22, 0x2, P0 ;  /* 0x0000000f13137c11 */ /* 0x000fcc00080f1416 */
[----:B------:R-:W2:Y:S01]  /*f920*/  LDG.E R19, desc[UR36][R18.64] ;  /* 0x0000002412137981 */ /* 0x000ea2000c1e1900 */
[----:B------:R-:W0:Y:S01]  /*f930*/  S2UR UR8, SR_CgaCtaId ;  /* 0x00000000000879c3 */ /* 0x000e220000008800 */
[----:B------:R-:W-:Y:S02]  /*f940*/  UMOV UR7, 0x400 ;  /* 0x0000040000077882 */ /* 0x000fe40000000000 */
[----:B------:R-:W-:Y:S01]  /*f950*/  UIADD3 UR7, UPT, UPT, UR7, 0x420, URZ ;  /* 0x0000042007077890 */ /* 0x000fe2000fffe0ff */
[----:B------:R-:W-:-:S03]  /*f960*/  IMAD.IADD R29, R29, 0x1, -R4 ;  /* 0x000000011d1d7824 */ /* 0x000fc600078e0a04 */
[----:B0-----:R-:W-:-:S06]  /*f970*/  ULEA UR7, UR8, UR7, 0x18 ;  /* 0x0000000708077291 */ /* 0x001fcc000f8ec0ff */
[----:B------:R-:W-:-:S06]  /*f980*/  LEA R29, R29, UR7, 0x2 ;  /* 0x000000071d1d7c11 */ /* 0x000fcc000f8e10ff */
[----:B------:R-:W0:Y:S01]  /*f990*/  LDS R29, [R29] ;  /* 0x000000001d1d7984 */ /* 0x000e220000000800 */
        /* <DEDUP_REMOVED lines=8> */
.L_x_4905:
[----:B------:R-:W-:Y:S05]  /*fa20*/  BSYNC.RECONVERGENT B3 ;  /* 0x0000000000037941 */ /* 0x000fea0003800200 */
.L_x_4904:
[----:B------:R-:W-:-:S13]  /*fa30*/  ISETP.NE.AND P0, PT, R17, UR6, PT ;  /* 0x0000000611007c0c */ /* 0x000fda000bf05270 */
[----:B------:R-:W-:Y:S05]  /*fa40*/  @P0 BRA `(.L_x_4896) ;  /* 0x0000000000e80947 */ /* 0x000fea0003800000 */
[----:B------:R-:W0:Y:S01]  /*fa50*/  LDC R6, c[0x0][0x478] ;  /* 0x00011e00ff067b82 */ /* 0x000e220000000800 */
[----:B------:R-:W-:Y:S01]  /*fa60*/  IADD3 R33, PT, PT, R5, UR44, RZ ;  /* 0x0000002c05217c10 */ /* 0x000fe2000fffe0ff */
[----:B------:R-:W1:Y:S01]  /*fa70*/  LDCU.64 UR14, c[0x0][0x460] ;  /* 0x00008c00ff0e77ac */ /* 0x000e620008000a00 */
[----:B0-----:R-:W-:-:S13]  /*fa80*/  ISETP.NE.AND P1, PT, R6, 0x2, PT ;  /* 0x000000020600780c */ /* 0x001fda0003f25270 */
[----:B------:R-:W0:Y:S08]  /*fa90*/  @!P1 LDC.64 R6, c[0x0][0x3a8] ;  /* 0x0000ea00ff069b82 */ /* 0x000e300000000a00 */
[----:B------:R-:W4:Y:S08]  /*faa0*/  @!P1 LDC.64 R22, c[0x0][0x468] ;  /* 0x00011a00ff169b82 */ /* 0x000f300000000a00 */
[----:B------:R-:W2:Y:S01]  /*fab0*/  @P1 LDC.64 R18, c[0x0][0x3a8] ;  /* 0x0000ea00ff121b82 */ /* 0x000ea20000000a00 */
[----:B0-----:R-:W-:-:S04]  /*fac0*/  @!P1 IADD3 R6, P0, PT, R33, R6, RZ ;  /* 0x0000000621069210 */ /* 0x001fc80007f1e0ff */
[----:B------:R-:W-:Y:S01]  /*fad0*/  @!P1 LEA.HI.X.SX32 R7, R33, R7, 0x1, P0 ;  /* 0x0000000721079211 */ /* 0x000fe200000f0eff */
[----:B----4-:R-:W4:Y:S04]  /*fae0*/  @!P1 LDG.E R22, desc[UR36][R22.64+0x8] ;  /* 0x0000082416169981 */ /* 0x010f28000c1e1900 */
[----:B------:R-:W3:Y:S01]  /*faf0*/  @!P1 LDG.E R17, desc[UR36][R6.64] ;  /* 0x0000002406119981 */ /* 0x000ee2000c1e1900 */
[----:B-1----:R-:W-:-:S04]  /*fb00*/  ISETP.NE.U32.AND P0, PT, RZ, UR14, PT ;  /* 0x0000000eff007c0c */ /* 0x002fc8000bf05070 */
[----:B------:R-:W-:Y:S01]  /*fb10*/  ISETP.NE.AND.EX P0, PT, RZ, UR15, PT, P0 ;  /* 0x0000000fff007c0c */ /* 0x000fe2000bf05300 */
[----:B------:R-:W0:Y:S01]  /*fb20*/  S2UR UR8, SR_CgaCtaId ;  /* 0x00000000000879c3 */ /* 0x000e220000008800 */
[----:B------:R-:W-:Y:S01]  /*fb30*/  UMOV UR7, 0x400 ;  /* 0x0000040000077882 */ /* 0x000fe20000000000 */
[----:B------:R-:W-:Y:S01]  /*fb40*/  IADD3 R4, PT, PT, -R4, UR46, RZ ;  /* 0x0000002e04047c10 */ /* 0x000fe2000fffe1ff */
[----:B------:R-:W1:Y:S09]  /*fb50*/  LDCU.64 UR14, c[0x0][0x3c0] ;  /* 0x00007800ff0e77ac */ /* 0x000e720008000a00 */
[----:B------:R-:W1:Y:S08]  /*fb60*/  @P0 LDC R35, c[0x0][0x3f8] ;  /* 0x0000fe00ff230b82 */ /* 0x000e700000000800 */
[----:B------:R-:W0:Y:S01]  /*fb70*/  @P0 LDC.64 R20, c[0x0][0x458] ;  /* 0x00011600ff140b82 */ /* 0x000e220000000a00 */
[----:B--2---:R-:W-:-:S04]  /*fb80*/  @P1 IMAD.WIDE R6, R33, 0x4, R18 ;  /* 0x0000000421061825 */ /* 0x004fc800078e0212 */
[----:B-1----:R-:W-:-:S04]  /*fb90*/  @P0 IMAD R0, R35, UR38, R0 ;  /* 0x0000002623000c24 */ /* 0x002fc8000f8e0200 */
[----:B------:R-:W-:-:S04]  /*fba0*/  @P0 IMAD R19, R0, 0xa0, R5 ;  /* 0x000000a000130824 */ /* 0x000fc800078e0205 */
[----:B0-----:R-:W-:Y:S01]  /*fbb0*/  @P0 IMAD.WIDE R18, R19, 0x4, R20 ;  /* 0x0000000413120825 */ /* 0x001fe200078e0214 */
[----:B---3--:R-:W4:Y:S08]  /*fbc0*/  @!P1 I2F.S8 R25, R17 ;  /* 0x0000001100199306 */ /* 0x008f300000001400 */
[----:B------:R-:W0:Y:S08]  /*fbd0*/  @!P1 I2F.S8 R27, R17.B1 ;  /* 0x10000011001b9306 */ /* 0x000e300000001400 */
[----:B------:R-:W1:Y:S08]  /*fbe0*/  @!P1 I2F.S8 R29, R17.B2 ;  /* 0x20000011001d9306 */ /* 0x000e700000001400 */
[----:B------:R-:W2:Y:S01]  /*fbf0*/  @!P1 I2F.S8 R31, R17.B3 ;  /* 0x30000011001f9306 */ /* 0x000ea20000001400 */
[C---:B----4-:R-:W-:Y:S01]  /*fc00*/  @!P1 FMUL.FTZ R24, R22.reuse, R25 ;  /* 0x0000001916189220 */ /* 0x050fe20000410000 */
[C---:B0-----:R-:W-:Y:S01]  /*fc10*/  @!P1 FMUL.FTZ R25, R22.reuse, R27 ;  /* 0x0000001b16199220 */ /* 0x041fe20000410000 */
[C---:B-1----:R-:W-:Y:S01]  /*fc20*/  @!P1 FMUL.FTZ R26, R22.reuse, R29 ;  /* 0x0000001d161a9220 */ /* 0x042fe20000410000 */
[----:B--2---:R-:W-:-:S02]  /*fc30*/  @!P1 FMUL.FTZ R27, R22, R31 ;  /* 0x0000001f161b9220 */ /* 0x004fc40000410000 */
[----:B------:R-:W2:Y:S04]  /*fc40*/  @P0 LDG.E.128 R20, desc[UR36][R18.64] ;  /* 0x0000002412140981 */ /* 0x000ea8000c1e1d00 */
[----:B------:R0:W3:Y:S01]  /*fc50*/  @P1 LDG.E.128 R24, desc[UR36][R6.64] ;  /* 0x0000002406181981 */ /* 0x0000e2000c1e1d00 */
[----:B------:R-:W-:-:S04]  /*fc60*/  UIADD3 UR7, UPT, UPT, UR7, 0x420, URZ ;  /* 0x0000042007077890 */ /* 0x000fc8000fffe0ff */
[----:B------:R-:W-:Y:S01]  /*fc70*/  ULEA UR7, UR8, UR7, 0x18 ;  /* 0x0000000708077291 */ /* 0x000fe2000f8ec0ff */
[----:B------:R-:W-:-:S05]  /*fc80*/  IMAD R16, R2, R16, R5 ;  /* 0x0000001002107224 */ /* 0x000fca00078e0205 */
[----:B------:R-:W-:Y:S01]  /*fc90*/  LEA R4, R4, UR7, 0x2 ;  /* 0x0000000704047c11 */ /* 0x000fe2000f8e10ff */
[----:B------:R-:W-:-:S04]  /*fca0*/  UIMAD UR7, UR40, 0xa0, URZ ;  /* 0x000000a0280778a4 */ /* 0x000fc8000f8e02ff */
[----:B------:R-:W1:Y:S01]  /*fcb0*/  LDS R17, [R4] ;  /* 0x0000000004117984 */ /* 0x000e620000000800 */
[----:B------:R-:W-:Y:S01]  /*fcc0*/  SHF.R.S32.HI R0, RZ, 0x1f, R16 ;  /* 0x0000001fff007819 */ /* 0x000fe20000011410 */
[----:B0-----:R-:W-:Y:S01]  /*fcd0*/  IMAD.U32 R7, RZ, RZ, UR7 ;  /* 0x00000007ff077e24 */ /* 0x001fe2000f8e00ff */
[----:B------:R-:W-:-:S04]  /*fce0*/  IADD3 R16, P1, PT, R16, UR7, RZ ;  /* 0x0000000710107c10 */ /* 0x000fc8000ff3e0ff */
        /* <DEDUP_REMOVED lines=12> */
[C---:B-1----:R-:W-:Y:S01]  /*fdb0*/  FFMA.FTZ R12, R17.reuse, R8, R12 ;  /* 0x00000008110c7223 */ /* 0x042fe2000001000c */
[C---:B------:R-:W-:Y:S01]  /*fdc0*/  FFMA.FTZ R13, R17.reuse, R9, R13 ;  /* 0x00000009110d7223 */ /* 0x040fe2000001000d */
[C---:B------:R-:W-:Y:S01]  /*fdd0*/  FFMA.FTZ R14, R17.reuse, R10, R14 ;  /* 0x0000000a110e7223 */ /* 0x040fe2000001000e */
[----:B------:R-:W-:-:S07]  /*fde0*/  FFMA.FTZ R15, R17, R11, R15 ;  /* 0x0000000b110f7223 */ /* 0x000fce000001000f */
.L_x_4896:
[----:B------:R-:W-:Y:S05]  /*fdf0*/  BSYNC.RECONVERGENT B0 ;  /* 0x0000000000007941 */ /* 0x000fea0003800200 */
.L_x_4895:
[----:B------:R-:W-:Y:S01]  /*fe00*/  BAR.SYNC.DEFER_BLOCKING 0x0 ;  /* 0x0000000000007b1d */ /* 0x000fe20000010000 */
[----:B------:R-:W-:-:S04]  /*fe10*/  ISETP.GT.U32.AND P1, PT, R5, 0x9f, PT ;  /* 0x0000009f0500780c */ /* 0x000fc80003f24070 */
[----:B------:R-:W-:-:S09]  /*fe20*/  ISETP.GT.U32.OR P0, PT, R3, 0x3f, P1 ;  /* 0x0000003f0300780c */ /* 0x000fd20000f04470 */
[----:B------:R-:W-:Y:S05]  /*fe30*/  @P1 BRA `(.L_x_4924) ;  /* 0x0000000000441947 */ /* 0x000fea0003800000 */
[----:B------:R-:W1:Y:S01]  /*fe40*/  S2UR UR5, SR_CgaCtaId ;  /* 0x00000000000579c3 */ /* 0x000e620000008800 */
[----:B------:R-:W-:Y:S01]  /*fe50*/  UMOV UR4, 0x400 ;  /* 0x0000040000047882 */ /* 0x000fe20000000000 */
[C---:B------:R-:W-:Y:S01]  /*fe60*/  LOP3.LUT R0, R3.reuse, 0x3c0, RZ, 0xc0, !PT ;  /* 0x000003c003007812 */ /* 0x040fe200078ec0ff */
[----:B------:R-:W-:Y:S01]  /*fe70*/  UIADD3 UR4, UPT, UPT, UR4, 0x420, URZ ;  /* 0x0000042004047890 */ /* 0x000fe2000fffe0ff */
[----:B------:R-:W-:Y:S02]  /*fe80*/  ISETP.GT.U32.AND P2, PT, R3, 0x3f, PT ;  /* 0x0000003f0300780c */ /* 0x000fe40003f44070 */
[----:B------:R-:W-:Y:S01]  /*fe90*/  ISETP.NE.AND P1, PT, R0, 0x40, PT ;  /* 0x000000400000780c */ /* 0x000fe20003f25270 */
[----:B-1----:R-:W-:-:S06]  /*fea0*/  ULEA UR4, UR5, UR4, 0x18 ;  /* 0x0000000405047291 */ /* 0x002fcc000f8ec0ff */
[----:B------:R-:W-:Y:S01]  /*feb0*/  LEA R0, R5, UR4, 0x2 ;  /* 0x0000000405007c11 */ /* 0x000fe2000f8e10ff */
[----:B------:R-:W-:Y:S05]  /*fec0*/  WARPSYNC.ALL ;  /* 0x0000000000007948 */ /* 0x000fea0003800000 */
[----:B------:R-:W-:Y:S01]  /*fed0*/  @!P1 STS.128 [R0], R12 ;  /* 0x0000000c00009388 */ /* 0x000fe20000000c00 */
[----:B------:R-:W-:Y:S06]  /*fee0*/  BAR.SYNC.DEFER_BLOCKING 0x0 ;  /* 0x0000000000007b1d */ /* 0x000fec0000010000 */
[----:B0----5:R-:W0:Y:S02]  /*fef0*/  @!P2 LDS.128 R8, [R0] ;  /* 0x000000000008a984 */ /* 0x021e240000000c00 */
[----:B0-----:R-:W-:Y:S01]  /*ff00*/  @!P2 FADD.FTZ R12, R12, R8 ;  /* 0x000000080c0ca221 */ /* 0x001fe20000010000 */
[----:B------:R-:W-:Y:S01]  /*ff10*/  @!P2 FADD.FTZ R13, R13, R9 ;  /* 0x000000090d0da221 */ /* 0x000fe20000010000 */
[----:B------:R-:W-:Y:S01]  /*ff20*/  @!P2 FADD.FTZ R14, R14, R10 ;  /* 0x0000000a0e0ea221 */ /* 0x000fe20000010000 */
[----:B------:R-:W-:Y:S01]  /*ff30*/  @!P2 FADD.FTZ R15, R15, R11 ;  /* 0x0000000b0f0fa221 */ /* 0x000fe20000010000 */
[----:B------:R-:W-:Y:S06]  /*ff40*/  BAR.SYNC.DEFER_BLOCKING 0x0 ;  /* 0x0000000000007b1d */ /* 0x000fec0000010000 */
.L_x_4924:
[----:B------:R-:W-:Y:S05]  /*ff50*/  @P0 EXIT ;  /* 0x000000000000094d */ /* 0x000fea0003800000 */
[----:B------:R-:W1:Y:S02]  /*ff60*/  LDCU UR4, c[0x0][0x478] ;  /* 0x00008f00ff0477ac */ /* 0x000e640008000800 */
[----:B-1----:R-:W-:-:S09]  /*ff70*/  UISETP.NE.AND UP0, UPT, UR4, 0x2, UPT ;  /* 0x000000020400788c */ /* 0x002fd2000bf05270 */
[----:B------:R-:W-:Y:S05]  /*ff80*/  BRA.U UP0, `(.L_x_4925) ;  /* 0x00000001007c7547 */ /* 0x000fea000b800000 */
[----:B0-----:R-:W0:Y:S01]  /*ff90*/  LDC.64 R6, c[0x0][0x470] ;  /* 0x00011c00ff067b82 */ /* 0x001e220000000a00 */
[----:B------:R-:W1:Y:S01]  /*ffa0*/  LDCU.64 UR4, c[0x0][0x380] ;  /* 0x00007000ff0477ac */ /* 0x000e620008000a00 */
[----:B0-----:R-:W4:Y:S02]  /*ffb0*/  LDG.E R6, desc[UR36][R6.64] ;  /* 0x0000002406067981 */ /* 0x001f24000c1e1900 */
[C---:B----4-:R-:W-:Y:S01]  /*ffc0*/  FMUL.FTZ R14, R6.reuse, R14 ;  /* 0x0000000e060e7220 */ /* 0x050fe20000410000 */
[C---:B------:R-:W-:Y:S01]  /*ffd0*/  FMUL.FTZ R15, R6.reuse, R15 ;  /* 0x0000000f060f7220 */ /* 0x040fe20000410000 */
[C---:B------:R-:W-:Y:S01]  /*ffe0*/  FMUL.FTZ R13, R6.reuse, R13 ;  /* 0x0000000d060d7220 */ /* 0x040fe20000410000 */
[----:B------:R-:W-:Y:S01]  /*fff0*/  FMUL.FTZ R12, R6, R12 ;  /* 0x0000000c060c7220 */ /* 0x000fe20000410000 */
[----:B------:R-:W-:Y:S02]  /*10000*/  IMAD.IADD R6, R2, 0x1, R5 ;  /* 0x0000000102067824 */ /* 0x000fe400078e0205 */
[----:B------:R-:W0:Y:S03]  /*10010*/  F2I.S8.NTZ R14, R14 ;  /* 0x0000000e000e7305 */ /* 0x000e260000202100 */
[----:B-1----:R-:W-:-:S05]  /*10020*/  IADD3 R2, P0, PT, R6, UR4, RZ ;  /* 0x0000000406027c10 */ /* 0x002fca000ff1e0ff */
        /* <DEDUP_REMOVED lines=9> */
[----:B0-----:R-:W-:Y:S02]  /*100c0*/  PRMT R13, R13, 0x8880, RZ ;  /* 0x000088800d0d7816 */ /* 0x001fe400000000ff */
[----:B------:R-:W-:Y:S02]  /*100d0*/  LEA R7, R0, R7, 0x18 ;  /* 0x0000000700077211 */ /* 0x000fe400078ec0ff */
[----:B------:R-:W-:Y:S02]  /*100e0*/  PRMT R3, R13, 0x7710, RZ ;  /* 0x000077100d037816 */ /* 0x000fe400000000ff */
[----:B-1----:R-:W-:-:S04]  /*100f0*/  PRMT R4, R12, 0x8880, RZ ;  /* 0x000088800c047816 */ /* 0x002fc800000000ff */
[----:B------:R-:W-:Y:S02]  /*10100*/  PRMT R0, R4, 0x7710, RZ ;  /* 0x0000771004007816 */ /* 0x000fe400000000ff */
[----:B------:R-:W-:Y:S02]  /*10110*/  LOP3.LUT R4, R3, 0xff, RZ, 0xc0, !PT ;  /* 0x000000ff03047812 */ /* 0x000fe400078ec0ff */
[----:B------:R-:W-:Y:S02]  /*10120*/  LOP3.LUT R5, R0, 0xff, RZ, 0xc0, !PT ;  /* 0x000000ff00057812 */ /* 0x000fe400078ec0ff */
[----:B------:R-:W-:Y:S01]  /*10130*/  LEA.HI.X.SX32 R3, R6, UR5, 0x1, P0 ;  /* 0x0000000506037c11 */ /* 0x000fe200080f0eff */
[----:B------:R-:W-:-:S04]  /*10140*/  IMAD R4, R4, 0x100, R7 ;  /* 0x0000010004047824 */ /* 0x000fc800078e0207 */
[----:B------:R-:W-:-:S05]  /*10150*/  IMAD.IADD R5, R4, 0x1, R5 ;  /* 0x0000000104057824 */ /* 0x000fca00078e0205 */
[----:B------:R-:W-:Y:S01]  /*10160*/  STG.E desc[UR36][R2.64], R5 ;  /* 0x0000000502007986 */ /* 0x000fe2000c101924 */
[----:B------:R-:W-:Y:S05]  /*10170*/  EXIT ;  /* 0x000000000000794d */ /* 0x000fea0003800000 */
.L_x_4925:
[----:B0-----:R-:W0:Y:S01]  /*10180*/  LDC.64 R6, c[0x0][0x380] ;  /* 0x0000e000ff067b82 */ /* 0x001e220000000a00 */
[----:B------:R-:W-:-:S04]  /*10190*/  IMAD.IADD R3, R2, 0x1, R5 ;  /* 0x0000000102037824 */ /* 0x000fc800078e0205 */
[----:B0-----:R-:W-:-:S05]  /*101a0*/  IMAD.WIDE R2, R3, 0x4, R6 ;  /* 0x0000000403027825 */ /* 0x001fca00078e0206 */
[----:B------:R-:W-:Y:S01]  /*101b0*/  STG.E.128 desc[UR36][R2.64], R12 ;  /* 0x0000000c02007986 */ /* 0x000fe2000c101d24 */
[----:B------:R-:W-:Y:S05]  /*101c0*/  EXIT ;  /* 0x000000000000794d */ /* 0x000fea0003800000 */
.L_x_4855:
[----:B------:R-:W-:Y:S01]  /*101d0*/  BSSY B1, `(.L_x_4926) ;  /* 0x0000008000017945 */ /* 0x000fe20003800000 */
[----:B------:R-:W-:Y:S01]  /*101e0*/  MOV R13, R10 ;  /* 0x0000000a000d7202 */ /* 0x000fe20000000f00 */
[----:B------:R-:W-:Y:S02]  /*101f0*/  IMAD.MOV.U32 R12, RZ, RZ, 0x1 ;  /* 0x00000001ff0c7424 */ /* 0x000fe400078e00ff */
[----:B------:R-:W-:Y:S02]  /*10200*/  IMAD.MOV.U32 R11, RZ, RZ, 0x1f ;  /* 0x0000001fff0b7424 */ /* 0x000fe400078e00ff */
[----:B------:R-:W-:-:S07]  /*10210*/  IMAD.MOV.U32 R15, RZ, RZ, -0x1 ;  /* 0xffffffffff0f7424 */ /* 0x000fce00078e00ff */
[----:B-----5:R-:W-:Y:S05]  /*10220*/  WARPSYNC.COLLECTIVE R15, `(.L_x_4927) ;  /* 0x000000000f087348 */ /* 0x020fea0003c00000 */
[----:B------:R0:W1:Y:S02]  /*10230*/  SHFL.BFLY P6, R14, R13, R12, R11 ;  /* 0x0c00000c0d0e7389 */ /* 0x00006400000c000b */
[----:B01---5:R-:W-:Y:S05]  /*10240*/  ENDCOLLECTIVE ;  /* 0x000000000000791b */ /* 0x023fea0003800000 */
.L_x_4927:
[----:B------:R-:W-:Y:S05]  /*10250*/  BSYNC B1 ;  /* 0x0000000000017941 */ /* 0x000fea0003800000 */
.L_x_4926:
[----:B------:R-:W-:Y:S05]  /*10260*/  BRA `(.L_x_4928) ;  /* 0xffffffa000b47947 */ /* 0x000fea000383ffff */
.L_x_4859:
[----:B------:R-:W-:Y:S01]  /*10270*/  BSSY B0, `(.L_x_4929) ;  /* 0x0000008000007945 */ /* 0x000fe20003800000 */
[----:B------:R-:W-:Y:S01]  /*10280*/  MOV R13, R252 ;  /* 0x000000fc000d7202 */ /* 0x000fe20000000f00 */
[----:B------:R-:W-:Y:S02]  /*10290*/  IMAD.MOV.U32 R12, RZ, RZ, 0x10 ;  /* 0x00000010ff0c7424 */ /* 0x000fe400078e00ff */
[----:B------:R-:W-:Y:S02]  /*102a0*/  IMAD.MOV.U32 R11, RZ, RZ, 0x1f ;  /* 0x0000001fff0b7424 */ /* 0x000fe400078e00ff */
[----:B------:R-:W-:-:S07]  /*102b0*/  IMAD.MOV.U32 R15, RZ, RZ, -0x1 ;  /* 0xffffffffff0f7424 */ /* 0x000fce00078e00ff */
[----:B-123--:R-:W-:Y:S05]  /*102c0*/  WARPSYNC.COLLECTIVE R15, `(.L_x_4930) ;  /* 0x000000000f087348 */ /* 0x00efea0003c00000 */
[----:B------:R0:W4:Y:S02]  /*102d0*/  SHFL.BFLY P6, R14, R13, R12, R11 ;  /* 0x0c00000c0d0e7389 */ /* 0x00012400000c000b */
[----:B01234-:R-:W-:Y:S05]  /*102e0*/  ENDCOLLECTIVE ;  /* 0x000000000000791b */ /* 0x01ffea0003800000 */
.L_x_4930:
[----:B------:R-:W-:Y:S05]  /*102f0*/  BSYNC B0 ;  /* 0x0000000000007941 */ /* 0x000fea0003800000 */
.L_x_4929:
[----:B------:R-:W-:Y:S01]  /*10300*/  HFMA2 R12, -RZ, RZ, 0, 4.76837158203125e-07 ;  /* 0x00000008ff0c7431 */ /* 0x000fe200000001ff */
[----:B------:R-:W-:Y:S01]  /*10310*/  FMNMX.FTZ R13, R14, R252, !PT ;  /* 0x000000fc0e0d7209 */ /* 0x000fe20007810000 */
[----:B------:R-:W-:Y:S02]  /*10320*/  IMAD.MOV.U32 R11, RZ, RZ, 0x1f ;  /* 0x0000001fff0b7424 */ /* 0x000fe400078e00ff */
[----:B------:R-:W-:-:S07]  /*10330*/  IMAD.MOV.U32 R15, RZ, RZ, -0x1 ;  /* 0xffffffffff0f7424 */ /* 0x000fce00078e00ff */
[----:B------:R-:W-:Y:S05]  /*10340*/  WARPSYNC.COLLECTIVE R15, `(.L_x_4931) ;  /* 0x000000000f087348 */ /* 0x000fea0003c00000 */
[----:B------:R0:W1:Y:S02]  /*10350*/  SHFL.BFLY P6, R14, R13, R12, R11 ;  /* 0x0c00000c0d0e7389 */ /* 0x00006400000c000b */
[----:B01----:R-:W-:Y:S05]  /*10360*/  ENDCOLLECTIVE ;  /* 0x000000000000791b */ /* 0x003fea0003800000 */
.L_x_4931:
[----:B------:R-:W-:Y:S02]  /*10370*/  MOV R12, 0x4 ;  /* 0x00000004000c7802 */ /* 0x000fe40000000f00 */
[----:B------:R-:W-:-:S05]  /*10380*/  FMNMX.FTZ R0, R13, R14, !PT ;  /* 0x0000000e0d007209 */ /* 0x000fca0007810000 */
[----:B------:R-:W-:-:S07]  /*10390*/  IMAD.MOV.U32 R13, RZ, RZ, R0 ;  /* 0x000000ffff0d7224 */ /* 0x000fce00078e0000 */
[----:B------:R-:W-:Y:S05]  /*103a0*/  WARPSYNC.COLLECTIVE R15, `(.L_x_4932) ;  /* 0x000000000f087348 */ /* 0x000fea0003c00000 */
[----:B------:R0:W1:Y:S02]  /*103b0*/  SHFL.BFLY P6, R14, R13, R12, R11 ;  /* 0x0c00000c0d0e7389 */ /* 0x00006400000c000b */
[----:B01----:R-:W-:Y:S05]  /*103c0*/  ENDCOLLECTIVE ;  /* 0x000000000000791b */ /* 0x003fea0003800000 */
.L_x_4932:
[----:B------:R-:W-:Y:S01]  /*103d0*/  IMAD.MOV.U32 R12, RZ, RZ, 0x2 ;  /* 0x00000002ff0c7424 */ /* 0x000fe200078e00ff */
[----:B------:R-:W-:-:S05]  /*103e0*/  FMNMX.FTZ R2, R0, R14, !PT ;  /* 0x0000000e00027209 */ /* 0x000fca0007810000 */
[----:B------:R-:W-:-:S07]  /*103f0*/  IMAD.MOV.U32 R13, RZ, RZ, R2 ;  /* 0x000000ffff0d7224 */ /* 0x000fce00078e0002 */
[----:B------:R-:W-:Y:S05]  /*10400*/  WARPSYNC.COLLECTIVE R15, `(.L_x_4933) ;  /* 0x000000000f087348 */ /* 0x000fea0003c00000 */
[----:B------:R0:W1:Y:S02]  /*10410*/  SHFL.BFLY P6, R14, R13, R12, R11 ;  /* 0x0c00000c0d0e7389 */ /* 0x00006400000c000b */
[----:B01----:R-:W-:Y:S05]  /*10420*/  ENDCOLLECTIVE ;  /* 0x000000000000791b */ /* 0x003fea0003800000 */
.L_x_4933:
[----:B------:R-:W-:Y:S05]  /*10430*/  BRA `(.L_x_4934) ;  /* 0xffffffa4002c7947 */ /* 0x000fea000383ffff */
.L_x_4935:
        /* <DEDUP_REMOVED lines=12> */
.L_x_5608:


//--------------------- .text._ZN4mmha33masked_multihead_attention_kernelIfLi160ELi256ELi4ELi64ELi64ELb0ELb1EEEv26Multihead_attention_paramsIT_XT5_EE --------------------------
	.section	.text._ZN4mmha33masked_multihead_attention_kernelIfLi160ELi256ELi4ELi64ELi64ELb0ELb1EEEv26Multihead_attention_paramsIT_XT5_EE,"ax",@progbits
	.align	128
        .global         _ZN4mmha33masked_multihead_attention_kernelIfLi160ELi256ELi4ELi64ELi64ELb0ELb1EEEv26Multihead_attention_paramsIT_XT5_EE
        .type           _ZN4mmha33masked_multihead_attention_kernelIfLi160ELi256ELi4ELi64ELi64ELb0ELb1EEEv26Multihead_attention_paramsIT_XT5_EE,@function
        .size           _ZN4mmha33masked_multihead_attention_kernelIfLi160ELi256ELi4ELi64ELi64ELb0ELb1EEEv26Multihead_attention_paramsIT_XT5_EE,(.L_x_5609 - _ZN4mmha33masked_multihead_attention_kernelIfLi160ELi256ELi4ELi64ELi64ELb0ELb1EEEv26Multihead_attention_paramsIT_XT5_EE)
        .other          _ZN4mmha33masked_multihead_attention_kernelIfLi160ELi256ELi4ELi64ELi64ELb0ELb1EEEv26Multihead_attention_paramsIT_XT5_EE,@"STO_CUDA_ENTRY STV_DEFAULT"
_ZN4mmha33masked_multihead_attention_kernelIfLi160ELi256ELi4ELi64ELi64ELb0ELb1EEEv26Multihead_attention_paramsIT_XT5_EE:
.text._ZN4mmha33masked_multihead_attention_kernelIfLi160ELi256ELi4ELi64ELi64ELb0ELb1EEEv26Multihead_attention_paramsIT_XT5_EE:
        /* <DEDUP_REMOVED lines=12> */
.L_x_4936:
[----:B------:R-:W1:Y:S01]  /*00c0*/  LDC R8, c[0x0][0x3f0] ;  /* 0x0000fc00ff087b82 */ /* 0x000e620000000800 */
[----:B------:R-:W3:Y:S01]  /*00d0*/  S2R R86, SR_CTAID.X ;  /* 0x0000000000567919 */ /* 0x000ee20000002500 */
[----:B------:R-:W4:Y:S06]  /*00e0*/  S2R R23, SR_TID.X ;  /* 0x0000000000177919 */ /* 0x000f2c0000002100 */
[----:B------:R-:W0:Y:S08]  /*00f0*/  LDC R6, c[0x0][0x478] ;  /* 0x00011e00ff067b82 */ /* 0x000e300000000800 */
[----:B------:R-:W3:Y:S01]  /*0100*/  LDC R4, c[0x0][0x3e8] ;  /* 0x0000fa00ff047b82 */ /* 0x000ee20000000800 */
[----:B-1----:R-:W-:-:S07]  /*0110*/  IABS R5, R8 ;  /* 0x0000000800057213 */ /* 0x002fce0000000000 */
[----:B------:R-:W1:Y:S01]  /*0120*/  LDC R36, c[0x0][0x3f8] ;  /* 0x0000fe00ff247b82 */ /* 0x000e620000000800 */
[----:B--2---:R-:W-:Y:S01]  /*0130*/  LOP3.LUT R9, R89, R8, RZ, 0x3c, !PT ;  /* 0x0000000859097212 */ /* 0x004fe200078e3cff */
[----:B------:R-:W2:Y:S01]  /*0140*/  I2F.RP R0, R5 ;  /* 0x0000000500007306 */ /* 0x000ea20000209400 */
[----:B0-----:R-:W-:-:S05]  /*0150*/  ISETP.NE.AND P1, PT, R6, 0x2, PT ;  /* 0x000000020600780c */ /* 0x001fca0003f25270 */
[----:B------:R-:W0:Y:S01]  /*0160*/  LDC.64 R28, c[0x0][0x460] ;  /* 0x00011800ff1c7b82 */ /* 0x000e220000000a00 */
[----:B----4-:R-:W-:Y:S01]  /*0170*/  IMAD.SHL.U32 R33, R23, 0x4, RZ ;  /* 0x0000000417217824 */ /* 0x010fe200078e00ff */
[----:B---3--:R-:W-:Y:S01]  /*0180*/  ISETP.NE.AND P0, PT, R4, RZ, PT ;  /* 0x000000ff0400720c */ /* 0x008fe20003f05270 */
[----:B--2---:R-:W2:Y:S01]  /*0190*/  MUFU.RCP R0, R0 ;  /* 0x0000000000007308 */ /* 0x004ea20000001000 */
[----:B-1----:R-:W-:-:S11]  /*01a0*/  IMAD R32, R89, R36, R86 ;  /* 0x0000002459207224 */ /* 0x002fd600078e0256 */
[----:B------:R-:W-:Y:S02]  /*01b0*/  @!P0 IMAD R22, R32, 0xa0, RZ ;  /* 0x000000a020168824 */ /* 0x000fe400078e02ff */
[----:B--2---:R-:W-:Y:S01]  /*01c0*/  VIADD R2, R0, 0xffffffe ;  /* 0x0ffffffe00027836 */ /* 0x004fe20000000000 */
[----:B------:R-:W-:-:S03]  /*01d0*/  IABS R0, R89 ;  /* 0x0000005900007213 */ /* 0x000fc60000000000 */
[----:B------:R1:W2:Y:S02]  /*01e0*/  F2I.FTZ.U32.TRUNC.NTZ R3, R2 ;  /* 0x0000000200037305 */ /* 0x0002a4000021f000 */
[----:B-1----:R-:W-:Y:S02]  /*01f0*/  IMAD.MOV.U32 R2, RZ, RZ, RZ ;  /* 0x000000ffff027224 */ /* 0x002fe400078e00ff */
[----:B--2---:R-:W-:-:S04]  /*0200*/  IMAD.MOV R10, RZ, RZ, -R3 ;  /* 0x000000ffff0a7224 */ /* 0x004fc800078e0a03 */
[----:B------:R-:W-:Y:S02]  /*0210*/  IMAD R7, R10, R5, RZ ;  /* 0x000000050a077224 */ /* 0x000fe400078e02ff */
[----:B------:R-:W1:Y:S02]  /*0220*/  @!P1 LDC.64 R10, c[0x0][0x398] ;  /* 0x0000e600ff0a9b82 */ /* 0x000e640000000a00 */
[----:B------:R-:W-:-:S04]  /*0230*/  IMAD.HI.U32 R2, R3, R7, R2 ;  /* 0x0000000703027227 */ /* 0x000fc800078e0002 */
[----:B------:R-:W-:Y:S02]  /*0240*/  IMAD.MOV.U32 R3, RZ, RZ, R0 ;  /* 0x000000ffff037224 */ /* 0x000fe400078e0000 */
[----:B------:R-:W2:Y:S02]  /*0250*/  @!P1 LDC.64 R6, c[0x0][0x468] ;  /* 0x00011a00ff069b82 */ /* 0x000ea40000000a00 */
[----:B------:R-:W-:-:S05]  /*0260*/  IMAD.HI.U32 R0, R2, R3, RZ ;  /* 0x0000000302007227 */ /* 0x000fca00078e00ff */
[----:B------:R-:W-:-:S05]  /*0270*/  IADD3 R2, PT, PT, -R0, RZ, RZ ;  /* 0x000000ff00027210 */ /* 0x000fca0007ffe1ff */
[----:B------:R-:W-:Y:S02]  /*0280*/  IMAD R2, R5, R2, R3 ;  /* 0x0000000205027224 */ /* 0x000fe400078e0203 */
[----:B------:R-:W-:-:S03]  /*0290*/  @P0 IMAD R3, R89, R4, RZ ;  /* 0x0000000459030224 */ /* 0x000fc600078e02ff */
[----:B------:R-:W-:Y:S01]  /*02a0*/  ISETP.GT.U32.AND P2, PT, R5, R2, PT ;  /* 0x000000020500720c */ /* 0x000fe20003f44070 */
[----:B------:R-:W-:Y:S01]  /*02b0*/  @P0 IMAD R22, R86, 0xa0, R3 ;  /* 0x000000a056160824 */ /* 0x000fe200078e0203 */
[----:B0-----:R-:W-:-:S03]  /*02c0*/  ISETP.NE.U32.AND P0, PT, R28, RZ, PT ;  /* 0x000000ff1c00720c */ /* 0x001fc60003f05070 */
[----:B------:R-:W-:Y:S01]  /*02d0*/  IMAD.IADD R27, R33, 0x1, R22 ;  /* 0x00000001211b7824 */ /* 0x000fe200078e0216 */
[----:B------:R-:W-:Y:S01]  /*02e0*/  ISETP.NE.AND.EX P0, PT, R29, RZ, PT, P0 ;  /* 0x000000ff1d00720c */ /* 0x000fe20003f05300 */
[----:B--2---:R-:W2:Y:S03]  /*02f0*/  @!P1 LDG.E R7, desc[UR36][R6.64+0x4] ;  /* 0x0000042406079981 */ /* 0x004ea6000c1e1900 */
[----:B-1----:R-:W-:-:S03]  /*0300*/  @!P1 IADD3 R4, P4, PT, R27, R10, RZ ;  /* 0x0000000a1b049210 */ /* 0x002fc60007f9e0ff */
[----:B------:R-:W-:-:S05]  /*0310*/  @!P2 IMAD.IADD R2, R2, 0x1, -R5 ;  /* 0x000000010202a824 */ /* 0x000fca00078e0a05 */
[----:B------:R-:W-:Y:S02]  /*0320*/  ISETP.GE.U32.AND P3, PT, R2, R5, PT ;  /* 0x000000050200720c */ /* 0x000fe40003f66070 */
[----:B------:R-:W-:Y:S01]  /*0330*/  @!P1 LEA.HI.X.SX32 R5, R27, R11, 0x1, P4 ;  /* 0x0000000b1b059211 */ /* 0x000fe200020f0eff */
[----:B------:R-:W0:Y:S04]  /*0340*/  @P0 LDC.64 R2, c[0x0][0x460] ;  /* 0x00011800ff020b82 */ /* 0x000e280000000a00 */
[----:B------:R1:W3:Y:S01]  /*0350*/  @!P1 LDG.E R12, desc[UR36][R4.64] ;  /* 0x00000024040c9981 */ /* 0x0002e2000c1e1900 */
[----:B------:R-:W-:Y:S01]  /*0360*/  @!P2 VIADD R0, R0, 0x1 ;  /* 0x000000010000a836 */ /* 0x000fe20000000000 */
[----:B------:R-:W-:Y:S02]  /*0370*/  ISETP.GE.AND P4, PT, R9, RZ, PT ;  /* 0x000000ff0900720c */ /* 0x000fe40003f86270 */
[----:B------:R-:W-:-:S02]  /*0380*/  ISETP.NE.AND P2, PT, R8, RZ, PT ;  /* 0x000000ff0800720c */ /* 0x000fc40003f45270 */
[----:B------:R-:W-:Y:S01]  /*0390*/  @P3 VIADD R0, R0, 0x1 ;  /* 0x0000000100003836 */ /* 0x000fe20000000000 */
[----:B-1----:R-:W1:Y:S04]  /*03a0*/  LDC.64 R4, c[0x0][0x4a0] ;  /* 0x00012800ff047b82 */ /* 0x002e680000000a00 */
[----:B------:R-:W-:-:S05]  /*03b0*/  MOV R39, R0 ;  /* 0x0000000000277202 */ /* 0x000fca0000000f00 */
[----:B------:R-:W-:Y:S01]  /*03c0*/  @!P4 IMAD.MOV R39, RZ, RZ, -R39 ;  /* 0x000000ffff27c224 */ /* 0x000fe200078e0a27 */
[----:B------:R-:W-:Y:S01]  /*03d0*/  @!P2 LOP3.LUT R39, RZ, R8, RZ, 0x33, !PT ;  /* 0x00000008ff27a212 */ /* 0x000fe200078e33ff */
[----:B------:R-:W-:-:S04]  /*03e0*/  IMAD.MOV.U32 R19, RZ, RZ, RZ ;  /* 0x000000ffff137224 */ /* 0x000fc800078e00ff */
[----:B0-----:R-:W-:-:S05]  /*03f0*/  @P0 IMAD.WIDE R2, R39, 0x4, R2 ;  /* 0x0000000427020825 */ /* 0x001fca00078e0202 */
[----:B------:R0:W5:Y:S01]  /*0400*/  @P0 LDG.E R19, desc[UR36][R2.64] ;  /* 0x0000002402130981 */ /* 0x000162000c1e1900 */
[----:B-1----:R-:W-:-:S04]  /*0410*/  ISETP.NE.U32.AND P0, PT, R4, RZ, PT ;  /* 0x000000ff0400720c */ /* 0x002fc80003f05070 */
[----:B------:R-:W-:Y:S02]  /*0420*/  ISETP.NE.AND.EX P0, PT, R5, RZ, PT, P0 ;  /* 0x000000ff0500720c */ /* 0x000fe40003f05300 */
[----:B------:R-:W-:-:S11]  /*0430*/  ISETP.GT.U32.AND P2, PT, R23, 0x27, PT ;  /* 0x000000271700780c */ /* 0x000fd60003f44070 */
[----:B------:R-:W1:Y:S01]  /*0440*/  @P0 LDC.64 R14, c[0x0][0x4a0] ;  /* 0x00012800ff0e0b82 */ /* 0x000e620000000a00 */
[----:B------:R-:W-:Y:S01]  /*0450*/  BSSY.RECONVERGENT B0, `(.L_x_4937) ;  /* 0x000001f000007945 */ /* 0x000fe20003800200 */
[----:B---3--:R-:W2:Y:S08]  /*0460*/  @!P1 I2F.S8 R4, R12 ;  /* 0x0000000c00049306 */ /* 0x008eb00000001400 */
[----:B------:R-:W3:Y:S08]  /*0470*/  @!P1 I2F.S8 R0, R12.B1 ;  /* 0x1000000c00009306 */ /* 0x000ef00000001400 */
[----:B------:R-:W4:Y:S08]  /*0480*/  @!P1 I2F.S8 R8, R12.B2 ;  /* 0x2000000c00089306 */ /* 0x000f300000001400 */
[----:B------:R-:W0:Y:S01]  /*0490*/  @!P1 I2F.S8 R10, R12.B3 ;  /* 0x3000000c000a9306 */ /* 0x000e220000001400 */
[C---:B--2---:R-:W-:Y:S01]  /*04a0*/  @!P1 FMUL.FTZ R4, R7.reuse, R4 ;  /* 0x0000000407049220 */ /* 0x044fe20000410000 */
[C---:B---3--:R-:W-:Y:S01]  /*04b0*/  @!P1 FMUL.FTZ R5, R7.reuse, R0 ;  /* 0x0000000007059220 */ /* 0x048fe20000410000 */
[C---:B----4-:R-:W-:Y:S01]  /*04c0*/  @!P1 FMUL.FTZ R6, R7.reuse, R8 ;  /* 0x0000000807069220 */ /* 0x050fe20000410000 */
[----:B------:R-:W-:Y:S01]  /*04d0*/  CS2R R8, SRZ ;  /* 0x0000000000087805 */ /* 0x000fe2000001ff00 */
[----:B0-----:R-:W-:Y:S01]  /*04e0*/  @!P1 FMUL.FTZ R7, R7, R10 ;  /* 0x0000000a07079220 */ /* 0x001fe20000410000 */
[----:B------:R-:W-:Y:S01]  /*04f0*/  CS2R R10, SRZ ;  /* 0x00000000000a7805 */ /* 0x000fe2000001ff00 */
[----:B-1----:R-:W-:Y:S06]  /*0500*/  @P2 BRA `(.L_x_4938) ;  /* 0x00000000004c2947 */ /* 0x002fec0003800000 */
        /* <DEDUP_REMOVED lines=19> */
.L_x_4938:
[----:B------:R-:W-:Y:S05]  /*0640*/  BSYNC.RECONVERGENT B0 ;  /* 0x0000000000007941 */ /* 0x000fea0003800200 */
.L_x_4937:
[----:B------:R-:W-:Y:S05]  /*0650*/  @!P1 BRA `(.L_x_4939) ;  /* 0x0000000000209947 */ /* 0x000fea0003800000 */
[----:B------:R-:W-:Y:S01]  /*0660*/  BSSY.RECONVERGENT B0, `(.L_x_4939) ;  /* 0x0000007000007945 */ /* 0x000fe20003800200 */
[----:B------:R-:W-:Y:S02]  /*0670*/  CS2R R6, SRZ ;  /* 0x0000000000067805 */ /* 0x000fe4000001ff00 */
[----:B------:R-:W-:Y:S01]  /*0680*/  CS2R R4, SRZ ;  /* 0x0000000000047805 */ /* 0x000fe2000001ff00 */
[----:B------:R-:W-:Y:S06]  /*0690*/  @P2 BRA `(.L_x_4940) ;  /* 0x00000000000c2947 */ /* 0x000fec0003800000 */
[----:B------:R-:W1:Y:S02]  /*06a0*/  LDC.64 R4, c[0x0][0x398] ;  /* 0x0000e600ff047b82 */ /* 0x000e640000000a00 */
[----:B-1----:R-:W-:-:S06]  /*06b0*/  IMAD.WIDE R4, R27, 0x4, R4 ;  /* 0x000000041b047825 */ /* 0x002fcc00078e0204 */
[----:B------:R-:W5:Y:S02]  /*06c0*/  LDG.E.128 R4, desc[UR36][R4.64] ;  /* 0x0000002404047981 */ /* 0x000f64000c1e1d00 */
.L_x_4940:
[----:B------:R-:W-:Y:S05]  /*06d0*/  BSYNC.RECONVERGENT B0 ;  /* 0x0000000000007941 */ /* 0x000fea0003800200 */
.L_x_4939:
[----:B------:R-:W-:Y:S01]  /*06e0*/  @P0 IMAD.WIDE.U32 R2, R89, 0x4, R14 ;  /* 0x0000000459020825 */ /* 0x000fe200078e000e */
[----:B------:R-:W1:Y:S01]  /*06f0*/  LDCU.64 UR4, c[0x0][0x390] ;  /* 0x00007200ff0477ac */ /* 0x000e620008000a00 */
[----:B------:R-:W2:Y:S03]  /*0700*/  LDCU.64 UR6, c[0x0][0x3a0] ;  /* 0x00007400ff0677ac */ /* 0x000ea60008000a00 */
[----:B------:R3:W4:Y:S01]  /*0710*/  @P0 LDG.E R0, desc[UR36][R2.64] ;  /* 0x0000002402000981 */ /* 0x000722000c1e1900 */
[----:B------:R-:W-:Y:S01]  /*0720*/  ISETP.EQ.U32.AND P4, PT, R28, RZ, PT ;  /* 0x000000ff1c00720c */ /* 0x000fe20003f82070 */
[----:B------:R-:W0:Y:S01]  /*0730*/  LDC.64 R16, c[0x0][0x418] ;  /* 0x00010600ff107b82 */ /* 0x000e220000000a00 */
[----:B------:R-:W-:Y:S02]  /*0740*/  ISETP.GT.U32.AND P2, PT, R23, 0x3f, PT ;  /* 0x0000003f1700780c */ /* 0x000fe40003f44070 */
[----:B------:R-:W-:-:S02]  /*0750*/  CS2R R26, SRZ ;  /* 0x00000000001a7805 */ /* 0x000fc4000001ff00 */
[----:B------:R-:W-:Y:S02]  /*0760*/  CS2R R24, SRZ ;  /* 0x0000000000187805 */ /* 0x000fe4000001ff00 */
[----:B------:R-:W-:Y:S02]  /*0770*/  ISETP.EQ.OR.EX P2, PT, R29, RZ, P2, P4 ;  /* 0x000000ff1d00720c */ /* 0x000fe40001742740 */
[----:B------:R-:W-:Y:S01]  /*0780*/  CS2R R30, SRZ ;  /* 0x00000000001e7805 */ /* 0x000fe2000001ff00 */
[----:B------:R-:W3:Y:S01]  /*0790*/  LDC R38, c[0x0][0x3f4] ;  /* 0x0000fd00ff267b82 */ /* 0x000ee20000000800 */
[----:B-1----:R-:W-:Y:S02]  /*07a0*/  ISETP.NE.U32.AND P1, PT, RZ, UR4, PT ;  /* 0x00000004ff007c0c */ /* 0x002fe4000bf25070 */
[----:B--2---:R-:W-:Y:S02]  /*07b0*/  ISETP.NE.U32.AND P3, PT, RZ, UR6, PT ;  /* 0x00000006ff007c0c */ /* 0x004fe4000bf65070 */
[----:B------:R-:W-:-:S02]  /*07c0*/  CS2R R28, SRZ ;  /* 0x00000000001c7805 */ /* 0x000fc4000001ff00 */
[----:B------:R-:W-:-:S03]  /*07d0*/  ISETP.NE.AND.EX P1, PT, RZ, UR5, PT, P1 ;  /* 0x00000005ff007c0c */ /* 0x000fc6000bf25310 */
[----:B------:R-:W1:Y:S01]  /*07e0*/  @!P2 LDC.64 R14, c[0x0][0x450] ;  /* 0x00011400ff0eab82 */ /* 0x000e620000000a00 */
[----:B------:R-:W-:Y:S01]  /*07f0*/  ISETP.NE.AND.EX P3, PT, RZ, UR7, PT, P3 ;  /* 0x00000007ff007c0c */ /* 0x000fe2000bf65330 */
[----:B------:R-:W2:Y:S01]  /*0800*/  LDCU.U8 UR4, c[0x0][0x404] ;  /* 0x00008080ff0477ac */ /* 0x000ea20008000000 */
[C---:B------:R-:W-:Y:S02]  /*0810*/  ISETP.GT.U32.OR P1, PT, R23.reuse, 0x27, !P1 ;  /* 0x000000271700780c */ /* 0x040fe40004f24470 */
[----:B------:R-:W-:Y:S02]  /*0820*/  ISETP.GT.U32.OR P3, PT, R23, 0x27, !P3 ;  /* 0x000000271700780c */ /* 0x000fe40005f64470 */
[----:B0-----:R-:W-:Y:S01]  /*0830*/  ISETP.NE.U32.AND P4, PT, R16, RZ, PT ;  /* 0x000000ff1000720c */ /* 0x001fe20003f85070 */
[----:B-----5:R-:W-:-:S03]  /*0840*/  @!P2 IMAD R16, R19, R36, RZ ;  /* 0x000000241310a224 */ /* 0x020fc600078e02ff */
[----:B------:R-:W-:Y:S01]  /*0850*/  ISETP.NE.AND.EX P4, PT, R17, RZ, PT, P4 ;  /* 0x000000ff1100720c */ /* 0x000fe20003f85340 */
[----:B------:R-:W-:-:S04]  /*0860*/  IMAD R17, R86, 0xa0, R33 ;  /* 0x000000a056117824 */ /* 0x000fc800078e0221 */
[----:B------:R-:W0:Y:S08]  /*0870*/  @!P1 LDC.64 R12, c[0x0][0x390] ;  /* 0x0000e400ff0c9b82 */ /* 0x000e300000000a00 */
[----:B------:R-:W2:Y:S01]  /*0880*/  @!P3 LDC.64 R20, c[0x0][0x3a0] ;  /* 0x0000e800ff14bb82 */ /* 0x000ea20000000a00 */
[----:B---3--:R-:W-:-:S07]  /*0890*/  IABS R37, R38 ;  /* 0x0000002600257213 */ /* 0x008fce0000000000 */
[----:B------:R-:W3:Y:S01]  /*08a0*/  @P4 LDC.64 R34, c[0x0][0x418] ;  /* 0x00010600ff224b82 */ /* 0x000ee20000000a00 */
[----:B0-----:R-:W-:-:S04]  /*08b0*/  @!P1 IMAD.WIDE.U32 R2, R17, 0x4, R12 ;  /* 0x0000000411029825 */ /* 0x001fc800078e000c */
[----:B------:R-:W-:Y:S01]  /*08c0*/  @!P2 IMAD R13, R16, 0xa0, R17 ;  /* 0x000000a0100da824 */ /* 0x000fe200078e0211 */
[----:B------:R-:W4:Y:S01]  /*08d0*/  @!P1 LDG.E.128 R24, desc[UR36][R2.64] ;  /* 0x0000002402189981 */ /* 0x000f22000c1e1d00 */
[----:B--2---:R-:W-:-:S04]  /*08e0*/  @!P3 IMAD.WIDE.U32 R20, R17, 0x4, R20 ;  /* 0x000000041114b825 */ /* 0x004fc800078e0014 */
[----:B-1----:R-:W-:Y:S01]  /*08f0*/  @!P2 IMAD.WIDE R12, R13, 0x4, R14 ;  /* 0x000000040d0ca825 */ /* 0x002fe200078e020e */
[----:B------:R0:W2:Y:S05]  /*0900*/  @!P3 LDG.E.128 R28, desc[UR36][R20.64] ;  /* 0x00000024141cb981 */ /* 0x0000aa000c1e1d00 */
[----:B------:R-:W2:Y:S01]  /*0910*/  @!P2 LDG.E.128 R12, desc[UR36][R12.64] ;  /* 0x000000240c0ca981 */ /* 0x000ea2000c1e1d00 */
[----:B------:R-:W1:Y:S01]  /*0920*/  I2F.RP R16, R37 ;  /* 0x0000002500107306 */ /* 0x000e620000209400 */
[----:B------:R-:W4:Y:S08]  /*0930*/  @!P0 LDC R17, c[0x0][0x40c] ;  /* 0x00010300ff118b82 */ /* 0x000f300000000800 */
[----:B0-----:R-:W4:Y:S01]  /*0940*/  @P0 LDC R21, c[0x0][0x430] ;  /* 0x00010c00ff150b82 */ /* 0x001f220000000800 */
[----:B-1----:R-:W0:Y:S02]  /*0950*/  MUFU.RCP R16, R16 ;  /* 0x0000001000107308 */ /* 0x002e240000001000 */
[----:B0-----:R-:W-:-:S06]  /*0960*/  VIADD R2, R16, 0xffffffe ;  /* 0x0ffffffe10027836 */ /* 0x001fcc0000000000 */
[----:B------:R0:W1:Y:S02]  /*0970*/  F2I.FTZ.U32.TRUNC.NTZ R3, R2 ;  /* 0x0000000200037305 */ /* 0x000064000021f000 */
[----:B0-----:R-:W-:Y:S02]  /*0980*/  IMAD.MOV.U32 R2, RZ, RZ, RZ ;  /* 0x000000ffff027224 */ /* 0x001fe400078e00ff */
[----:B-1----:R-:W-:Y:S01]  /*0990*/  IMAD.MOV R20, RZ, RZ, -R3 ;  /* 0x000000ffff147224 */ /* 0x002fe200078e0a03 */
[----:B------:R-:W-:Y:S01]  /*09a0*/  ISETP.NE.AND P1, PT, R38, RZ, PT ;  /* 0x000000ff2600720c */ /* 0x000fe20003f25270 */
[----:B------:R-:W-:Y:S02]  /*09b0*/  IMAD.MOV.U32 R18, RZ, RZ, RZ ;  /* 0x000000ffff127224 */ /* 0x000fe400078e00ff */
[C---:B---3--:R-:W-:Y:S01]  /*09c0*/  @P4 IMAD.WIDE.U32 R34, R89.reuse, 0x4, R34 ;  /* 0x0000000459224825 */ /* 0x048fe200078e0022 */
[----:B------:R-:W-:Y:S03]  /*09d0*/  BSSY.RECONVERGENT B6, `(.L_x_4941) ;  /* 0x00000e6000067945 */ /* 0x000fe60003800200 */
[----:B------:R-:W-:Y:S01]  /*09e0*/  IMAD R89, R89, R38, RZ ;  /* 0x0000002659597224 */ /* 0x000fe200078e02ff */
[----:B------:R0:W5:Y:S04]  /*09f0*/  @P4 LDG.E R18, desc[UR36][R34.64] ;  /* 0x0000002422124981 */ /* 0x000168000c1e1900 */
[----:B------:R-:W-:Y:S01]  /*0a00*/  SHF.R.S32.HI R88, RZ, 0x1f, R89 ;  /* 0x0000001fff587819 */ /* 0x000fe20000011459 */
[----:B0-----:R-:W-:Y:S01]  /*0a10*/  IMAD R35, R39, R36, RZ ;  /* 0x0000002427237224 */ /* 0x001fe200078e02ff */
[----:B----4-:R-:W-:Y:S01]  /*0a20*/  @P0 IADD3 R17, PT, PT, R0, R21, RZ ;  /* 0x0000001500110210 */ /* 0x010fe20007ffe0ff */
[----:B------:R-:W-:-:S02]  /*0a30*/  IMAD R21, R20, R37, RZ ;  /* 0x0000002514157224 */ /* 0x000fc400078e02ff */
[----:B------:R-:W0:Y:S01]  /*0a40*/  LDC R20, c[0x0][0x400] ;  /* 0x00010000ff147b82 */ /* 0x000e220000000800 */
[----:B------:R-:W-:Y:S01]  /*0a50*/  IABS R16, R17 ;  /* 0x0000001100107213 */ /* 0x000fe20000000000 */
[----:B------:R-:W-:-:S06]  /*0a60*/  IMAD.HI.U32 R3, R3, R21, R2 ;  /* 0x0000001503037227 */ /* 0x000fcc00078e0002 */
[----:B------:R-:W-:-:S04]  /*0a70*/  IMAD.HI.U32 R3, R3, R16, RZ ;  /* 0x0000001003037227 */ /* 0x000fc800078e00ff */
[----:B------:R-:W-:-:S04]  /*0a80*/  IMAD.MOV R3, RZ, RZ, -R3 ;  /* 0x000000ffff037224 */ /* 0x000fc800078e0a03 */
[----:B------:R-:W-:-:S05]  /*0a90*/  IMAD R16, R37, R3, R16 ;  /* 0x0000000325107224 */ /* 0x000fca00078e0210 */
[----:B------:R-:W-:-:S13]  /*0aa0*/  ISETP.GT.U32.AND P0, PT, R37, R16, PT ;  /* 0x000000102500720c */ /* 0x000fda0003f04070 */
[----:B------:R-:W-:-:S05]  /*0ab0*/  @!P0 IMAD.IADD R16, R16, 0x1, -R37 ;  /* 0x0000000110108824 */ /* 0x000fca00078e0a25 */
[----:B------:R-:W-:Y:S02]  /*0ac0*/  ISETP.GT.U32.AND P0, PT, R37, R16, PT ;  /* 0x000000102500720c */ /* 0x000fe40003f04070 */
[----:B------:R-:W-:-:S11]  /*0ad0*/  ISETP.GE.AND P3, PT, R17, RZ, PT ;  /* 0x000000ff1100720c */ /* 0x000fd60003f66270 */
[----:B------:R-:W-:Y:S01]  /*0ae0*/  @!P0 IMAD.IADD R16, R16, 0x1, -R37 ;  /* 0x0000000110108824 */ /* 0x000fe200078e0a25 */
[----:B------:R-:W-:-:S04]  /*0af0*/  ISETP.NE.AND P0, PT, RZ, UR4, PT ;  /* 0x00000004ff007c0c */ /* 0x000fc8000bf05270 */
[----:B0-----:R-:W-:Y:S02]  /*0b00*/  ISETP.LT.OR P0, PT, R20, 0x1, P0 ;  /* 0x000000011400780c */ /* 0x001fe40000701670 */
[----:B------:R-:W-:Y:S01]  /*0b10*/  IADD3 R2, PT, PT, R17, 0x1, -R38 ;  /* 0x0000000111027810 */ /* 0x000fe20007ffe826 */
[----:B------:R-:W-:Y:S01]  /*0b20*/  @!P3 IMAD.MOV R16, RZ, RZ, -R16 ;  /* 0x000000ffff10b224 */ /* 0x000fe200078e0a10 */
[----:B------:R-:W-:Y:S01]  /*0b30*/  @!P1 LOP3.LUT R16, RZ, R38, RZ, 0x33, !PT ;  /* 0x00000026ff109212 */ /* 0x000fe200078e33ff */
[----:B------:R-:W-:Y:S01]  /*0b40*/  FADD.FTZ R24, R24, R8 ;  /* 0x0000000818187221 */ /* 0x000fe20000010000 */
[----:B------:R-:W-:Y:S01]  /*0b50*/  FADD.FTZ R25, R25, R9 ;  /* 0x0000000919197221 */ /* 0x000fe20000010000 */
[----:B------:R-:W-:Y:S01]  /*0b60*/  FADD.FTZ R26, R26, R10 ;  /* 0x0000000a1a1a7221 */ /* 0x000fe20000010000 */
[----:B------:R-:W-:Y:S01]  /*0b70*/  FADD.FTZ R27, R27, R11 ;  /* 0x0000000b1b1b7221 */ /* 0x000fe20000010000 */
[----:B------:R-:W-:Y:S01]  /*0b80*/  VIMNMX R2, PT, PT, RZ, R2, !PT ;  /* 0x00000002ff027248 */ /* 0x000fe20007fe0100 */
[----:B--2---:R-:W-:Y:S01]  /*0b90*/  FADD.FTZ R28, R28, R4 ;  /* 0x000000041c1c7221 */ /* 0x004fe20000010000 */
        /* <DEDUP_REMOVED lines=8> */
[----:B------:R-:W-:-:S13]  /*0c20*/  ISETP.GE.AND P0, PT, R33, R20, PT ;  /* 0x000000142100720c */ /* 0x000fda0003f06270 */
[----:B------:R-:W-:Y:S05]  /*0c30*/  @P0 BRA `(.L_x_4943) ;  /* 0x0000000800fc0947 */ /* 0x000fea0003800000 */
[----:B------:R-:W-:Y:S01]  /*0c40*/  I2FP.F32.U32 R3, R20 ;  /* 0x0000001400037245 */ /* 0x000fe20000201000 */
[----:B------:R-:W0:Y:S01]  /*0c50*/  LDCU UR4, c[0x0][0x40c] ;  /* 0x00008180ff0477ac */ /* 0x000e220008000800 */
[----:B------:R-:W-:-:S04]  /*0c60*/  IADD3 R0, PT, PT, R33, 0x2, RZ ;  /* 0x0000000221007810 */ /* 0x000fc80007ffe0ff */
[----:B------:R-:W1:Y:S01]  /*0c70*/  MUFU.RCP R3, R3 ;  /* 0x0000000300037308 */ /* 0x000e620000001000 */
[----:B------:R-:W-:-:S05]  /*0c80*/  I2FP.F32.U32 R0, R0 ;  /* 0x0000000000007245 */ /* 0x000fca0000201000 */
[----:B-1----:R-:W-:Y:S01]  /*0c90*/  FMUL.FTZ R4, R0, R3 ;  /* 0x0000000300047220 */ /* 0x002fe20000410000 */
[----:B------:R-:W-:-:S03]  /*0ca0*/  I2FP.F32.U32 R0, R33 ;  /* 0x0000002100007245 */ /* 0x000fc60000201000 */
[----:B------:R-:W-:Y:S02]  /*0cb0*/  FMUL.FTZ R5, R4, 13.28771209716796875 ;  /* 0x41549a7804057820 */ /* 0x000fe40000410000 */
[----:B------:R-:W-:-:S04]  /*0cc0*/  FMUL.FTZ R0, R0, R3 ;  /* 0x0000000300007220 */ /* 0x000fc80000410000 */
[----:B------:R-:W1:Y:S01]  /*0cd0*/  MUFU.EX2 R5, -R5 ;  /* 0x8000000500057308 */ /* 0x000e620000000800 */
[----:B------:R-:W-:Y:S01]  /*0ce0*/  FMUL.FTZ R4, R0, 13.28771209716796875 ;  /* 0x41549a7800047820 */ /* 0x000fe20000410000 */
[----:B0----5:R-:W-:-:S04]  /*0cf0*/  IADD3 R0, PT, PT, -R18, UR4, RZ ;  /* 0x0000000412007c10 */ /* 0x021fc8000fffe1ff */
[----:B------:R-:W-:Y:S02]  /*0d00*/  I2FP.F32.S32 R0, R0 ;  /* 0x0000000000007245 */ /* 0x000fe40000201400 */
[----:B------:R-:W0:Y:S03]  /*0d10*/  MUFU.EX2 R7, -R4 ;  /* 0x8000000400077308 */ /* 0x000e260000000800 */
[----:B-1----:R-:W-:-:S04]  /*0d20*/  FMUL.FTZ R3, R0, R5 ;  /* 0x0000000500037220 */ /* 0x002fc80000410000 */
[----:B------:R-:W-:Y:S01]  /*0d30*/  FMUL.RZ R13, R3, 0.15915493667125701904 ;  /* 0x3e22f983030d7820 */ /* 0x000fe2000040c000 */
[----:B0-----:R-:W-:-:S03]  /*0d40*/  FMUL.FTZ R0, R0, R7 ;  /* 0x0000000700007220 */ /* 0x001fc60000410000 */
        /* <DEDUP_REMOVED lines=24> */
.L_x_4942:
        /* <DEDUP_REMOVED lines=13> */
[----:B0-----:R-:W-:Y:S02]  /*0fa0*/  HFMA2 R4, -RZ, RZ, 0, 0 ;  /* 0x00000000ff047431 */ /* 0x001fe400000001ff */
        /* <DEDUP_REMOVED lines=39> */
[----:B--2--5:R-:W-:Y:S05]  /*1220*/  CALL.ABS.NOINC R14 ;  /* 0x000000000e007343 */ /* 0x024fea0003c00000 */
.L_x_4944:
[----:B------:R-:W0:Y:S01]  /*1230*/  S2R R3, SR_CgaCtaId ;  /* 0x0000000000037919 */ /* 0x000e220000008800 */
[----:B------:R-:W1:Y:S01]  /*1240*/  LDC R9, c[0x0][0x400] ;  /* 0x00010000ff097b82 */ /* 0x000e620000000800 */
[----:B------:R-:W-:Y:S01]  /*1250*/  MOV R0, 0x400 ;  /* 0x0000040000007802 */ /* 0x000fe20000000f00 */
[----:B------:R-:W-:Y:S05]  /*1260*/  WARPSYNC.ALL ;  /* 0x0000000000007948 */ /* 0x000fea0003800000 */
[----:B------:R-:W-:Y:S01]  /*1270*/  ISETP.NE.AND P6, PT, R38, RZ, PT ;  /* 0x000000ff2600720c */ /* 0x000fe20003fc5270 */
[----:B------:R-:W-:-:S12]  /*1280*/  VIADD R0, R0, 0x410 ;  /* 0x0000041000007836 */ /* 0x000fd80000000000 */
[----:B------:R-:W-:Y:S01]  /*1290*/  @!P6 IMAD R4, R34, R37, R36 ;  /* 0x000000252204e224 */ /* 0x000fe200078e0224 */
[----:B0-----:R-:W-:-:S04]  /*12a0*/  LEA R0, R3, R0, 0x18 ;  /* 0x0000000003007211 */ /* 0x001fc800078ec0ff */
[----:B-1----:R-:W-:Y:S01]  /*12b0*/  LEA R3, R9, R0, 0x2 ;  /* 0x0000000009037211 */ /* 0x002fe200078e10ff */
[----:B------:R-:W-:-:S04]  /*12c0*/  @!P6 IMAD R5, R4, 0x4, R0 ;  /* 0x000000040405e824 */ /* 0x000fc800078e0200 */
        /* <DEDUP_REMOVED lines=14> */
[----:B------:R-:W-:Y:S02]  /*13b0*/  IMAD R39, R4, 0x4, R3 ;  /* 0x0000000404277824 */ /* 0x000fe400078e0203 */
[----:B------:R-:W-:Y:S01]  /*13c0*/  IMAD.SHL.U32 R5, R5, 0x2, RZ ;  /* 0x0000000205057824 */ /* 0x000fe200078e00ff */
[C---:B------:R-:W-:Y:S01]  /*13d0*/  LEA R20, R34.reuse, R21, 0x2 ;  /* 0x0000001522147211 */ /* 0x040fe200078e10ff */
[----:B------:R-:W-:Y:S01]  /*13e0*/  IMAD R38, R34, 0x4, R39 ;  /* 0x0000000422267824 */ /* 0x000fe200078e0227 */
[----:B------:R0:W1:Y:S02]  /*13f0*/  LDS R24, [R21] ;  /* 0x0000000015187984 */ /* 0x0000640000000800 */
[----:B------:R-:W-:-:S02]  /*1400*/  LOP3.LUT R7, R5, 0xfffffffc, RZ, 0xc0, !PT ;  /* 0xfffffffc05077812 */ /* 0x000fc400078ec0ff */
[----:B------:R0:W2:Y:S02]  /*1410*/  LDS R26, [R21+0x4] ;  /* 0x00000400151a7984 */ /* 0x0000a40000000800 */
[----:B------:R-:W-:Y:S02]  /*1420*/  ISETP.GE.AND P0, PT, R7, R9, PT ;  /* 0x000000090700720c */ /* 0x000fe40003f06270 */
        /* <DEDUP_REMOVED lines=9> */
[----:B------:R-:W1:Y:S04]  /*14c0*/  LDCU UR4, c[0x0][0x40c] ;  /* 0x00008180ff0477ac */ /* 0x000e680008000800 */
[----:B------:R-:W2:Y:S01]  /*14d0*/  MUFU.RCP R5, R5 ;  /* 0x0000000500057308 */ /* 0x000ea20000001000 */
[----:B------:R-:W-:-:S05]  /*14e0*/  I2FP.F32.S32 R4, R4 ;  /* 0x0000000400047245 */ /* 0x000fca0000201400 */
[----:B--2---:R-:W-:Y:S01]  /*14f0*/  FMUL.FTZ R6, R4, R5 ;  /* 0x0000000504067220 */ /* 0x004fe20000410000 */
[----:B------:R-:W-:Y:S02]  /*1500*/  I2FP.F32.S32 R4, R7 ;  /* 0x0000000700047245 */ /* 0x000fe40000201400 */
[----:B-1---5:R-:W-:Y:S01]  /*1510*/  IADD3 R7, PT, PT, -R18, UR4, RZ ;  /* 0x0000000412077c10 */ /* 0x022fe2000fffe1ff */
[----:B------:R-:W-:Y:S02]  /*1520*/  FMUL.FTZ R6, R6, 13.28771209716796875 ;  /* 0x41549a7806067820 */ /* 0x000fe40000410000 */
[----:B------:R-:W-:Y:S01]  /*1530*/  FMUL.FTZ R4, R4, R5 ;  /* 0x0000000504047220 */ /* 0x000fe20000410000 */
[----:B------:R-:W-:-:S03]  /*1540*/  I2FP.F32.S32 R7, R7 ;  /* 0x0000000700077245 */ /* 0x000fc60000201400 */
[----:B------:R-:W-:Y:S01]  /*1550*/  FMUL.FTZ R4, R4, 13.28771209716796875 ;  /* 0x41549a7804047820 */ /* 0x000fe20000410000 */
[----:B------:R-:W1:Y:S08]  /*1560*/  MUFU.EX2 R6, -R6 ;  /* 0x8000000600067308 */ /* 0x000e700000000800 */
[----:B------:R-:W2:Y:S01]  /*1570*/  MUFU.EX2 R4, -R4 ;  /* 0x8000000400047308 */ /* 0x000ea20000000800 */
[----:B-1----:R-:W-:-:S04]  /*1580*/  FMUL.FTZ R5, R7, R6 ;  /* 0x0000000607057220 */ /* 0x002fc80000410000 */
[----:B------:R-:W-:Y:S01]  /*1590*/  FMUL.RZ R15, R5, 0.15915493667125701904 ;  /* 0x3e22f983050f7820 */ /* 0x000fe2000040c000 */
[----:B--2---:R-:W-:-:S03]  /*15a0*/  FMUL.FTZ R5, R7, R4 ;  /* 0x0000000407057220 */ /* 0x004fc60000410000 */
[----:B------:R-:W0:Y:S01]  /*15b0*/  MUFU.SIN R9, R15 ;  /* 0x0000000f00097308 */ /* 0x000e220000000400 */
[----:B------:R-:W-:-:S07]  /*15c0*/  FMUL.RZ R13, R5, 0.15915493667125701904 ;  /* 0x3e22f983050d7820 */ /* 0x000fce000040c000 */
[----:B------:R-:W1:Y:S08]  /*15d0*/  MUFU.COS R8, R15 ;  /* 0x0000000f00087308 */ /* 0x000e700000000000 */
[----:B------:R-:W2:Y:S01]  /*15e0*/  MUFU.SIN R6, R13 ;  /* 0x0000000d00067308 */ /* 0x000ea20000000400 */
[-C--:B0-----:R-:W-:Y:S01]  /*15f0*/  FMUL.FTZ R7, R27, R9.reuse ;  /* 0x000000091b077220 */ /* 0x081fe20000410000 */
[-C--:B------:R-:W-:Y:S01]  /*1600*/  FMUL.FTZ R11, R31, R9.reuse ;  /* 0x000000091f0b7220 */ /* 0x080fe20000410000 */
[-C--:B------:R-:W-:Y:S01]  /*1610*/  FMUL.FTZ R12, R26, R9.reuse ;  /* 0x000000091a0c7220 */ /* 0x080fe20000410000 */
[----:B----4-:R-:W-:-:S04]  /*1620*/  FMUL.FTZ R14, R30, R9 ;  /* 0x000000091e0e7220 */ /* 0x010fc80000410000 */
        /* <DEDUP_REMOVED lines=9> */
[----:B---3--:R-:W-:Y:S01]  /*16c0*/  FMUL.FTZ R6, R28, R6 ;  /* 0x000000061c067220 */ /* 0x008fe20000410000 */
[-C--:B0-----:R-:W-:Y:S01]  /*16d0*/  FFMA.FTZ R7, R24, R5.reuse, -R7 ;  /* 0x0000000518077223 */ /* 0x081fe20000010807 */
[-C--:B------:R-:W-:Y:S01]  /*16e0*/  FFMA.FTZ R28, R28, R5.reuse, -R9 ;  /* 0x000000051c1c7223 */ /* 0x080fe20000010809 */
[-C--:B------:R-:W-:Y:S01]  /*16f0*/  FFMA.FTZ R25, R25, R5.reuse, R4 ;  /* 0x0000000519197223 */ /* 0x080fe20000010004 */
[----:B------:R-:W-:Y:S01]  /*1700*/  FFMA.FTZ R29, R29, R5, R6 ;  /* 0x000000051d1d7223 */ /* 0x000fe20000010006 */
[----:B------:R-:W-:-:S07]  /*1710*/  IMAD.MOV.U32 R24, RZ, RZ, R7 ;  /* 0x000000ffff187224 */ /* 0x000fce00078e0007 */
.L_x_4948:
[----:B------:R-:W-:Y:S05]  /*1720*/  BSYNC.RECONVERGENT B1 ;  /* 0x0000000000017941 */ /* 0x000fea0003800200 */
.L_x_4947:
        /* <DEDUP_REMOVED lines=8> */
.L_x_4946:
[----:B------:R-:W-:Y:S05]  /*17b0*/  BSYNC.RECONVERGENT B0 ;  /* 0x0000000000007941 */ /* 0x000fea0003800200 */
.L_x_4945:
[----:B------:R-:W-:Y:S01]  /*17c0*/  BAR.SYNC.DEFER_BLOCKING 0x0 ;  /* 0x0000000000007b1d */ /* 0x000fe20000010000 */
[----:B------:R-:W-:-:S04]  /*17d0*/  @!P6 IMAD R34, R34, R37, R36 ;  /* 0x000000252222e224 */ /* 0x000fc800078e0224 */
[C---:B------:R-:W-:Y:S01]  /*17e0*/  @!P6 IMAD R0, R34.reuse, 0x4, R0 ;  /* 0x000000042200e824 */ /* 0x040fe200078e0200 */
[----:B------:R-:W-:-:S04]  /*17f0*/  @!P6 LEA R3, R34, R3, 0x2 ;  /* 0x000000032203e211 */ /* 0x000fc800078e10ff */
[----:B---3--:R0:W1:Y:S04]  /*1800*/  @!P6 LDS.128 R24, [R0] ;  /* 0x000000000018e984 */ /* 0x0080680000000c00 */
[----:B------:R0:W2:Y:S01]  /*1810*/  @!P6 LDS.128 R28, [R3] ;  /* 0x00000000031ce984 */ /* 0x0000a20000000c00 */
[----:B------:R-:W-:Y:S06]  /*1820*/  BAR.SYNC.DEFER_BLOCKING 0x0 ;  /* 0x0000000000007b1d */ /* 0x000fec0000010000 */
.L_x_4943:
[----:B------:R-:W-:Y:S05]  /*1830*/  BSYNC.RECONVERGENT B6 ;  /* 0x0000000000067941 */ /* 0x000fea0003800200 */
.L_x_4941:
        /* <DEDUP_REMOVED lines=11> */
[----:B---3--:R-:W-:-:S02]  /*18f0*/  @!P0 IMAD R3, R32, R7, RZ ;  /* 0x0000000720038224 */ /* 0x008fc400078e02ff */
[----:B------:R-:W-:-:S04]  /*1900*/  @!P0 IMAD R0, R23, R7, R16 ;  /* 0x0000000717008224 */ /* 0x000fc800078e0210 */
        /* <DEDUP_REMOVED lines=10> */
.L_x_4950:
[----:B------:R-:W-:Y:S05]  /*19b0*/  BSYNC.RECONVERGENT B0 ;  /* 0x0000000000007941 */ /* 0x000fea0003800200 */
.L_x_4949:
[----:B0-----:R-:W0:Y:S01]  /*19c0*/  SHFL.BFLY PT, R3, R0, 0x10, 0x1f ;  /* 0x0e001f0000037f89 */ /* 0x001e2200000e0000 */
[----:B------:R-:W3:Y:S01]  /*19d0*/  S2UR UR14, SR_CgaCtaId ;  /* 0x00000000000e79c3 */ /* 0x000ee20000008800 */
[----:B------:R-:W-:Y:S01]  /*19e0*/  UMOV UR15, 0x400 ;  /* 0x00000400000f7882 */ /* 0x000fe20000000000 */
[----:B------:R-:W-:Y:S01]  /*19f0*/  BSSY.RECONVERGENT B0, `(.L_x_4951) ;  /* 0x000002c000007945 */ /* 0x000fe20003800200 */
[----:B0-----:R-:W-:Y:S01]  /*1a00*/  FADD.FTZ R4, R3, R0 ;  /* 0x0000000003047221 */ /* 0x001fe20000010000 */
[----:B------:R-:W-:Y:S01]  /*1a10*/  SHF.R.U32.HI R0, RZ, 0x3, R23 ;  /* 0x00000003ff007819 */ /* 0x000fe20000011617 */
[----:B---3--:R-:W-:-:S03]  /*1a20*/  ULEA UR4, UR14, UR15, 0x18 ;  /* 0x0000000f0e047291 */ /* 0x008fc6000f8ec0ff */
[----:B------:R-:W0:Y:S02]  /*1a30*/  SHFL.BFLY PT, R3, R4, 0x8, 0x1f ;  /* 0x0d001f0004037f89 */ /* 0x000e2400000e0000 */
[----:B0-----:R-:W-:Y:S01]  /*1a40*/  FADD.FTZ R5, R4, R3 ;  /* 0x0000000304057221 */ /* 0x001fe20000010000 */
[----:B------:R-:W-:-:S04]  /*1a50*/  LOP3.LUT R4, R0, 0x7c, RZ, 0xc0, !PT ;  /* 0x0000007c00047812 */ /* 0x000fc800078ec0ff */
        /* <DEDUP_REMOVED lines=8> */
[----:B0-----:R-:W-:Y:S01]  /*1ae0*/  FADD.FTZ R5, R7, R8 ;  /* 0x0000000807057221 */ /* 0x001fe20000010000 */
[----:B------:R-:W-:-:S04]  /*1af0*/  IMAD.IADD R7, R17, 0x1, -R2 ;  /* 0x0000000111077824 */ /* 0x000fc800078e0a02 */
[----:B------:R-:W-:Y:S01]  /*1b00*/  @!P0 STS [R4+UR4+0x8], R5 ;  /* 0x0000080504008988 */ /* 0x000fe20008000804 */
[----:B------:R-:W-:Y:S01]  /*1b10*/  BAR.SYNC.DEFER_BLOCKING 0x0 ;  /* 0x0000000000007b1d */ /* 0x000fe20000010000 */
[----:B------:R-:W-:Y:S01]  /*1b20*/  ISETP.NE.AND P0, PT, R23, RZ, PT ;  /* 0x000000ff1700720c */ /* 0x000fe20003f05270 */
[----:B------:R-:W-:-:S04]  /*1b30*/  UIADD3 UR4, UPT, UPT, UR15, 0x410, URZ ;  /* 0x000004100f047890 */ /* 0x000fc8000fffe0ff */
[----:B------:R-:W-:-:S06]  /*1b40*/  ULEA UR4, UR14, UR4, 0x18 ;  /* 0x000000040e047291 */ /* 0x000fcc000f8ec0ff */
[----:B------:R-:W-:Y:S01]  /*1b50*/  LEA R87, R7, UR4, 0x2 ;  /* 0x0000000407577c11 */ /* 0x000fe2000f8e10ff */
[----:B------:R-:W0:Y:S04]  /*1b60*/  @!P1 LDS R5, [R3+0x8] ;  /* 0x0000080003059984 */ /* 0x000e280000000800 */
[----:B0-----:R-:W0:Y:S02]  /*1b70*/  SHFL.BFLY PT, R0, R5, 0x1, 0x1f ;  /* 0x0c201f0005007f89 */ /* 0x001e2400000e0000 */
[----:B0-----:R-:W-:Y:S01]  /*1b80*/  FADD.FTZ R6, R0, R5 ;  /* 0x0000000500067221 */ /* 0x001fe20000010000 */
[----:B------:R-:W-:-:S05]  /*1b90*/  IMAD.MOV.U32 R0, RZ, RZ, -0x800001 ;  /* 0xff7fffffff007424 */ /* 0x000fca00078e00ff */
        /* <DEDUP_REMOVED lines=9> */
[----:B------:R-:W3:Y:S01]  /*1c30*/  LDC.64 R4, c[0x0][0x438] ;  /* 0x00010e00ff047b82 */ /* 0x000ee20000000a00 */
[----:B-----5:R-:W-:-:S04]  /*1c40*/  IMAD.IADD R3, R17, 0x1, -R18 ;  /* 0x0000000111037824 */ /* 0x020fc800078e0a12 */
[----:B0-----:R-:W-:-:S04]  /*1c50*/  IMAD R6, R86, UR5, R3 ;  /* 0x0000000556067c24 */ /* 0x001fc8000f8e0203 */
[----:B------:R-:W-:-:S04]  /*1c60*/  IMAD R3, R6, UR5, R3 ;  /* 0x0000000506037c24 */ /* 0x000fc8000f8e0203 */
[----:B---3--:R-:W-:-:S06]  /*1c70*/  IMAD.WIDE R4, R3, 0x4, R4 ;  /* 0x0000000403047825 */ /* 0x008fcc00078e0204 */
[----:B------:R-:W3:Y:S02]  /*1c80*/  LDG.E R5, desc[UR36][R4.64] ;  /* 0x0000002404057981 */ /* 0x000ee4000c1e1900 */
[----:B---3--:R-:W-:-:S07]  /*1c90*/  FADD.FTZ R0, R0, R5 ;  /* 0x0000000500007221 */ /* 0x008fce0000010000 */
.L_x_4953:
[----:B------:R3:W-:Y:S02]  /*1ca0*/  STS [R87], R0 ;  /* 0x0000000057007388 */ /* 0x0007e40000000800 */
.L_x_4952:
[----:B------:R-:W-:Y:S05]  /*1cb0*/  BSYNC.RECONVERGENT B0 ;  /* 0x0000000000007941 */ /* 0x000fea0003800200 */
.L_x_4951:
[----:B------:R-:W-:Y:S01]  /*1cc0*/  IADD3 R3, PT, PT, R7, 0x7, RZ ;  /* 0x0000000707037810 */ /* 0x000fe20007ffe0ff */
[----:B------:R-:W4:Y:S01]  /*1cd0*/  LDCU UR5, c[0x0][0x3f0] ;  /* 0x00007e00ff0577ac */ /* 0x000f220008000800 */
[----:B------:R-:W-:Y:S02]  /*1ce0*/  BSSY B0, `(.L_x_4954) ;  /* 0x000079b000007945 */ /* 0x000fe40003800000 */
[----:B------:R-:W-:Y:S01]  /*1cf0*/  SHF.R.S32.HI R4, RZ, 0x1f, R3 ;  /* 0x0000001fff047819 */ /* 0x000fe20000011403 */
[----:B------:R-:W0:Y:S03]  /*1d00*/  LDCU UR16, c[0x0][0x3f8] ;  /* 0x00007f00ff1077ac */ /* 0x000e260008000800 */
[----:B------:R-:W-:Y:S01]  /*1d10*/  LEA.HI R4, R4, R3, RZ, 0x3 ;  /* 0x0000000304047211 */ /* 0x000fe200078f18ff */
[----:B------:R-:W0:Y:S01]  /*1d20*/  LDCU UR17, c[0x0][0x410] ;  /* 0x00008200ff1177ac */ /* 0x000e220008000800 */
[----:B------:R-:W-:-:S02]  /*1d30*/  SHF.R.U32.HI R3, RZ, 0x2, R23 ;  /* 0x00000002ff037819 */ /* 0x000fc40000011617 */
[----:B------:R-:W-:Y:S01]  /*1d40*/  LOP3.LUT R5, R4, 0xfffffff8, RZ, 0xc0, !PT ;  /* 0xfffffff804057812 */ /* 0x000fe200078ec0ff */
[----:B------:R-:W0:Y:S01]  /*1d50*/  LDCU.64 UR6, c[0x0][0x3c8] ;  /* 0x00007900ff0677ac */ /* 0x000e220008000a00 */
[----:B------:R-:W-:Y:S02]  /*1d60*/  BAR.SYNC.DEFER_BLOCKING 0x0 ;  /* 0x0000000000007b1d */ /* 0x000fe40000010000 */
[----:B------:R-:W-:Y:S01]  /*1d70*/  ISETP.GE.AND P0, PT, R3, R5, PT ;  /* 0x000000050300720c */ /* 0x000fe20003f06270 */
[----:B----4-:R-:W-:-:S03]  /*1d80*/  IMAD R35, R35, UR5, R86 ;  /* 0x0000000523237c24 */ /* 0x010fc6000f8e0256 */
[----:B------:R-:W4:Y:S01]  /*1d90*/  LDCU.64 UR8, c[0x0][0x3b8] ;  /* 0x00007700ff0877ac */ /* 0x000f220008000a00 */
[----:B------:R-:W-:Y:S01]  /*1da0*/  IMAD R85, R35, 0xa0, RZ ;  /* 0x000000a023557824 */ /* 0x000fe200078e02ff */
[----:B------:R-:W0:Y:S01]  /*1db0*/  LDCU.64 UR10, c[0x0][0x438] ;  /* 0x00008700ff0a77ac */ /* 0x000e220008000a00 */
[----:B------:R-:W0:Y:S06]  /*1dc0*/  LDCU.64 UR12, c[0x0][0x448] ;  /* 0x00008900ff0c77ac */ /* 0x000e2c0008000a00 */
[----:B------:R-:W-:Y:S05]  /*1dd0*/  @P0 BRA `(.L_x_4955) ;  /* 0x00000078002c0947 */ /* 0x000fea0003800000 */
[----:B0-----:R-:W0:Y:S01]  /*1de0*/  LDC R6, c[0x0][0x3f4] ;  /* 0x0000fd00ff067b82 */ /* 0x001e220000000800 */
[----:B------:R-:W-:Y:S01]  /*1df0*/  UIADD3 UR5, UPT, UPT, UR15, 0x10, URZ ;  /* 0x000000100f057890 */ /* 0x000fe2000fffe0ff */
[----:B------:R-:W-:Y:S01]  /*1e00*/  LOP3.LUT R4, R33, 0xc, RZ, 0xc0, !PT ;  /* 0x0000000c21047812 */ /* 0x000fe200078ec0ff */
[----:B------:R-:W1:Y:S01]  /*1e10*/  LDCU.64 UR18, c[0x0][0x420] ;  /* 0x00008400ff1277ac */ /* 0x000e620008000a00 */
[C---:B------:R-:W-:Y:S02]  /*1e20*/  IMAD.IADD R10, R2.reuse, 0x1, R3 ;  /* 0x00000001020a7824 */ /* 0x040fe400078e0203 */
[----:B------:R-:W-:Y:S01]  /*1e30*/  IMAD.IADD R5, R2, 0x1, R5 ;  /* 0x0000000102057824 */ /* 0x000fe200078e0205 */
[----:B------:R-:W-:-:S09]  /*1e40*/  ULEA UR5, UR14, UR5, 0x18 ;  /* 0x000000050e057291 */ /* 0x000fd2000f8ec0ff */
[----:B------:R-:W2:Y:S04]  /*1e50*/  LDS R84, [R4+UR5] ;  /* 0x0000000504547984 */ /* 0x000ea80008000800 */
[----:B------:R-:W2:Y:S01]  /*1e60*/  LDS R83, [R4+UR5+0x10] ;  /* 0x0000100504537984 */ /* 0x000ea20008000800 */
[----:B-1----:R-:W-:Y:S02]  /*1e70*/  ISETP.NE.U32.AND P0, PT, RZ, UR18, PT ;  /* 0x00000012ff007c0c */ /* 0x002fe4000bf05070 */
[----:B------:R-:W-:Y:S01]  /*1e80*/  IADD3 R8, P1, P2, R89, UR18, R10 ;  /* 0x0000001259087c10 */ /* 0x000fe2000fa3e00a */
[----:B------:R-:W1:Y:S01]  /*1e90*/  LDS R82, [R4+UR5+0x20] ;  /* 0x0000200504527984 */ /* 0x000e620008000800 */
[----:B0-----:R-:W-:Y:S02]  /*1ea0*/  IABS R56, R6 ;  /* 0x0000000600387213 */ /* 0x001fe40000000000 */
[----:B------:R-:W-:Y:S01]  /*1eb0*/  ISETP.NE.AND.EX P0, PT, RZ, UR19, PT, P0 ;  /* 0x00000013ff007c0c */ /* 0x000fe2000bf05300 */
[----:B------:R-:W0:Y:S01]  /*1ec0*/  LDS R81, [R4+UR5+0x30] ;  /* 0x0000300504517984 */ /* 0x000e220008000800 */
[----:B------:R-:W3:Y:S03]  /*1ed0*/  I2F.RP R6, R56 ;  /* 0x0000003800067306 */ /* 0x000ee60000209400 */
[----:B------:R-:W0:Y:S04]  /*1ee0*/  LDS R80, [R4+UR5+0x40] ;  /* 0x0000400504507984 */ /* 0x000e280008000800 */
[----:B------:R-:W0:Y:S04]  /*1ef0*/  LDS R79, [R4+UR5+0x50] ;  /* 0x00005005044f7984 */ /* 0x000e280008000800 */
[----:B------:R-:W0:Y:S01]  /*1f00*/  LDS R78, [R4+UR5+0x60] ;  /* 0x00006005044e7984 */ /* 0x000e220008000800 */
[----:B---3--:R-:W3:Y:S03]  /*1f10*/  MUFU.RCP R6, R6 ;  /* 0x0000000600067308 */ /* 0x008ee60000001000 */
[----:B------:R-:W0:Y:S04]  /*1f20*/  LDS R77, [R4+UR5+0x70] ;  /* 0x00007005044d7984 */ /* 0x000e280008000800 */
[----:B------:R-:W0:Y:S04]  /*1f30*/  LDS R76, [R4+UR5+0x80] ;  /* 0x00008005044c7984 */ /* 0x000e280008000800 */
[----:B------:R-:W0:Y:S04]  /*1f40*/  LDS R75, [R4+UR5+0x90] ;  /* 0x00009005044b7984 */ /* 0x000e280008000800 */
[----:B------:R-:W0:Y:S01]  /*1f50*/  LDS R74, [R4+UR5+0xa0] ;  /* 0x0000a005044a7984 */ /* 0x000e220008000800 */
[----:B---3--:R-:W-:-:S03]  /*1f60*/  VIADD R6, R6, 0xffffffe ;  /* 0x0ffffffe06067836 */ /* 0x008fc60000000000 */
[----:B------:R-:W3:Y:S01]  /*1f70*/  LDS R73, [R4+UR5+0xb0] ;  /* 0x0000b00504497984 */ /* 0x000ee20008000800 */
[----:B------:R4:W2:Y:S03]  /*1f80*/  F2I.FTZ.U32.TRUNC.NTZ R7, R6 ;  /* 0x0000000600077305 */ /* 0x0008a6000021f000 */
[----:B------:R-:W0:Y:S04]  /*1f90*/  LDS R72, [R4+UR5+0xc0] ;  /* 0x0000c00504487984 */ /* 0x000e280008000800 */
[----:B------:R-:W0:Y:S04]  /*1fa0*/  LDS R71, [R4+UR5+0xd0] ;  /* 0x0000d00504477984 */ /* 0x000e280008000800 */
[----:B------:R-:W0:Y:S01]  /*1fb0*/  LDS R70, [R4+UR5+0xe0] ;  /* 0x0000e00504467984 */ /* 0x000e220008000800 */
[----:B----4-:R-:W-:-:S03]  /*1fc0*/  IMAD.MOV.U32 R6, RZ, RZ, RZ ;  /* 0x000000ffff067224 */ /* 0x010fc600078e00ff */
[----:B------:R-:W4:Y:S01]  /*1fd0*/  LDS R69, [R4+UR5+0xf0] ;  /* 0x0000f00504457984 */ /* 0x000f220008000800 */
[----:B--2---:R-:W-:-:S03]  /*1fe0*/  IMAD.MOV R11, RZ, RZ, -R7 ;  /* 0x000000ffff0b7224 */ /* 0x004fc600078e0a07 */
[----:B------:R-:W2:Y:S01]  /*1ff0*/  LDS R68, [R4+UR5+0x100] ;  /* 0x0001000504447984 */ /* 0x000ea20008000800 */
[----:B------:R-:W-:-:S03]  /*2000*/  IMAD R11, R11, R56, RZ ;  /* 0x000000380b0b7224 */ /* 0x000fc600078e02ff */
[----:B------:R-:W0:Y:S01]  /*2010*/  LDS R67, [R4+UR5+0x110] ;  /* 0x0001100504437984 */ /* 0x000e220008000800 */
[----:B------:R-:W-:Y:S01]  /*2020*/  IMAD.HI.U32 R6, R7, R11, R6 ;  /* 0x0000000b07067227 */ /* 0x000fe200078e0006 */
[----:B------:R-:W-:Y:S02]  /*2030*/  IADD3.X R7, PT, PT, R88, UR19, RZ, P1, P2 ;  /* 0x0000001358077c10 */ /* 0x000fe40008fe44ff */
        /* <DEDUP_REMOVED lines=46> */
[----:B------:R-:W3:Y:S01]  /*2320*/  LDCU UR5, c[0x0][0x440] ;  /* 0x00008800ff0577ac */ /* 0x000ee20008000800 */
[----:B-1----:R-:W-:Y:S01]  /*2330*/  LEA R4, R3, UR4, 0x2 ;  /* 0x0000000403047c11 */ /* 0x002fe2000f8e10ff */
[----:B---3--:R-:W-:-:S04]  /*2340*/  IMAD R11, R86, UR5, R17 ;  /* 0x00000005560b7c24 */ /* 0x008fc8000f8e0211 */
[----:B--2-4-:R-:W-:-:S07]  /*2350*/  IMAD R3, R11, UR5, R10 ;  /* 0x000000050b037c24 */ /* 0x014fce000f8e020a */
.L_x_5087:
[----:B------:R-:W1:Y:S01]  /*2360*/  LDC R150, c[0x0][0x3f4] ;  /* 0x0000fd00ff967b82 */ /* 0x000e620000000800 */
[----:B------:R-:W-:Y:S01]  /*2370*/  IABS R151, R10 ;  /* 0x0000000a00977213 */ /* 0x000fe20000000000 */
[----:B0-----:R-:W-:Y:S01]  /*2380*/  @P0 IMAD.MOV.U32 R13, RZ, RZ, R7 ;  /* 0x000000ffff0d0224 */ /* 0x001fe200078e0007 */
[----:B------:R-:W-:-:S03]  /*2390*/  @P0 MOV R12, R8 ;  /* 0x00000008000c0202 */ /* 0x000fc60000000f00 */
[----:B------:R-:W-:Y:S01]  /*23a0*/  IMAD.HI.U32 R14, R6, R151, RZ ;  /* 0x00000097060e7227 */ /* 0x000fe200078e00ff */
[C---:B------:R-:W-:Y:S01]  /*23b0*/  ISETP.GE.AND P2, PT, R10.reuse, RZ, PT ;  /* 0x000000ff0a00720c */ /* 0x040fe20003f46270 */
[----:B-----5:R2:W5:Y:S01]  /*23c0*/  @P0 LDG.E.U8 R11, desc[UR36][R12.64] ;  /* 0x000000240c0b0981 */ /* 0x020562000c1e1100 */
[----:B------:R-:W-:Y:S01]  /*23d0*/  ISETP.GE.AND P5, PT, R10, R17, PT ;  /* 0x000000110a00720c */ /* 0x000fe20003fa6270 */
[----:B------:R-:W-:Y:S01]  /*23e0*/  IMAD.MOV R14, RZ, RZ, -R14 ;  /* 0x000000ffff0e7224 */ /* 0x000fe200078e0a0e */
[----:B------:R-:W-:Y:S02]  /*23f0*/  BSSY.RECONVERGENT B1, `(.L_x_4956) ;  /* 0x000002d000017945 */ /* 0x000fe40003800200 */
[----:B------:R-:W-:Y:S02]  /*2400*/  FSEL R148, R148, RZ, P5 ;  /* 0x000000ff94947208 */ /* 0x000fe40002800000 */
[----:B------:R-:W-:Y:S02]  /*2410*/  FSEL R149, R149, RZ, P5 ;  /* 0x000000ff95957208 */ /* 0x000fe40002800000 */
[----:B------:R-:W-:-:S02]  /*2420*/  FSEL R147, R147, RZ, P5 ;  /* 0x000000ff93937208 */ /* 0x000fc40002800000 */
[----:B-1----:R-:W-:Y:S02]  /*2430*/  IABS R152, R150 ;  /* 0x0000009600987213 */ /* 0x002fe40000000000 */
[----:B------:R-:W-:-:S03]  /*2440*/  ISETP.NE.AND P3, PT, R150, RZ, PT ;  /* 0x000000ff9600720c */ /* 0x000fc60003f65270 */
[----:B------:R-:W-:-:S05]  /*2450*/  IMAD R151, R152, R14, R151 ;  /* 0x0000000e98977224 */ /* 0x000fca00078e0297 */
[----:B------:R-:W-:-:S13]  /*2460*/  ISETP.GT.U32.AND P1, PT, R56, R151, PT ;  /* 0x000000973800720c */ /* 0x000fda0003f24070 */
[----:B------:R-:W-:-:S05]  /*2470*/  @!P1 IMAD.IADD R151, R151, 0x1, -R152 ;  /* 0x0000000197979824 */ /* 0x000fca00078e0a98 */
[----:B------:R-:W-:-:S13]  /*2480*/  ISETP.GT.U32.AND P1, PT, R56, R151, PT ;  /* 0x000000973800720c */ /* 0x000fda0003f24070 */
[----:B------:R-:W-:Y:S01]  /*2490*/  @!P1 IMAD.IADD R151, R151, 0x1, -R152 ;  /* 0x0000000197979824 */ /* 0x000fe200078e0a98 */
[----:B------:R-:W-:Y:S01]  /*24a0*/  ISETP.GE.AND P1, PT, R10, R17, PT ;  /* 0x000000110a00720c */ /* 0x000fe20003f26270 */
[----:B------:R-:W-:Y:S02]  /*24b0*/  IMAD R152, R150, 0xa0, RZ ;  /* 0x000000a096987824 */ /* 0x000fe400078e02ff */
[----:B------:R-:W-:Y:S01]  /*24c0*/  @!P2 IMAD.MOV R151, RZ, RZ, -R151 ;  /* 0x000000ffff97a224 */ /* 0x000fe200078e0a97 */
[----:B------:R-:W-:-:S04]  /*24d0*/  @!P3 LOP3.LUT R151, RZ, R150, RZ, 0x33, !PT ;  /* 0x00000096ff97b212 */ /* 0x000fc800078e33ff */
[C---:B------:R-:W-:Y:S01]  /*24e0*/  IADD3 R153, PT, PT, R151.reuse, R150, RZ ;  /* 0x0000009697997210 */ /* 0x040fe20007ffe0ff */
[----:B------:R-:W-:-:S04]  /*24f0*/  IMAD.SHL.U32 R155, R151, 0x4, RZ ;  /* 0x00000004979b7824 */ /* 0x000fc800078e00ff */
[C---:B------:R-:W-:Y:S01]  /*2500*/  IMAD R157, R150.reuse, 0x2, R153 ;  /* 0x00000002969d7824 */ /* 0x040fe200078e0299 */
[-C--:B------:R-:W-:Y:S01]  /*2510*/  ISETP.GE.OR P6, PT, R155, R152.reuse, P1 ;  /* 0x000000989b00720c */ /* 0x080fe20000fc6670 */
[----:B--2---:R-:W-:Y:S02]  /*2520*/  IMAD.SHL.U32 R13, R153, 0x4, RZ ;  /* 0x00000004990d7824 */ /* 0x004fe400078e00ff */
[----:B------:R-:W-:Y:S02]  /*2530*/  IMAD.SHL.U32 R157, R157, 0x4, RZ ;  /* 0x000000049d9d7824 */ /* 0x000fe400078e00ff */
[----:B------:R-:W-:Y:S01]  /*2540*/  IMAD R159, R150, 0x8, R155 ;  /* 0x00000008969f7824 */ /* 0x000fe200078e029b */
[-C--:B------:R-:W-:Y:S02]  /*2550*/  ISETP.GE.OR P2, PT, R13, R152.reuse, P1 ;  /* 0x000000980d00720c */ /* 0x080fe40000f46670 */
[-C--:B------:R-:W-:Y:S02]  /*2560*/  ISETP.GE.OR P4, PT, R157, R152.reuse, P1 ;  /* 0x000000989d00720c */ /* 0x080fe40000f86670 */
[----:B------:R-:W-:-:S03]  /*2570*/  ISETP.GE.OR P3, PT, R159, R152, P1 ;  /* 0x000000989f00720c */ /* 0x000fc60000f66670 */
[----:B------:R-:W-:Y:S10]  /*2580*/  @P6 BRA `(.L_x_4957) ;  /* 0x00000000004c6947 */ /* 0x000ff40003800000 */
        /* <DEDUP_REMOVED lines=9> */
[----:B-1----:R-:W-:-:S05]  /*2620*/  LOP3.LUT R147, R147, 0x3, RZ, 0xc0, !PT ;  /* 0x0000000393937812 */ /* 0x002fca00078ec0ff */
[----:B------:R-:W-:Y:S02]  /*2630*/  IMAD R147, R85, R150, R147 ;  /* 0x0000009655937224 */ /* 0x000fe400078e0293 */
[----:B--2---:R-:W-:-:S03]  /*2640*/  IMAD R12, R14, R13, RZ ;  /* 0x0000000d0e0c7224 */ /* 0x004fc600078e02ff */
[----:B------:R-:W-:Y:S01]  /*2650*/  SHF.R.S32.HI R13, RZ, 0x1f, R147 ;  /* 0x0000001fff0d7819 */ /* 0x000fe20000011493 */
[----:B------:R-:W-:-:S05]  /*2660*/  IMAD R12, R12, 0xa0, R155 ;  /* 0x000000a00c0c7824 */ /* 0x000fca00078e029b */
[----:B------:R-:W-:-:S04]  /*2670*/  IADD3 R147, P6, PT, R12, R147, RZ ;  /* 0x000000930c937210 */ /* 0x000fc80007fde0ff */
[----:B------:R-:W-:Y:S02]  /*2680*/  LEA.HI.X.SX32 R156, R12, R13, 0x1, P6 ;  /* 0x0000000d0c9c7211 */ /* 0x000fe400030f0eff */
[----:B------:R-:W-:-:S04]  /*2690*/  LEA R12, P6, R147, UR8, 0x2 ;  /* 0x00000008930c7c11 */ /* 0x000fc8000f8c10ff */
[----:B------:R-:W-:-:S05]  /*26a0*/  LEA.HI.X R13, R147, UR9, R156, 0x2, P6 ;  /* 0x00000009930d7c11 */ /* 0x000fca000b0f149c */
[----:B------:R1:W5:Y:S04]  /*26b0*/  LDG.E R147, desc[UR36][R12.64] ;  /* 0x000000240c937981 */ /* 0x000368000c1e1900 */
.L_x_4957:
[----:B------:R-:W-:Y:S05]  /*26c0*/  BSYNC.RECONVERGENT B1 ;  /* 0x0000000000017941 */ /* 0x000fea0003800200 */
.L_x_4956:
        /* <DEDUP_REMOVED lines=22> */
.L_x_4959:
[----:B------:R-:W-:Y:S05]  /*2830*/  BSYNC.RECONVERGENT B1 ;  /* 0x0000000000017941 */ /* 0x000fea0003800200 */
.L_x_4958:
[----:B------:R-:W-:Y:S04]  /*2840*/  BSSY.RECONVERGENT B1, `(.L_x_4960) ;  /* 0x0000015000017945 */ /* 0x000fe80003800200 */
[----:B------:R-:W-:Y:S05]  /*2850*/  @P3 BRA `(.L_x_4961) ;  /* 0x00000000004c3947 */ /* 0x000fea0003800000 */
[----:B------:R-:W1:Y:S02]  /*2860*/  S2UR UR5, SR_CTAID.Y ;  /* 0x00000000000579c3 */ /* 0x000e640000002600 */
[----:B-12---:R-:W-:-:S05]  /*2870*/  IMAD R12, R150, UR5, RZ ;  /* 0x00000005960c7c24 */ /* 0x006fca000f8e02ff */
        /* <DEDUP_REMOVED lines=17> */
.L_x_4961:
[----:B------:R-:W-:Y:S05]  /*2990*/  BSYNC.RECONVERGENT B1 ;  /* 0x0000000000017941 */ /* 0x000fea0003800200 */
.L_x_4960:
[----:B------:R-:W-:Y:S01]  /*29a0*/  BSSY.RECONVERGENT B1, `(.L_x_4962) ;  /* 0x0000016000017945 */ /* 0x000fe20003800200 */
[----:B------:R-:W-:-:S03]  /*29b0*/  FSEL R154, R154, RZ, P5 ;  /* 0x000000ff9a9a7208 */ /* 0x000fc60002800000 */
[----:B------:R-:W-:Y:S05]  /*29c0*/  @P4 BRA `(.L_x_4963) ;  /* 0x00000000004c4947 */ /* 0x000fea0003800000 */
[----:B------:R-:W1:Y:S02]  /*29d0*/  S2UR UR5, SR_CTAID.Y ;  /* 0x00000000000579c3 */ /* 0x000e640000002600 */
[----:B-12---:R-:W-:-:S05]  /*29e0*/  IMAD R12, R150, UR5, RZ ;  /* 0x00000005960c7c24 */ /* 0x006fca000f8e02ff */
[----:B------:R-:W-:-:S04]  /*29f0*/  IADD3 R13, P2, PT, R12, R151, RZ ;  /* 0x000000970c0d7210 */ /* 0x000fc80007f5e0ff */
[----:B---3--:R-:W-:Y:S02]  /*2a00*/  LEA.HI.X.SX32 R14, R12, RZ, 0x1, P2 ;  /* 0x000000ff0c0e7211 */ /* 0x008fe400010f0eff */
        /* <DEDUP_REMOVED lines=15> */
.L_x_4963:
[----:B------:R-:W-:Y:S05]  /*2b00*/  BSYNC.RECONVERGENT B1 ;  /* 0x0000000000017941 */ /* 0x000fea0003800200 */
.L_x_4962:
[C---:B---34-:R-:W-:Y:S01]  /*2b10*/  LEA R15, R150.reuse, R155, 0x4 ;  /* 0x0000009b960f7211 */ /* 0x058fe200078e20ff */
[C-C-:B------:R-:W-:Y:S01]  /*2b20*/  IMAD R157, R150.reuse, 0x4, R153.reuse ;  /* 0x00000004969d7824 */ /* 0x140fe200078e0299 */
[----:B------:R-:W-:Y:S01]  /*2b30*/  BSSY.RECONVERGENT B1, `(.L_x_4964) ;  /* 0x000001d000017945 */ /* 0x000fe20003800200 */
[----:B------:R-:W-:Y:S01]  /*2b40*/  IMAD R153, R150, 0x4, R153 ;  /* 0x0000000496997824 */ /* 0x000fe200078e0299 */
[----:B------:R-:W-:Y:S01]  /*2b50*/  ISETP.GE.OR P4, PT, R15, R152, P1 ;  /* 0x000000980f00720c */ /* 0x000fe20000f86670 */
[----:B-12---:R-:W-:Y:S01]  /*2b60*/  IMAD.SHL.U32 R13, R157, 0x4, RZ ;  /* 0x000000049d0d7824 */ /* 0x006fe200078e00ff */
[----:B------:R-:W-:Y:S01]  /*2b70*/  FSEL R89, R89, RZ, P5 ;  /* 0x000000ff59597208 */ /* 0x000fe20002800000 */
[----:B------:R-:W-:-:S03]  /*2b80*/  IMAD.IADD R156, R153, 0x1, R150 ;  /* 0x00000001999c7824 */ /* 0x000fc600078e0296 */
[----:B------:R-:W-:Y:S01]  /*2b90*/  ISETP.GE.OR P2, PT, R13, R152, P1 ;  /* 0x000000980d00720c */ /* 0x000fe20000f46670 */
[----:B------:R-:W-:-:S05]  /*2ba0*/  IMAD.SHL.U32 R13, R156, 0x4, RZ ;  /* 0x000000049c0d7824 */ /* 0x000fca00078e00ff */
[----:B------:R-:W-:Y:S01]  /*2bb0*/  ISETP.GE.OR P3, PT, R13, R152, P1 ;  /* 0x000000980d00720c */ /* 0x000fe20000f66670 */
[----:B------:R-:W-:-:S12]  /*2bc0*/  @P4 BRA `(.L_x_4965) ;  /* 0x00000000004c4947 */ /* 0x000fd80003800000 */
        /* <DEDUP_REMOVED lines=19> */
.L_x_4965:
[----:B------:R-:W-:Y:S05]  /*2d00*/  BSYNC.RECONVERGENT B1 ;  /* 0x0000000000017941 */ /* 0x000fea0003800200 */
.L_x_4964:
[----:B------:R-:W-:Y:S01]  /*2d10*/  BSSY.RECONVERGENT B1, `(.L_x_4966) ;  /* 0x0000017000017945 */ /* 0x000fe20003800200 */
[----:B------:R-:W-:-:S03]  /*2d20*/  FSEL R86, R86, RZ, P5 ;  /* 0x000000ff56567208 */ /* 0x000fc60002800000 */
[----:B------:R-:W-:Y:S05]  /*2d30*/  @P2 BRA `(.L_x_4967) ;  /* 0x0000000000502947 */ /* 0x000fea0003800000 */
[----:B------:R-:W2:Y:S02]  /*2d40*/  S2UR UR5, SR_CTAID.Y ;  /* 0x00000000000579c3 */ /* 0x000ea40000002600 */
[----:B--2---:R-:W-:-:S05]  /*2d50*/  IMAD R12, R150, UR5, RZ ;  /* 0x00000005960c7c24 */ /* 0x004fca000f8e02ff */
[----:B------:R-:W-:-:S04]  /*2d60*/  IADD3 R13, P2, PT, R12, R151, RZ ;  /* 0x000000970c0d7210 */ /* 0x000fc80007f5e0ff */
[----:B-1----:R-:W-:Y:S02]  /*2d70*/  LEA.HI.X.SX32 R14, R12, RZ, 0x1, P2 ;  /* 0x000000ff0c0e7211 */ /* 0x002fe400010f0eff */
        /* <DEDUP_REMOVED lines=16> */
.L_x_4967:
[----:B------:R-:W-:Y:S05]  /*2e80*/  BSYNC.RECONVERGENT B1 ;  /* 0x0000000000017941 */ /* 0x000fea0003800200 */
.L_x_4966:
        /* <DEDUP_REMOVED lines=23> */
.L_x_4969:
[----:B------:R-:W-:Y:S05]  /*3000*/  BSYNC.RECONVERGENT B1 ;  /* 0x0000000000017941 */ /* 0x000fea0003800200 */
.L_x_4968:
[C-C-:B-1----:R-:W-:Y:S01]  /*3010*/  IMAD R14, R150.reuse, 0x2, R153.reuse ;  /* 0x00000002960e7824 */ /* 0x142fe200078e0299 */
[----:B------:R-:W-:Y:S01]  /*3020*/  BSSY.RECONVERGENT B1, `(.L_x_4970) ;  /* 0x0000022000017945 */ /* 0x000fe20003800200 */
[----:B------:R-:W-:Y:S01]  /*3030*/  IMAD R157, R150, 0x2, R153 ;  /* 0x00000002969d7824 */ /* 0x000fe200078e0299 */
[----:B------:R-:W-:Y:S01]  /*3040*/  FSEL R88, R88, RZ, P5 ;  /* 0x000000ff58587208 */ /* 0x000fe20002800000 */
[----:B------:R-:W-:Y:S01]  /*3050*/  IMAD R15, R150, 0x20, R155 ;  /* 0x00000020960f7824 */ /* 0x000fe200078e029b */
[----:B--23--:R-:W-:Y:S01]  /*3060*/  SHF.L.U32 R13, R14, 0x2, RZ ;  /* 0x000000020e0d7819 */ /* 0x00cfe200000006ff */
[----:B------:R-:W-:-:S03]  /*3070*/  IMAD R157, R150, 0x2, R157 ;  /* 0x00000002969d7824 */ /* 0x000fc600078e029d */
[-C--:B------:R-:W-:Y:S01]  /*3080*/  ISETP.GE.OR P6, PT, R13, R152.reuse, P1 ;  /* 0x000000980d00720c */ /* 0x080fe20000fc6670 */
[----:B------:R-:W-:Y:S01]  /*3090*/  IMAD.SHL.U32 R13, R157, 0x4, RZ ;  /* 0x000000049d0d7824 */ /* 0x000fe200078e00ff */
[----:B------:R-:W-:Y:S01]  /*30a0*/  ISETP.GE.OR P4, PT, R15, R152, P1 ;  /* 0x000000980f00720c */ /* 0x000fe20000f86670 */
        /* <DEDUP_REMOVED lines=14> */
[----:B-1----:R-:W-:Y:S01]  /*3190*/  LOP3.LUT R88, R88, 0x3, RZ, 0xc0, !PT ;  /* 0x0000000358587812 */ /* 0x002fe200078ec0ff */
        /* <DEDUP_REMOVED lines=10> */
.L_x_4971:
[----:B------:R-:W-:Y:S05]  /*3240*/  BSYNC.RECONVERGENT B1 ;  /* 0x0000000000017941 */ /* 0x000fea0003800200 */
.L_x_4970:
[----:B------:R-:W-:Y:S01]  /*3250*/  BSSY.RECONVERGENT B1, `(.L_x_4972) ;  /* 0x0000016000017945 */ /* 0x000fe20003800200 */
[----:B------:R-:W-:-:S03]  /*3260*/  FSEL R93, R93, RZ, P5 ;  /* 0x000000ff5d5d7208 */ /* 0x000fc60002800000 */
        /* <DEDUP_REMOVED lines=20> */
.L_x_4973:
[----:B------:R-:W-:Y:S05]  /*33b0*/  BSYNC.RECONVERGENT B1 ;  /* 0x0000000000017941 */ /* 0x000fea0003800200 */
.L_x_4972:
[----:B------:R-:W-:Y:S01]  /*33c0*/  BSSY.RECONVERGENT B1, `(.L_x_4974) ;  /* 0x0000017000017945 */ /* 0x000fe20003800200 */
[----:B------:R-:W-:-:S03]  /*33d0*/  FSEL R90, R90, RZ, P5 ;  /* 0x000000ff5a5a7208 */ /* 0x000fc60002800000 */
[----:B------:R-:W-:Y:S05]  /*33e0*/  @P2 BRA `(.L_x_4975) ;  /* 0x0000000000502947 */ /* 0x000fea0003800000 */
[----:B------:R-:W1:Y:S02]  /*33f0*/  S2UR UR5, SR_CTAID.Y ;  /* 0x00000000000579c3 */ /* 0x000e640000002600 */
[----:B-1----:R-:W-:-:S05]  /*3400*/  IMAD R12, R150, UR5, RZ ;  /* 0x00000005960c7c24 */ /* 0x002fca000f8e02ff */
[----:B------:R-:W-:-:S04]  /*3410*/  IADD3 R13, P2, PT, R12, R151, RZ ;  /* 0x000000970c0d7210 */ /* 0x000fc80007f5e0ff */
[----:B--2---:R-:W-:Y:S02]  /*3420*/  LEA.HI.X.SX32 R14, R12, RZ, 0x1, P2 ;  /* 0x000000ff0c0e7211 */ /* 0x004fe400010f0eff */
        /* <DEDUP_REMOVED lines=16> */
.L_x_4975:
[----:B------:R-:W-:Y:S05]  /*3530*/  BSYNC.RECONVERGENT B1 ;  /* 0x0000000000017941 */ /* 0x000fea0003800200 */
.L_x_4974:
[----:B------:R-:W-:Y:S01]  /*3540*/  BSSY.RECONVERGENT B1, `(.L_x_4976) ;  /* 0x0000018000017945 */ /* 0x000fe20003800200 */
[----:B------:R-:W-:Y:S01]  /*3550*/  IMAD R157, R150, 0x2, R157 ;  /* 0x00000002969d7824 */ /* 0x000fe200078e029d */
[----:B------:R-:W-:Y:S02]  /*3560*/  FSEL R95, R95, RZ, P5 ;  /* 0x000000ff5f5f7208 */ /* 0x000fe40002800000 */
[----:B------:R-:W-:Y:S05]  /*3570*/  @P3 BRA `(.L_x_4977) ;  /* 0x0000000000503947 */ /* 0x000fea0003800000 */
[----:B------:R-:W1:Y:S02]  /*3580*/  S2UR UR5, SR_CTAID.Y ;  /* 0x00000000000579c3 */ /* 0x000e640000002600 */
[----:B-1-3--:R-:W-:-:S05]  /*3590*/  IMAD R12, R150, UR5, RZ ;  /* 0x00000005960c7c24 */ /* 0x00afca000f8e02ff */
        /* <DEDUP_REMOVED lines=18> */
.L_x_4977:
[----:B------:R-:W-:Y:S05]  /*36c0*/  BSYNC.RECONVERGENT B1 ;  /* 0x0000000000017941 */ /* 0x000fea0003800200 */
.L_x_4976:
[C---:B-1-34-:R-:W-:Y:S01]  /*36d0*/  IMAD.SHL.U32 R13, R157.reuse, 0x4, RZ ;  /* 0x000000049d0d7824 */ /* 0x05afe200078e00ff */
[----:B------:R-:W-:Y:S01]  /*36e0*/  BSSY.RECONVERGENT B1, `(.L_x_4978) ;  /* 0x0000021000017945 */ /* 0x000fe20003800200 */
[----:B------:R-:W-:Y:S01]  /*36f0*/  IMAD.IADD R159, R157, 0x1, R150 ;  /* 0x000000019d9f7824 */ /* 0x000fe200078e0296 */
[----:B------:R-:W-:Y:S02]  /*3700*/  FSEL R92, R92, RZ, P5 ;  /* 0x000000ff5c5c7208 */ /* 0x000fe40002800000 */
[----:B------:R-:W-:Y:S01]  /*3710*/  ISETP.GE.OR P6, PT, R13, R152, P1 ;  /* 0x000000980d00720c */ /* 0x000fe20000fc6670 */
[C---:B------:R-:W-:Y:S01]  /*3720*/  IMAD.SHL.U32 R13, R159.reuse, 0x4, RZ ;  /* 0x000000049f0d7824 */ /* 0x040fe200078e00ff */
[----:B------:R-:W-:-:S04]  /*3730*/  IADD3 R153, PT, PT, R159, R150, RZ ;  /* 0x000000969f997210 */ /* 0x000fc80007ffe0ff */
[----:B------:R-:W-:Y:S01]  /*3740*/  ISETP.GE.OR P2, PT, R13, R152, P1 ;  /* 0x000000980d00720c */ /* 0x000fe20000f46670 */
[C---:B------:R-:W-:Y:S02]  /*3750*/  IMAD.SHL.U32 R13, R153.reuse, 0x4, RZ ;  /* 0x00000004990d7824 */ /* 0x040fe400078e00ff */
[----:B--2---:R-:W-:-:S03]  /*3760*/  IMAD.IADD R15, R153, 0x1, R150 ;  /* 0x00000001990f7824 */ /* 0x004fc600078e0296 */
        /* <DEDUP_REMOVED lines=24> */
.L_x_4979:
[----:B------:R-:W-:Y:S05]  /*38f0*/  BSYNC.RECONVERGENT B1 ;  /* 0x0000000000017941 */ /* 0x000fea0003800200 */
.L_x_4978:
        /* <DEDUP_REMOVED lines=23> */
.L_x_4981:
[----:B------:R-:W-:Y:S05]  /*3a70*/  BSYNC.RECONVERGENT B1 ;  /* 0x0000000000017941 */ /* 0x000fea0003800200 */
.L_x_4980:
[----:B------:R-:W-:Y:S01]  /*3a80*/  BSSY.RECONVERGENT B1, `(.L_x_4982) ;  /* 0x0000017000017945 */ /* 0x000fe20003800200 */
[----:B------:R-:W-:-:S03]  /*3a90*/  FSEL R94, R94, RZ, P5 ;  /* 0x000000ff5e5e7208 */ /* 0x000fc60002800000 */
        /* <DEDUP_REMOVED lines=21> */
.L_x_4983:
[----:B------:R-:W-:Y:S05]  /*3bf0*/  BSYNC.RECONVERGENT B1 ;  /* 0x0000000000017941 */ /* 0x000fea0003800200 */
.L_x_4982:
[----:B------:R-:W-:Y:S01]  /*3c00*/  BSSY.RECONVERGENT B1, `(.L_x_4984) ;  /* 0x0000018000017945 */ /* 0x000fe20003800200 */
[----:B------:R-:W-:Y:S01]  /*3c10*/  FSEL R99, R99, RZ, P5 ;  /* 0x000000ff63637208 */ /* 0x000fe20002800000 */
[----:B------:R-:W-:Y:S02]  /*3c20*/  IMAD.IADD R159, R15, 0x1, R150 ;  /* 0x000000010f9f7824 */ /* 0x000fe400078e0296 */
[----:B------:R-:W-:Y:S05]  /*3c30*/  @P4 BRA `(.L_x_4985) ;  /* 0x0000000000504947 */ /* 0x000fea0003800000 */
[----:B------:R-:W1:Y:S02]  /*3c40*/  S2UR UR5, SR_CTAID.Y ;  /* 0x00000000000579c3 */ /* 0x000e640000002600 */
[----:B-123--:R-:W-:-:S05]  /*3c50*/  IMAD R12, R150, UR5, RZ ;  /* 0x00000005960c7c24 */ /* 0x00efca000f8e02ff */
        /* <DEDUP_REMOVED lines=18> */
.L_x_4985:
[----:B------:R-:W-:Y:S05]  /*3d80*/  BSYNC.RECONVERGENT B1 ;  /* 0x0000000000017941 */ /* 0x000fea0003800200 */
.L_x_4984:
[----:B-1234-:R-:W-:Y:S01]  /*3d90*/  IMAD.SHL.U32 R13, R159, 0x4, RZ ;  /* 0x000000049f0d7824 */ /* 0x01efe200078e00ff */
[----:B------:R-:W-:Y:S01]  /*3da0*/  BSSY.RECONVERGENT B1, `(.L_x_4986) ;  /* 0x0000020000017945 */ /* 0x000fe20003800200 */
[----:B------:R-:W-:Y:S01]  /*3db0*/  IMAD R157, R150, 0x2, R159 ;  /* 0x00000002969d7824 */ /* 0x000fe200078e029f */
[----:B------:R-:W-:Y:S01]  /*3dc0*/  FSEL R96, R96, RZ, P5 ;  /* 0x000000ff60607208 */ /* 0x000fe20002800000 */
[----:B------:R-:W-:Y:S01]  /*3dd0*/  IMAD R15, R150, 0x40, R155 ;  /* 0x00000040960f7824 */ /* 0x000fe200078e029b */
[----:B------:R-:W-:Y:S01]  /*3de0*/  ISETP.GE.OR P6, PT, R13, R152, P1 ;  /* 0x000000980d00720c */ /* 0x000fe20000fc6670 */
[C---:B------:R-:W-:Y:S01]  /*3df0*/  IMAD.SHL.U32 R13, R157.reuse, 0x4, RZ ;  /* 0x000000049d0d7824 */ /* 0x040fe200078e00ff */
[----:B------:R-:W-:Y:S02]  /*3e00*/  IADD3 R153, PT, PT, R157, R150, RZ ;  /* 0x000000969d997210 */ /* 0x000fe40007ffe0ff */
[-C--:B------:R-:W-:Y:S02]  /*3e10*/  ISETP.GE.OR P4, PT, R15, R152.reuse, P1 ;  /* 0x000000980f00720c */ /* 0x080fe40000f86670 */
        /* <DEDUP_REMOVED lines=24> */
.L_x_4987:
[----:B------:R-:W-:Y:S05]  /*3fa0*/  BSYNC.RECONVERGENT B1 ;  /* 0x0000000000017941 */ /* 0x000fea0003800200 */
.L_x_4986:
        /* <DEDUP_REMOVED lines=22> */
.L_x_4989:
[----:B------:R-:W-:Y:S05]  /*4110*/  BSYNC.RECONVERGENT B1 ;  /* 0x0000000000017941 */ /* 0x000fea0003800200 */
.L_x_4988:
        /* <DEDUP_REMOVED lines=23> */
.L_x_4991:
[----:B------:R-:W-:Y:S05]  /*4290*/  BSYNC.RECONVERGENT B1 ;  /* 0x0000000000017941 */ /* 0x000fea0003800200 */
.L_x_4990:
[----:B------:R-:W-:Y:S01]  /*42a0*/  BSSY.RECONVERGENT B1, `(.L_x_4992) ;  /* 0x0000018000017945 */ /* 0x000fe20003800200 */
[----:B------:R-:W-:Y:S02]  /*42b0*/  FSEL R103, R103, RZ, P5 ;  /* 0x000000ff67677208 */ /* 0x000fe40002800000 */
[----:B------:R-:W-:Y:S01]  /*42c0*/  IADD3 R157, PT, PT, R153, R150, RZ ;  /* 0x00000096999d7210 */ /* 0x000fe20007ffe0ff */
[----:B------:R-:W-:Y:S06]  /*42d0*/  @P3 BRA `(.L_x_4993) ;  /* 0x0000000000503947 */ /* 0x000fec0003800000 */
        /* <DEDUP_REMOVED lines=20> */
.L_x_4993:
[----:B------:R-:W-:Y:S05]  /*4420*/  BSYNC.RECONVERGENT B1 ;  /* 0x0000000000017941 */ /* 0x000fea0003800200 */
.L_x_4992:
        /* <DEDUP_REMOVED lines=34> */
.L_x_4995:
[----:B------:R-:W-:Y:S05]  /*4650*/  BSYNC.RECONVERGENT B1 ;  /* 0x0000000000017941 */ /* 0x000fea0003800200 */
.L_x_4994:
        /* <DEDUP_REMOVED lines=23> */
.L_x_4997:
[----:B------:R-:W-:Y:S05]  /*47d0*/  BSYNC.RECONVERGENT B1 ;  /* 0x0000000000017941 */ /* 0x000fea0003800200 */
.L_x_4996:
        /* <DEDUP_REMOVED lines=23> */
.L_x_4999:
[----:B------:R-:W-:Y:S05]  /*4950*/  BSYNC.RECONVERGENT B1 ;  /* 0x0000000000017941 */ /* 0x000fea0003800200 */
.L_x_4998:
        /* <DEDUP_REMOVED lines=24> */
.L_x_5001:
[----:B------:R-:W-:Y:S05]  /*4ae0*/  BSYNC.RECONVERGENT B1 ;  /* 0x0000000000017941 */ /* 0x000fea0003800200 */
.L_x_5000:
[C---:B-1234-:R-:W-:Y:S01]  /*4af0*/  IMAD.SHL.U32 R13, R157.reuse, 0x4, RZ ;  /* 0x000000049d0d7824 */ /* 0x05efe200078e00ff */
[----:B------:R-:W-:Y:S01]  /*4b00*/  IADD3 R159, PT, PT, R157, R150, RZ ;  /* 0x000000969d9f7210 */ /* 0x000fe20007ffe0ff */
[----:B------:R-:W-:Y:S01]  /*4b10*/  BSSY.RECONVERGENT B1, `(.L_x_5002) ;  /* 0x0000020000017945 */ /* 0x000fe20003800200 */
[----:B------:R-:W-:Y:S02]  /*4b20*/  FSEL R104, R104, RZ, P5 ;  /* 0x000000ff68687208 */ /* 0x000fe40002800000 */
[----:B------:R-:W-:Y:S01]  /*4b30*/  ISETP.GE.OR P6, PT, R13, R152, P1 ;  /* 0x000000980d00720c */ /* 0x000fe20000fc6670 */
[C---:B------:R-:W-:Y:S02]  /*4b40*/  IMAD.SHL.U32 R13, R159.reuse, 0x4, RZ ;  /* 0x000000049f0d7824 */ /* 0x040fe400078e00ff */
[----:B------:R-:W-:-:S03]  /*4b50*/  IMAD.IADD R153, R159, 0x1, R150 ;  /* 0x000000019f997824 */ /* 0x000fc600078e0296 */
[----:B------:R-:W-:Y:S01]  /*4b60*/  ISETP.GE.OR P2, PT, R13, R152, P1 ;  /* 0x000000980d00720c */ /* 0x000fe20000f46670 */
[C---:B------:R-:W-:Y:S02]  /*4b70*/  IMAD.SHL.U32 R13, R153.reuse, 0x4, RZ ;  /* 0x00000004990d7824 */ /* 0x040fe400078e00ff */
[----:B------:R-:W-:-:S03]  /*4b80*/  IMAD.IADD R15, R153, 0x1, R150 ;  /* 0x00000001990f7824 */ /* 0x000fc600078e0296 */
[----:B------:R-:W-:Y:S02]  /*4b90*/  ISETP.GE.OR P3, PT, R13, R152, P1 ;  /* 0x000000980d00720c */ /* 0x000fe40000f66670 */
[----:B------:R-:W-:-:S04]  /*4ba0*/  SHF.L.U32 R13, R15, 0x2, RZ ;  /* 0x000000020f0d7819 */ /* 0x000fc800000006ff */
        /* <DEDUP_REMOVED lines=22> */
.L_x_5003:
[----:B------:R-:W-:Y:S05]  /*4d10*/  BSYNC.RECONVERGENT B1 ;  /* 0x0000000000017941 */ /* 0x000fea0003800200 */
.L_x_5002:
        /* <DEDUP_REMOVED lines=23> */
.L_x_5005:
[----:B------:R-:W-:Y:S05]  /*4e90*/  BSYNC.RECONVERGENT B1 ;  /* 0x0000000000017941 */ /* 0x000fea0003800200 */
.L_x_5004:
        /* <DEDUP_REMOVED lines=23> */
.L_x_5007:
[----:B------:R-:W-:Y:S05]  /*5010*/  BSYNC.RECONVERGENT B1 ;  /* 0x0000000000017941 */ /* 0x000fea0003800200 */
.L_x_5006:
        /* <DEDUP_REMOVED lines=24> */
.L_x_5009:
[----:B------:R-:W-:Y:S05]  /*51a0*/  BSYNC.RECONVERGENT B1 ;  /* 0x0000000000017941 */ /* 0x000fea0003800200 */
.L_x_5008:
[C---:B-1234-:R-:W-:Y:S01]  /*51b0*/  IMAD.SHL.U32 R13, R157.reuse, 0x4, RZ ;  /* 0x000000049d0d7824 */ /* 0x05efe200078e00ff */
[----:B------:R-:W-:Y:S01]  /*51c0*/  BSSY.RECONVERGENT B1, `(.L_x_5010) ;  /* 0x0000021000017945 */ /* 0x000fe20003800200 */
[--C-:B------:R-:W-:Y:S01]  /*51d0*/  IMAD.IADD R159, R157, 0x1, R150.reuse ;  /* 0x000000019d9f7824 */ /* 0x100fe200078e0296 */
[----:B------:R-:W-:Y:S02]  /*51e0*/  FSEL R108, R108, RZ, P5 ;  /* 0x000000ff6c6c7208 */ /* 0x000fe40002800000 */
[----:B------:R-:W-:Y:S01]  /*51f0*/  ISETP.GE.OR P6, PT, R13, R152, P1 ;  /* 0x000000980d00720c */ /* 0x000fe20000fc6670 */
[C---:B------:R-:W-:Y:S02]  /*5200*/  IMAD.SHL.U32 R13, R159.reuse, 0x4, RZ ;  /* 0x000000049f0d7824 */ /* 0x040fe400078e00ff */
[----:B------:R-:W-:-:S03]  /*5210*/  IMAD.IADD R153, R159, 0x1, R150 ;  /* 0x000000019f997824 */ /* 0x000fc600078e0296 */
[----:B------:R-:W-:Y:S01]  /*5220*/  ISETP.GE.OR P2, PT, R13, R152, P1 ;  /* 0x000000980d00720c */ /* 0x000fe20000f46670 */
[C---:B------:R-:W-:Y:S01]  /*5230*/  IMAD.IADD R15, R153.reuse, 0x1, R150 ;  /* 0x00000001990f7824 */ /* 0x040fe200078e0296 */
[----:B------:R-:W-:-:S04]  /*5240*/  SHF.L.U32 R13, R153, 0x2, RZ ;  /* 0x00000002990d7819 */ /* 0x000fc800000006ff */
        /* <DEDUP_REMOVED lines=24> */
.L_x_5011:
[----:B------:R-:W-:Y:S05]  /*53d0*/  BSYNC.RECONVERGENT B1 ;  /* 0x0000000000017941 */ /* 0x000fea0003800200 */
.L_x_5010:
        /* <DEDUP_REMOVED lines=14> */
[----:B------:R-:W-:Y:S02]  /*54c0*/  IMAD R157, R85, R150, R110 ;  /* 0x00000096559d7224 */ /* 0x000fe400078e026e */
        /* <DEDUP_REMOVED lines=8> */
.L_x_5013:
[----:B------:R-:W-:Y:S05]  /*5550*/  BSYNC.RECONVERGENT B1 ;  /* 0x0000000000017941 */ /* 0x000fea0003800200 */
.L_x_5012:
        /* <DEDUP_REMOVED lines=23> */
.L_x_5015:
[----:B------:R-:W-:Y:S05]  /*56d0*/  BSYNC.RECONVERGENT B1 ;  /* 0x0000000000017941 */ /* 0x000fea0003800200 */
.L_x_5014:
        /* <DEDUP_REMOVED lines=24> */
.L_x_5017:
[----:B------:R-:W-:Y:S05]  /*5860*/  BSYNC.RECONVERGENT B1 ;  /* 0x0000000000017941 */ /* 0x000fea0003800200 */
.L_x_5016:
[----:B-1234-:R-:W-:Y:S01]  /*5870*/  IMAD.SHL.U32 R13, R159, 0x4, RZ ;  /* 0x000000049f0d7824 */ /* 0x01efe200078e00ff */
[----:B------:R-:W-:Y:S01]  /*5880*/  BSSY.RECONVERGENT B1, `(.L_x_5018) ;  /* 0x0000020000017945 */ /* 0x000fe20003800200 */
[C---:B------:R-:W-:Y:S01]  /*5890*/  IMAD R157, R150.reuse, 0x2, R159 ;  /* 0x00000002969d7824 */ /* 0x040fe200078e029f */
[----:B------:R-:W-:Y:S01]  /*58a0*/  FSEL R115, R115, RZ, P5 ;  /* 0x000000ff73737208 */ /* 0x000fe20002800000 */
[----:B------:R-:W-:Y:S01]  /*58b0*/  IMAD R155, R150, 0x80, R155 ;  /* 0x00000080969b7824 */ /* 0x000fe200078e029b */
[-C--:B------:R-:W-:Y:S01]  /*58c0*/  ISETP.GE.OR P6, PT, R13, R152.reuse, P1 ;  /* 0x000000980d00720c */ /* 0x080fe20000fc6670 */
[C---:B------:R-:W-:Y:S01]  /*58d0*/  IMAD.IADD R153, R157.reuse, 0x1, R150 ;  /* 0x000000019d997824 */ /* 0x040fe200078e0296 */
[----:B------:R-:W-:Y:S02]  /*58e0*/  SHF.L.U32 R13, R157, 0x2, RZ ;  /* 0x000000029d0d7819 */ /* 0x000fe400000006ff */
        /* <DEDUP_REMOVED lines=25> */
.L_x_5019:
[----:B------:R-:W-:Y:S05]  /*5a80*/  BSYNC.RECONVERGENT B1 ;  /* 0x0000000000017941 */ /* 0x000fea0003800200 */
.L_x_5018:
        /* <DEDUP_REMOVED lines=22> */
.L_x_5021:
[----:B------:R-:W-:Y:S05]  /*5bf0*/  BSYNC.RECONVERGENT B1 ;  /* 0x0000000000017941 */ /* 0x000fea0003800200 */
.L_x_5020:
        /* <DEDUP_REMOVED lines=23> */
.L_x_5023:
[----:B------:R-:W-:Y:S05]  /*5d70*/  BSYNC.RECONVERGENT B1 ;  /* 0x0000000000017941 */ /* 0x000fea0003800200 */
.L_x_5022:
[----:B------:R-:W-:Y:S01]  /*5d80*/  BSSY.RECONVERGENT B1, `(.L_x_5024) ;  /* 0x0000018000017945 */ /* 0x000fe20003800200 */
[----:B------:R-:W-:Y:S01]  /*5d90*/  FSEL R116, R116, RZ, P5 ;  /* 0x000000ff74747208 */ /* 0x000fe20002800000 */
[----:B------:R-:W-:Y:S02]  /*5da0*/  IMAD.IADD R155, R153, 0x1, R150 ;  /* 0x00000001999b7824 */ /* 0x000fe400078e0296 */
        /* <DEDUP_REMOVED lines=21> */
.L_x_5025:
[----:B------:R-:W-:Y:S05]  /*5f00*/  BSYNC.RECONVERGENT B1 ;  /* 0x0000000000017941 */ /* 0x000fea0003800200 */
.L_x_5024:
[C---:B-1-34-:R-:W-:Y:S01]  /*5f10*/  IMAD.SHL.U32 R13, R155.reuse, 0x4, RZ ;  /* 0x000000049b0d7824 */ /* 0x05afe200078e00ff */
[----:B------:R-:W-:Y:S01]  /*5f20*/  BSSY.RECONVERGENT B1, `(.L_x_5026) ;  /* 0x0000021000017945 */ /* 0x000fe20003800200 */
[--C-:B------:R-:W-:Y:S01]  /*5f30*/  IMAD.IADD R157, R155, 0x1, R150.reuse ;  /* 0x000000019b9d7824 */ /* 0x100fe200078e0296 */
[----:B------:R-:W-:Y:S02]  /*5f40*/  FSEL R119, R119, RZ, P5 ;  /* 0x000000ff77777208 */ /* 0x000fe40002800000 */
[----:B------:R-:W-:Y:S01]  /*5f50*/  ISETP.GE.OR P6, PT, R13, R152, P1 ;  /* 0x000000980d00720c */ /* 0x000fe20000fc6670 */
[C---:B------:R-:W-:Y:S01]  /*5f60*/  IMAD.IADD R153, R157.reuse, 0x1, R150 ;  /* 0x000000019d997824 */ /* 0x040fe200078e0296 */
[----:B------:R-:W-:-:S03]  /*5f70*/  SHF.L.U32 R13, R157, 0x2, RZ ;  /* 0x000000029d0d7819 */ /* 0x000fc600000006ff */
[----:B--2---:R-:W-:Y:S01]  /*5f80*/  IMAD.IADD R15, R153, 0x1, R150 ;  /* 0x00000001990f7824 */ /* 0x004fe200078e0296 */
[----:B------:R-:W-:Y:S01]  /*5f90*/  ISETP.GE.OR P2, PT, R13, R152, P1 ;  /* 0x000000980d00720c */ /* 0x000fe20000f46670 */
[----:B------:R-:W-:-:S05]  /*5fa0*/  IMAD.SHL.U32 R13, R153, 0x4, RZ ;  /* 0x00000004990d7824 */ /* 0x000fca00078e00ff */
        /* <DEDUP_REMOVED lines=24> */
.L_x_5027:
[----:B------:R-:W-:Y:S05]  /*6130*/  BSYNC.RECONVERGENT B1 ;  /* 0x0000000000017941 */ /* 0x000fea0003800200 */
.L_x_5026:
        /* <DEDUP_REMOVED lines=23> */
.L_x_5029:
[----:B------:R-:W-:Y:S05]  /*62b0*/  BSYNC.RECONVERGENT B1 ;  /* 0x0000000000017941 */ /* 0x000fea0003800200 */
.L_x_5028:
        /* <DEDUP_REMOVED lines=23> */
.L_x_5031:
[----:B------:R-:W-:Y:S05]  /*6430*/  BSYNC.RECONVERGENT B1 ;  /* 0x0000000000017941 */ /* 0x000fea0003800200 */
.L_x_5030:
        /* <DEDUP_REMOVED lines=24> */
.L_x_5033:
[----:B------:R-:W-:Y:S05]  /*65c0*/  BSYNC.RECONVERGENT B1 ;  /* 0x0000000000017941 */ /* 0x000fea0003800200 */
.L_x_5032:
[C---:B-1234-:R-:W-:Y:S01]  /*65d0*/  SHF.L.U32 R13, R155.reuse, 0x2, RZ ;  /* 0x000000029b0d7819 */ /* 0x05efe200000006ff */
[--C-:B------:R-:W-:Y:S01]  /*65e0*/  IMAD.IADD R157, R155, 0x1, R150.reuse ;  /* 0x000000019b9d7824 */ /* 0x100fe200078e0296 */
[----:B------:R-:W-:Y:S01]  /*65f0*/  BSSY.RECONVERGENT B1, `(.L_x_5034) ;  /* 0x0000020000017945 */ /* 0x000fe20003800200 */
[----:B------:R-:W-:Y:S02]  /*6600*/  FSEL R123, R123, RZ, P5 ;  /* 0x000000ff7b7b7208 */ /* 0x000fe40002800000 */
[----:B------:R-:W-:Y:S01]  /*6610*/  ISETP.GE.OR P6, PT, R13, R152, P1 ;  /* 0x000000980d00720c */ /* 0x000fe20000fc6670 */
[C---:B------:R-:W-:Y:S02]  /*6620*/  IMAD.SHL.U32 R13, R157.reuse, 0x4, RZ ;  /* 0x000000049d0d7824 */ /* 0x040fe400078e00ff */
[----:B------:R-:W-:-:S03]  /*6630*/  IMAD.IADD R153, R157, 0x1, R150 ;  /* 0x000000019d997824 */ /* 0x000fc600078e0296 */
[----:B------:R-:W-:Y:S01]  /*6640*/  ISETP.GE.OR P2, PT, R13, R152, P1 ;  /* 0x000000980d00720c */ /* 0x000fe20000f46670 */
[C---:B------:R-:W-:Y:S01]  /*6650*/  IMAD.SHL.U32 R13, R153.reuse, 0x4, RZ ;  /* 0x00000004990d7824 */ /* 0x040fe200078e00ff */
[----:B------:R-:W-:-:S04]  /*6660*/  IADD3 R15, PT, PT, R153, R150, RZ ;  /* 0x00000096990f7210 */ /* 0x000fc80007ffe0ff */
        /* <DEDUP_REMOVED lines=24> */
.L_x_5035:
[----:B------:R-:W-:Y:S05]  /*67f0*/  BSYNC.RECONVERGENT B1 ;  /* 0x0000000000017941 */ /* 0x000fea0003800200 */
.L_x_5034:
        /* <DEDUP_REMOVED lines=23> */
.L_x_5037:
[----:B------:R-:W-:Y:S05]  /*6970*/  BSYNC.RECONVERGENT B1 ;  /* 0x0000000000017941 */ /* 0x000fea0003800200 */
.L_x_5036:
        /* <DEDUP_REMOVED lines=23> */
.L_x_5039:
[----:B------:R-:W-:Y:S05]  /*6af0*/  BSYNC.RECONVERGENT B1 ;  /* 0x0000000000017941 */ /* 0x000fea0003800200 */
.L_x_5038:
[----:B------:R-:W-:Y:S01]  /*6b00*/  BSSY.RECONVERGENT B1, `(.L_x_5040) ;  /* 0x0000018000017945 */ /* 0x000fe20003800200 */
[----:B------:R-:W-:Y:S02]  /*6b10*/  FSEL R124, R124, RZ, P5 ;  /* 0x000000ff7c7c7208 */ /* 0x000fe40002800000 */
[----:B------:R-:W-:Y:S01]  /*6b20*/  IADD3 R155, PT, PT, R15, R150, RZ ;  /* 0x000000960f9b7210 */ /* 0x000fe20007ffe0ff */
[----:B------:R-:W-:Y:S06]  /*6b30*/  @P4 BRA `(.L_x_5041) ;  /* 0x0000000000504947 */ /* 0x000fec0003800000 */
        /* <DEDUP_REMOVED lines=20> */
.L_x_5041:
[----:B------:R-:W-:Y:S05]  /*6c80*/  BSYNC.RECONVERGENT B1 ;  /* 0x0000000000017941 */ /* 0x000fea0003800200 */
.L_x_5040:
[C---:B-1234-:R-:W-:Y:S01]  /*6c90*/  IMAD.SHL.U32 R13, R155.reuse, 0x4, RZ ;  /* 0x000000049b0d7824 */ /* 0x05efe200078e00ff */
        /* <DEDUP_REMOVED lines=33> */
.L_x_5043:
[----:B------:R-:W-:Y:S05]  /*6eb0*/  BSYNC.RECONVERGENT B1 ;  /* 0x0000000000017941 */ /* 0x000fea0003800200 */
.L_x_5042:
        /* <DEDUP_REMOVED lines=23> */
.L_x_5045:
[----:B------:R-:W-:Y:S05]  /*7030*/  BSYNC.RECONVERGENT B1 ;  /* 0x0000000000017941 */ /* 0x000fea0003800200 */
.L_x_5044:
        /* <DEDUP_REMOVED lines=23> */
.L_x_5047:
[----:B------:R-:W-:Y:S05]  /*71b0*/  BSYNC.RECONVERGENT B1 ;  /* 0x0000000000017941 */ /* 0x000fea0003800200 */
.L_x_5046:
        /* <DEDUP_REMOVED lines=24> */
.L_x_5049:
[----:B------:R-:W-:Y:S05]  /*7340*/  BSYNC.RECONVERGENT B1 ;  /* 0x0000000000017941 */ /* 0x000fea0003800200 */
.L_x_5048:
        /* <DEDUP_REMOVED lines=34> */
.L_x_5051:
[----:B------:R-:W-:Y:S05]  /*7570*/  BSYNC.RECONVERGENT B1 ;  /* 0x0000000000017941 */ /* 0x000fea0003800200 */
.L_x_5050:
        /* <DEDUP_REMOVED lines=23> */
.L_x_5053:
[----:B------:R-:W-:Y:S05]  /*76f0*/  BSYNC.RECONVERGENT B1 ;  /* 0x0000000000017941 */ /* 0x000fea0003800200 */
.L_x_5052:
        /* <DEDUP_REMOVED lines=23> */
.L_x_5055:
[----:B------:R-:W-:Y:S05]  /*7870*/  BSYNC.RECONVERGENT B1 ;  /* 0x0000000000017941 */ /* 0x000fea0003800200 */
.L_x_5054:
        /* <DEDUP_REMOVED lines=24> */
.L_x_5057:
[----:B------:R-:W-:Y:S05]  /*7a00*/  BSYNC.RECONVERGENT B1 ;  /* 0x0000000000017941 */ /* 0x000fea0003800200 */
.L_x_5056:
        /* <DEDUP_REMOVED lines=34> */
.L_x_5059:
[----:B------:R-:W-:Y:S05]  /*7c30*/  BSYNC.RECONVERGENT B1 ;  /* 0x0000000000017941 */ /* 0x000fea0003800200 */
.L_x_5058:
        /* <DEDUP_REMOVED lines=23> */
.L_x_5061:
[----:B------:R-:W-:Y:S05]  /*7db0*/  BSYNC.RECONVERGENT B1 ;  /* 0x0000000000017941 */ /* 0x000fea0003800200 */
.L_x_5060:
        /* <DEDUP_REMOVED lines=23> */
.L_x_5063:
[----:B------:R-:W-:Y:S05]  /*7f30*/  BSYNC.RECONVERGENT B1 ;  /* 0x0000000000017941 */ /* 0x000fea0003800200 */
.L_x_5062:
        /* <DEDUP_REMOVED lines=24> */
.L_x_5065:
[----:B------:R-:W-:Y:S05]  /*80c0*/  BSYNC.RECONVERGENT B1 ;  /* 0x0000000000017941 */ /* 0x000fea0003800200 */
.L_x_5064:
[C---:B-1234-:R-:W-:Y:S01]  /*80d0*/  IMAD.SHL.U32 R13, R155.reuse, 0x4, RZ ;  /* 0x000000049b0d7824 */ /* 0x05efe200078e00ff */
[----:B------:R-:W-:Y:S01]  /*80e0*/  BSSY.RECONVERGENT B1, `(.L_x_5066) ;  /* 0x0000021000017945 */ /* 0x000fe20003800200 */
[--C-:B------:R-:W-:Y:S01]  /*80f0*/  IMAD.IADD R157, R155, 0x1, R150.reuse ;  /* 0x000000019b9d7824 */ /* 0x100fe200078e0296 */
[----:B------:R-:W-:Y:S02]  /*8100*/  FSEL R139, R139, RZ, P5 ;  /* 0x000000ff8b8b7208 */ /* 0x000fe40002800000 */
[----:B------:R-:W-:Y:S01]  /*8110*/  ISETP.GE.OR P6, PT, R13, R152, P1 ;  /* 0x000000980d00720c */ /* 0x000fe20000fc6670 */
[C---:B------:R-:W-:Y:S01]  /*8120*/  IMAD.IADD R153, R157.reuse, 0x1, R150 ;  /* 0x000000019d997824 */ /* 0x040fe200078e0296 */
[----:B------:R-:W-:-:S03]  /*8130*/  SHF.L.U32 R13, R157, 0x2, RZ ;  /* 0x000000029d0d7819 */ /* 0x000fc600000006ff */
[----:B------:R-:W-:Y:S01]  /*8140*/  IMAD.IADD R15, R153, 0x1, R150 ;  /* 0x00000001990f7824 */ /* 0x000fe200078e0296 */
        /* <DEDUP_REMOVED lines=26> */
.L_x_5067:
[----:B------:R-:W-:Y:S05]  /*82f0*/  BSYNC.RECONVERGENT B1 ;  /* 0x0000000000017941 */ /* 0x000fea0003800200 */
.L_x_5066:
        /* <DEDUP_REMOVED lines=23> */
.L_x_5069:
[----:B------:R-:W-:Y:S05]  /*8470*/  BSYNC.RECONVERGENT B1 ;  /* 0x0000000000017941 */ /* 0x000fea0003800200 */
.L_x_5068:
        /* <DEDUP_REMOVED lines=23> */
.L_x_5071:
[----:B------:R-:W-:Y:S05]  /*85f0*/  BSYNC.RECONVERGENT B1 ;  /* 0x0000000000017941 */ /* 0x000fea0003800200 */
.L_x_5070:
        /* <DEDUP_REMOVED lines=24> */
.L_x_5073:
[----:B------:R-:W-:Y:S05]  /*8780*/  BSYNC.RECONVERGENT B1 ;  /* 0x0000000000017941 */ /* 0x000fea0003800200 */
.L_x_5072:
[C---:B-1234-:R-:W-:Y:S01]  /*8790*/  SHF.L.U32 R13, R157.reuse, 0x2, RZ ;  /* 0x000000029d0d7819 */ /* 0x05efe200000006ff */
[--C-:B------:R-:W-:Y:S01]  /*87a0*/  IMAD.IADD R159, R157, 0x1, R150.reuse ;  /* 0x000000019d9f7824 */ /* 0x100fe200078e0296 */
[----:B------:R-:W-:Y:S01]  /*87b0*/  BSSY.RECONVERGENT B1, `(.L_x_5074) ;  /* 0x0000023000017945 */ /* 0x000fe20003800200 */
[----:B------:R-:W-:Y:S02]  /*87c0*/  FSEL R143, R143, RZ, P5 ;  /* 0x000000ff8f8f7208 */ /* 0x000fe40002800000 */
[----:B------:R-:W-:Y:S01]  /*87d0*/  ISETP.GE.OR P6, PT, R13, R152, P1 ;  /* 0x000000980d00720c */ /* 0x000fe20000fc6670 */
[C---:B------:R-:W-:Y:S02]  /*87e0*/  IMAD.IADD R155, R159.reuse, 0x1, R150 ;  /* 0x000000019f9b7824 */ /* 0x040fe400078e0296 */
[----:B------:R-:W-:-:S03]  /*87f0*/  IMAD.SHL.U32 R13, R159, 0x4, RZ ;  /* 0x000000049f0d7824 */ /* 0x000fc600078e00ff */
[----:B------:R-:W-:Y:S02]  /*8800*/  IADD3 R153, PT, PT, R155, R150, RZ ;  /* 0x000000969b997210 */ /* 0x000fe40007ffe0ff */
[----:B------:R-:W-:Y:S01]  /*8810*/  ISETP.GE.OR P4, PT, R13, R152, P1 ;  /* 0x000000980d00720c */ /* 0x000fe20000f86670 */
[----:B------:R-:W-:Y:S02]  /*8820*/  IMAD.SHL.U32 R13, R155, 0x4, RZ ;  /* 0x000000049b0d7824 */ /* 0x000fe400078e00ff */
[----:B------:R-:W-:-:S03]  /*8830*/  IMAD.IADD R15, R153, 0x1, R150 ;  /* 0x00000001990f7824 */ /* 0x000fc600078e0296 */
[----:B------:R-:W-:Y:S01]  /*8840*/  ISETP.GE.OR P3, PT, R13, R152, P1 ;  /* 0x000000980d00720c */ /* 0x000fe20000f66670 */
[----:B------:R-:W-:Y:S02]  /*8850*/  IMAD.SHL.U32 R13, R153, 0x4, RZ ;  /* 0x00000004990d7824 */ /* 0x000fe400078e00ff */
[----:B------:R-:W-:-:S03]  /*8860*/  IMAD.SHL.U32 R15, R15, 0x4, RZ ;  /* 0x000000040f0f7824 */ /* 0x000fc600078e00ff */
[-C--:B------:R-:W-:Y:S02]  /*8870*/  ISETP.GE.OR P2, PT, R13, R152.reuse, P1 ;  /* 0x000000980d00720c */ /* 0x080fe40000f46670 */
        /* <DEDUP_REMOVED lines=22> */
.L_x_5075:
[----:B------:R-:W-:Y:S05]  /*89e0*/  BSYNC.RECONVERGENT B1 ;  /* 0x0000000000017941 */ /* 0x000fea0003800200 */
.L_x_5074:
        /* <DEDUP_REMOVED lines=23> */
.L_x_5077:
[----:B------:R-:W-:Y:S05]  /*8b60*/  BSYNC.RECONVERGENT B1 ;  /* 0x0000000000017941 */ /* 0x000fea0003800200 */
.L_x_5076:
        /* <DEDUP_REMOVED lines=23> */
.L_x_5079:
[----:B------:R-:W-:Y:S05]  /*8ce0*/  BSYNC.RECONVERGENT B1 ;  /* 0x0000000000017941 */ /* 0x000fea0003800200 */
.L_x_5078:
[----:B------:R-:W-:Y:S01]  /*8cf0*/  BSSY.RECONVERGENT B1, `(.L_x_5080) ;  /* 0x0000017000017945 */ /* 0x000fe20003800200 */
[----:B------:R-:W-:-:S03]  /*8d00*/  FSEL R145, R145, RZ, P5 ;  /* 0x000000ff91917208 */ /* 0x000fc60002800000 */
        /* <DEDUP_REMOVED lines=21> */
.L_x_5081:
[----:B------:R-:W-:Y:S05]  /*8e60*/  BSYNC.RECONVERGENT B1 ;  /* 0x0000000000017941 */ /* 0x000fea0003800200 */
.L_x_5080:
[----:B------:R-:W-:Y:S01]  /*8e70*/  BSSY.RECONVERGENT B1, `(.L_x_5082) ;  /* 0x0000016000017945 */ /* 0x000fe20003800200 */
[----:B------:R-:W-:-:S03]  /*8e80*/  FSEL R146, R146, RZ, P5 ;  /* 0x000000ff92927208 */ /* 0x000fc60002800000 */
[----:B------:R-:W-:Y:S05]  /*8e90*/  @P1 BRA `(.L_x_5083) ;  /* 0x00000000004c1947 */ /* 0x000fea0003800000 */
[----:B------:R-:W1:Y:S02]  /*8ea0*/  S2UR UR5, SR_CTAID.Y ;  /* 0x00000000000579c3 */ /* 0x000e640000002600 */
[----:B-1234-:R-:W-:-:S05]  /*8eb0*/  IMAD R12, R150, UR5, RZ ;  /* 0x00000005960c7c24 */ /* 0x01efca000f8e02ff */
        /* <DEDUP_REMOVED lines=17> */
.L_x_5083:
[----:B------:R-:W-:Y:S05]  /*8fd0*/  BSYNC.RECONVERGENT B1 ;  /* 0x0000000000017941 */ /* 0x000fea0003800200 */
.L_x_5082:
[----:B-12345:R-:W-:Y:S01]  /*8fe0*/  FMUL.FTZ R13, R83, R148 ;  /* 0x00000094530d7220 */ /* 0x03efe20000410000 */
[----:B------:R-:W1:Y:S01]  /*8ff0*/  S2R R14, SR_TID.X ;  /* 0x00000000000e7919 */ /* 0x000e620000002100 */
[----:B------:R-:W-:Y:S01]  /*9000*/  UMOV UR5, 0xffffffff ;  /* 0xffffffff00057882 */ /* 0x000fe20000000000 */
[----:B------:R-:W-:Y:S01]  /*9010*/  ISETP.NE.AND P2, PT, R11, RZ, P0 ;  /* 0x000000ff0b00720c */ /* 0x000fe20000745270 */
[----:B------:R-:W-:-:S04]  /*9020*/  FFMA.FTZ R13, R84, R147, R13 ;  /* 0x00000093540d7223 */ /* 0x000fc8000001000d */
[----:B------:R-:W-:-:S04]  /*9030*/  FFMA.FTZ R12, R82, R149, R13 ;  /* 0x00000095520c7223 */ /* 0x000fc8000001000d */
[----:B0-----:R-:W-:-:S04]  /*9040*/  FFMA.FTZ R13, R81, R154, R12 ;  /* 0x0000009a510d7223 */ /* 0x001fc8000001000c */
        /* <DEDUP_REMOVED lines=65> */
.L_x_5157:
        /* <DEDUP_REMOVED lines=16> */
[----:B------:R-:W3:Y:S05]  /*9560*/  @P1 LDG.E R14, desc[UR36][R14.64] ;  /* 0x000000240e0e1981 */ /* 0x000eea000c1e1900 */
[----:B------:R-:W4:Y:S01]  /*9570*/  @P3 LDG.E R12, desc[UR36][R12.64] ;  /* 0x000000240c0c3981 */ /* 0x000f22000c1e1900 */
[----:B--2---:R-:W-:-:S05]  /*9580*/  @P1 IMAD.IADD R151, R150, 0x1, R151 ;  /* 0x0000000196971824 */ /* 0x004fca00078e0297 */
[----:B------:R-:W-:-:S04]  /*9590*/  @P1 ISETP.GE.AND P4, PT, R10, R151, PT ;  /* 0x000000970a00120c */ /* 0x000fc80003f86270 */
[----:B------:R-:W-:-:S04]  /*95a0*/  @P1 SEL R150, R18, RZ, !P4 ;  /* 0x000000ff12961207 */ /* 0x000fc80006000000 */
[----:B------:R-:W-:-:S04]  /*95b0*/  @P1 IADD3 R150, PT, PT, R10, R150, -R17 ;  /* 0x000000960a961210 */ /* 0x000fc80007ffe811 */
[----:B------:R-:W-:Y:S01]  /*95c0*/  @P1 I2FP.F32.S32 R150, R150 ;  /* 0x0000009600961245 */ /* 0x000fe20000201400 */
[----:B----4-:R-:W-:-:S04]  /*95d0*/  @P3 FADD.FTZ R11, R11, R12 ;  /* 0x0000000c0b0b3221 */ /* 0x010fc80000010000 */
[----:B---3--:R-:W-:-:S05]  /*95e0*/  @P1 FFMA.FTZ R11, R150, R14, R11 ;  /* 0x0000000e960b1223 */ /* 0x008fca000001000b */
[----:B------:R1:W-:Y:S01]  /*95f0*/  STS [R4], R11 ;  /* 0x0000000b04007388 */ /* 0x0003e20000000800 */
[----:B------:R-:W-:-:S07]  /*9600*/  @!P2 FMNMX.FTZ R0, R0, R11, !PT ;  /* 0x0000000b0000a209 */ /* 0x000fce0007810000 */
.L_x_5086:
[----:B------:R-:W-:Y:S05]  /*9610*/  BSYNC.RECONVERGENT B1 ;  /* 0x0000000000017941 */ /* 0x000fea0003800200 */
.L_x_5085:
[----:B------:R-:W-:Y:S01]  /*9620*/  VIADD R10, R10, 0x10 ;  /* 0x000000100a0a7836 */ /* 0x000fe20000000000 */
[----:B------:R-:W-:Y:S01]  /*9630*/  IADD3 R8, P2, PT, R8, 0x10, RZ ;  /* 0x0000001008087810 */ /* 0x000fe20007f5e0ff */
[----:B------:R-:W-:Y:S01]  /*9640*/  VIADD R3, R3, 0x10 ;  /* 0x0000001003037836 */ /* 0x000fe20000000000 */
[----:B-1----:R-:W-:Y:S02]  /*9650*/  IADD3 R4, PT, PT, R4, 0x40, RZ ;  /* 0x0000004004047810 */ /* 0x002fe40007ffe0ff */
[----:B------:R-:W-:Y:S01]  /*9660*/  ISETP.GE.AND P1, PT, R10, R5, PT ;  /* 0x000000050a00720c */ /* 0x000fe20003f26270 */
[----:B------:R-:W-:-:S12]  /*9670*/  IMAD.X R7, RZ, RZ, R7, P2 ;  /* 0x000000ffff077224 */ /* 0x000fd800010e0607 */
[----:B------:R-:W-:Y:S05]  /*9680*/  @!P1 BRA `(.L_x_5087) ;  /* 0xffffff8c00349947 */ /* 0x000fea000383ffff */
.L_x_4955:
[----:B0---4-:R-:W-:Y:S05]  /*9690*/  BSYNC B0 ;  /* 0x0000000000007941 */ /* 0x011fea0003800000 */
.L_x_4954:
[----:B------:R-:W0:Y:S01]  /*96a0*/  S2R R21, SR_TID.X ;  /* 0x0000000000157919 */ /* 0x000e220000002100 */
[----:B------:R-:W-:Y:S01]  /*96b0*/  UMOV UR5, 0xffffffff ;  /* 0xffffffff00057882 */ /* 0x000fe20000000000 */
[----:B0-----:R-:W-:Y:S02]  /*96c0*/  LOP3.LUT P0, R5, R21, 0x1f, RZ, 0xc0, !PT ;  /* 0x0000001f15057812 */ /* 0x001fe4000780c0ff */
[----:B------:R-:W-:Y:S11]  /*96d0*/  BRA.DIV UR5, `(.L_x_5088) ;  /* 0x0000005605e47947 */ /* 0x000ff6000b800000 */
[----:B------:R-:W0:Y:S02]  /*96e0*/  SHFL.BFLY PT, R14, R0, 0x10, 0x1f ;  /* 0x0e001f00000e7f89 */ /* 0x000e2400000e0000 */
[----:B0-----:R-:W-:-:S05]  /*96f0*/  FMNMX.FTZ R13, R14, R0, !PT ;  /* 0x000000000e0d7209 */ /* 0x001fca0007810000 */
[----:B------:R-:W0:Y:S02]  /*9700*/  SHFL.BFLY PT, R14, R13, 0x8, 0x1f ;  /* 0x0d001f000d0e7f89 */ /* 0x000e2400000e0000 */
[----:B0-----:R-:W-:-:S05]  /*9710*/  FMNMX.FTZ R3, R13, R14, !PT ;  /* 0x0000000e0d037209 */ /* 0x001fca0007810000 */
[----:B------:R0:W4:Y:S02]  /*9720*/  SHFL.BFLY PT, R14, R3, 0x4, 0x1f ;  /* 0x0c801f00030e7f89 */ /* 0x00012400000e0000 */
.L_x_5162:
[----:B-----5:R-:W3:Y:S01]  /*9730*/  S2R R18, SR_CgaCtaId ;  /* 0x0000000000127919 */ /* 0x020ee20000008800 */
[----:B------:R-:W-:Y:S01]  /*9740*/  MOV R15, 0x400 ;  /* 0x00000400000f7802 */ /* 0x000fe20000000f00 */
[----:B------:R-:W-:Y:S05]  /*9750*/  WARPSYNC.ALL ;  /* 0x0000000000007948 */ /* 0x000fea0003800000 */
[----:B----4-:R-:W-:Y:S02]  /*9760*/  FMNMX.FTZ R14, R3, R14, !PT ;  /* 0x0000000e030e7209 */ /* 0x010fe40007810000 */
[----:B---3--:R-:W-:-:S04]  /*9770*/  LEA R0, R18, R15, 0x18 ;  /* 0x0000000f12007211 */ /* 0x008fc800078ec0ff */
[----:B0-----:R-:W-:Y:S01]  /*9780*/  @!P0 LEA.HI R3, R21, R0, RZ, 0x1d ;  /* 0x0000000015038211 */ /* 0x001fe200078fe8ff */
[----:B------:R-:W-:-:S04]  /*9790*/  IMAD R6, R5, 0x4, R0 ;  /* 0x0000000405067824 */ /* 0x000fc800078e0200 */
[----:B------:R0:W-:Y:S01]  /*97a0*/  @!P0 STS [R3], R14 ;  /* 0x0000000e03008388 */ /* 0x0001e20000000800 */
[----:B------:R-:W-:Y:S01]  /*97b0*/  ISETP.GT.U32.AND P0, PT, R5, 0x1, PT ;  /* 0x000000010500780c */ /* 0x000fe20003f04070 */
[----:B------:R-:W-:Y:S01]  /*97c0*/  BAR.SYNC.DEFER_BLOCKING 0x0 ;  /* 0x0000000000007b1d */ /* 0x000fe20000010000 */
[----:B------:R-:W-:Y:S02]  /*97d0*/  IMAD.MOV.U32 R9, RZ, RZ, -0x800001 ;  /* 0xff7fffffff097424 */ /* 0x000fe400078e00ff */
[----:B0-----:R-:W-:Y:S02]  /*97e0*/  IMAD.SHL.U32 R3, R21, 0x4, RZ ;  /* 0x0000000415037824 */ /* 0x001fe400078e00ff */
[----:B------:R-:W-:-:S03]  /*97f0*/  VIADD R7, R17, 0x1 ;  /* 0x0000000111077836 */ /* 0x000fc60000000000 */
[----:B------:R-:W0:Y:S01]  /*9800*/  S2UR UR5, SR_CTAID.Y ;  /* 0x00000000000579c3 */ /* 0x000e220000002600 */
[----:B------:R-:W0:Y:S01]  /*9810*/  LDCU UR4, c[0x0][0x3f4] ;  /* 0x00007e80ff0477ac */ /* 0x000e220008000800 */
[----:B------:R-:W-:Y:S02]  /*9820*/  BSSY.RECONVERGENT B0, `(.L_x_5089) ;  /* 0x000016c000007945 */ /* 0x000fe40003800200 */
[----:B------:R-:W3:Y:S01]  /*9830*/  @!P0 LDS R9, [R6] ;  /* 0x0000000006098984 */ /* 0x000ee20000000800 */
[----:B0-----:R-:W-:-:S04]  /*9840*/  UIMAD UR4, UR5, UR4, URZ ;  /* 0x00000004050472a4 */ /* 0x001fc8000f8e02ff */
[----:B------:R-:W-:Y:S01]  /*9850*/  USHF.R.S32.HI UR10, URZ, 0x1f, UR4 ;  /* 0x0000001fff0a7899 */ /* 0x000fe20008011404 */
[----:B---3--:R-:W0:Y:S02]  /*9860*/  SHFL.BFLY PT, R4, R9, 0x1, 0x1f ;  /* 0x0c201f0009047f89 */ /* 0x008e2400000e0000 */
[----:B0-----:R-:W-:Y:S01]  /*9870*/  FMNMX.FTZ R8, R4, R9, !PT ;  /* 0x0000000904087209 */ /* 0x001fe20007810000 */
[----:B------:R-:W-:Y:S01]  /*9880*/  IMAD.MOV.U32 R9, RZ, RZ, RZ ;  /* 0x000000ffff097224 */ /* 0x000fe200078e00ff */
[----:B------:R-:W-:-:S04]  /*9890*/  IADD3 R4, PT, PT, R2, R21, RZ ;  /* 0x0000001502047210 */ /* 0x000fc80007ffe0ff */
[----:B------:R-:W-:Y:S01]  /*98a0*/  ISETP.GT.AND P0, PT, R4, R17, PT ;  /* 0x000000110400720c */ /* 0x000fe20003f04270 */
[----:B------:R-:W0:-:S12]  /*98b0*/  SHFL.IDX PT, R8, R8, RZ, 0x1f ;  /* 0x00001fff08087589 */ /* 0x000e1800000e0000 */
[----:B------:R-:W-:Y:S05]  /*98c0*/  @P0 BRA `(.L_x_5090) ;  /* 0x0000001400840947 */ /* 0x000fea0003800000 */
[----:B------:R-:W3:Y:S02]  /*98d0*/  LDC.64 R10, c[0x0][0x420] ;  /* 0x00010800ff0a7b82 */ /* 0x000ee40000000a00 */
[----:B---3--:R-:W-:-:S04]  /*98e0*/  ISETP.NE.U32.AND P0, PT, R10, RZ, PT ;  /* 0x000000ff0a00720c */ /* 0x008fc80003f05070 */
        /* <DEDUP_REMOVED lines=15> */
[----:B------:R-:W-:Y:S02]  /*99e0*/  LEA R12, R18, R13, 0x18 ;  /* 0x0000000d120c7211 */ /* 0x000fe400078ec0ff */
[----:B------:R-:W-:Y:S01]  /*99f0*/  LOP3.LUT R11, R9, 0x3, RZ, 0xc0, !PT ;  /* 0x00000003090b7812 */ /* 0x000fe200078ec0ff */
[----:B------:R-:W-:Y:S02]  /*9a00*/  IMAD.MOV.U32 R9, RZ, RZ, RZ ;  /* 0x000000ffff097224 */ /* 0x000fe400078e00ff */
[----:B------:R-:W-:Y:S01]  /*9a10*/  IMAD.IADD R12, R3, 0x1, R12 ;  /* 0x00000001030c7824 */ /* 0x000fe200078e020c */
[----:B------:R-:W-:-:S07]  /*9a20*/  IADD3 R11, PT, PT, -R11, RZ, RZ ;  /* 0x000000ff0b0b7210 */ /* 0x000fce0007ffe1ff */
.L_x_5094:
[----:B------:R-:W0:Y:S01]  /*9a30*/  LDS R13, [R12] ;  /* 0x000000000c0d7984 */ /* 0x000e220000000800 */
[----:B------:R-:W-:Y:S02]  /*9a40*/  VIADD R11, R11, 0x1 ;  /* 0x000000010b0b7836 */ /* 0x000fe40000000000 */
        /* <DEDUP_REMOVED lines=9> */
.L_x_5093:
[----:B------:R-:W-:Y:S05]  /*9ae0*/  BSYNC.RECONVERGENT B1 ;  /* 0x0000000000017941 */ /* 0x000fea0003800200 */
.L_x_5092:
[----:B------:R-:W-:Y:S05]  /*9af0*/  @!P1 BRA `(.L_x_5090) ;  /* 0x0000001000f89947 */ /* 0x000fea0003800000 */
[----:B------:R-:W-:Y:S01]  /*9b00*/  VIADD R15, R15, 0x410 ;  /* 0x000004100f0f7836 */ /* 0x000fe20000000000 */
[----:B------:R-:W-:-:S04]  /*9b10*/  SHF.L.U32 R11, R2, 0x2, RZ ;  /* 0x00000002020b7819 */ /* 0x000fc800000006ff */
[----:B------:R-:W-:Y:S01]  /*9b20*/  LEA R18, R18, R15, 0x18 ;  /* 0x0000000f12127211 */ /* 0x000fe200078ec0ff */
[C---:B------:R-:W-:Y:S02]  /*9b30*/  IMAD R11, R10.reuse, 0x4, -R11 ;  /* 0x000000040a0b7824 */ /* 0x040fe400078e0a0b */
[----:B------:R-:W-:Y:S02]  /*9b40*/  VIADD R10, R10, 0x100 ;  /* 0x000001000a0a7836 */ /* 0x000fe40000000000 */
[----:B------:R-:W-:-:S03]  /*9b50*/  IMAD.IADD R11, R18, 0x1, R11 ;  /* 0x00000001120b7824 */ /* 0x000fc600078e020b */
[----:B------:R-:W-:Y:S02]  /*9b60*/  ISETP.GT.AND P0, PT, R10, R17, PT ;  /* 0x000000110a00720c */ /* 0x000fe40003f04270 */
[----:B------:R-:W0:Y:S04]  /*9b70*/  LDS R13, [R11] ;  /* 0x000000000b0d7984 */ /* 0x000e280000000800 */
[----:B------:R-:W3:Y:S04]  /*9b80*/  LDS R15, [R11+0x100] ;  /* 0x000100000b0f7984 */ /* 0x000ee80000000800 */
[----:B------:R-:W4:Y:S04]  /*9b90*/  LDS R23, [R11+0x200] ;  /* 0x000200000b177984 */ /* 0x000f280000000800 */
[----:B-1----:R-:W1:Y:S01]  /*9ba0*/  LDS R25, [R11+0x300] ;  /* 0x000300000b197984 */ /* 0x002e620000000800 */
[C---:B0-----:R-:W-:Y:S01]  /*9bb0*/  FADD.FTZ R13, -R8.reuse, R13 ;  /* 0x0000000d080d7221 */ /* 0x041fe20000010100 */
[----:B---3--:R-:W-:-:S03]  /*9bc0*/  FADD.FTZ R15, -R8, R15 ;  /* 0x0000000f080f7221 */ /* 0x008fc60000010100 */
[----:B------:R-:W-:Y:S01]  /*9bd0*/  FMUL.FTZ R13, R13, 1.4426950216293334961 ;  /* 0x3fb8aa3b0d0d7820 */ /* 0x000fe20000410000 */
[C---:B----4-:R-:W-:Y:S01]  /*9be0*/  FADD.FTZ R23, -R8.reuse, R23 ;  /* 0x0000001708177221 */ /* 0x050fe20000010100 */
[----:B------:R-:W-:Y:S02]  /*9bf0*/  FMUL.FTZ R15, R15, 1.4426950216293334961 ;  /* 0x3fb8aa3b0f0f7820 */ /* 0x000fe40000410000 */
[----:B------:R-:W0:Y:S01]  /*9c00*/  MUFU.EX2 R12, R13 ;  /* 0x0000000d000c7308 */ /* 0x000e220000000800 */
[----:B-1----:R-:W-:Y:S01]  /*9c10*/  FADD.FTZ R25, -R8, R25 ;  /* 0x0000001908197221 */ /* 0x002fe20000010100 */
[----:B------:R-:W-:-:S03]  /*9c20*/  FMUL.FTZ R23, R23, 1.4426950216293334961 ;  /* 0x3fb8aa3b17177820 */ /* 0x000fc60000410000 */
[----:B------:R-:W-:-:S03]  /*9c30*/  FMUL.FTZ R25, R25, 1.4426950216293334961 ;  /* 0x3fb8aa3b19197820 */ /* 0x000fc60000410000 */
[----:B------:R-:W1:Y:S08]  /*9c40*/  MUFU.EX2 R14, R15 ;  /* 0x0000000f000e7308 */ /* 0x000e700000000800 */
[----:B------:R-:W3:Y:S01]  /*9c50*/  MUFU.EX2 R18, R23 ;  /* 0x0000001700127308 */ /* 0x000ee20000000800 */
[----:B0-----:R4:W-:Y:S01]  /*9c60*/  STS [R11], R12 ;  /* 0x0000000c0b007388 */ /* 0x0019e20000000800 */
[----:B------:R-:W-:-:S06]  /*9c70*/  FADD.FTZ R9, R9, R12 ;  /* 0x0000000c09097221 */ /* 0x000fcc0000010000 */
[----:B------:R-:W0:Y:S01]  /*9c80*/  MUFU.EX2 R20, R25 ;  /* 0x0000001900147308 */ /* 0x000e220000000800 */
[----:B-1----:R4:W-:Y:S01]  /*9c90*/  STS [R11+0x100], R14 ;  /* 0x0001000e0b007388 */ /* 0x0029e20000000800 */
[----:B------:R-:W-:-:S03]  /*9ca0*/  FADD.FTZ R9, R9, R14 ;  /* 0x0000000e09097221 */ /* 0x000fc60000010000 */
[----:B---3--:R4:W-:Y:S01]  /*9cb0*/  STS [R11+0x200], R18 ;  /* 0x000200120b007388 */ /* 0x0089e20000000800 */
[----:B------:R-:W-:-:S03]  /*9cc0*/  FADD.FTZ R9, R9, R18 ;  /* 0x0000001209097221 */ /* 0x000fc60000010000 */
[----:B0-----:R4:W-:Y:S01]  /*9cd0*/  STS [R11+0x300], R20 ;  /* 0x000300140b007388 */ /* 0x0019e20000000800 */
[----:B------:R-:W-:Y:S01]  /*9ce0*/  FADD.FTZ R9, R9, R20 ;  /* 0x0000001409097221 */ /* 0x000fe20000010000 */
[----:B------:R-:W-:Y:S06]  /*9cf0*/  @P0 BRA `(.L_x_5090) ;  /* 0x0000001000780947 */ /* 0x000fec0003800000 */
[----:B----4-:R-:W-:Y:S01]  /*9d00*/  IMAD.IADD R12, R17, 0x1, -R10 ;  /* 0x00000001110c7824 */ /* 0x010fe200078e0a0a */
[----:B------:R-:W-:Y:S01]  /*9d10*/  BSSY.RECONVERGENT B1, `(.L_x_5095) ;  /* 0x000006b000017945 */ /* 0x000fe20003800200 */
[----:B------:R-:W-:Y:S02]  /*9d20*/  IADD3 R11, PT, PT, R11, 0x600, RZ ;  /* 0x000006000b0b7810 */ /* 0x000fe40007ffe0ff */
[----:B------:R-:W-:Y:S02]  /*9d30*/  PLOP3.LUT P0, PT, PT, PT, PT, 0x80, 0x8 ;  /* 0x000000000008781c */ /* 0x000fe40003f0f070 */
[----:B------:R-:W-:-:S13]  /*9d40*/  ISETP.GT.AND P1, PT, R12, 0x2ff, PT ;  /* 0x000002ff0c00780c */ /* 0x000fda0003f24270 */
[----:B------:R-:W-:Y:S05]  /*9d50*/  @!P1 BRA `(.L_x_5096) ;  /* 0x0000000400989947 */ /* 0x000fea0003800000 */
[----:B------:R-:W-:Y:S01]  /*9d60*/  PLOP3.LUT P0, PT, PT, PT, PT, 0x8, 0x80 ;  /* 0x000000000080781c */ /* 0x000fe20003f0e170 */
[----:B------:R-:W-:-:S12]  /*9d70*/  VIADD R41, R17, 0xfffffd01 ;  /* 0xfffffd0111297836 */ /* 0x000fd80000000000 */
.L_x_5097:
[----:B------:R-:W0:Y:S01]  /*9d80*/  LDS R13, [R11+-0x200] ;  /* 0xfffe00000b0d7984 */ /* 0x000e220000000800 */
[----:B------:R-:W-:-:S03]  /*9d90*/  VIADD R10, R10, 0x400 ;  /* 0x000004000a0a7836 */ /* 0x000fc60000000000 */
[----:B------:R-:W1:Y:S02]  /*9da0*/  LDS R15, [R11+-0x100] ;  /* 0xffff00000b0f7984 */ /* 0x000e640000000800 */
[----:B------:R-:W-:Y:S02]  /*9db0*/  ISETP.GE.AND P1, PT, R10, R41, PT ;  /* 0x000000290a00720c */ /* 0x000fe40003f26270 */
[----:B------:R-:W3:Y:S04]  /*9dc0*/  LDS R23, [R11] ;  /* 0x000000000b177984 */ /* 0x000ee80000000800 */
[----:B------:R-:W4:Y:S04]  /*9dd0*/  LDS R25, [R11+0x100] ;  /* 0x000100000b197984 */ /* 0x000f280000000800 */
[----:B------:R-:W5:Y:S04]  /*9de0*/  LDS R27, [R11+0x200] ;  /* 0x000200000b1b7984 */ /* 0x000f680000000800 */
[----:B--2---:R-:W2:Y:S04]  /*9df0*/  LDS R29, [R11+0x300] ;  /* 0x000300000b1d7984 */ /* 0x004ea80000000800 */
[----:B------:R-:W2:Y:S04]  /*9e00*/  LDS R31, [R11+0x400] ;  /* 0x000400000b1f7984 */ /* 0x000ea80000000800 */
[----:B------:R-:W2:Y:S04]  /*9e10*/  LDS R33, [R11+0x500] ;  /* 0x000500000b217984 */ /* 0x000ea80000000800 */
[----:B------:R-:W2:Y:S04]  /*9e20*/  LDS R35, [R11+0x600] ;  /* 0x000600000b237984 */ /* 0x000ea80000000800 */
[----:B------:R-:W2:Y:S01]  /*9e30*/  LDS R37, [R11+0x700] ;  /* 0x000700000b257984 */ /* 0x000ea20000000800 */
[----:B0-----:R-:W-:-:S03]  /*9e40*/  FADD.FTZ R13, -R8, R13 ;  /* 0x0000000d080d7221 */ /* 0x001fc60000010100 */
[----:B------:R-:W0:Y:S01]  /*9e50*/  LDS R39, [R11+0x800] ;  /* 0x000800000b277984 */ /* 0x000e220000000800 */
[----:B------:R-:W-:Y:S01]  /*9e60*/  FMUL.FTZ R13, R13, 1.4426950216293334961 ;  /* 0x3fb8aa3b0d0d7820 */ /* 0x000fe20000410000 */
[C---:B-1----:R-:W-:Y:S01]  /*9e70*/  FADD.FTZ R15, -R8.reuse, R15 ;  /* 0x0000000f080f7221 */ /* 0x042fe20000010100 */
[----:B---3--:R-:W-:-:S03]  /*9e80*/  FADD.FTZ R23, -R8, R23 ;  /* 0x0000001708177221 */ /* 0x008fc60000010100 */
[----:B------:R-:W-:Y:S01]  /*9e90*/  FMUL.FTZ R15, R15, 1.4426950216293334961 ;  /* 0x3fb8aa3b0f0f7820 */ /* 0x000fe20000410000 */
[----:B------:R1:W3:Y:S01]  /*9ea0*/  MUFU.EX2 R12, R13 ;  /* 0x0000000d000c7308 */ /* 0x0002e20000000800 */
[----:B------:R-:W-:Y:S01]  /*9eb0*/  FMUL.FTZ R23, R23, 1.4426950216293334961 ;  /* 0x3fb8aa3b17177820 */ /* 0x000fe20000410000 */
[C---:B----4-:R-:W-:Y:S01]  /*9ec0*/  FADD.FTZ R25, -R8.reuse, R25 ;  /* 0x0000001908197221 */ /* 0x050fe20000010100 */
[----:B-----5:R-:W-:-:S03]  /*9ed0*/  FADD.FTZ R27, -R8, R27 ;  /* 0x0000001b081b7221 */ /* 0x020fc60000010100 */
[----:B------:R-:W-:Y:S02]  /*9ee0*/  FMUL.FTZ R25, R25, 1.4426950216293334961 ;  /* 0x3fb8aa3b19197820 */ /* 0x000fe40000410000 */
[----:B------:R4:W5:Y:S01]  /*9ef0*/  MUFU.EX2 R14, R15 ;  /* 0x0000000f000e7308 */ /* 0x0009620000000800 */
[----:B-1----:R-:W1:Y:S01]  /*9f00*/  LDS R13, [R11+0x900] ;  /* 0x000900000b0d7984 */ /* 0x002e620000000800 */
[----:B------:R-:W-:Y:S01]  /*9f10*/  FMUL.FTZ R27, R27, 1.4426950216293334961 ;  /* 0x3fb8aa3b1b1b7820 */ /* 0x000fe20000410000 */
[C---:B--2---:R-:W-:Y:S01]  /*9f20*/  FADD.FTZ R29, -R8.reuse, R29 ;  /* 0x0000001d081d7221 */ /* 0x044fe20000010100 */
[----:B------:R-:W-:-:S03]  /*9f30*/  FADD.FTZ R31, -R8, R31 ;  /* 0x0000001f081f7221 */ /* 0x000fc60000010100 */
[----:B------:R-:W-:Y:S01]  /*9f40*/  FMUL.FTZ R29, R29, 1.4426950216293334961 ;  /* 0x3fb8aa3b1d1d7820 */ /* 0x000fe20000410000 */
[----:B------:R2:W0:Y:S01]  /*9f50*/  MUFU.EX2 R18, R23 ;  /* 0x0000001700127308 */ /* 0x0004220000000800 */
[----:B----4-:R-:W4:Y:S01]  /*9f60*/  LDS R15, [R11+0xa00] ;  /* 0x000a00000b0f7984 */ /* 0x010f220000000800 */
[----:B---3--:R-:W-:Y:S01]  /*9f70*/  FADD.FTZ R9, R12, R9 ;  /* 0x000000090c097221 */ /* 0x008fe20000010000 */
[----:B------:R-:W-:Y:S01]  /*9f80*/  FMUL.FTZ R31, R31, 1.4426950216293334961 ;  /* 0x3fb8aa3b1f1f7820 */ /* 0x000fe20000410000 */
[C---:B------:R-:W-:Y:S01]  /*9f90*/  FADD.FTZ R33, -R8.reuse, R33 ;  /* 0x0000002108217221 */ /* 0x040fe20000010100 */
[----:B------:R-:W-:Y:S01]  /*9fa0*/  STS [R11+-0x200], R12 ;  /* 0xfffe000c0b007388 */ /* 0x000fe20000000800 */
[C---:B------:R-:W-:Y:S02]  /*9fb0*/  FADD.FTZ R35, -R8.reuse, R35 ;  /* 0x0000002308237221 */ /* 0x040fe40000010100 */
[----:B------:R3:W3:Y:S01]  /*9fc0*/  MUFU.EX2 R20, R25 ;  /* 0x0000001900147308 */ /* 0x0006e20000000800 */
[----:B--2---:R-:W2:Y:S01]  /*9fd0*/  LDS R23, [R11+0xb00] ;  /* 0x000b00000b177984 */ /* 0x004ea20000000800 */
        /* <DEDUP_REMOVED lines=8> */
[----:B---3--:R-:W3:Y:S01]  /*a060*/  LDS R25, [R11+0xc00] ;  /* 0x000c00000b197984 */ /* 0x008ee20000000800 */
[----:B------:R-:W-:Y:S01]  /*a070*/  FMUL.FTZ R37, R37, 1.4426950216293334961 ;  /* 0x3fb8aa3b25257820 */ /* 0x000fe20000410000 */
[----:B------:R-:W-:-:S02]  /*a080*/  FMUL.FTZ R39, R39, 1.4426950216293334961 ;  /* 0x3fb8aa3b27277820 */ /* 0x000fc40000410000 */
[----:B------:R-:W-:Y:S02]  /*a090*/  STS [R11], R18 ;  /* 0x000000120b007388 */ /* 0x000fe40000000800 */
[----:B------:R-:W4:Y:S01]  /*a0a0*/  MUFU.EX2 R26, R29 ;  /* 0x0000001d001a7308 */ /* 0x000f220000000800 */
[----:B------:R-:W-:Y:S01]  /*a0b0*/  FADD.FTZ R9, R9, R20 ;  /* 0x0000001409097221 */ /* 0x000fe20000010000 */
[----:B0-----:R-:W0:Y:S04]  /*a0c0*/  LDS R27, [R11+0xd00] ;  /* 0x000d00000b1b7984 */ /* 0x001e280000000800 */
[----:B------:R-:W-:Y:S02]  /*a0d0*/  STS [R11+0x100], R20 ;  /* 0x000100140b007388 */ /* 0x000fe40000000800 */
[----:B------:R-:W2:Y:S01]  /*a0e0*/  MUFU.EX2 R28, R31 ;  /* 0x0000001f001c7308 */ /* 0x000ea20000000800 */
        /* <DEDUP_REMOVED lines=10> */
[----:B--2---:R-:W-:Y:S01]  /*a190*/  FADD.FTZ R9, R9, R28 ;  /* 0x0000001c09097221 */ /* 0x004fe20000010000 */
[----:B------:R-:W-:Y:S01]  /*a1a0*/  FADD.FTZ R23, -R8, R23 ;  /* 0x0000001708177221 */ /* 0x000fe20000010100 */
[----:B------:R-:W-:Y:S03]  /*a1b0*/  STS [R11+0x400], R28 ;  /* 0x0004001c0b007388 */ /* 0x000fe60000000800 */
[----:B------:R-:W-:-:S02]  /*a1c0*/  FMUL.FTZ R23, R23, 1.4426950216293334961 ;  /* 0x3fb8aa3b17177820 */ /* 0x000fc40000410000 */
[----:B------:R-:W2:Y:S01]  /*a1d0*/  MUFU.EX2 R34, R37 ;  /* 0x0000002500227308 */ /* 0x000ea20000000800 */
[----:B-1----:R-:W-:Y:S01]  /*a1e0*/  FADD.FTZ R9, R9, R30 ;  /* 0x0000001e09097221 */ /* 0x002fe20000010000 */
[C---:B---3--:R-:W-:Y:S01]  /*a1f0*/  FADD.FTZ R25, -R8.reuse, R25 ;  /* 0x0000001908197221 */ /* 0x048fe20000010100 */
        /* <DEDUP_REMOVED lines=28> */
.L_x_5096:
[----:B------:R-:W-:Y:S05]  /*a3c0*/  BSYNC.RECONVERGENT B1 ;  /* 0x0000000000017941 */ /* 0x000fea0003800200 */
.L_x_5095:
        /* <DEDUP_REMOVED lines=8> */
[----:B------:R-:W3:Y:S04]  /*a450*/  LDS R23, [R11] ;  /* 0x000000000b177984 */ /* 0x000ee80000000800 */
[----:B------:R-:W4:Y:S04]  /*a460*/  LDS R25, [R11+0x100] ;  /* 0x000100000b197984 */ /* 0x000f280000000800 */
[----:B------:R-:W5:Y:S04]  /*a470*/  LDS R27, [R11+0x200] ;  /* 0x000200000b1b7984 */ /* 0x000f680000000800 */
[----:B--2---:R-:W2:Y:S04]  /*a480*/  LDS R29, [R11+0x300] ;  /* 0x000300000b1d7984 */ /* 0x004ea80000000800 */
[----:B------:R-:W2:Y:S04]  /*a490*/  LDS R31, [R11+0x400] ;  /* 0x000400000b1f7984 */ /* 0x000ea80000000800 */
[----:B------:R-:W2:Y:S01]  /*a4a0*/  LDS R33, [R11+0x500] ;  /* 0x000500000b217984 */ /* 0x000ea20000000800 */
[----:B0-----:R-:W-:-:S04]  /*a4b0*/  FADD.FTZ R13, -R8, R13 ;  /* 0x0000000d080d7221 */ /* 0x001fc80000010100 */
[----:B------:R-:W-:Y:S01]  /*a4c0*/  FMUL.FTZ R13, R13, 1.4426950216293334961 ;  /* 0x3fb8aa3b0d0d7820 */ /* 0x000fe20000410000 */
[----:B-1----:R-:W-:-:S03]  /*a4d0*/  FADD.FTZ R15, -R8, R15 ;  /* 0x0000000f080f7221 */ /* 0x002fc60000010100 */
        /* <DEDUP_REMOVED lines=8> */
[----:B--2---:R-:W-:-:S03]  /*a560*/  FADD.FTZ R29, -R8, R29 ;  /* 0x0000001d081d7221 */ /* 0x004fc60000010100 */
        /* <DEDUP_REMOVED lines=29> */
.L_x_5099:
[----:B------:R-:W-:Y:S05]  /*a740*/  BSYNC.RECONVERGENT B1 ;  /* 0x0000000000017941 */ /* 0x000fea0003800200 */
.L_x_5098:
[----:B------:R-:W-:-:S13]  /*a750*/  ISETP.GT.AND P1, PT, R10, R17, PT ;  /* 0x000000110a00720c */ /* 0x000fda0003f24270 */
[----:B------:R-:W-:Y:S05]  /*a760*/  @!P0 BRA P1, `(.L_x_5090) ;  /* 0x0000000400dc8947 */ /* 0x000fea0000800000 */
[----:B------:R-:W0:Y:S04]  /*a770*/  LDS R13, [R11+-0x200] ;  /* 0xfffe00000b0d7984 */ /* 0x000e280000000800 */
[----:B------:R-:W1:Y:S04]  /*a780*/  LDS R15, [R11+-0x100] ;  /* 0xffff00000b0f7984 */ /* 0x000e680000000800 */
[----:B------:R-:W3:Y:S04]  /*a790*/  LDS R23, [R11] ;  /* 0x000000000b177984 */ /* 0x000ee80000000800 */
[----:B------:R-:W4:Y:S01]  /*a7a0*/  LDS R25, [R11+0x100] ;  /* 0x000100000b197984 */ /* 0x000f220000000800 */
[C---:B0-----:R-:W-:Y:S01]  /*a7b0*/  FADD.FTZ R13, -R8.reuse, R13 ;  /* 0x0000000d080d7221 */ /* 0x041fe20000010100 */
[----:B-1----:R-:W-:-:S03]  /*a7c0*/  FADD.FTZ R15, -R8, R15 ;  /* 0x0000000f080f7221 */ /* 0x002fc60000010100 */
[----:B------:R-:W-:Y:S01]  /*a7d0*/  FMUL.FTZ R13, R13, 1.4426950216293334961 ;  /* 0x3fb8aa3b0d0d7820 */ /* 0x000fe20000410000 */
[C---:B---3--:R-:W-:Y:S01]  /*a7e0*/  FADD.FTZ R23, -R8.reuse, R23 ;  /* 0x0000001708177221 */ /* 0x048fe20000010100 */
[----:B------:R-:W-:Y:S02]  /*a7f0*/  FMUL.FTZ R15, R15, 1.4426950216293334961 ;  /* 0x3fb8aa3b0f0f7820 */ /* 0x000fe40000410000 */
[----:B------:R-:W0:Y:S01]  /*a800*/  MUFU.EX2 R10, R13 ;  /* 0x0000000d000a7308 */ /* 0x000e220000000800 */
[----:B----4-:R-:W-:Y:S01]  /*a810*/  FADD.FTZ R25, -R8, R25 ;  /* 0x0000001908197221 */ /* 0x010fe20000010100 */
[----:B------:R-:W-:-:S03]  /*a820*/  FMUL.FTZ R23, R23, 1.4426950216293334961 ;  /* 0x3fb8aa3b17177820 */ /* 0x000fc60000410000 */
[----:B------:R-:W-:-:S03]  /*a830*/  FMUL.FTZ R25, R25, 1.4426950216293334961 ;  /* 0x3fb8aa3b19197820 */ /* 0x000fc60000410000 */
[----:B------:R-:W1:Y:S08]  /*a840*/  MUFU.EX2 R12, R15 ;  /* 0x0000000f000c7308 */ /* 0x000e700000000800 */
[----:B------:R-:W3:Y:S01]  /*a850*/  MUFU.EX2 R8, R23 ;  /* 0x0000001700087308 */ /* 0x000ee20000000800 */
[----:B0-----:R0:W-:Y:S01]  /*a860*/  STS [R11+-0x200], R10 ;  /* 0xfffe000a0b007388 */ /* 0x0011e20000000800 */
[----:B------:R-:W-:-:S06]  /*a870*/  FADD.FTZ R9, R9, R10 ;  /* 0x0000000a09097221 */ /* 0x000fcc0000010000 */
[----:B------:R-:W4:Y:S01]  /*a880*/  MUFU.EX2 R14, R25 ;  /* 0x00000019000e7308 */ /* 0x000f220000000800 */
[----:B-1----:R0:W-:Y:S01]  /*a890*/  STS [R11+-0x100], R12 ;  /* 0xffff000c0b007388 */ /* 0x0021e20000000800 */
[----:B------:R-:W-:-:S03]  /*a8a0*/  FADD.FTZ R9, R9, R12 ;  /* 0x0000000c09097221 */ /* 0x000fc60000010000 */
[----:B---3--:R0:W-:Y:S01]  /*a8b0*/  STS [R11], R8 ;  /* 0x000000080b007388 */ /* 0x0081e20000000800 */
[----:B------:R-:W-:-:S03]  /*a8c0*/  FADD.FTZ R9, R9, R8 ;  /* 0x0000000809097221 */ /* 0x000fc60000010000 */
[----:B----4-:R0:W-:Y:S01]  /*a8d0*/  STS [R11+0x100], R14 ;  /* 0x0001000e0b007388 */ /* 0x0101e20000000800 */
[----:B------:R-:W-:Y:S01]  /*a8e0*/  FADD.FTZ R9, R9, R14 ;  /* 0x0000000e09097221 */ /* 0x000fe20000010000 */
[----:B------:R-:W-:Y:S06]  /*a8f0*/  BRA `(.L_x_5090) ;  /* 0x0000000400787947 */ /* 0x000fec0003800000 */
.L_x_5091:
        /* <DEDUP_REMOVED lines=8> */
[----:B------:R-:W-:-:S12]  /*a980*/  IMAD.MOV.U32 R9, RZ, RZ, RZ ;  /* 0x000000ffff097224 */ /* 0x000fd800078e00ff */
[----:B------:R-:W-:Y:S05]  /*a990*/  @!P0 BRA `(.L_x_5101) ;  /* 0x00000000006c8947 */ /* 0x000fea0003800000 */
[----:B------:R-:W-:Y:S01]  /*a9a0*/  VIADD R15, R15, 0x410 ;  /* 0x000004100f0f7836 */ /* 0x000fe20000000000 */
[----:B------:R-:W-:Y:S01]  /*a9b0*/  LEA.HI R9, R13, 0x1, RZ, 0x1a ;  /* 0x000000010d097811 */ /* 0x000fe200078fd0ff */
[--C-:B------:R-:W-:Y:S01]  /*a9c0*/  IMAD.MOV.U32 R12, RZ, RZ, R4.reuse ;  /* 0x000000ffff0c7224 */ /* 0x100fe200078e0004 */
[----:B------:R-:W-:Y:S02]  /*a9d0*/  IADD3 R20, P0, P2, R10, UR4, R4 ;  /* 0x000000040a147c10 */ /* 0x000fe4000fa1e004 */
[----:B------:R-:W-:Y:S02]  /*a9e0*/  LEA R18, R18, R15, 0x18 ;  /* 0x0000000f12127211 */ /* 0x000fe400078ec0ff */
[----:B------:R-:W-:Y:S01]  /*a9f0*/  LOP3.LUT R10, R9, 0x3, RZ, 0xc0, !PT ;  /* 0x00000003090a7812 */ /* 0x000fe200078ec0ff */
[----:B------:R-:W-:Y:S01]  /*aa00*/  HFMA2 R9, -RZ, RZ, 0, 0 ;  /* 0x00000000ff097431 */ /* 0x000fe200000001ff */
[----:B------:R-:W-:Y:S01]  /*aa10*/  IADD3.X R11, PT, PT, R11, UR10, RZ, P0, P2 ;  /* 0x0000000a0b0b7c10 */ /* 0x000fe200087e44ff */
[----:B------:R-:W-:-:S02]  /*aa20*/  IMAD.IADD R13, R3, 0x1, R18 ;  /* 0x00000001030d7824 */ /* 0x000fc400078e0212 */
[----:B------:R-:W-:-:S07]  /*aa30*/  IMAD.MOV R14, RZ, RZ, -R10 ;  /* 0x000000ffff0e7224 */ /* 0x000fce00078e0a0a */
.L_x_5102:
[----:B------:R-:W-:-:S06]  /*aa40*/  IMAD.MOV.U32 R10, RZ, RZ, R20 ;  /* 0x000000ffff0a7224 */ /* 0x000fcc00078e0014 */
[----:B------:R3:W4:Y:S01]  /*aa50*/  LDG.E.U8 R10, desc[UR36][R10.64] ;  /* 0x000000240a0a7981 */ /* 0x000722000c1e1100 */
[----:B------:R-:W-:Y:S01]  /*aa60*/  MOV R18, RZ ;  /* 0x000000ff00127202 */ /* 0x000fe20000000f00 */
[----:B------:R-:W-:Y:S01]  /*aa70*/  VIADD R14, R14, 0x1 ;  /* 0x000000010e0e7836 */ /* 0x000fe20000000000 */
[----:B------:R-:W-:Y:S01]  /*aa80*/  IADD3 R20, P2, PT, R20, 0x40, RZ ;  /* 0x0000004014147810 */ /* 0x000fe20007f5e0ff */
[----:B------:R-:W-:-:S04]  /*aa90*/  VIADD R12, R12, 0x40 ;  /* 0x000000400c0c7836 */ /* 0x000fc80000000000 */
[----:B---3--:R-:W-:Y:S01]  /*aaa0*/  IMAD.X R11, RZ, RZ, R11, P2 ;  /* 0x000000ffff0b7224 */ /* 0x008fe200010e060b */
        /* <DEDUP_REMOVED lines=8> */
[----:B0-----:R-:W-:-:S10]  /*ab30*/  VIADD R13, R13, 0x100 ;  /* 0x000001000d0d7836 */ /* 0x001fd40000000000 */
[----:B------:R-:W-:Y:S05]  /*ab40*/  @P0 BRA `(.L_x_5102) ;  /* 0xfffffffc00bc0947 */ /* 0x000fea000383ffff */
.L_x_5101:
[----:B------:R-:W-:Y:S05]  /*ab50*/  BSYNC.RECONVERGENT B1 ;  /* 0x0000000000017941 */ /* 0x000fea0003800200 */
.L_x_5100:
[----:B------:R-:W-:Y:S05]  /*ab60*/  @!P1 BRA `(.L_x_5090) ;  /* 0x0000000000dc9947 */ /* 0x000fea0003800000 */
[----:B------:R-:W3:Y:S01]  /*ab70*/  S2R R14, SR_CgaCtaId ;  /* 0x00000000000e7919 */ /* 0x000ee20000008800 */
[----:B-1----:R-:W1:Y:S01]  /*ab80*/  LDC.64 R24, c[0x0][0x420] ;  /* 0x00010800ff187b82 */ /* 0x002e620000000a00 */
[----:B------:R-:W-:Y:S02]  /*ab90*/  MOV R10, 0x400 ;  /* 0x00000400000a7802 */ /* 0x000fe40000000f00 */
[----:B------:R-:W-:-:S03]  /*aba0*/  SHF.L.U32 R11, R2, 0x2, RZ ;  /* 0x00000002020b7819 */ /* 0x000fc600000006ff */
[----:B------:R-:W-:Y:S02]  /*abb0*/  VIADD R13, R10, 0x410 ;  /* 0x000004100a0d7836 */ /* 0x000fe40000000000 */
[----:B------:R-:W-:Y:S01]  /*abc0*/  IMAD R10, R12, 0x4, -R11 ;  /* 0x000000040c0a7824 */ /* 0x000fe200078e0a0b */
[----:B-1----:R-:W-:-:S04]  /*abd0*/  IADD3 R15, P0, P1, R24, UR4, R12 ;  /* 0x00000004180f7c10 */ /* 0x002fc8000f91e00c */
[----:B------:R-:W-:Y:S02]  /*abe0*/  IADD3 R15, P2, PT, R15, 0x80, RZ ;  /* 0x000000800f0f7810 */ /* 0x000fe40007f5e0ff */
[----:B------:R-:W-:Y:S02]  /*abf0*/  IADD3.X R11, PT, PT, R25, UR10, RZ, P0, P1 ;  /* 0x0000000a190b7c10 */ /* 0x000fe400087e24ff */
[----:B---3--:R-:W-:-:S03]  /*ac00*/  LEA R13, R14, R13, 0x18 ;  /* 0x0000000d0e0d7211 */ /* 0x008fc600078ec0ff */
[----:B------:R-:W-:Y:S01]  /*ac10*/  IMAD.X R11, RZ, RZ, R11, P2 ;  /* 0x000000ffff0b7224 */ /* 0x000fe200010e060b */
[----:B------:R-:W-:-:S07]  /*ac20*/  IADD3 R13, PT, PT, R10, 0x200, R13 ;  /* 0x000002000a0d7810 */ /* 0x000fce0007ffe00d */
.L_x_5103:
[----:B------:R-:W-:-:S05]  /*ac30*/  IMAD.MOV.U32 R10, RZ, RZ, R15 ;  /* 0x000000ffff0a7224 */ /* 0x000fca00078e000f */
[----:B------:R-:W3:Y:S04]  /*ac40*/  LDG.E.U8 R15, desc[UR36][R10.64+-0x80] ;  /* 0xffff80240a0f7981 */ /* 0x000ee8000c1e1100 */
[----:B------:R-:W4:Y:S04]  /*ac50*/  LDG.E.U8 R14, desc[UR36][R10.64+-0x40] ;  /* 0xffffc0240a0e7981 */ /* 0x000f28000c1e1100 */
[----:B------:R-:W5:Y:S04]  /*ac60*/  LDG.E.U8 R18, desc[UR36][R10.64] ;  /* 0x000000240a127981 */ /* 0x000f68000c1e1100 */
[----:B------:R-:W2:Y:S01]  /*ac70*/  LDG.E.U8 R20, desc[UR36][R10.64+0x40] ;  /* 0x000040240a147981 */ /* 0x000ea2000c1e1100 */
[----:B------:R-:W-:-:S02]  /*ac80*/  IMAD.MOV.U32 R24, RZ, RZ, RZ ;  /* 0x000000ffff187224 */ /* 0x000fc400078e00ff */
[----:B------:R-:W-:Y:S01]  /*ac90*/  VIADD R12, R12, 0x100 ;  /* 0x000001000c0c7836 */ /* 0x000fe20000000000 */
[----:B---3--:R-:W-:Y:S02]  /*aca0*/  ISETP.NE.AND P0, PT, R15, RZ, PT ;  /* 0x000000ff0f00720c */ /* 0x008fe40003f05270 */
[----:B----4-:R-:W-:Y:S02]  /*acb0*/  ISETP.NE.AND P1, PT, R14, RZ, PT ;  /* 0x000000ff0e00720c */ /* 0x010fe40003f25270 */
[----:B------:R-:W-:Y:S02]  /*acc0*/  MOV R14, RZ ;  /* 0x000000ff000e7202 */ /* 0x000fe40000000f00 */
[----:B-----5:R-:W-:Y:S01]  /*acd0*/  ISETP.NE.AND P2, PT, R18, RZ, PT ;  /* 0x000000ff1200720c */ /* 0x020fe20003f45270 */
[----:B------:R-:W-:Y:S01]  /*ace0*/  IMAD.MOV.U32 R18, RZ, RZ, RZ ;  /* 0x000000ffff127224 */ /* 0x000fe200078e00ff */
[----:B--2---:R-:W-:-:S05]  /*acf0*/  ISETP.NE.AND P3, PT, R20, RZ, PT ;  /* 0x000000ff1400720c */ /* 0x004fca0003f65270 */
[----:B------:R-:W0:Y:S01]  /*ad00*/  @!P0 LDS R15, [R13+-0x200] ;  /* 0xfffe00000d0f8984 */ /* 0x000e220000000800 */
[----:B------:R-:W-:-:S03]  /*ad10*/  IMAD.MOV.U32 R20, RZ, RZ, RZ ;  /* 0x000000ffff147224 */ /* 0x000fc600078e00ff */
        /* <DEDUP_REMOVED lines=28> */
.L_x_5090:
[----:B------:R-:W-:Y:S05]  /*aee0*/  BSYNC.RECONVERGENT B0 ;  /* 0x0000000000007941 */ /* 0x000fea0003800200 */
.L_x_5089:
[----:B0-----:R-:W0:Y:S01]  /*aef0*/  SHFL.BFLY PT, R8, R9, 0x10, 0x1f ;  /* 0x0e001f0009087f89 */ /* 0x001e2200000e0000 */
[C---:B------:R-:W-:Y:S01]  /*af00*/  ISETP.NE.AND P0, PT, R5.reuse, RZ, PT ;  /* 0x000000ff0500720c */ /* 0x040fe20003f05270 */
[----:B------:R-:W3:Y:S01]  /*af10*/  LDCU.U8 UR7, c[0x0][0x48c] ;  /* 0x00009180ff0777ac */ /* 0x000ee20008000000 */
[----:B------:R-:W-:Y:S01]  /*af20*/  ISETP.GT.U32.AND P1, PT, R5, 0x1, PT ;  /* 0x000000010500780c */ /* 0x000fe20003f24070 */
[----:B------:R-:W5:Y:S10]  /*af30*/  LDC R15, c[0x0][0x3f8] ;  /* 0x0000fe00ff0f7b82 */ /* 0x000f740000000800 */
[----:B----4-:R-:W-:-:S04]  /*af40*/  @!P0 SHF.R.U32.HI R14, RZ, 0x3, R21 ;  /* 0x00000003ff0e8819 */ /* 0x010fc80000011615 */
[----:B------:R-:W-:Y:S01]  /*af50*/  @!P0 LOP3.LUT R5, R14, 0x7c, RZ, 0xc0, !PT ;  /* 0x0000007c0e058812 */ /* 0x000fe200078ec0ff */
[----:B---3--:R-:W-:Y:S01]  /*af60*/  UISETP.NE.AND UP0, UPT, UR7, URZ, UPT ;  /* 0x000000ff0700728c */ /* 0x008fe2000bf05270 */
[----:B0-----:R-:W-:-:S03]  /*af70*/  FADD.FTZ R8, R8, R9 ;  /* 0x0000000908087221 */ /* 0x001fc60000010000 */
[----:B------:R-:W-:Y:S02]  /*af80*/  @!P0 IMAD.IADD R9, R5, 0x1, R0 ;  /* 0x0000000105098824 */ /* 0x000fe400078e0200 */
[----:B------:R-:W5:Y:S01]  /*af90*/  S2R R0, SR_CTAID.X ;  /* 0x0000000000007919 */ /* 0x000f620000002500 */
[----:B------:R-:W0:Y:S02]  /*afa0*/  SHFL.BFLY PT, R11, R8, 0x8, 0x1f ;  /* 0x0d001f00080b7f89 */ /* 0x000e2400000e0000 */
[----:B0-----:R-:W-:Y:S01]  /*afb0*/  FADD.FTZ R11, R8, R11 ;  /* 0x0000000b080b7221 */ /* 0x001fe20000010000 */
[----:B-----5:R-:W-:-:S04]  /*afc0*/  IMAD R14, R15, UR5, R0 ;  /* 0x000000050f0e7c24 */ /* 0x020fc8000f8e0200 */
        /* <DEDUP_REMOVED lines=8> */
[----:B------:R-:W-:Y:S02]  /*b050*/  ISETP.GT.AND P0, PT, R4, R17, PT ;  /* 0x000000110400720c */ /* 0x000fe40003f04270 */
[----:B0-----:R-:W-:-:S03]  /*b060*/  CS2R R8, SRZ ;  /* 0x0000000000087805 */ /* 0x001fc6000001ff00 */
[----:B------:R-:W0:Y:S04]  /*b070*/  @!P1 LDS R12, [R6+0x8] ;  /* 0x00000800060c9984 */ /* 0x000e280000000800 */
[----:B0-----:R-:W0:Y:S02]  /*b080*/  SHFL.BFLY PT, R5, R12, 0x1, 0x1f ;  /* 0x0c201f000c057f89 */ /* 0x001e2400000e0000 */
[----:B0-----:R-:W-:-:S06]  /*b090*/  FADD.FTZ R10, R5, R12 ;  /* 0x0000000c050a7221 */ /* 0x001fcc0000010000 */
[----:B------:R-:W0:Y:S02]  /*b0a0*/  SHFL.IDX PT, R10, R10, RZ, 0x1f ;  /* 0x00001fff0a0a7589 */ /* 0x000e2400000e0000 */
[----:B0-----:R-:W-:-:S06]  /*b0b0*/  FADD.FTZ R5, R10, 9.9999999747524270788e-07 ;  /* 0x358637bd0a057421 */ /* 0x001fcc0000010000 */
[----:B------:R-:W0:Y:S01]  /*b0c0*/  MUFU.RCP R5, R5 ;  /* 0x0000000500057308 */ /* 0x000e220000001000 */
[----:B------:R-:W-:Y:S05]  /*b0d0*/  BRA.U !UP0, `(.L_x_5104) ;  /* 0x0000000108187547 */ /* 0x000fea000b800000 */
[----:B------:R-:W3:Y:S08]  /*b0e0*/  LDC R9, c[0x0][0x488] ;  /* 0x00012200ff097b82 */ /* 0x000ef00000000800 */
[----:B------:R-:W3:Y:S08]  /*b0f0*/  LDC R6, c[0x0][0x40c] ;  /* 0x00010300ff067b82 */ /* 0x000ef00000000800 */
[----:B------:R-:W4:Y:S01]  /*b100*/  LDC R11, c[0x0][0x3f4] ;  /* 0x0000fd00ff0b7b82 */ /* 0x000f220000000800 */
[----:B---3--:R-:W-:-:S04]  /*b110*/  IMAD R6, R14, R9, R6 ;  /* 0x000000090e067224 */ /* 0x008fc800078e0206 */
[----:B----4-:R-:W-:-:S05]  /*b120*/  IMAD R8, R6, R11, RZ ;  /* 0x0000000b06087224 */ /* 0x010fca00078e02ff */
[----:B------:R-:W-:-:S07]  /*b130*/  SHF.R.S32.HI R9, RZ, 0x1f, R8 ;  /* 0x0000001fff097819 */ /* 0x000fce0000011408 */
.L_x_5104:
        /* <DEDUP_REMOVED lines=19> */
[----:B------:R-:W-:-:S03]  /*b270*/  IMAD.MOV R8, RZ, RZ, -R6 ;  /* 0x000000ffff087224 */ /* 0x000fc600078e0a06 */
[----:B------:R-:W-:Y:S01]  /*b280*/  IADD3 R4, PT, PT, R4, R7, RZ ;  /* 0x0000000704047210 */ /* 0x000fe20007ffe0ff */
[----:B---3--:R-:W-:-:S06]  /*b290*/  ULEA UR5, UR6, UR5, 0x18 ;  /* 0x0000000506057291 */ /* 0x008fcc000f8ec0ff */
[----:B------:R-:W-:-:S07]  /*b2a0*/  VIADD R6, R3, UR5 ;  /* 0x0000000503067c36 */ /* 0x000fce0008000000 */
.L_x_5110:
[----:B------:R-:W0:Y:S01]  /*b2b0*/  LDS R10, [R6] ;  /* 0x00000000060a7984 */ /* 0x000e220000000800 */
[----:B------:R-:W-:-:S05]  /*b2c0*/  VIADD R8, R8, 0x1 ;  /* 0x0000000108087836 */ /* 0x000fca0000000000 */
[----:B------:R-:W-:Y:S01]  /*b2d0*/  ISETP.NE.AND P0, PT, R8, RZ, PT ;  /* 0x000000ff0800720c */ /* 0x000fe20003f05270 */
[----:B0-----:R-:W-:-:S05]  /*b2e0*/  FMUL.FTZ R7, R10, R5 ;  /* 0x000000050a077220 */ /* 0x001fca0000410000 */
[----:B------:R0:W-:Y:S02]  /*b2f0*/  STS [R6], R7 ;  /* 0x0000000706007388 */ /* 0x0001e40000000800 */
[----:B0-----:R-:W-:-:S05]  /*b300*/  VIADD R6, R6, 0x100 ;  /* 0x0000010006067836 */ /* 0x001fca0000000000 */
[----:B------:R-:W-:Y:S05]  /*b310*/  @P0 BRA `(.L_x_5110) ;  /* 0xfffffffc00e40947 */ /* 0x000fea000383ffff */
.L_x_5109:
[----:B------:R-:W-:Y:S05]  /*b320*/  BSYNC.RECONVERGENT B1 ;  /* 0x0000000000017941 */ /* 0x000fea0003800200 */
.L_x_5108:
[----:B------:R-:W-:Y:S05]  /*b330*/  @!P1 BRA `(.L_x_5106) ;  /* 0x0000001400109947 */ /* 0x000fea0003800000 */
[----:B------:R-:W3:Y:S01]  /*b340*/  S2UR UR6, SR_CgaCtaId ;  /* 0x00000000000679c3 */ /* 0x000ee20000008800 */
[----:B------:R-:W-:Y:S01]  /*b350*/  UMOV UR5, 0x400 ;  /* 0x0000040000057882 */ /* 0x000fe20000000000 */
[----:B------:R-:W-:Y:S01]  /*b360*/  IMAD.SHL.U32 R7, R2, 0x4, RZ ;  /* 0x0000000402077824 */ /* 0x000fe200078e00ff */
[----:B------:R-:W-:-:S04]  /*b370*/  UIADD3 UR5, UPT, UPT, UR5, 0x410, URZ ;  /* 0x0000041005057890 */ /* 0x000fc8000fffe0ff */
[----:B------:R-:W-:Y:S01]  /*b380*/  LEA R6, R4, -R7, 0x2 ;  /* 0x8000000704067211 */ /* 0x000fe200078e10ff */
[----:B---3--:R-:W-:-:S09]  /*b390*/  ULEA UR5, UR6, UR5, 0x18 ;  /* 0x0000000506057291 */ /* 0x008fd2000f8ec0ff */
[----:B------:R-:W0:Y:S04]  /*b3a0*/  LDS R8, [R6+UR5] ;  /* 0x0000000506087984 */ /* 0x000e280008000800 */
[----:B------:R-:W3:Y:S04]  /*b3b0*/  LDS R10, [R6+UR5+0x100] ;  /* 0x00010005060a7984 */ /* 0x000ee80008000800 */
[----:B------:R-:W4:Y:S04]  /*b3c0*/  LDS R12, [R6+UR5+0x200] ;  /* 0x00020005060c7984 */ /* 0x000f280008000800 */
[----:B------:R-:W5:Y:S01]  /*b3d0*/  LDS R18, [R6+UR5+0x300] ;  /* 0x0003000506127984 */ /* 0x000f620008000800 */
[----:B0-----:R-:W-:Y:S01]  /*b3e0*/  FMUL.FTZ R7, R8, R5 ;  /* 0x0000000508077220 */ /* 0x001fe20000410000 */
[----:B------:R-:W-:-:S02]  /*b3f0*/  VIADD R8, R4, 0x100 ;  /* 0x0000010004087836 */ /* 0x000fc40000000000 */
[----:B------:R-:W-:Y:S02]  /*b400*/  VIADD R4, R6, UR5 ;  /* 0x0000000506047c36 */ /* 0x000fe40008000000 */
[----:B---3--:R-:W-:Y:S01]  /*b410*/  FMUL.FTZ R9, R10, R5 ;  /* 0x000000050a097220 */ /* 0x008fe20000410000 */
[----:B------:R3:W-:Y:S01]  /*b420*/  STS [R6+UR5], R7 ;  /* 0x0000000706007988 */ /* 0x0007e20008000805 */
[----:B------:R-:W-:Y:S01]  /*b430*/  ISETP.GT.AND P0, PT, R8, R17, PT ;  /* 0x000000110800720c */ /* 0x000fe20003f04270 */
[-C--:B----4-:R-:W-:Y:S02]  /*b440*/  FMUL.FTZ R11, R12, R5.reuse ;  /* 0x000000050c0b7220 */ /* 0x090fe40000410000 */
[----:B------:R3:W-:Y:S01]  /*b450*/  STS [R6+UR5+0x100], R9 ;  /* 0x0001000906007988 */ /* 0x0007e20008000805 */
[----:B-----5:R-:W-:-:S03]  /*b460*/  FMUL.FTZ R13, R18, R5 ;  /* 0x00000005120d7220 */ /* 0x020fc60000410000 */
[----:B------:R3:W-:Y:S04]  /*b470*/  STS [R6+UR5+0x200], R11 ;  /* 0x0002000b06007988 */ /* 0x0007e80008000805 */
[----:B------:R3:W-:Y:S02]  /*b480*/  STS [R6+UR5+0x300], R13 ;  /* 0x0003000d06007988 */ /* 0x0007e40008000805 */
[----:B------:R-:W-:Y:S05]  /*b490*/  @P0 BRA `(.L_x_5106) ;  /* 0x0000001000b80947 */ /* 0x000fea0003800000 */
[----:B---3--:R-:W-:Y:S01]  /*b4a0*/  IMAD.IADD R6, R17, 0x1, -R8 ;  /* 0x0000000111067824 */ /* 0x008fe200078e0a08 */
[----:B------:R-:W-:Y:S01]  /*b4b0*/  BSSY.RECONVERGENT B1, `(.L_x_5111) ;  /* 0x000003b000017945 */ /* 0x000fe20003800200 */
[----:B------:R-:W-:Y:S01]  /*b4c0*/  VIADD R4, R4, 0x600 ;  /* 0x0000060004047836 */ /* 0x000fe20000000000 */
[----:B------:R-:W-:Y:S02]  /*b4d0*/  PLOP3.LUT P0, PT, PT, PT, PT, 0x80, 0x8 ;  /* 0x000000000008781c */ /* 0x000fe40003f0f070 */
[----:B------:R-:W-:-:S13]  /*b4e0*/  ISETP.GT.AND P1, PT, R6, 0x2ff, PT ;  /* 0x000002ff0600780c */ /* 0x000fda0003f24270 */
[----:B------:R-:W-:Y:S05]  /*b4f0*/  @!P1 BRA `(.L_x_5112) ;  /* 0x0000000000d89947 */ /* 0x000fea0003800000 */
[----:B------:R-:W-:Y:S02]  /*b500*/  PLOP3.LUT P0, PT, PT, PT, PT, 0x8, 0x80 ;  /* 0x000000000080781c */ /* 0x000fe40003f0e170 */
[----:B------:R-:W-:-:S11]  /*b510*/  IADD3 R35, PT, PT, R17, -0x2ff, RZ ;  /* 0xfffffd0111237810 */ /* 0x000fd60007ffe0ff */
.L_x_5113:
[----:B------:R-:W0:Y:S01]  /*b520*/  LDS R6, [R4+-0x200] ;  /* 0xfffe000004067984 */ /* 0x000e220000000800 */
[----:B------:R-:W-:-:S03]  /*b530*/  VIADD R8, R8, 0x400 ;  /* 0x0000040008087836 */ /* 0x000fc60000000000 */
[----:B------:R-:W3:Y:S02]  /*b540*/  LDS R10, [R4+-0x100] ;  /* 0xffff0000040a7984 */ /* 0x000ee40000000800 */
[----:B------:R-:W-:Y:S02]  /*b550*/  ISETP.GE.AND P1, PT, R8, R35, PT ;  /* 0x000000230800720c */ /* 0x000fe40003f26270 */
[----:B------:R-:W4:Y:S04]  /*b560*/  LDS R12, [R4] ;  /* 0x00000000040c7984 */ /* 0x000f280000000800 */
[----:B------:R-:W5:Y:S04]  /*b570*/  LDS R18, [R4+0x100] ;  /* 0x0001000004127984 */ /* 0x000f680000000800 */
[----:B------:R-:W5:Y:S04]  /*b580*/  LDS R20, [R4+0x200] ;  /* 0x0002000004147984 */ /* 0x000f680000000800 */
[----:B-1----:R-:W1:Y:S04]  /*b590*/  LDS R24, [R4+0x300] ;  /* 0x0003000004187984 */ /* 0x002e680000000800 */
[----:B------:R-:W-:Y:S04]  /*b5a0*/  LDS R26, [R4+0x400] ;  /* 0x00040000041a7984 */ /* 0x000fe80000000800 */
[----:B--2---:R-:W2:Y:S04]  /*b5b0*/  LDS R28, [R4+0x500] ;  /* 0x00050000041c7984 */ /* 0x004ea80000000800 */
[----:B------:R-:W2:Y:S04]  /*b5c0*/  LDS R30, [R4+0x600] ;  /* 0x00060000041e7984 */ /* 0x000ea80000000800 */
[----:B------:R-:W2:Y:S04]  /*b5d0*/  LDS R32, [R4+0x700] ;  /* 0x0007000004207984 */ /* 0x000ea80000000800 */
        /* <DEDUP_REMOVED lines=9> */
[----:B------:R-:W-:-:S03]  /*b670*/  FMUL.FTZ R23, R5, R20 ;  /* 0x0000001405177220 */ /* 0x000fc60000410000 */
[----:B------:R-:W5:Y:S01]  /*b680*/  LDS R44, [R4+0xd00] ;  /* 0x000d0000042c7984 */ /* 0x000f620000000800 */
[----:B-1----:R-:W-:-:S03]  /*b690*/  FMUL.FTZ R25, R5, R24 ;  /* 0x0000001805197220 */ /* 0x002fc60000410000 */
[----:B------:R1:W-:Y:S04]  /*b6a0*/  STS [R4+-0x200], R7 ;  /* 0xfffe000704007388 */ /* 0x0003e80000000800 */
[----:B------:R0:W-:Y:S01]  /*b6b0*/  STS [R4+-0x100], R9 ;  /* 0xffff000904007388 */ /* 0x0001e20000000800 */
[----:B--2---:R-:W-:-:S03]  /*b6c0*/  FMUL.FTZ R27, R5, R28 ;  /* 0x0000001c051b7220 */ /* 0x004fc60000410000 */
[----:B------:R3:W-:Y:S01]  /*b6d0*/  STS [R4], R11 ;  /* 0x0000000b04007388 */ /* 0x0007e20000000800 */
[C---:B------:R-:W-:Y:S01]  /*b6e0*/  FMUL.FTZ R29, R5.reuse, R30 ;  /* 0x0000001e051d7220 */ /* 0x040fe20000410000 */
[C---:B-1----:R-:W-:Y:S02]  /*b6f0*/  FMUL.FTZ R7, R5.reuse, R26 ;  /* 0x0000001a05077220 */ /* 0x042fe40000410000 */
[----:B------:R4:W-:Y:S01]  /*b700*/  STS [R4+0x100], R13 ;  /* 0x0001000d04007388 */ /* 0x0009e20000000800 */
[----:B------:R-:W-:-:S03]  /*b710*/  FMUL.FTZ R31, R5, R32 ;  /* 0x00000020051f7220 */ /* 0x000fc60000410000 */
[----:B------:R5:W-:Y:S01]  /*b720*/  STS [R4+0x200], R23 ;  /* 0x0002001704007388 */ /* 0x000be20000000800 */
[----:B------:R-:W-:-:S03]  /*b730*/  FMUL.FTZ R33, R5, R34 ;  /* 0x0000002205217220 */ /* 0x000fc60000410000 */
[----:B------:R1:W-:Y:S01]  /*b740*/  STS [R4+0x300], R25 ;  /* 0x0003001904007388 */ /* 0x0003e20000000800 */
[C---:B0-----:R-:W-:Y:S01]  /*b750*/  FMUL.FTZ R9, R5.reuse, R36 ;  /* 0x0000002405097220 */ /* 0x041fe20000410000 */
[C---:B---3--:R-:W-:Y:S02]  /*b760*/  FMUL.FTZ R11, R5.reuse, R38 ;  /* 0x00000026050b7220 */ /* 0x048fe40000410000 */
[----:B------:R-:W-:Y:S01]  /*b770*/  STS [R4+0x400], R7 ;  /* 0x0004000704007388 */ /* 0x000fe20000000800 */
[----:B----4-:R-:W-:-:S03]  /*b780*/  FMUL.FTZ R13, R5, R40 ;  /* 0x00000028050d7220 */ /* 0x010fc60000410000 */
[----:B------:R-:W-:Y:S01]  /*b790*/  STS [R4+0x500], R27 ;  /* 0x0005001b04007388 */ /* 0x000fe20000000800 */
[----:B-----5:R-:W-:-:S03]  /*b7a0*/  FMUL.FTZ R23, R5, R42 ;  /* 0x0000002a05177220 */ /* 0x020fc60000410000 */
[----:B------:R-:W-:Y:S01]  /*b7b0*/  STS [R4+0x600], R29 ;  /* 0x0006001d04007388 */ /* 0x000fe20000000800 */
[----:B-1----:R-:W-:-:S03]  /*b7c0*/  FMUL.FTZ R25, R5, R44 ;  /* 0x0000002c05197220 */ /* 0x002fc60000410000 */
        /* <DEDUP_REMOVED lines=9> */
.L_x_5112:
[----:B------:R-:W-:Y:S05]  /*b860*/  BSYNC.RECONVERGENT B1 ;  /* 0x0000000000017941 */ /* 0x000fea0003800200 */
.L_x_5111:
[----:B------:R-:W-:Y:S01]  /*b870*/  IMAD.IADD R6, R17, 0x1, -R8 ;  /* 0x0000000111067824 */ /* 0x000fe200078e0a08 */
[----:B------:R-:W-:Y:S04]  /*b880*/  BSSY.RECONVERGENT B1, `(.L_x_5114) ;  /* 0x000001e000017945 */ /* 0x000fe80003800200 */
[----:B------:R-:W-:-:S13]  /*b890*/  ISETP.GT.AND P1, PT, R6, 0xff, PT ;  /* 0x000000ff0600780c */ /* 0x000fda0003f24270 */
[----:B------:R-:W-:Y:S05]  /*b8a0*/  @!P1 BRA `(.L_x_5115) ;  /* 0x00000000006c9947 */ /* 0x000fea0003800000 */
[----:B------:R-:W0:Y:S01]  /*b8b0*/  LDS R6, [R4+-0x200] ;  /* 0xfffe000004067984 */ /* 0x000e220000000800 */
[----:B------:R-:W-:Y:S01]  /*b8c0*/  PLOP3.LUT P0, PT, PT, PT, PT, 0x8, 0x80 ;  /* 0x000000000080781c */ /* 0x000fe20003f0e170 */
[----:B------:R-:W-:Y:S02]  /*b8d0*/  VIADD R8, R8, 0x200 ;  /* 0x0000020008087836 */ /* 0x000fe40000000000 */
[----:B------:R-:W3:Y:S04]  /*b8e0*/  LDS R10, [R4+-0x100] ;  /* 0xffff0000040a7984 */ /* 0x000ee80000000800 */
[----:B------:R-:W4:Y:S04]  /*b8f0*/  LDS R12, [R4] ;  /* 0x00000000040c7984 */ /* 0x000f280000000800 */
[----:B------:R-:W5:Y:S04]  /*b900*/  LDS R18, [R4+0x100] ;  /* 0x0001000004127984 */ /* 0x000f680000000800 */
[----:B------:R-:W5:Y:S04]  /*b910*/  LDS R20, [R4+0x200] ;  /* 0x0002000004147984 */ /* 0x000f680000000800 */
[----:B-1----:R-:W1:Y:S04]  /*b920*/  LDS R24, [R4+0x300] ;  /* 0x0003000004187984 */ /* 0x002e680000000800 */
[----:B------:R-:W1:Y:S04]  /*b930*/  LDS R26, [R4+0x400] ;  /* 0x00040000041a7984 */ /* 0x000e680000000800 */
[----:B--2---:R-:W2:Y:S01]  /*b940*/  LDS R28, [R4+0x500] ;  /* 0x00050000041c7984 */ /* 0x004ea20000000800 */
[C---:B0-----:R-:W-:Y:S01]  /*b950*/  FMUL.FTZ R7, R5.reuse, R6 ;  /* 0x0000000605077220 */ /* 0x041fe20000410000 */
[----:B---3--:R-:W-:-:S04]  /*b960*/  FMUL.FTZ R9, R5, R10 ;  /* 0x0000000a05097220 */ /* 0x008fc80000410000 */
[----:B------:R-:W-:Y:S01]  /*b970*/  STS [R4+-0x200], R7 ;  /* 0xfffe000704007388 */ /* 0x000fe20000000800 */
[----:B----4-:R-:W-:-:S03]  /*b980*/  FMUL.FTZ R11, R5, R12 ;  /* 0x0000000c050b7220 */ /* 0x010fc60000410000 */
[----:B------:R-:W-:Y:S01]  /*b990*/  STS [R4+-0x100], R9 ;  /* 0xffff000904007388 */ /* 0x000fe20000000800 */
[----:B-----5:R-:W-:-:S03]  /*b9a0*/  FMUL.FTZ R13, R5, R18 ;  /* 0x00000012050d7220 */ /* 0x020fc60000410000 */
[----:B------:R-:W-:Y:S01]  /*b9b0*/  STS [R4], R11 ;  /* 0x0000000b04007388 */ /* 0x000fe20000000800 */
[----:B------:R-:W-:-:S03]  /*b9c0*/  FMUL.FTZ R23, R5, R20 ;  /* 0x0000001405177220 */ /* 0x000fc60000410000 */
[----:B------:R-:W-:Y:S01]  /*b9d0*/  STS [R4+0x100], R13 ;  /* 0x0001000d04007388 */ /* 0x000fe20000000800 */
[----:B-1----:R-:W-:-:S03]  /*b9e0*/  FMUL.FTZ R25, R5, R24 ;  /* 0x0000001805197220 */ /* 0x002fc60000410000 */
[----:B------:R-:W-:Y:S01]  /*b9f0*/  STS [R4+0x200], R23 ;  /* 0x0002001704007388 */ /* 0x000fe20000000800 */
[----:B------:R-:W-:-:S03]  /*ba00*/  FMUL.FTZ R27, R5, R26 ;  /* 0x0000001a051b7220 */ /* 0x000fc60000410000 */
[----:B------:R-:W-:Y:S01]  /*ba10*/  STS [R4+0x300], R25 ;  /* 0x0003001904007388 */ /* 0x000fe20000000800 */
[----:B--2---:R-:W-:-:S03]  /*ba20*/  FMUL.FTZ R29, R5, R28 ;  /* 0x0000001c051d7220 */ /* 0x004fc60000410000 */
[----:B------:R-:W-:Y:S04]  /*ba30*/  STS [R4+0x400], R27 ;  /* 0x0004001b04007388 */ /* 0x000fe80000000800 */
[----:B------:R0:W-:Y:S02]  /*ba40*/  STS [R4+0x500], R29 ;  /* 0x0005001d04007388 */ /* 0x0001e40000000800 */
[----:B0-----:R-:W-:-:S07]  /*ba50*/  IADD3 R4, PT, PT, R4, 0x800, RZ ;  /* 0x0000080004047810 */ /* 0x001fce0007ffe0ff */
.L_x_5115:
[----:B------:R-:W-:Y:S05]  /*ba60*/  BSYNC.RECONVERGENT B1 ;  /* 0x0000000000017941 */ /* 0x000fea0003800200 */
.L_x_5114:
[----:B------:R-:W-:-:S13]  /*ba70*/  ISETP.GT.AND P1, PT, R8, R17, PT ;  /* 0x000000110800720c */ /* 0x000fda0003f24270 */
[----:B------:R-:W-:Y:S05]  /*ba80*/  @!P0 BRA P1, `(.L_x_5106) ;  /* 0x0000000c003c8947 */ /* 0x000fea0000800000 */
[----:B------:R-:W0:Y:S04]  /*ba90*/  LDS R6, [R4+-0x200] ;  /* 0xfffe000004067984 */ /* 0x000e280000000800 */
[----:B------:R-:W3:Y:S04]  /*baa0*/  LDS R8, [R4+-0x100] ;  /* 0xffff000004087984 */ /* 0x000ee80000000800 */
[----:B------:R-:W4:Y:S04]  /*bab0*/  LDS R10, [R4] ;  /* 0x00000000040a7984 */ /* 0x000f280000000800 */
[----:B------:R-:W5:Y:S01]  /*bac0*/  LDS R12, [R4+0x100] ;  /* 0x00010000040c7984 */ /* 0x000f620000000800 */
[C---:B0-----:R-:W-:Y:S01]  /*bad0*/  FMUL.FTZ R7, R5.reuse, R6 ;  /* 0x0000000605077220 */ /* 0x041fe20000410000 */
[----:B---3--:R-:W-:-:S04]  /*bae0*/  FMUL.FTZ R9, R5, R8 ;  /* 0x0000000805097220 */ /* 0x008fc80000410000 */
[----:B------:R0:W-:Y:S01]  /*baf0*/  STS [R4+-0x200], R7 ;  /* 0xfffe000704007388 */ /* 0x0001e20000000800 */
[----:B----4-:R-:W-:-:S03]  /*bb00*/  FMUL.FTZ R11, R5, R10 ;  /* 0x0000000a050b7220 */ /* 0x010fc60000410000 */
[----:B------:R0:W-:Y:S01]  /*bb10*/  STS [R4+-0x100], R9 ;  /* 0xffff000904007388 */ /* 0x0001e20000000800 */
[----:B-----5:R-:W-:-:S03]  /*bb20*/  FMUL.FTZ R5, R5, R12 ;  /* 0x0000000c05057220 */ /* 0x020fc60000410000 */
[----:B------:R0:W-:Y:S04]  /*bb30*/  STS [R4], R11 ;  /* 0x0000000b04007388 */ /* 0x0001e80000000800 */
[----:B------:R0:W-:Y:S01]  /*bb40*/  STS [R4+0x100], R5 ;  /* 0x0001000504007388 */ /* 0x0001e20000000800 */
[----:B------:R-:W-:Y:S05]  /*bb50*/  BRA `(.L_x_5106) ;  /* 0x0000000c00087947 */ /* 0x000fea0003800000 */
.L_x_5107:
        /* <DEDUP_REMOVED lines=23> */
[----:B------:R-:W-:-:S07]  /*bcd0*/  IADD3 R10, PT, PT, R3, UR5, RZ ;  /* 0x00000005030a7c10 */ /* 0x000fce000fffe0ff */
.L_x_5118:
[----:B---3--:R-:W0:Y:S01]  /*bce0*/  LDS R6, [R10] ;  /* 0x000000000a067984 */ /* 0x008e220000000800 */
[----:B------:R-:W-:Y:S02]  /*bcf0*/  IMAD.MOV.U32 R7, RZ, RZ, R23 ;  /* 0x000000ffff077224 */ /* 0x000fe400078e0017 */
[----:B------:R-:W-:-:S05]  /*bd00*/  VIADD R11, R11, 0x1 ;  /* 0x000000010b0b7836 */ /* 0x000fca0000000000 */
[----:B------:R-:W-:Y:S01]  /*bd10*/  ISETP.NE.AND P0, PT, R11, RZ, PT ;  /* 0x000000ff0b00720c */ /* 0x000fe20003f05270 */
[----:B0-----:R-:W-:Y:S01]  /*bd20*/  FMUL.FTZ R13, R6, R5 ;  /* 0x00000005060d7220 */ /* 0x001fe20000410000 */
[----:B------:R-:W-:Y:S01]  /*bd30*/  IMAD.MOV.U32 R6, RZ, RZ, R12 ;  /* 0x000000ffff067224 */ /* 0x000fe200078e000c */
[----:B------:R-:W-:-:S03]  /*bd40*/  IADD3 R12, P2, PT, R12, 0x100, RZ ;  /* 0x000001000c0c7810 */ /* 0x000fc60007f5e0ff */
[----:B------:R0:W-:Y:S02]  /*bd50*/  STS [R10], R13 ;  /* 0x0000000d0a007388 */ /* 0x0001e40000000800 */
[----:B------:R-:W-:Y:S02]  /*bd60*/  IMAD.X R23, RZ, RZ, R23, P2 ;  /* 0x000000ffff177224 */ /* 0x000fe400010e0617 */
[----:B------:R3:W-:Y:S01]  /*bd70*/  STG.E desc[UR36][R6.64], R13 ;  /* 0x0000000d06007986 */ /* 0x0007e2000c101924 */
[----:B0-----:R-:W-:Y:S02]  /*bd80*/  IADD3 R10, PT, PT, R10, 0x100, RZ ;  /* 0x000001000a0a7810 */ /* 0x001fe40007ffe0ff */
[----:B------:R-:W-:Y:S05]  /*bd90*/  @P0 BRA `(.L_x_5118) ;  /* 0xfffffffc00d00947 */ /* 0x000fea000383ffff */
.L_x_5117:
[----:B------:R-:W-:Y:S05]  /*bda0*/  BSYNC.RECONVERGENT B1 ;  /* 0x0000000000017941 */ /* 0x000fea0003800200 */
.L_x_5116:
        /* <DEDUP_REMOVED lines=8> */
[----:B------:R-:W-:Y:S02]  /*be30*/  ISETP.GT.AND P1, PT, R12, 0x2ff, PT ;  /* 0x000002ff0c00780c */ /* 0x000fe40003f24270 */
[----:B-----5:R-:W-:-:S04]  /*be40*/  LEA R9, P0, R7, UR8, 0x2 ;  /* 0x0000000807097c11 */ /* 0x020fc8000f8010ff */
[----:B------:R-:W-:Y:S01]  /*be50*/  LEA.HI.X R10, R7, UR9, R8, 0x2, P0 ;  /* 0x00000009070a7c11 */ /* 0x000fe200080f1408 */
[----:B------:R-:W-:Y:S01]  /*be60*/  VIADD R8, R6, 0x410 ;  /* 0x0000041006087836 */ /* 0x000fe20000000000 */
[----:B------:R-:W-:Y:S01]  /*be70*/  IADD3 R6, P0, PT, R9, 0x200, RZ ;  /* 0x0000020009067810 */ /* 0x000fe20007f1e0ff */
[----:B------:R-:W-:-:S03]  /*be80*/  IMAD.SHL.U32 R7, R2, 0x4, RZ ;  /* 0x0000000402077824 */ /* 0x000fc600078e00ff */
[----:B----4-:R-:W-:Y:S02]  /*be90*/  LEA R11, R11, R8, 0x18 ;  /* 0x000000080b0b7211 */ /* 0x010fe400078ec0ff */
[----:B------:R-:W-:Y:S01]  /*bea0*/  LEA R8, R4, -R7, 0x2 ;  /* 0x8000000704087211 */ /* 0x000fe200078e10ff */
[----:B------:R-:W-:Y:S01]  /*beb0*/  IMAD.X R7, RZ, RZ, R10, P0 ;  /* 0x000000ffff077224 */ /* 0x000fe200000e060a */
[----:B------:R-:W-:Y:S02]  /*bec0*/  PLOP3.LUT P0, PT, PT, PT, PT, 0x80, 0x8 ;  /* 0x000000000008781c */ /* 0x000fe40003f0f070 */
[----:B------:R-:W-:Y:S01]  /*bed0*/  IADD3 R8, PT, PT, R8, 0x200, R11 ;  /* 0x0000020008087810 */ /* 0x000fe20007ffe00b */
[----:B------:R-:W-:Y:S10]  /*bee0*/  @!P1 BRA `(.L_x_5120) ;  /* 0x0000000400289947 */ /* 0x000ff40003800000 */
[----:B------:R-:W-:Y:S01]  /*bef0*/  PLOP3.LUT P0, PT, PT, PT, PT, 0x8, 0x80 ;  /* 0x000000000080781c */ /* 0x000fe20003f0e170 */
[----:B--2---:R-:W-:-:S12]  /*bf00*/  VIADD R31, R17, 0xfffffd01 ;  /* 0xfffffd01111f7836 */ /* 0x004fd80000000000 */
.L_x_5121:
[----:B------:R-:W0:Y:S01]  /*bf10*/  LDS R10, [R8+-0x200] ;  /* 0xfffe0000080a7984 */ /* 0x000e220000000800 */
[----:B------:R-:W-:-:S03]  /*bf20*/  VIADD R4, R4, 0x400 ;  /* 0x0000040004047836 */ /* 0x000fc60000000000 */
[----:B------:R-:W2:Y:S02]  /*bf30*/  LDS R12, [R8+-0x100] ;  /* 0xffff0000080c7984 */ /* 0x000ea40000000800 */
[----:B------:R-:W-:Y:S02]  /*bf40*/  ISETP.GE.AND P1, PT, R4, R31, PT ;  /* 0x0000001f0400720c */ /* 0x000fe40003f26270 */
[----:B------:R-:W3:Y:S04]  /*bf50*/  LDS R18, [R8] ;  /* 0x0000000008127984 */ /* 0x000ee80000000800 */
[----:B------:R-:W-:Y:S04]  /*bf60*/  LDS R32, [R8+0x600] ;  /* 0x0006000008207984 */ /* 0x000fe80000000800 */
[----:B------:R-:W4:Y:S04]  /*bf70*/  LDS R20, [R8+0x100] ;  /* 0x0001000008147984 */ /* 0x000f280000000800 */
[----:B-1----:R-:W1:Y:S04]  /*bf80*/  LDS R24, [R8+0x200] ;  /* 0x0002000008187984 */ /* 0x002e680000000800 */
[----:B------:R-:W5:Y:S04]  /*bf90*/  LDS R26, [R8+0x300] ;  /* 0x00030000081a7984 */ /* 0x000f680000000800 */
[----:B------:R-:W5:Y:S04]  /*bfa0*/  LDS R28, [R8+0x400] ;  /* 0x00040000081c7984 */ /* 0x000f680000000800 */
[----:B------:R-:W5:Y:S04]  /*bfb0*/  LDS R30, [R8+0x500] ;  /* 0x00050000081e7984 */ /* 0x000f680000000800 */
[----:B------:R-:W5:Y:S01]  /*bfc0*/  LDS R34, [R8+0x700] ;  /* 0x0007000008227984 */ /* 0x000f620000000800 */
[----:B0-----:R-:W-:-:S03]  /*bfd0*/  FMUL.FTZ R9, R5, R10 ;  /* 0x0000000a05097220 */ /* 0x001fc60000410000 */
[----:B------:R-:W-:Y:S01]  /*bfe0*/  LDS R36, [R8+0x800] ;  /* 0x0008000008247984 */ /* 0x000fe20000000800 */
[----:B--2---:R-:W-:-:S03]  /*bff0*/  FMUL.FTZ R11, R5, R12 ;  /* 0x0000000c050b7220 */ /* 0x004fc60000410000 */
[----:B------:R-:W0:Y:S01]  /*c000*/  LDS R10, [R8+0xd00] ;  /* 0x000d0000080a7984 */ /* 0x000e220000000800 */
[----:B---3--:R-:W-:-:S03]  /*c010*/  FMUL.FTZ R13, R5, R18 ;  /* 0x00000012050d7220 */ /* 0x008fc60000410000 */
[----:B------:R-:W2:Y:S04]  /*c020*/  LDS R38, [R8+0x900] ;  /* 0x0009000008267984 */ /* 0x000ea80000000800 */
[----:B------:R-:W3:Y:S01]  /*c030*/  LDS R40, [R8+0xa00] ;  /* 0x000a000008287984 */ /* 0x000ee20000000800 */
[----:B----4-:R-:W-:-:S03]  /*c040*/  FMUL.FTZ R23, R5, R20 ;  /* 0x0000001405177220 */ /* 0x010fc60000410000 */
[----:B------:R-:W-:Y:S01]  /*c050*/  LDS R42, [R8+0xb00] ;  /* 0x000b0000082a7984 */ /* 0x000fe20000000800 */
[----:B-1----:R-:W-:-:S03]  /*c060*/  FMUL.FTZ R25, R5, R24 ;  /* 0x0000001805197220 */ /* 0x002fc60000410000 */
[----:B------:R-:W1:Y:S01]  /*c070*/  LDS R44, [R8+0xc00] ;  /* 0x000c0000082c7984 */ /* 0x000e620000000800 */
[----:B-----5:R-:W-:-:S03]  /*c080*/  FMUL.FTZ R27, R5, R26 ;  /* 0x0000001a051b7220 */ /* 0x020fc60000410000 */
[----:B------:R-:W-:Y:S01]  /*c090*/  STG.E desc[UR36][R6.64+-0x100], R11 ;  /* 0xffff000b06007986 */ /* 0x000fe2000c101924 */
[----:B------:R-:W-:-:S03]  /*c0a0*/  FMUL.FTZ R29, R5, R28 ;  /* 0x0000001c051d7220 */ /* 0x000fc60000410000 */
[----:B------:R4:W-:Y:S04]  /*c0b0*/  STS [R8+-0x100], R11 ;  /* 0xffff000b08007388 */ /* 0x0009e80000000800 */
[----:B------:R-:W-:Y:S04]  /*c0c0*/  STG.E desc[UR36][R6.64+-0x200], R9 ;  /* 0xfffe000906007986 */ /* 0x000fe8000c101924 */
[----:B------:R5:W-:Y:S01]  /*c0d0*/  STS [R8+-0x200], R9 ;  /* 0xfffe000908007388 */ /* 0x000be20000000800 */
[----:B----4-:R-:W-:-:S03]  /*c0e0*/  FMUL.FTZ R11, R5, R32 ;  /* 0x00000020050b7220 */ /* 0x010fc60000410000 */
[----:B------:R-:W-:Y:S04]  /*c0f0*/  STG.E desc[UR36][R6.64], R13 ;  /* 0x0000000d06007986 */ /* 0x000fe8000c101924 */
[----:B------:R4:W-:Y:S01]  /*c100*/  STS [R8], R13 ;  /* 0x0000000d08007388 */ /* 0x0009e20000000800 */
[----:B-----5:R-:W-:-:S03]  /*c110*/  FMUL.FTZ R9, R5, R30 ;  /* 0x0000001e05097220 */ /* 0x020fc60000410000 */
[----:B------:R-:W-:Y:S04]  /*c120*/  STG.E desc[UR36][R6.64+0x600], R11 ;  /* 0x0006000b06007986 */ /* 0x000fe8000c101924 */
[----:B------:R0:W-:Y:S01]  /*c130*/  STS [R8+0x600], R11 ;  /* 0x0006000b08007388 */ /* 0x0001e20000000800 */
[----:B----4-:R-:W-:-:S03]  /*c140*/  FMUL.FTZ R13, R5, R34 ;  /* 0x00000022050d7220 */ /* 0x010fc60000410000 */
[----:B------:R-:W-:Y:S04]  /*c150*/  STG.E desc[UR36][R6.64+0x100], R23 ;  /* 0x0001001706007986 */ /* 0x000fe8000c101924 */
[----:B------:R4:W-:Y:S01]  /*c160*/  STS [R8+0x100], R23 ;  /* 0x0001001708007388 */ /* 0x0009e20000000800 */
[C---:B0-----:R-:W-:Y:S01]  /*c170*/  FMUL.FTZ R11, R5.reuse, R10 ;  /* 0x0000000a050b7220 */ /* 0x041fe20000410000 */
[----:B------:R-:W-:Y:S02]  /*c180*/  IADD3 R10, P2, PT, R6, 0x1000, RZ ;  /* 0x00001000060a7810 */ /* 0x000fe40007f5e0ff */
[----:B------:R-:W-:Y:S04]  /*c190*/  STG.E desc[UR36][R6.64+0x200], R25 ;  /* 0x0002001906007986 */ /* 0x000fe8000c101924 */
[----:B------:R2:W-:Y:S01]  /*c1a0*/  STS [R8+0x200], R25 ;  /* 0x0002001908007388 */ /* 0x0005e20000000800 */
[----:B----4-:R-:W-:-:S03]  /*c1b0*/  FMUL.FTZ R23, R5, R36 ;  /* 0x0000002405177220 */ /* 0x010fc60000410000 */
[----:B------:R-:W-:Y:S04]  /*c1c0*/  STG.E desc[UR36][R6.64+0x300], R27 ;  /* 0x0003001b06007986 */ /* 0x000fe8000c101924 */
[----:B------:R3:W-:Y:S01]  /*c1d0*/  STS [R8+0x300], R27 ;  /* 0x0003001b08007388 */ /* 0x0007e20000000800 */
[----:B--2---:R-:W-:-:S03]  /*c1e0*/  FMUL.FTZ R25, R5, R38 ;  /* 0x0000002605197220 */ /* 0x004fc60000410000 */
[----:B------:R-:W-:Y:S04]  /*c1f0*/  STG.E desc[UR36][R6.64+0x400], R29 ;  /* 0x0004001d06007986 */ /* 0x000fe8000c101924 */
[----:B------:R1:W-:Y:S01]  /*c200*/  STS [R8+0x400], R29 ;  /* 0x0004001d08007388 */ /* 0x0003e20000000800 */
[----:B---3--:R-:W-:-:S03]  /*c210*/  FMUL.FTZ R27, R5, R40 ;  /* 0x00000028051b7220 */ /* 0x008fc60000410000 */
[----:B------:R-:W-:Y:S04]  /*c220*/  STG.E desc[UR36][R6.64+0x500], R9 ;  /* 0x0005000906007986 */ /* 0x000fe8000c101924 */
[----:B------:R0:W-:Y:S01]  /*c230*/  STS [R8+0x500], R9 ;  /* 0x0005000908007388 */ /* 0x0001e20000000800 */
[----:B-1----:R-:W-:-:S03]  /*c240*/  FMUL.FTZ R29, R5, R44 ;  /* 0x0000002c051d7220 */ /* 0x002fc60000410000 */
        /* <DEDUP_REMOVED lines=20> */
.L_x_5120:
[----:B------:R-:W-:Y:S05]  /*c390*/  BSYNC.RECONVERGENT B1 ;  /* 0x0000000000017941 */ /* 0x000fea0003800200 */
.L_x_5119:
[----:B------:R-:W-:Y:S01]  /*c3a0*/  IMAD.IADD R9, R17, 0x1, -R4 ;  /* 0x0000000111097824 */ /* 0x000fe200078e0a04 */
[----:B------:R-:W-:Y:S04]  /*c3b0*/  BSSY.RECONVERGENT B1, `(.L_x_5122) ;  /* 0x000002a000017945 */ /* 0x000fe80003800200 */
[----:B------:R-:W-:-:S13]  /*c3c0*/  ISETP.GT.AND P1, PT, R9, 0xff, PT ;  /* 0x000000ff0900780c */ /* 0x000fda0003f24270 */
[----:B------:R-:W-:Y:S05]  /*c3d0*/  @!P1 BRA `(.L_x_5123) ;  /* 0x00000000009c9947 */ /* 0x000fea0003800000 */
[----:B------:R-:W0:Y:S01]  /*c3e0*/  LDS R10, [R8+-0x200] ;  /* 0xfffe0000080a7984 */ /* 0x000e220000000800 */
[----:B------:R-:W-:Y:S02]  /*c3f0*/  PLOP3.LUT P0, PT, PT, PT, PT, 0x8, 0x80 ;  /* 0x000000000080781c */ /* 0x000fe40003f0e170 */
[----:B------:R-:W-:Y:S01]  /*c400*/  IADD3 R4, PT, PT, R4, 0x200, RZ ;  /* 0x0000020004047810 */ /* 0x000fe20007ffe0ff */
[----:B------:R-:W3:Y:S04]  /*c410*/  LDS R12, [R8+-0x100] ;  /* 0xffff0000080c7984 */ /* 0x000ee80000000800 */
[----:B------:R-:W4:Y:S04]  /*c420*/  LDS R18, [R8] ;  /* 0x0000000008127984 */ /* 0x000f280000000800 */
[----:B------:R-:W5:Y:S04]  /*c430*/  LDS R20, [R8+0x100] ;  /* 0x0001000008147984 */ /* 0x000f680000000800 */
[----:B-1----:R-:W1:Y:S04]  /*c440*/  LDS R24, [R8+0x200] ;  /* 0x0002000008187984 */ /* 0x002e680000000800 */
[----:B------:R-:W1:Y:S04]  /*c450*/  LDS R26, [R8+0x300] ;  /* 0x00030000081a7984 */ /* 0x000e680000000800 */
[----:B--2---:R-:W2:Y:S04]  /*c460*/  LDS R28, [R8+0x400] ;  /* 0x00040000081c7984 */ /* 0x004ea80000000800 */
[----:B------:R-:W2:Y:S01]  /*c470*/  LDS R30, [R8+0x500] ;  /* 0x00050000081e7984 */ /* 0x000ea20000000800 */
[C---:B0-----:R-:W-:Y:S01]  /*c480*/  FMUL.FTZ R9, R5.reuse, R10 ;  /* 0x0000000a05097220 */ /* 0x041fe20000410000 */
[----:B------:R-:W-:Y:S01]  /*c490*/  IADD3 R10, P1, PT, R6, 0x800, RZ ;  /* 0x00000800060a7810 */ /* 0x000fe20007f3e0ff */
[----:B---3--:R-:W-:-:S03]  /*c4a0*/  FMUL.FTZ R11, R5, R12 ;  /* 0x0000000c050b7220 */ /* 0x008fc60000410000 */
[----:B------:R-:W-:Y:S01]  /*c4b0*/  STG.E desc[UR36][R6.64+-0x200], R9 ;  /* 0xfffe000906007986 */ /* 0x000fe2000c101924 */
[----:B----4-:R-:W-:-:S03]  /*c4c0*/  FMUL.FTZ R13, R5, R18 ;  /* 0x00000012050d7220 */ /* 0x010fc60000410000 */
[----:B------:R-:W-:Y:S01]  /*c4d0*/  STS [R8+-0x200], R9 ;  /* 0xfffe000908007388 */ /* 0x000fe20000000800 */
[----:B-----5:R-:W-:-:S03]  /*c4e0*/  FMUL.FTZ R23, R5, R20 ;  /* 0x0000001405177220 */ /* 0x020fc60000410000 */
[----:B------:R-:W-:Y:S01]  /*c4f0*/  STG.E desc[UR36][R6.64+-0x100], R11 ;  /* 0xffff000b06007986 */ /* 0x000fe2000c101924 */
[----:B-1----:R-:W-:-:S03]  /*c500*/  FMUL.FTZ R25, R5, R24 ;  /* 0x0000001805197220 */ /* 0x002fc60000410000 */
[----:B------:R0:W-:Y:S01]  /*c510*/  STS [R8+-0x100], R11 ;  /* 0xffff000b08007388 */ /* 0x0001e20000000800 */
[----:B------:R-:W-:-:S03]  /*c520*/  FMUL.FTZ R27, R5, R26 ;  /* 0x0000001a051b7220 */ /* 0x000fc60000410000 */
[----:B------:R-:W-:Y:S01]  /*c530*/  STG.E desc[UR36][R6.64], R13 ;  /* 0x0000000d06007986 */ /* 0x000fe2000c101924 */
[----:B--2---:R-:W-:-:S03]  /*c540*/  FMUL.FTZ R29, R5, R28 ;  /* 0x0000001c051d7220 */ /* 0x004fc60000410000 */
        /* <DEDUP_REMOVED lines=16> */
.L_x_5123:
[----:B------:R-:W-:Y:S05]  /*c650*/  BSYNC.RECONVERGENT B1 ;  /* 0x0000000000017941 */ /* 0x000fea0003800200 */
.L_x_5122:
[----:B------:R-:W-:-:S13]  /*c660*/  ISETP.LE.OR P0, PT, R4, R17, P0 ;  /* 0x000000110400720c */ /* 0x000fda0000703670 */
[----:B------:R-:W-:Y:S05]  /*c670*/  @!P0 BRA `(.L_x_5106) ;  /* 0x0000000000408947 */ /* 0x000fea0003800000 */
[----:B------:R-:W0:Y:S04]  /*c680*/  LDS R4, [R8+-0x200] ;  /* 0xfffe000008047984 */ /* 0x000e280000000800 */
[----:B------:R-:W3:Y:S04]  /*c690*/  LDS R10, [R8+-0x100] ;  /* 0xffff0000080a7984 */ /* 0x000ee80000000800 */
[----:B------:R-:W4:Y:S04]  /*c6a0*/  LDS R12, [R8] ;  /* 0x00000000080c7984 */ /* 0x000f280000000800 */
[----:B------:R-:W5:Y:S01]  /*c6b0*/  LDS R18, [R8+0x100] ;  /* 0x0001000008127984 */ /* 0x000f620000000800 */
[-C--:B0-----:R-:W-:Y:S01]  /*c6c0*/  FMUL.FTZ R9, R4, R5.reuse ;  /* 0x0000000504097220 */ /* 0x081fe20000410000 */
[----:B---3--:R-:W-:-:S04]  /*c6d0*/  FMUL.FTZ R11, R10, R5 ;  /* 0x000000050a0b7220 */ /* 0x008fc80000410000 */
[----:B------:R0:W-:Y:S01]  /*c6e0*/  STG.E desc[UR36][R6.64+-0x200], R9 ;  /* 0xfffe000906007986 */ /* 0x0001e2000c101924 */
[----:B----4-:R-:W-:-:S03]  /*c6f0*/  FMUL.FTZ R13, R12, R5 ;  /* 0x000000050c0d7220 */ /* 0x010fc60000410000 */
[----:B------:R0:W-:Y:S01]  /*c700*/  STS [R8+-0x200], R9 ;  /* 0xfffe000908007388 */ /* 0x0001e20000000800 */
[----:B-----5:R-:W-:-:S03]  /*c710*/  FMUL.FTZ R5, R18, R5 ;  /* 0x0000000512057220 */ /* 0x020fc60000410000 */
[----:B------:R0:W-:Y:S04]  /*c720*/  STG.E desc[UR36][R6.64+-0x100], R11 ;  /* 0xffff000b06007986 */ /* 0x0001e8000c101924 */
[----:B------:R0:W-:Y:S04]  /*c730*/  STS [R8+-0x100], R11 ;  /* 0xffff000b08007388 */ /* 0x0001e80000000800 */
[----:B------:R0:W-:Y:S04]  /*c740*/  STG.E desc[UR36][R6.64], R13 ;  /* 0x0000000d06007986 */ /* 0x0001e8000c101924 */
[----:B------:R0:W-:Y:S04]  /*c750*/  STS [R8], R13 ;  /* 0x0000000d08007388 */ /* 0x0001e80000000800 */
[----:B------:R0:W-:Y:S04]  /*c760*/  STG.E desc[UR36][R6.64+0x100], R5 ;  /* 0x0001000506007986 */ /* 0x0001e8000c101924 */
[----:B------:R0:W-:Y:S02]  /*c770*/  STS [R8+0x100], R5 ;  /* 0x0001000508007388 */ /* 0x0001e40000000800 */
.L_x_5106:
[----:B------:R-:W-:Y:S05]  /*c780*/  BSYNC.RECONVERGENT B0 ;  /* 0x0000000000007941 */ /* 0x000fea0003800200 */
.L_x_5105:
[----:B------:R-:W4:Y:S01]  /*c790*/  LDCU.64 UR6, c[0x0][0x3b0] ;  /* 0x00007600ff0677ac */ /* 0x000f220008000a00 */
[----:B------:R-:W-:Y:S02]  /*c7a0*/  LOP3.LUT R3, R3, 0xfc, RZ, 0xc0, !PT ;  /* 0x000000fc03037812 */ /* 0x000fe400078ec0ff */
[----:B0--3--:R-:W-:Y:S02]  /*c7b0*/  CS2R R6, SRZ ;  /* 0x0000000000067805 */ /* 0x009fe4000001ff00 */
[----:B------:R-:W-:Y:S01]  /*c7c0*/  ISETP.GT.U32.AND P0, PT, R21, 0x3f, PT ;  /* 0x0000003f1500780c */ /* 0x000fe20003f04070 */
[----:B------:R-:W0:Y:S03]  /*c7d0*/  LDCU.64 UR8, c[0x0][0x3c8] ;  /* 0x00007900ff0877ac */ /* 0x000e260008000a00 */
[----:B------:R-:W-:Y:S01]  /*c7e0*/  ISETP.GT.U32.OR P0, PT, R3, 0x9f, P0 ;  /* 0x0000009f0300780c */ /* 0x000fe20000704470 */
[----:B------:R-:W3:Y:S01]  /*c7f0*/  LDCU.64 UR12, c[0x0][0x3c8] ;  /* 0x00007900ff0c77ac */ /* 0x000ee20008000a00 */
[----:B----4-:R-:W-:-:S04]  /*c800*/  ISETP.EQ.U32.AND P1, PT, RZ, UR6, PT ;  /* 0x00000006ff007c0c */ /* 0x010fc8000bf22070 */
[----:B------:R-:W-:-:S13]  /*c810*/  ISETP.EQ.OR.EX P0, PT, RZ, UR7, P0, P1 ;  /* 0x00000007ff007c0c */ /* 0x000fda0008702710 */
[----:B------:R-:W4:Y:S01]  /*c820*/  @!P0 LDC.64 R12, c[0x0][0x3b0] ;  /* 0x0000ec00ff0c8b82 */ /* 0x000f220000000a00 */
[----:B------:R-:W-:Y:S01]  /*c830*/  @!P0 IMAD R5, R0, 0xa0, R3 ;  /* 0x000000a000058824 */ /* 0x000fe200078e0203 */
[----:B------:R-:W-:Y:S01]  /*c840*/  ISETP.GT.U32.AND P1, PT, R3, 0x9f, PT ;  /* 0x0000009f0300780c */ /* 0x000fe20003f24070 */
[----:B------:R-:W-:Y:S01]  /*c850*/  BSSY.RECONVERGENT B0, `(.L_x_5124) ;  /* 0x0000228000007945 */ /* 0x000fe20003800200 */
[----:B------:R-:W-:Y:S01]  /*c860*/  IMAD R14, R14, 0xa0, RZ ;  /* 0x000000a00e0e7824 */ /* 0x000fe200078e02ff */
[----:B------:R-:W-:Y:S02]  /*c870*/  CS2R R10, SRZ ;  /* 0x00000000000a7805 */ /* 0x000fe4000001ff00 */
[----:B------:R-:W-:Y:S01]  /*c880*/  CS2R R8, SRZ ;  /* 0x0000000000087805 */ /* 0x000fe2000001ff00 */
[----:B----4-:R-:W-:Y:S01]  /*c890*/  @!P0 IMAD.WIDE.U32 R12, R5, 0x4, R12 ;  /* 0x00000004050c8825 */ /* 0x010fe200078e000c */
[----:B------:R-:W-:-:S06]  /*c8a0*/  CS2R R4, SRZ ;  /* 0x0000000000047805 */ /* 0x000fcc000001ff00 */
[----:B------:R4:W5:Y:S01]  /*c8b0*/  @!P0 LDG.E.128 R4, desc[UR36][R12.64] ;  /* 0x000000240c048981 */ /* 0x000962000c1e1d00 */
[----:B------:R-:W-:Y:S01]  /*c8c0*/  BAR.SYNC.DEFER_BLOCKING 0x0 ;  /* 0x0000000000007b1d */ /* 0x000fe20000010000 */
[----:B------:R-:W-:-:S05]  /*c8d0*/  PLOP3.LUT P0, PT, PT, PT, PT, 0x8, 0x80 ;  /* 0x000000000080781c */ /* 0x000fca0003f0e170 */
[----:B0--3--:R-:W-:Y:S08]  /*c8e0*/  @P1 BRA `(.L_x_5125) ;  /* 0x0000002000781947 */ /* 0x009ff00003800000 */
[----:B------:R-:W0:Y:S01]  /*c8f0*/  LDCU UR5, c[0x0][0x3f4] ;  /* 0x00007e80ff0577ac */ /* 0x000e220008000800 */
[----:B----4-:R-:W3:Y:S01]  /*c900*/  LDC.64 R12, c[0x0][0x3c0] ;  /* 0x0000f000ff0c7b82 */ /* 0x010ee20000000a00 */
[----:B------:R-:W-:Y:S01]  /*c910*/  SHF.R.U32.HI R41, RZ, 0x6, R21 ;  /* 0x00000006ff297819 */ /* 0x000fe20000011615 */
[----:B------:R-:W-:Y:S01]  /*c920*/  BSSY.RECONVERGENT B1, `(.L_x_5126) ;  /* 0x0000094000017945 */ /* 0x000fe20003800200 */
[----:B------:R-:W-:Y:S02]  /*c930*/  IMAD.MOV.U32 R11, RZ, RZ, RZ ;  /* 0x000000ffff0b7224 */ /* 0x000fe400078e00ff */
[----:B------:R-:W-:Y:S01]  /*c940*/  IADD3 R23, PT, PT, R2, R41, RZ ;  /* 0x0000002902177210 */ /* 0x000fe20007ffe0ff */
[----:B0-----:R-:W-:-:S04]  /*c950*/  IMAD.U32 R18, RZ, RZ, UR5 ;  /* 0x00000005ff127e24 */ /* 0x001fc8000f8e00ff */
[-C--:B------:R-:W-:Y:S01]  /*c960*/  IMAD R85, R85, R18.reuse, R3 ;  /* 0x0000001255557224 */ /* 0x080fe200078e0203 */
[----:B------:R-:W-:-:S03]  /*c970*/  VIMNMX R20, PT, PT, R17, R18, PT ;  /* 0x0000001211147248 */ /* 0x000fc60003fe0100 */
[----:B---3--:R-:W-:Y:S01]  /*c980*/  IMAD.WIDE R12, R85, 0x4, R12 ;  /* 0x00000004550c7825 */ /* 0x008fe200078e020c */
[----:B------:R-:W-:-:S13]  /*c990*/  ISETP.GT.AND P1, PT, R20, R23, PT ;  /* 0x000000171400720c */ /* 0x000fda0003f24270 */
[----:B------:R-:W-:Y:S05]  /*c9a0*/  @!P1 BRA `(.L_x_5127) ;  /* 0x00000008002c9947 */ /* 0x000fea0003800000 */
[----:B------:R-:W-:Y:S01]  /*c9b0*/  IADD3 R8, PT, PT, R41, R2, -R20 ;  /* 0x0000000229087210 */ /* 0x000fe20007ffe814 */
[--C-:B------:R-:W-:Y:S01]  /*c9c0*/  IMAD.IADD R51, R20, 0x1, -R23.reuse ;  /* 0x0000000114337824 */ /* 0x100fe200078e0a17 */
[----:B------:R-:W-:Y:S01]  /*c9d0*/  BSSY.RECONVERGENT B2, `(.L_x_5128) ;  /* 0x000004a000027945 */ /* 0x000fe20003800200 */
[----:B------:R-:W-:Y:S01]  /*c9e0*/  IMAD R52, R15, R18, RZ ;  /* 0x000000120f347224 */ /* 0x000fe200078e02ff */
[----:B------:R-:W-:Y:S01]  /*c9f0*/  ISETP.GT.U32.AND P1, PT, R8, -0x4, PT ;  /* 0xfffffffc0800780c */ /* 0x000fe20003f24070 */
[----:B------:R-:W-:Y:S01]  /*ca00*/  IMAD.MOV.U32 R43, RZ, RZ, R23 ;  /* 0x000000ffff2b7224 */ /* 0x000fe200078e0017 */
[----:B------:R-:W-:Y:S02]  /*ca10*/  LOP3.LUT R53, R51, 0x3, RZ, 0xc0, !PT ;  /* 0x0000000333357812 */ /* 0x000fe400078ec0ff */
[----:B------:R-:W-:Y:S02]  /*ca20*/  CS2R R8, SRZ ;  /* 0x0000000000087805 */ /* 0x000fe4000001ff00 */
[----:B------:R-:W-:-:S02]  /*ca30*/  CS2R R10, SRZ ;  /* 0x00000000000a7805 */ /* 0x000fc4000001ff00 */
[----:B------:R-:W-:-:S05]  /*ca40*/  ISETP.NE.AND P2, PT, R53, RZ, PT ;  /* 0x000000ff3500720c */ /* 0x000fca0003f45270 */
[----:B------:R-:W-:Y:S08]  /*ca50*/  @P1 BRA `(.L_x_5129) ;  /* 0x0000000400041947 */ /* 0x000ff00003800000 */
[----:B------:R-:W0:Y:S01]  /*ca60*/  S2UR UR6, SR_CgaCtaId ;  /* 0x00000000000679c3 */ /* 0x000e220000008800 */
[----:B------:R-:W-:Y:S01]  /*ca70*/  UMOV UR5, 0x400 ;  /* 0x0000040000057882 */ /* 0x000fe20000000000 */
[----:B------:R-:W-:Y:S01]  /*ca80*/  LOP3.LUT R20, R51, 0xfffffffc, RZ, 0xc0, !PT ;  /* 0xfffffffc33147812 */ /* 0x000fe200078ec0ff */
[----:B------:R-:W-:Y:S01]  /*ca90*/  UIADD3 UR5, UPT, UPT, UR5, 0x410, URZ ;  /* 0x0000041005057890 */ /* 0x000fe2000fffe0ff */
[C---:B------:R-:W-:Y:S01]  /*caa0*/  VIADD R40, R23.reuse, 0x3 ;  /* 0x0000000317287836 */ /* 0x040fe20000000000 */
[C---:B------:R-:W-:Y:S01]  /*cab0*/  IADD3 R42, PT, PT, R23.reuse, 0x2, RZ ;  /* 0x00000002172a7810 */ /* 0x040fe20007ffe0ff */
[----:B------:R-:W-:Y:S02]  /*cac0*/  VIADD R44, R23, 0x1 ;  /* 0x00000001172c7836 */ /* 0x000fe40000000000 */
[----:B------:R-:W-:Y:S02]  /*cad0*/  IMAD.MOV.U32 R43, RZ, RZ, R23 ;  /* 0x000000ffff2b7224 */ /* 0x000fe400078e0017 */
[----:B------:R-:W-:-:S02]  /*cae0*/  IMAD.MOV.U32 R8, RZ, RZ, RZ ;  /* 0x000000ffff087224 */ /* 0x000fc400078e00ff */
[----:B------:R-:W-:Y:S01]  /*caf0*/  IMAD.MOV R20, RZ, RZ, -R20 ;  /* 0x000000ffff147224 */ /* 0x000fe200078e0a14 */
[----:B0-----:R-:W-:-:S06]  /*cb00*/  ULEA UR5, UR6, UR5, 0x18 ;  /* 0x0000000506057291 */ /* 0x001fcc000f8ec0ff */
[----:B-1----:R-:W-:-:S04]  /*cb10*/  LEA R24, R41, UR5, 0x2 ;  /* 0x0000000529187c11 */ /* 0x002fc8000f8e10ff */
[----:B------:R-:W-:-:S07]  /*cb20*/  IADD3 R45, PT, PT, R24, 0x8, RZ ;  /* 0x00000008182d7810 */ /* 0x000fce0007ffe0ff */
.L_x_5130:
[----:B------:R-:W-:Y:S01]  /*cb30*/  IADD3 R25, P1, PT, R43, UR4, RZ ;  /* 0x000000042b197c10 */ /* 0x000fe2000ff3e0ff */
[----:B------:R-:W0:Y:S04]  /*cb40*/  LDS R46, [R45+-0x8] ;  /* 0xfffff8002d2e7984 */ /* 0x000e280000000800 */
[----:B------:R-:W-:Y:S01]  /*cb50*/  IMAD.X R26, RZ, RZ, UR10, P1 ;  /* 0x0000000aff1a7e24 */ /* 0x000fe200088e06ff */
[C---:B------:R-:W-:Y:S01]  /*cb60*/  LEA R24, P1, R25.reuse, UR8, 0x2 ;  /* 0x0000000819187c11 */ /* 0x040fe2000f8210ff */
[----:B------:R-:W1:Y:S03]  /*cb70*/  LDS R48, [R45+-0x4] ;  /* 0xfffffc002d307984 */ /* 0x000e660000000800 */
[----:B------:R-:W-:Y:S01]  /*cb80*/  LEA.HI.X R25, R25, UR9, R26, 0x2, P1 ;  /* 0x0000000919197c11 */ /* 0x000fe200088f141a */
[----:B------:R-:W3:Y:S04]  /*cb90*/  LDS R49, [R45] ;  /* 0x000000002d317984 */ /* 0x000ee80000000800 */
[----:B------:R-:W4:Y:S04]  /*cba0*/  LDG.E R26, desc[UR36][R24.64] ;  /* 0x00000024181a7981 */ /* 0x000f28000c1e1900 */
[----:B------:R-:W3:Y:S04]  /*cbb0*/  LDG.E R27, desc[UR36][R24.64+0x4] ;  /* 0x00000424181b7981 */ /* 0x000ee8000c1e1900 */
[----:B--2---:R-:W2:Y:S04]  /*cbc0*/  LDG.E R29, desc[UR36][R24.64+0x8] ;  /* 0x00000824181d7981 */ /* 0x004ea8000c1e1900 */
[----:B------:R-:W2:Y:S04]  /*cbd0*/  LDG.E R31, desc[UR36][R24.64+0xc] ;  /* 0x00000c24181f7981 */ /* 0x000ea8000c1e1900 */
[----:B------:R0:W1:Y:S01]  /*cbe0*/  LDS R50, [R45+0x4] ;  /* 0x000004002d327984 */ /* 0x0000620000000800 */
[----:B----4-:R-:W-:-:S04]  /*cbf0*/  IMAD R26, R52, R26, R43 ;  /* 0x0000001a341a7224 */ /* 0x010fc800078e022b */
[----:B------:R-:W-:Y:S02]  /*cc00*/  IMAD R37, R26, 0xa0, RZ ;  /* 0x000000a01a257824 */ /* 0x000fe400078e02ff */
[----:B---3--:R-:W-:Y:S02]  /*cc10*/  IMAD R27, R52, R27, R44 ;  /* 0x0000001b341b7224 */ /* 0x008fe400078e022c */
[----:B------:R-:W-:-:S04]  /*cc20*/  IMAD.WIDE R36, R37, 0x4, R12 ;  /* 0x0000000425247825 */ /* 0x000fc800078e020c */
[C---:B--2---:R-:W-:Y:S02]  /*cc30*/  IMAD R29, R52.reuse, R29, R42 ;  /* 0x0000001d341d7224 */ /* 0x044fe400078e022a */
[----:B------:R-:W-:Y:S01]  /*cc40*/  IMAD R27, R27, 0xa0, RZ ;  /* 0x000000a01b1b7824 */ /* 0x000fe200078e02ff */
[----:B------:R-:W2:Y:S01]  /*cc50*/  LDG.E.128 R36, desc[UR36][R36.64] ;  /* 0x0000002424247981 */ /* 0x000ea2000c1e1d00 */
[----:B------:R-:W-:Y:S02]  /*cc60*/  IMAD R31, R52, R31, R40 ;  /* 0x0000001f341f7224 */ /* 0x000fe400078e0228 */
[----:B------:R-:W-:Y:S02]  /*cc70*/  IMAD R29, R29, 0xa0, RZ ;  /* 0x000000a01d1d7824 */ /* 0x000fe400078e02ff */
[----:B------:R-:W-:-:S04]  /*cc80*/  IMAD.WIDE R32, R27, 0x4, R12 ;  /* 0x000000041b207825 */ /* 0x000fc800078e020c */
[----:B------:R-:W-:Y:S02]  /*cc90*/  IMAD R31, R31, 0xa0, RZ ;  /* 0x000000a01f1f7824 */ /* 0x000fe400078e02ff */
[--C-:B------:R-:W-:Y:S01]  /*cca0*/  IMAD.WIDE R24, R29, 0x4, R12.reuse ;  /* 0x000000041d187825 */ /* 0x100fe200078e020c */
[----:B------:R-:W1:Y:S03]  /*ccb0*/  LDG.E.128 R32, desc[UR36][R32.64] ;  /* 0x0000002420207981 */ /* 0x000e66000c1e1d00 */
[----:B------:R-:W-:Y:S02]  /*ccc0*/  IMAD.WIDE R28, R31, 0x4, R12 ;  /* 0x000000041f1c7825 */ /* 0x000fe400078e020c */
[----:B------:R-:W3:Y:S04]  /*ccd0*/  LDG.E.128 R24, desc[UR36][R24.64] ;  /* 0x0000002418187981 */ /* 0x000ee8000c1e1d00 */
[----:B------:R-:W4:Y:S01]  /*cce0*/  LDG.E.128 R28, desc[UR36][R28.64] ;  /* 0x000000241c1c7981 */ /* 0x000f22000c1e1d00 */
[----:B------:R-:W-:-:S05]  /*ccf0*/  VIADD R20, R20, 0x4 ;  /* 0x0000000414147836 */ /* 0x000fca0000000000 */
[----:B------:R-:W-:Y:S01]  /*cd00*/  ISETP.NE.AND P1, PT, R20, RZ, PT ;  /* 0x000000ff1400720c */ /* 0x000fe20003f25270 */
[----:B0-----:R-:W-:Y:S01]  /*cd10*/  VIADD R45, R45, 0x10 ;  /* 0x000000102d2d7836 */ /* 0x001fe20000000000 */
[----:B------:R-:W-:Y:S01]  /*cd20*/  IADD3 R44, PT, PT, R44, 0x4, RZ ;  /* 0x000000042c2c7810 */ /* 0x000fe20007ffe0ff */
[----:B------:R-:W-:Y:S02]  /*cd30*/  VIADD R43, R43, 0x4 ;  /* 0x000000042b2b7836 */ /* 0x000fe40000000000 */
[----:B------:R-:W-:Y:S02]  /*cd40*/  VIADD R42, R42, 0x4 ;  /* 0x000000042a2a7836 */ /* 0x000fe40000000000 */
[----:B------:R-:W-:Y:S02]  /*cd50*/  VIADD R40, R40, 0x4 ;  /* 0x0000000428287836 */ /* 0x000fe40000000000 */
[-C--:B--2---:R-:W-:Y:S01]  /*cd60*/  FFMA.FTZ R47, R36, R46.reuse, R8 ;  /* 0x0000002e242f7223 */ /* 0x084fe20000010008 */
[-C--:B------:R-:W-:Y:S01]  /*cd70*/  FFMA.FTZ R8, R37, R46.reuse, R9 ;  /* 0x0000002e25087223 */ /* 0x080fe20000010009 */
[-C--:B------:R-:W-:Y:S01]  /*cd80*/  FFMA.FTZ R9, R38, R46.reuse, R10 ;  /* 0x0000002e26097223 */ /* 0x080fe2000001000a */
[----:B------:R-:W-:-:S02]  /*cd90*/  FFMA.FTZ R46, R39, R46, R11 ;  /* 0x0000002e272e7223 */ /* 0x000fc4000001000b */
[-C--:B-1----:R-:W-:Y:S01]  /*cda0*/  FFMA.FTZ R8, R33, R48.reuse, R8 ;  /* 0x0000003021087223 */ /* 0x082fe20000010008 */
[-C--:B------:R-:W-:Y:S01]  /*cdb0*/  FFMA.FTZ R9, R34, R48.reuse, R9 ;  /* 0x0000003022097223 */ /* 0x080fe20000010009 */
[-C--:B------:R-:W-:Y:S01]  /*cdc0*/  FFMA.FTZ R47, R32, R48.reuse, R47 ;  /* 0x00000030202f7223 */ /* 0x080fe2000001002f */
[----:B------:R-:W-:Y:S01]  /*cdd0*/  FFMA.FTZ R46, R35, R48, R46 ;  /* 0x00000030232e7223 */ /* 0x000fe2000001002e */
        /* <DEDUP_REMOVED lines=8> */
[----:B------:R-:W-:Y:S06]  /*ce60*/  @P1 BRA `(.L_x_5130) ;  /* 0xfffffffc00301947 */ /* 0x000fec000383ffff */
.L_x_5129:
[----:B------:R-:W-:Y:S05]  /*ce70*/  BSYNC.RECONVERGENT B2 ;  /* 0x0000000000027941 */ /* 0x000fea0003800200 */
.L_x_5128:
[----:B------:R-:W-:Y:S05]  /*ce80*/  @!P2 BRA `(.L_x_5127) ;  /* 0x0000000000f4a947 */ /* 0x000fea0003800000 */
[----:B------:R-:W-:Y:S01]  /*ce90*/  ISETP.NE.AND P1, PT, R53, 0x1, PT ;  /* 0x000000013500780c */ /* 0x000fe20003f25270 */
[----:B------:R-:W-:Y:S01]  /*cea0*/  BSSY.RECONVERGENT B2, `(.L_x_5131) ;  /* 0x0000025000027945 */ /* 0x000fe20003800200 */
[----:B------:R-:W-:-:S04]  /*ceb0*/  LOP3.LUT R20, R51, 0x1, RZ, 0xc0, !PT ;  /* 0x0000000133147812 */ /* 0x000fc800078ec0ff */
[----:B------:R-:W-:-:S07]  /*cec0*/  ISETP.NE.U32.AND P2, PT, R20, 0x1, PT ;  /* 0x000000011400780c */ /* 0x000fce0003f45070 */
[----:B------:R-:W-:Y:S06]  /*ced0*/  @!P1 BRA `(.L_x_5132) ;  /* 0x0000000000849947 */ /* 0x000fec0003800000 */
[----:B------:R-:W0:Y:S01]  /*cee0*/  LDCU.64 UR6, c[0x0][0x3c8] ;  /* 0x00007900ff0677ac */ /* 0x000e220008000a00 */
[----:B------:R-:W-:-:S05]  /*cef0*/  IADD3 R20, P1, PT, R43, UR4, RZ ;  /* 0x000000042b147c10 */ /* 0x000fca000ff3e0ff */
[----:B-1----:R-:W-:Y:S01]  /*cf00*/  IMAD.X R25, RZ, RZ, UR10, P1 ;  /* 0x0000000aff197e24 */ /* 0x002fe200088e06ff */
[----:B0-----:R-:W-:-:S04]  /*cf10*/  LEA R24, P1, R20, UR6, 0x2 ;  /* 0x0000000614187c11 */ /* 0x001fc8000f8210ff */
[----:B------:R-:W-:-:S05]  /*cf20*/  LEA.HI.X R25, R20, UR7, R25, 0x2, P1 ;  /* 0x0000000714197c11 */ /* 0x000fca00088f1419 */
[----:B------:R-:W3:Y:S04]  /*cf30*/  LDG.E R20, desc[UR36][R24.64] ;  /* 0x0000002418147981 */ /* 0x000ee8000c1e1900 */
[----:B------:R-:W4:Y:S01]  /*cf40*/  LDG.E R26, desc[UR36][R24.64+0x4] ;  /* 0x00000424181a7981 */ /* 0x000f22000c1e1900 */
[----:B--2---:R-:W-:Y:S01]  /*cf50*/  IMAD.MOV.U32 R29, RZ, RZ, 0xa0 ;  /* 0x000000a0ff1d7424 */ /* 0x004fe200078e00ff */
[----:B------:R-:W0:Y:S01]  /*cf60*/  S2UR UR6, SR_CgaCtaId ;  /* 0x00000000000679c3 */ /* 0x000e220000008800 */
[----:B------:R-:W-:Y:S02]  /*cf70*/  UMOV UR5, 0x400 ;  /* 0x0000040000057882 */ /* 0x000fe40000000000 */
[----:B------:R-:W-:-:S04]  /*cf80*/  UIADD3 UR5, UPT, UPT, UR5, 0x410, URZ ;  /* 0x0000041005057890 */ /* 0x000fc8000fffe0ff */
[----:B0-----:R-:W-:Y:S01]  /*cf90*/  ULEA UR5, UR6, UR5, 0x18 ;  /* 0x0000000506057291 */ /* 0x001fe2000f8ec0ff */
[C-C-:B---3--:R-:W-:Y:S02]  /*cfa0*/  IMAD R20, R52.reuse, R20, R43.reuse ;  /* 0x0000001434147224 */ /* 0x148fe400078e022b */
[----:B----4-:R-:W-:Y:S02]  /*cfb0*/  IMAD R26, R52, R26, R43 ;  /* 0x0000001a341a7224 */ /* 0x010fe400078e022b */
[----:B------:R-:W-:Y:S02]  /*cfc0*/  IMAD R27, R20, 0xa0, RZ ;  /* 0x000000a0141b7824 */ /* 0x000fe400078e02ff */
[----:B------:R-:W-:Y:S02]  /*cfd0*/  IMAD R29, R26, R29, 0xa0 ;  /* 0x000000a01a1d7424 */ /* 0x000fe400078e021d */
[----:B------:R-:W-:-:S04]  /*cfe0*/  IMAD.WIDE R26, R27, 0x4, R12 ;  /* 0x000000041b1a7825 */ /* 0x000fc800078e020c */
[----:B------:R-:W-:Y:S01]  /*cff0*/  IMAD.WIDE R28, R29, 0x4, R12 ;  /* 0x000000041d1c7825 */ /* 0x000fe200078e020c */
[----:B------:R-:W2:Y:S05]  /*d000*/  LDG.E.128 R32, desc[UR36][R26.64] ;  /* 0x000000241a207981 */ /* 0x000eaa000c1e1d00 */
[----:B------:R-:W3:Y:S01]  /*d010*/  LDG.E.128 R28, desc[UR36][R28.64] ;  /* 0x000000241c1c7981 */ /* 0x000ee2000c1e1d00 */
[----:B------:R-:W-:Y:S01]  /*d020*/  IADD3 R20, PT, PT, -R2, R43, RZ ;  /* 0x0000002b02147210 */ /* 0x000fe20007ffe1ff */
        /* <DEDUP_REMOVED lines=12> */
.L_x_5132:
[----:B------:R-:W-:Y:S05]  /*d0f0*/  BSYNC.RECONVERGENT B2 ;  /* 0x0000000000027941 */ /* 0x000fea0003800200 */
.L_x_5131:
[----:B------:R-:W-:Y:S05]  /*d100*/  @P2 BRA `(.L_x_5127) ;  /* 0x0000000000542947 */ /* 0x000fea0003800000 */
[----:B------:R-:W0:Y:S01]  /*d110*/  LDCU.64 UR6, c[0x0][0x3c8] ;  /* 0x00007900ff0677ac */ /* 0x000e220008000a00 */
[----:B------:R-:W-:-:S05]  /*d120*/  IADD3 R20, P1, PT, R43, UR4, RZ ;  /* 0x000000042b147c10 */ /* 0x000fca000ff3e0ff */
[----:B-1----:R-:W-:Y:S01]  /*d130*/  IMAD.X R25, RZ, RZ, UR10, P1 ;  /* 0x0000000aff197e24 */ /* 0x002fe200088e06ff */
[----:B0-----:R-:W-:-:S04]  /*d140*/  LEA R26, P1, R20, UR6, 0x2 ;  /* 0x00000006141a7c11 */ /* 0x001fc8000f8210ff */
[----:B------:R-:W-:-:S05]  /*d150*/  LEA.HI.X R27, R20, UR7, R25, 0x2, P1 ;  /* 0x00000007141b7c11 */ /* 0x000fca00088f1419 */
        /* <DEDUP_REMOVED lines=16> */
.L_x_5127:
[----:B------:R-:W-:Y:S05]  /*d260*/  BSYNC.RECONVERGENT B1 ;  /* 0x0000000000017941 */ /* 0x000fea0003800200 */
.L_x_5126:
[----:B------:R-:W-:Y:S01]  /*d270*/  ISETP.GT.AND P1, PT, R17, R23, PT ;  /* 0x000000171100720c */ /* 0x000fe20003f24270 */
[----:B------:R-:W-:-:S12]  /*d280*/  BSSY.RECONVERGENT B3, `(.L_x_5133) ;  /* 0x000014e000037945 */ /* 0x000fd80003800200 */
[----:B------:R-:W-:Y:S05]  /*d290*/  @!P1 BRA `(.L_x_5134) ;  /* 0x0000001400309947 */ /* 0x000fea0003800000 */
[----:B------:R-:W-:Y:S01]  /*d2a0*/  IADD3 R20, PT, PT, R41, R2, -R17 ;  /* 0x0000000229147210 */ /* 0x000fe20007ffe811 */
[----:B------:R-:W-:Y:S01]  /*d2b0*/  IMAD.IADD R17, R17, 0x1, -R23 ;  /* 0x0000000111117824 */ /* 0x000fe200078e0a17 */
[----:B------:R-:W-:Y:S01]  /*d2c0*/  BSSY.RECONVERGENT B2, `(.L_x_5135) ;  /* 0x00000bb000027945 */ /* 0x000fe20003800200 */
[----:B------:R-:W-:Y:S01]  /*d2d0*/  IMAD R15, R15, R18, RZ ;  /* 0x000000120f0f7224 */ /* 0x000fe200078e02ff */
[----:B------:R-:W-:Y:S02]  /*d2e0*/  ISETP.GT.U32.AND P1, PT, R20, -0x4, PT ;  /* 0xfffffffc1400780c */ /* 0x000fe40003f24070 */
[----:B------:R-:W-:-:S11]  /*d2f0*/  LOP3.LUT R38, R17, 0x3, RZ, 0xc0, !PT ;  /* 0x0000000311267812 */ /* 0x000fd600078ec0ff */
[----:B------:R-:W-:Y:S05]  /*d300*/  @P1 BRA `(.L_x_5136) ;  /* 0x0000000800d81947 */ /* 0x000fea0003800000 */
[----:B------:R-:W0:Y:S01]  /*d310*/  S2UR UR6, SR_CgaCtaId ;  /* 0x00000000000679c3 */ /* 0x000e220000008800 */
[----:B------:R-:W-:Y:S01]  /*d320*/  UMOV UR5, 0x400 ;  /* 0x0000040000057882 */ /* 0x000fe20000000000 */
[----:B------:R-:W-:Y:S01]  /*d330*/  LOP3.LUT R18, R17, 0xfffffffc, RZ, 0xc0, !PT ;  /* 0xfffffffc11127812 */ /* 0x000fe200078ec0ff */
[----:B------:R-:W-:Y:S01]  /*d340*/  UIADD3 UR5, UPT, UPT, UR5, 0x410, URZ ;  /* 0x0000041005057890 */ /* 0x000fe2000fffe0ff */
[----:B------:R-:W-:Y:S01]  /*d350*/  BSSY.RECONVERGENT B1, `(.L_x_5137) ;  /* 0x00000b0000017945 */ /* 0x000fe20003800200 */
[----:B------:R-:W-:Y:S02]  /*d360*/  IADD3 R23, PT, PT, R23, 0x1, RZ ;  /* 0x0000000117177810 */ /* 0x000fe40007ffe0ff */
[----:B--2---:R-:W-:Y:S01]  /*d370*/  IMAD.MOV R28, RZ, RZ, -R18 ;  /* 0x000000ffff1c7224 */ /* 0x004fe200078e0a12 */
[----:B------:R-:W2:Y:S01]  /*d380*/  LDC R36, c[0x0][0x3f4] ;  /* 0x0000fd00ff247b82 */ /* 0x000ea20000000800 */
[----:B0-----:R-:W-:-:S06]  /*d390*/  ULEA UR5, UR6, UR5, 0x18 ;  /* 0x0000000506057291 */ /* 0x001fcc000f8ec0ff */
[----:B------:R-:W-:-:S05]  /*d3a0*/  LEA R20, R41, UR5, 0x2 ;  /* 0x0000000529147c11 */ /* 0x000fca000f8e10ff */
[----:B------:R-:W-:-:S07]  /*d3b0*/  VIADD R20, R20, 0x8 ;  /* 0x0000000814147836 */ /* 0x000fce0000000000 */
.L_x_5146:
[C---:B-1----:R-:W-:Y:S01]  /*d3c0*/  VIADD R27, R23.reuse, 0xffffffff ;  /* 0xffffffff171b7836 */ /* 0x042fe20000000000 */
[----:B------:R-:W-:Y:S01]  /*d3d0*/  BSSY.RECONVERGENT B4, `(.L_x_5138) ;  /* 0x000002a000047945 */ /* 0x000fe20003800200 */
[----:B--2---:R-:W-:Y:S01]  /*d3e0*/  IMAD.MOV.U32 R18, RZ, RZ, R36 ;  /* 0x000000ffff127224 */ /* 0x004fe200078e0024 */
[----:B------:R-:W-:Y:S01]  /*d3f0*/  IADD3 R28, PT, PT, R28, 0x4, RZ ;  /* 0x000000041c1c7810 */ /* 0x000fe20007ffe0ff */
[----:B------:R-:W-:-:S03]  /*d400*/  VIADD R37, R23, 0x1 ;  /* 0x0000000117257836 */ /* 0x000fc60000000000 */
[----:B------:R-:W-:-:S13]  /*d410*/  ISETP.GE.AND P1, PT, R27, R18, PT ;  /* 0x000000121b00720c */ /* 0x000fda0003f26270 */
        /* <DEDUP_REMOVED lines=20> */
[----:B------:R-:W-:Y:S02]  /*d560*/  @!P1 IMAD.IADD R24, R24, 0x1, -R29 ;  /* 0x0000000118189824 */ /* 0x000fe400078e0a1d */
[----:B------:R-:W0:Y:S02]  /*d570*/  LDS R29, [R20+-0x8] ;  /* 0xfffff800141d7984 */ /* 0x000e240000000800 */
[----:B------:R-:W-:Y:S01]  /*d580*/  @!P2 IMAD.MOV R24, RZ, RZ, -R24 ;  /* 0x000000ffff18a224 */ /* 0x000fe200078e0a18 */
[----:B------:R-:W-:-:S04]  /*d590*/  @!P3 LOP3.LUT R24, RZ, R18, RZ, 0x33, !PT ;  /* 0x00000012ff18b212 */ /* 0x000fc800078e33ff */
[----:B------:R-:W-:-:S04]  /*d5a0*/  IADD3 R25, P1, PT, R24, UR4, RZ ;  /* 0x0000000418197c10 */ /* 0x000fc8000ff3e0ff */
[----:B------:R-:W-:Y:S02]  /*d5b0*/  IADD3.X R30, PT, PT, RZ, UR10, RZ, P1, !PT ;  /* 0x0000000aff1e7c10 */ /* 0x000fe40008ffe4ff */
[----:B------:R-:W-:-:S04]  /*d5c0*/  LEA R26, P1, R25, UR12, 0x2 ;  /* 0x0000000c191a7c11 */ /* 0x000fc8000f8210ff */
[----:B------:R-:W-:-:S05]  /*d5d0*/  LEA.HI.X R27, R25, UR13, R30, 0x2, P1 ;  /* 0x0000000d191b7c11 */ /* 0x000fca00088f141e */
        /* <DEDUP_REMOVED lines=9> */
.L_x_5139:
[----:B------:R-:W-:Y:S05]  /*d670*/  BSYNC.RECONVERGENT B4 ;  /* 0x0000000000047941 */ /* 0x000fea0003800200 */
.L_x_5138:
[CC--:B------:R-:W-:Y:S01]  /*d680*/  ISETP.GE.AND P4, PT, R23.reuse, R18.reuse, PT ;  /* 0x000000121700720c */ /* 0x0c0fe20003f86270 */
[----:B------:R-:W-:Y:S01]  /*d690*/  VIADD R31, R23, 0x2 ;  /* 0x00000002171f7836 */ /* 0x000fe20000000000 */
[----:B------:R-:W-:Y:S01]  /*d6a0*/  BSSY.RECONVERGENT B4, `(.L_x_5140) ;  /* 0x0000029000047945 */ /* 0x000fe20003800200 */
[----:B------:R-:W-:Y:S02]  /*d6b0*/  ISETP.NE.AND P1, PT, R28, RZ, PT ;  /* 0x000000ff1c00720c */ /* 0x000fe40003f25270 */
[-C--:B------:R-:W-:Y:S02]  /*d6c0*/  ISETP.GE.AND P2, PT, R37, R18.reuse, PT ;  /* 0x000000122500720c */ /* 0x080fe40003f46270 */
[----:B------:R-:W-:-:S06]  /*d6d0*/  ISETP.GE.AND P3, PT, R31, R18, PT ;  /* 0x000000121f00720c */ /* 0x000fcc0003f66270 */
[----:B------:R-:W-:Y:S07]  /*d6e0*/  @!P4 BRA `(.L_x_5141) ;  /* 0x000000000090c947 */ /* 0x000fee0003800000 */
        /* <DEDUP_REMOVED lines=8> */
[----:B0-----:R-:W0:Y:S01]  /*d770*/  LDS R29, [R20+-0x4] ;  /* 0xfffffc00141d7984 */ /* 0x001e220000000800 */
        /* <DEDUP_REMOVED lines=27> */
.L_x_5141:
[----:B------:R-:W-:Y:S05]  /*d930*/  BSYNC.RECONVERGENT B4 ;  /* 0x0000000000047941 */ /* 0x000fea0003800200 */
.L_x_5140:
        /* <DEDUP_REMOVED lines=10> */
[----:B0-----:R-:W0:Y:S01]  /*d9e0*/  LDS R29, [R20] ;  /* 0x00000000141d7984 */ /* 0x001e220000000800 */
        /* <DEDUP_REMOVED lines=27> */
.L_x_5143:
[----:B------:R-:W-:Y:S05]  /*dba0*/  BSYNC.RECONVERGENT B4 ;  /* 0x0000000000047941 */ /* 0x000fea0003800200 */
.L_x_5142:
        /* <DEDUP_REMOVED lines=10> */
[----:B0-----:R-:W0:Y:S01]  /*dc50*/  LDS R29, [R20+0x4] ;  /* 0x00000400141d7984 */ /* 0x001e220000000800 */
        /* <DEDUP_REMOVED lines=27> */
.L_x_5145:
[----:B------:R-:W-:Y:S05]  /*de10*/  BSYNC.RECONVERGENT B4 ;  /* 0x0000000000047941 */ /* 0x000fea0003800200 */
.L_x_5144:
[----:B------:R-:W-:Y:S01]  /*de20*/  VIADD R23, R23, 0x4 ;  /* 0x0000000417177836 */ /* 0x000fe20000000000 */
[----:B------:R-:W-:Y:S01]  /*de30*/  IADD3 R20, PT, PT, R20, 0x10, RZ ;  /* 0x0000001014147810 */ /* 0x000fe20007ffe0ff */
[----:B------:R-:W-:Y:S06]  /*de40*/  @P1 BRA `(.L_x_5146) ;  /* 0xfffffff4005c1947 */ /* 0x000fec000383ffff */
[----:B------:R-:W-:Y:S05]  /*de50*/  BSYNC.RECONVERGENT B1 ;  /* 0x0000000000017941 */ /* 0x000fea0003800200 */
.L_x_5137:
[----:B------:R-:W-:-:S07]  /*de60*/  VIADD R23, R23, 0xffffffff ;  /* 0xffffffff17177836 */ /* 0x000fce0000000000 */
.L_x_5136:
[----:B------:R-:W-:Y:S05]  /*de70*/  BSYNC.RECONVERGENT B2 ;  /* 0x0000000000027941 */ /* 0x000fea0003800200 */
.L_x_5135:
[----:B------:R-:W-:-:S13]  /*de80*/  ISETP.NE.AND P1, PT, R38, RZ, PT ;  /* 0x000000ff2600720c */ /* 0x000fda0003f25270 */
        /* <DEDUP_REMOVED lines=15> */
[----:B-1----:R-:W-:Y:S01]  /*df80*/  IABS R27, R18 ;  /* 0x00000012001b7213 */ /* 0x002fe20000000000 */
[----:B------:R-:W-:Y:S01]  /*df90*/  IMAD.MOV.U32 R24, RZ, RZ, RZ ;  /* 0x000000ffff187224 */ /* 0x000fe200078e00ff */
[----:B------:R-:W-:Y:S01]  /*dfa0*/  ISETP.GE.AND P3, PT, R23, RZ, PT ;  /* 0x000000ff1700720c */ /* 0x000fe20003f66270 */
[----:B------:R-:W0:Y:S01]  /*dfb0*/  LDCU.64 UR6, c[0x0][0x3c8] ;  /* 0x00007900ff0677ac */ /* 0x000e220008000a00 */
[----:B------:R-:W1:Y:S01]  /*dfc0*/  I2F.RP R26, R27 ;  /* 0x0000001b001a7306 */ /* 0x000e620000209400 */
[----:B------:R-:W-:-:S07]  /*dfd0*/  ISETP.NE.AND P4, PT, R18, RZ, PT ;  /* 0x000000ff1200720c */ /* 0x000fce0003f85270 */
[----:B-1----:R-:W2:Y:S02]  /*dfe0*/  MUFU.RCP R26, R26 ;  /* 0x0000001a001a7308 */ /* 0x002ea40000001000 */
[----:B--2---:R-:W-:-:S06]  /*dff0*/  VIADD R28, R26, 0xffffffe ;  /* 0x0ffffffe1a1c7836 */ /* 0x004fcc0000000000 */
        /* <DEDUP_REMOVED lines=17> */
[----:B0-----:R-:W-:-:S04]  /*e110*/  LEA R26, P2, R24, UR6, 0x2 ;  /* 0x00000006181a7c11 */ /* 0x001fc8000f8410ff */
[----:B------:R-:W-:-:S05]  /*e120*/  LEA.HI.X R27, R24, UR7, R25, 0x2, P2 ;  /* 0x00000007181b7c11 */ /* 0x000fca00090f1419 */
[----:B------:R-:W2:Y:S02]  /*e130*/  LDG.E R26, desc[UR36][R26.64] ;  /* 0x000000241a1a7981 */ /* 0x000ea4000c1e1900 */
[----:B--2---:R-:W-:-:S04]  /*e140*/  IMAD R20, R15, R26, R20 ;  /* 0x0000001a0f147224 */ /* 0x004fc800078e0214 */
[----:B------:R-:W-:Y:S02]  /*e150*/  IMAD R25, R20, 0xa0, RZ ;  /* 0x000000a014197824 */ /* 0x000fe400078e02ff */
[----:B------:R-:W0:Y:S02]  /*e160*/  LDS R20, [R32] ;  /* 0x0000000020147984 */ /* 0x000e240000000800 */
[----:B------:R-:W-:-:S05]  /*e170*/  IMAD.WIDE R24, R25, 0x4, R12 ;  /* 0x0000000419187825 */ /* 0x000fca00078e020c */
[----:B------:R-:W0:Y:S02]  /*e180*/  LDG.E.128 R28, desc[UR36][R24.64] ;  /* 0x00000024181c7981 */ /* 0x000e24000c1e1d00 */
[-C--:B0-----:R-:W-:Y:S01]  /*e190*/  FFMA.FTZ R8, R28, R20.reuse, R8 ;  /* 0x000000141c087223 */ /* 0x081fe20000010008 */
[-C--:B------:R-:W-:Y:S01]  /*e1a0*/  FFMA.FTZ R9, R29, R20.reuse, R9 ;  /* 0x000000141d097223 */ /* 0x080fe20000010009 */
[-C--:B------:R-:W-:Y:S01]  /*e1b0*/  FFMA.FTZ R10, R30, R20.reuse, R10 ;  /* 0x000000141e0a7223 */ /* 0x080fe2000001000a */
[----:B------:R-:W-:-:S07]  /*e1c0*/  FFMA.FTZ R11, R31, R20, R11 ;  /* 0x000000141f0b7223 */ /* 0x000fce000001000b */
.L_x_5150:
[----:B------:R-:W-:Y:S05]  /*e1d0*/  BSYNC.RECONVERGENT B2 ;  /* 0x0000000000027941 */ /* 0x000fea0003800200 */
.L_x_5149:
[----:B------:R-:W-:Y:S04]  /*e1e0*/  BSSY.RECONVERGENT B2, `(.L_x_5151) ;  /* 0x0000027000027945 */ /* 0x000fe80003800200 */
[----:B------:R-:W-:Y:S05]  /*e1f0*/  @!P1 BRA `(.L_x_5152) ;  /* 0x0000000000949947 */ /* 0x000fea0003800000 */
[----:B-1----:R-:W-:Y:S01]  /*e200*/  IABS R27, R18 ;  /* 0x00000012001b7213 */ /* 0x002fe20000000000 */
[----:B------:R-:W-:Y:S01]  /*e210*/  HFMA2 R24, -RZ, RZ, 0, 0 ;  /* 0x00000000ff187431 */ /* 0x000fe200000001ff */
[----:B------:R-:W-:Y:S01]  /*e220*/  ISETP.GE.AND P2, PT, R33, RZ, PT ;  /* 0x000000ff2100720c */ /* 0x000fe20003f46270 */
[----:B------:R-:W0:Y:S01]  /*e230*/  LDCU.64 UR6, c[0x0][0x3c8] ;  /* 0x00007900ff0677ac */ /* 0x000e220008000a00 */
[----:B------:R-:W1:Y:S01]  /*e240*/  I2F.RP R26, R27 ;  /* 0x0000001b001a7306 */ /* 0x000e620000209400 */
[----:B------:R-:W-:-:S07]  /*e250*/  ISETP.NE.AND P3, PT, R18, RZ, PT ;  /* 0x000000ff1200720c */ /* 0x000fce0003f65270 */
[----:B-1----:R-:W2:Y:S02]  /*e260*/  MUFU.RCP R26, R26 ;  /* 0x0000001a001a7308 */ /* 0x002ea40000001000 */
[----:B--2---:R-:W-:-:S06]  /*e270*/  VIADD R28, R26, 0xffffffe ;  /* 0x0ffffffe1a1c7836 */ /* 0x004fcc0000000000 */
        /* <DEDUP_REMOVED lines=22> */
[----:B------:R-:W0:Y:S02]  /*e3e0*/  LDS R20, [R32+0x4] ;  /* 0x0000040020147984 */ /* 0x000e240000000800 */
[----:B------:R-:W-:-:S05]  /*e3f0*/  IMAD.WIDE R24, R25, 0x4, R12 ;  /* 0x0000000419187825 */ /* 0x000fca00078e020c */
[----:B------:R-:W0:Y:S02]  /*e400*/  LDG.E.128 R28, desc[UR36][R24.64] ;  /* 0x00000024181c7981 */ /* 0x000e24000c1e1d00 */
[-C--:B0-----:R-:W-:Y:S01]  /*e410*/  FFMA.FTZ R8, R28, R20.reuse, R8 ;  /* 0x000000141c087223 */ /* 0x081fe20000010008 */
[-C--:B------:R-:W-:Y:S01]  /*e420*/  FFMA.FTZ R9, R29, R20.reuse, R9 ;  /* 0x000000141d097223 */ /* 0x080fe20000010009 */
[-C--:B------:R-:W-:Y:S01]  /*e430*/  FFMA.FTZ R10, R30, R20.reuse, R10 ;  /* 0x000000141e0a7223 */ /* 0x080fe2000001000a */
[----:B------:R-:W-:-:S07]  /*e440*/  FFMA.FTZ R11, R31, R20, R11 ;  /* 0x000000141f0b7223 */ /* 0x000fce000001000b */
.L_x_5152:
[----:B------:R-:W-:Y:S05]  /*e450*/  BSYNC.RECONVERGENT B2 ;  /* 0x0000000000027941 */ /* 0x000fea0003800200 */
.L_x_5151:
[----:B------:R-:W-:-:S07]  /*e460*/  VIADD R23, R23, 0x2 ;  /* 0x0000000217177836 */ /* 0x000fce0000000000 */
.L_x_5148:
[----:B------:R-:W-:Y:S05]  /*e470*/  BSYNC.RECONVERGENT B1 ;  /* 0x0000000000017941 */ /* 0x000fea0003800200 */
.L_x_5147:
[----:B------:R-:W-:Y:S02]  /*e480*/  LOP3.LUT R17, R17, 0x1, RZ, 0xc0, !PT ;  /* 0x0000000111117812 */ /* 0x000fe400078ec0ff */
[----:B------:R-:W-:-:S04]  /*e490*/  ISETP.GE.AND P1, PT, R23, R18, PT ;  /* 0x000000121700720c */ /* 0x000fc80003f26270 */
[----:B------:R-:W-:-:S13]  /*e4a0*/  ISETP.NE.U32.OR P1, PT, R17, 0x1, !P1 ;  /* 0x000000011100780c */ /* 0x000fda0004f25470 */
[----:B------:R-:W-:Y:S05]  /*e4b0*/  @P1 BRA `(.L_x_5134) ;  /* 0x0000000000a81947 */ /* 0x000fea0003800000 */
[----:B-1----:R-:W-:Y:S01]  /*e4c0*/  IABS R26, R18 ;  /* 0x00000012001a7213 */ /* 0x002fe20000000000 */
[----:B------:R-:W0:Y:S01]  /*e4d0*/  LDCU.64 UR6, c[0x0][0x3c8] ;  /* 0x00007900ff0677ac */ /* 0x000e220008000a00 */
[----:B------:R-:W-:Y:S02]  /*e4e0*/  IABS R20, R23 ;  /* 0x0000001700147213 */ /* 0x000fe40000000000 */
[----:B------:R-:W1:Y:S01]  /*e4f0*/  I2F.RP R27, R26 ;  /* 0x0000001a001b7306 */ /* 0x000e620000209400 */
[----:B------:R-:W-:Y:S02]  /*e500*/  ISETP.GE.AND P2, PT, R23, RZ, PT ;  /* 0x000000ff1700720c */ /* 0x000fe40003f46270 */
[----:B------:R-:W-:-:S05]  /*e510*/  ISETP.NE.AND P3, PT, R18, RZ, PT ;  /* 0x000000ff1200720c */ /* 0x000fca0003f65270 */
[----:B-1----:R-:W1:Y:S02]  /*e520*/  MUFU.RCP R27, R27 ;  /* 0x0000001b001b7308 */ /* 0x002e640000001000 */
[----:B-1----:R-:W-:-:S06]  /*e530*/  VIADD R24, R27, 0xffffffe ;  /* 0x0ffffffe1b187836 */ /* 0x002fcc0000000000 */
        /* <DEDUP_REMOVED lines=16> */
[----:B0-----:R-:W-:-:S04]  /*e640*/  LEA R24, P1, R20, UR6, 0x2 ;  /* 0x0000000614187c11 */ /* 0x001fc8000f8210ff */
[----:B------:R-:W-:-:S05]  /*e650*/  LEA.HI.X R25, R20, UR7, R25, 0x2, P1 ;  /* 0x0000000714197c11 */ /* 0x000fca00088f1419 */
[----:B------:R-:W3:Y:S01]  /*e660*/  LDG.E R24, desc[UR36][R24.64] ;  /* 0x0000002418187981 */ /* 0x000ee2000c1e1900 */
[----:B------:R-:W0:Y:S01]  /*e670*/  S2UR UR6, SR_CgaCtaId ;  /* 0x00000000000679c3 */ /* 0x000e220000008800 */
[----:B------:R-:W-:Y:S02]  /*e680*/  UMOV UR5, 0x400 ;  /* 0x0000040000057882 */ /* 0x000fe40000000000 */
[----:B------:R-:W-:Y:S01]  /*e690*/  UIADD3 UR5, UPT, UPT, UR5, 0x410, URZ ;  /* 0x0000041005057890 */ /* 0x000fe2000fffe0ff */
[----:B------:R-:W-:-:S03]  /*e6a0*/  IMAD.IADD R2, R23, 0x1, -R2 ;  /* 0x0000000117027824 */ /* 0x000fc600078e0a02 */
[----:B0-----:R-:W-:-:S06]  /*e6b0*/  ULEA UR5, UR6, UR5, 0x18 ;  /* 0x0000000506057291 */ /* 0x001fcc000f8ec0ff */
[----:B------:R-:W-:-:S06]  /*e6c0*/  LEA R2, R2, UR5, 0x2 ;  /* 0x0000000502027c11 */ /* 0x000fcc000f8e10ff */
[----:B------:R-:W0:Y:S01]  /*e6d0*/  LDS R2, [R2] ;  /* 0x0000000002027984 */ /* 0x000e220000000800 */
[----:B---3--:R-:W-:-:S04]  /*e6e0*/  IMAD R15, R15, R24, R17 ;  /* 0x000000180f0f7224 */ /* 0x008fc800078e0211 */
[----:B------:R-:W-:-:S04]  /*e6f0*/  IMAD R15, R15, 0xa0, RZ ;  /* 0x000000a00f0f7824 */ /* 0x000fc800078e02ff */
[----:B------:R-:W-:-:S05]  /*e700*/  IMAD.WIDE R12, R15, 0x4, R12 ;  /* 0x000000040f0c7825 */ /* 0x000fca00078e020c */
[----:B--2---:R-:W0:Y:S02]  /*e710*/  LDG.E.128 R28, desc[UR36][R12.64] ;  /* 0x000000240c1c7981 */ /* 0x004e24000c1e1d00 */
[-C--:B0-----:R-:W-:Y:S01]  /*e720*/  FFMA.FTZ R8, R28, R2.reuse, R8 ;  /* 0x000000021c087223 */ /* 0x081fe20000010008 */
[-C--:B------:R-:W-:Y:S01]  /*e730*/  FFMA.FTZ R9, R29, R2.reuse, R9 ;  /* 0x000000021d097223 */ /* 0x080fe20000010009 */
[-C--:B------:R-:W-:Y:S01]  /*e740*/  FFMA.FTZ R10, R30, R2.reuse, R10 ;  /* 0x000000021e0a7223 */ /* 0x080fe2000001000a */
[----:B------:R-:W-:-:S07]  /*e750*/  FFMA.FTZ R11, R31, R2, R11 ;  /* 0x000000021f0b7223 */ /* 0x000fce000001000b */
.L_x_5134:
[----:B------:R-:W-:Y:S05]  /*e760*/  BSYNC.RECONVERGENT B3 ;  /* 0x0000000000037941 */ /* 0x000fea0003800200 */
.L_x_5133:
[----:B------:R-:W-:-:S13]  /*e770*/  ISETP.GT.U32.AND P1, PT, R21, 0x3f, PT ;  /* 0x0000003f1500780c */ /* 0x000fda0003f24070 */
[----:B------:R-:W-:Y:S05]  /*e780*/  @P1 BRA `(.L_x_5125) ;  /* 0x0000000000d01947 */ /* 0x000fea0003800000 */
[----:B------:R-:W0:Y:S01]  /*e790*/  LDC R2, c[0x0][0x478] ;  /* 0x00011e00ff027b82 */ /* 0x000e220000000800 */
[----:B--2---:R-:W-:Y:S01]  /*e7a0*/  IMAD.IADD R31, R3, 0x1, R22 ;  /* 0x00000001031f7824 */ /* 0x004fe200078e0216 */
[----:B------:R-:W2:Y:S01]  /*e7b0*/  LDCU.64 UR6, c[0x0][0x460] ;  /* 0x00008c00ff0677ac */ /* 0x000ea20008000a00 */
[----:B------:R-:W3:Y:S01]  /*e7c0*/  LDS R87, [R87] ;  /* 0x0000000057577984 */ /* 0x000ee20000000800 */
        /* <DEDUP_REMOVED lines=9> */
[----:B------:R-:W-:Y:S01]  /*e860*/  ISETP.NE.AND.EX P0, PT, RZ, UR7, PT, P0 ;  /* 0x00000007ff007c0c */ /* 0x000fe2000bf05300 */
[----:B------:R-:W0:-:S12]  /*e870*/  LDCU.64 UR6, c[0x0][0x3c0] ;  /* 0x00007800ff0677ac */ /* 0x000e180008000a00 */
[----:B------:R-:W1:Y:S08]  /*e880*/  @P0 LDC R26, c[0x0][0x3f8] ;  /* 0x0000fe00ff1a0b82 */ /* 0x000e700000000800 */
[----:B------:R-:W2:Y:S01]  /*e890*/  @P0 LDC.64 R22, c[0x0][0x458] ;  /* 0x00011600ff160b82 */ /* 0x000ea20000000a00 */
[----:B----4-:R-:W-:-:S04]  /*e8a0*/  @P1 IMAD.WIDE R12, R31, 0x4, R20 ;  /* 0x000000041f0c1825 */ /* 0x010fc800078e0214 */
[----:B-1----:R-:W-:-:S04]  /*e8b0*/  @P0 IMAD R0, R19, R26, R0 ;  /* 0x0000001a13000224 */ /* 0x002fc800078e0200 */
[----:B------:R-:W-:-:S04]  /*e8c0*/  @P0 IMAD R21, R0, 0xa0, R3 ;  /* 0x000000a000150824 */ /* 0x000fc800078e0203 */
[----:B--2---:R-:W-:-:S06]  /*e8d0*/  @P0 IMAD.WIDE R20, R21, 0x4, R22 ;  /* 0x0000000415140825 */ /* 0x004fcc00078e0216 */
[----:B------:R-:W2:Y:S01]  /*e8e0*/  @P0 LDG.E.128 R20, desc[UR36][R20.64] ;  /* 0x0000002414140981 */ /* 0x000ea2000c1e1d00 */
[----:B---3--:R-:W1:Y:S08]  /*e8f0*/  @!P1 I2F.S8 R15, R2 ;  /* 0x00000002000f9306 */ /* 0x008e700000001400 */
[----:B------:R-:W3:Y:S08]  /*e900*/  @!P1 I2F.S8 R17, R2.B1 ;  /* 0x1000000200119306 */ /* 0x000ef00000001400 */
[----:B------:R-:W4:Y:S08]  /*e910*/  @!P1 I2F.S8 R27, R2.B2 ;  /* 0x20000002001b9306 */ /* 0x000f300000001400 */
[----:B------:R-:W0:Y:S01]  /*e920*/  @!P1 I2F.S8 R29, R2.B3 ;  /* 0x30000002001d9306 */ /* 0x000e220000001400 */
[C---:B-1----:R-:W-:Y:S01]  /*e930*/  @!P1 FMUL.FTZ R32, R24.reuse, R15 ;  /* 0x0000000f18209220 */ /* 0x042fe20000410000 */
[C---:B---3--:R-:W-:Y:S01]  /*e940*/  @!P1 FMUL.FTZ R33, R24.reuse, R17 ;  /* 0x0000001118219220 */ /* 0x048fe20000410000 */
[C---:B----4-:R-:W-:Y:S01]  /*e950*/  @!P1 FMUL.FTZ R34, R24.reuse, R27 ;  /* 0x0000001b18229220 */ /* 0x050fe20000410000 */
[----:B0-----:R-:W-:-:S06]  /*e960*/  @!P1 FMUL.FTZ R35, R24, R29 ;  /* 0x0000001d18239220 */ /* 0x001fcc0000410000 */
[----:B------:R-:W3:Y:S01]  /*e970*/  @P1 LDG.E.128 R32, desc[UR36][R12.64] ;  /* 0x000000240c201981 */ /* 0x000ee2000c1e1d00 */
[----:B------:R-:W-:Y:S02]  /*e980*/  IMAD R15, R14, R18, R3 ;  /* 0x000000120e0f7224 */ /* 0x000fe400078e0203 */
[----:B------:R-:W-:-:S03]  /*e990*/  IMAD R16, R16, 0xa0, RZ ;  /* 0x000000a010107824 */ /* 0x000fc600078e02ff */
[----:B------:R-:W-:Y:S02]  /*e9a0*/  SHF.R.S32.HI R17, RZ, 0x1f, R15 ;  /* 0x0000001fff117819 */ /* 0x000fe4000001140f */
[----:B------:R-:W-:-:S04]  /*e9b0*/  IADD3 R15, P1, PT, R16, R15, RZ ;  /* 0x0000000f100f7210 */ /* 0x000fc80007f3e0ff */
        /* <DEDUP_REMOVED lines=12> */
[----:B------:R-:W-:Y:S01]  /*ea80*/  PLOP3.LUT P0, PT, PT, PT, PT, 0x80, 0x8 ;  /* 0x000000000008781c */ /* 0x000fe20003f0f070 */
[C---:B------:R-:W-:Y:S01]  /*ea90*/  FFMA.FTZ R8, R87.reuse, R4, R8 ;  /* 0x0000000457087223 */ /* 0x040fe20000010008 */
[C---:B------:R-:W-:Y:S01]  /*eaa0*/  FFMA.FTZ R9, R87.reuse, R5, R9 ;  /* 0x0000000557097223 */ /* 0x040fe20000010009 */
[C---:B------:R-:W-:Y:S01]  /*eab0*/  FFMA.FTZ R10, R87.reuse, R6, R10 ;  /* 0x00000006570a7223 */ /* 0x040fe2000001000a */
[----:B------:R-:W-:-:S09]  /*eac0*/  FFMA.FTZ R11, R87, R7, R11 ;  /* 0x00000007570b7223 */ /* 0x000fd2000001000b */
.L_x_5125:
[----:B------:R-:W-:Y:S05]  /*ead0*/  BSYNC.RECONVERGENT B0 ;  /* 0x0000000000007941 */ /* 0x000fea0003800200 */
.L_x_5124:
[----:B------:R-:W-:Y:S06]  /*eae0*/  BAR.SYNC.DEFER_BLOCKING 0x0 ;  /* 0x0000000000007b1d */ /* 0x000fec0000010000 */
[----:B------:R-:W-:Y:S05]  /*eaf0*/  @!P0 EXIT ;  /* 0x000000000000894d */ /* 0x000fea0003800000 */
[----:B------:R-:W3:Y:S02]  /*eb00*/  LDCU UR4, c[0x0][0x478] ;  /* 0x00008f00ff0477ac */ /* 0x000ee40008000800 */
[----:B---3--:R-:W-:-:S09]  /*eb10*/  UISETP.NE.AND UP0, UPT, UR4, 0x2, UPT ;  /* 0x000000020400788c */ /* 0x008fd2000bf05270 */
[----:B------:R-:W-:Y:S05]  /*eb20*/  BRA.U UP0, `(.L_x_5153) ;  /* 0x00000001007c7547 */ /* 0x000fea000b800000 */
[----:B0----5:R-:W0:Y:S01]  /*eb30*/  LDC.64 R4, c[0x0][0x470] ;  /* 0x00011c00ff047b82 */ /* 0x021e220000000a00 */
[----:B------:R-:W3:Y:S01]  /*eb40*/  LDCU.64 UR4, c[0x0][0x380] ;  /* 0x00007000ff0477ac */ /* 0x000ee20008000a00 */
[----:B0-----:R-:W2:Y:S01]  /*eb50*/  LDG.E R4, desc[UR36][R4.64] ;  /* 0x0000002404047981 */ /* 0x001ea2000c1e1900 */
        /* <DEDUP_REMOVED lines=15> */
[----:B0-----:R-:W-:Y:S02]  /*ec50*/  PRMT R9, R9, 0x8880, RZ ;  /* 0x0000888009097816 */ /* 0x001fe400000000ff */
[----:B------:R-:W-:Y:S02]  /*ec60*/  LEA R5, R0, R5, 0x18 ;  /* 0x0000000500057211 */ /* 0x000fe400078ec0ff */
[----:B------:R-:W-:Y:S02]  /*ec70*/  PRMT R2, R9, 0x7710, RZ ;  /* 0x0000771009027816 */ /* 0x000fe400000000ff */
[----:B--2---:R-:W-:-:S04]  /*ec80*/  PRMT R4, R8, 0x8880, RZ ;  /* 0x0000888008047816 */ /* 0x004fc800000000ff */
        /* <DEDUP_REMOVED lines=9> */
.L_x_5153:
[----:B0----5:R-:W0:Y:S01]  /*ed20*/  LDC.64 R4, c[0x0][0x380] ;  /* 0x0000e000ff047b82 */ /* 0x021e220000000a00 */
[----:B------:R-:W-:-:S04]  /*ed30*/  IMAD.IADD R3, R14, 0x1, R3 ;  /* 0x000000010e037824 */ /* 0x000fc800078e0203 */
[----:B0-----:R-:W-:-:S05]  /*ed40*/  IMAD.WIDE R2, R3, 0x4, R4 ;  /* 0x0000000403027825 */ /* 0x001fca00078e0204 */
[----:B------:R-:W-:Y:S01]  /*ed50*/  STG.E.128 desc[UR36][R2.64], R8 ;  /* 0x0000000802007986 */ /* 0x000fe2000c101d24 */
[----:B------:R-:W-:Y:S05]  /*ed60*/  EXIT ;  /* 0x000000000000794d */ /* 0x000fea0003800000 */
.L_x_5084:
[----:B------:R-:W-:Y:S01]  /*ed70*/  HFMA2 R11, -RZ, RZ, 0, 1.847743988037109375e-06 ;  /* 0x0000001fff0b7431 */ /* 0x000fe200000001ff */
[----:B------:R-:W-:Y:S01]  /*ed80*/  BSSY B1, `(.L_x_5154) ;  /* 0x0000006000017945 */ /* 0x000fe20003800000 */
[----:B------:R-:W-:Y:S02]  /*ed90*/  IMAD.MOV.U32 R12, RZ, RZ, 0x2 ;  /* 0x00000002ff0c7424 */ /* 0x000fe400078e00ff */
[----:B------:R-:W-:-:S07]  /*eda0*/  IMAD.MOV.U32 R15, RZ, RZ, -0x1 ;  /* 0xffffffffff0f7424 */ /* 0x000fce00078e00ff */
[----:B------:R-:W-:Y:S05]  /*edb0*/  WARPSYNC.COLLECTIVE R15, `(.L_x_5155) ;  /* 0x000000000f087348 */ /* 0x000fea0003c00000 */
[----:B------:R0:W1:Y:S02]  /*edc0*/  SHFL.BFLY P6, R14, R13, R12, R11 ;  /* 0x0c00000c0d0e7389 */ /* 0x00006400000c000b */
[----:B01----:R-:W-:Y:S05]  /*edd0*/  ENDCOLLECTIVE ;  /* 0x000000000000791b */ /* 0x003fea0003800000 */
.L_x_5155:
[----:B------:R-:W-:Y:S05]  /*ede0*/  BSYNC B1 ;  /* 0x0000000000017941 */ /* 0x000fea0003800000 */
.L_x_5154:
[----:B------:R-:W-:Y:S01]  /*edf0*/  FADD.FTZ R13, R13, R14 ;  /* 0x0000000e0d0d7221 */ /* 0x000fe20000010000 */
[----:B------:R-:W-:Y:S02]  /*ee00*/  IMAD.MOV.U32 R12, RZ, RZ, 0x1 ;  /* 0x00000001ff0c7424 */ /* 0x000fe400078e00ff */
[----:B------:R-:W-:Y:S02]  /*ee10*/  IMAD.MOV.U32 R11, RZ, RZ, 0x1f ;  /* 0x0000001fff0b7424 */ /* 0x000fe400078e00ff */
[----:B------:R-:W-:-:S07]  /*ee20*/  IMAD.MOV.U32 R15, RZ, RZ, -0x1 ;  /* 0xffffffffff0f7424 */ /* 0x000fce00078e00ff */
[----:B------:R-:W-:Y:S05]  /*ee30*/  WARPSYNC.COLLECTIVE R15, `(.L_x_5156) ;  /* 0x000000000f087348 */ /* 0x000fea0003c00000 */
[----:B------:R0:W1:Y:S02]  /*ee40*/  SHFL.BFLY P6, R14, R13, R12, R11 ;  /* 0x0c00000c0d0e7389 */ /* 0x00006400000c000b */
[----:B01----:R-:W-:Y:S05]  /*ee50*/  ENDCOLLECTIVE ;  /* 0x000000000000791b */ /* 0x003fea0003800000 */
.L_x_5156:
[----:B------:R-:W-:Y:S05]  /*ee60*/  BRA `(.L_x_5157) ;  /* 0xffffffa4007c7947 */ /* 0x000fea000383ffff */
.L_x_5088:
[----:B------:R-:W-:Y:S01]  /*ee70*/  BSSY B0, `(.L_x_5158) ;  /* 0x0000008000007945 */ /* 0x000fe20003800000 */
[----:B------:R-:W-:Y:S01]  /*ee80*/  MOV R13, R0 ;  /* 0x00000000000d7202 */ /* 0x000fe20000000f00 */
[----:B------:R-:W-:Y:S02]  /*ee90*/  IMAD.MOV.U32 R12, RZ, RZ, 0x10 ;  /* 0x00000010ff0c7424 */ /* 0x000fe400078e00ff */
[----:B------:R-:W-:Y:S02]  /*eea0*/  IMAD.MOV.U32 R11, RZ, RZ, 0x1f ;  /* 0x0000001fff0b7424 */ /* 0x000fe400078e00ff */
[----:B------:R-:W-:-:S07]  /*eeb0*/  IMAD.MOV.U32 R15, RZ, RZ, -0x1 ;  /* 0xffffffffff0f7424 */ /* 0x000fce00078e00ff */
[----:B-123-5:R-:W-:Y:S05]  /*eec0*/  WARPSYNC.COLLECTIVE R15, `(.L_x_5159) ;  /* 0x000000000f087348 */ /* 0x02efea0003c00000 */
[----:B------:R0:W4:Y:S02]  /*eed0*/  SHFL.BFLY P6, R14, R13, R12, R11 ;  /* 0x0c00000c0d0e7389 */ /* 0x00012400000c000b */
[----:B012345:R-:W-:Y:S05]  /*eee0*/  ENDCOLLECTIVE ;  /* 0x000000000000791b */ /* 0x03ffea0003800000 */
.L_x_5159:
[----:B------:R-:W-:Y:S05]  /*eef0*/  BSYNC B0 ;  /* 0x0000000000007941 */ /* 0x000fea0003800000 */
.L_x_5158:
[----:B------:R-:W-:Y:S01]  /*ef00*/  HFMA2 R11, -RZ, RZ, 0, 1.847743988037109375e-06 ;  /* 0x0000001fff0b7431 */ /* 0x000fe200000001ff */
[----:B------:R-:W-:Y:S01]  /*ef10*/  FMNMX.FTZ R13, R14, R0, !PT ;  /* 0x000000000e0d7209 */ /* 0x000fe20007810000 */
[----:B------:R-:W-:Y:S02]  /*ef20*/  IMAD.MOV.U32 R12, RZ, RZ, 0x8 ;  /* 0x00000008ff0c7424 */ /* 0x000fe400078e00ff */
[----:B------:R-:W-:-:S07]  /*ef30*/  IMAD.MOV.U32 R15, RZ, RZ, -0x1 ;  /* 0xffffffffff0f7424 */ /* 0x000fce00078e00ff */
[----:B------:R-:W-:Y:S05]  /*ef40*/  WARPSYNC.COLLECTIVE R15, `(.L_x_5160) ;  /* 0x000000000f087348 */ /* 0x000fea0003c00000 */
[----:B------:R0:W1:Y:S02]  /*ef50*/  SHFL.BFLY P6, R14, R13, R12, R11 ;  /* 0x0c00000c0d0e7389 */ /* 0x00006400000c000b */
[----:B01----:R-:W-:Y:S05]  /*ef60*/  ENDCOLLECTIVE ;  /* 0x000000000000791b */ /* 0x003fea0003800000 */
.L_x_5160:
[----:B------:R-:W-:Y:S01]  /*ef70*/  IMAD.MOV.U32 R12, RZ, RZ, 0x4 ;  /* 0x00000004ff0c7424 */ /* 0x000fe200078e00ff */
[----:B------:R-:W-:-:S05]  /*ef80*/  FMNMX.FTZ R3, R13, R14, !PT ;  /* 0x0000000e0d037209 */ /* 0x000fca0007810000 */
[----:B------:R-:W-:-:S07]  /*ef90*/  IMAD.MOV.U32 R13, RZ, RZ, R3 ;  /* 0x000000ffff0d7224 */ /* 0x000fce00078e0003 */
[----:B------:R-:W-:Y:S05]  /*efa0*/  WARPSYNC.COLLECTIVE R15, `(.L_x_5161) ;  /* 0x000000000f087348 */ /* 0x000fea0003c00000 */
[----:B------:R0:W1:Y:S02]  /*efb0*/  SHFL.BFLY P6, R14, R13, R12, R11 ;  /* 0x0c00000c0d0e7389 */ /* 0x00006400000c000b */
[----:B01----:R-:W-:Y:S05]  /*efc0*/  ENDCOLLECTIVE ;  /* 0x000000000000791b */ /* 0x003fea0003800000 */
.L_x_5161:
[----:B------:R-:W-:Y:S05]  /*efd0*/  BRA `(.L_x_5162) ;  /* 0xffffffa400d47947 */ /* 0x000fea000383ffff */
.L_x_5163:
        /* <DEDUP_REMOVED lines=10> */
.L_x_5609:


//--------------------- .text._ZN4mmha33masked_multihead_attention_kernelIfLi160ELi256ELi1ELi64ELi256ELb0ELb0EEEv26Multihead_attention_paramsIT_XT5_EE --------------------------
	.section	.text._ZN4mmha33masked_multihead_attention_kernelIfLi160ELi256ELi1ELi64ELi256ELb0ELb0EEEv26Multihead_attention_paramsIT_XT5_EE,"ax",@progbits
	.align	128
        .global         _ZN4mmha33masked_multihead_attention_kernelIfLi160ELi256ELi1ELi64ELi256ELb0ELb0EEEv26Multihead_attention_paramsIT_XT5_EE
        .type           _ZN4mmha33masked_multihead_attention_kernelIfLi160ELi256ELi1ELi64ELi256ELb0ELb0EEEv26Multihead_attention_paramsIT_XT5_EE,@function
        .size           _ZN4mmha33masked_multihead_attention_kernelIfLi160ELi256ELi1ELi64ELi256ELb0ELb0EEEv26Multihead_attention_paramsIT_XT5_EE,(.L_x_5610 - _ZN4mmha33masked_multihead_attention_kernelIfLi160ELi256ELi1ELi64ELi256ELb0ELb0EEEv26Multihead_attention_paramsIT_XT5_EE)
        .other          _ZN4mmha33masked_multihead_attention_kernelIfLi160ELi256ELi1ELi64ELi256ELb0ELb0EEEv26Multihead_attention_paramsIT_XT5_EE,@"STO_CUDA_ENTRY STV_DEFAULT"
_ZN4mmha33masked_multihead_attention_kernelIfLi160ELi256ELi1ELi64ELi256ELb0ELb0EEEv26Multihead_attention_paramsIT_XT5_EE:
.text._ZN4mmha33masked_multihead_attention_kernelIfLi160ELi256ELi1ELi64ELi256ELb0ELb0EEEv26Multihead_attention_paramsIT_XT5_EE:
        /* <DEDUP_REMOVED lines=15> */
.L_x_5164:
        /* <DEDUP_REMOVED lines=101> */
[----:B---3--:R-:W4:Y:S01]  /*0740*/  @!P4 I2F.S8 R0, R6 ;  /* 0x000000060000c306 */ /* 0x008f220000001400 */
[----:B------:R-:W-:-:S07]  /*0750*/  UIADD3 UR4, UPT, UPT, UR45, 0x1, -UR8 ;  /* 0x000000012d047890 */ /* 0x000fce000fffe808 */
[----:B------:R-:W0:Y:S01]  /*0760*/  @!P4 I2F.S8 R2, R6.B1 ;  /* 0x100000060002c306 */ /* 0x000e220000001400 */
[----:B------:R-:W-:-:S07]  /*0770*/  @!UP1 UIADD3 UR41, UPT, UPT, UR41, -UR12, URZ ;  /* 0x8000000c29299290 */ /* 0x000fce000fffe0ff */
[----:B------:R-:W1:Y:S08]  /*0780*/  @!P4 I2F.S8 R4, R6.B2 ;  /* 0x200000060004c306 */ /* 0x000e700000001400 */
[----:B------:R-:W2:Y:S01]  /*0790*/  @!P4 I2F.S8 R12, R6.B3 ;  /* 0x30000006000cc306 */ /* 0x000ea20000001400 */
[----:B------:R-:W-:Y:S01]  /*07a0*/  @!UP2 UIADD3 UR41, UPT, UPT, -UR41, URZ, URZ ;  /* 0x000000ff2929a290 */ /* 0x000fe2000fffe1ff */
[----:B------:R-:W-:Y:S01]  /*07b0*/  VIMNMX R252, PT, PT, RZ, UR4, !PT ;  /* 0x00000004fffc7c48 */ /* 0x000fe2000ffe0100 */
        /* <DEDUP_REMOVED lines=25> */
.L_x_5166:
[----:B------:R-:W-:Y:S05]  /*0950*/  BSYNC.RECONVERGENT B0 ;  /* 0x0000000000007941 */ /* 0x000fea0003800200 */
.L_x_5165:
        /* <DEDUP_REMOVED lines=8> */
.L_x_5168:
[----:B------:R-:W-:Y:S05]  /*09e0*/  BSYNC.RECONVERGENT B0 ;  /* 0x0000000000007941 */ /* 0x000fea0003800200 */
.L_x_5167:
        /* <DEDUP_REMOVED lines=14> */
[----:B------:R-:W-:Y:S02]  /*0ad0*/  ISETP.NE.AND.EX P0, PT, RZ, UR5, PT, P0 ;  /* 0x00000005ff007c0c */ /* 0x000fe4000bf05300 */
[----:B------:R-:W-:Y:S01]  /*0ae0*/  ISETP.NE.AND.EX P1, PT, RZ, UR13, PT, P1 ;  /* 0x0000000dff007c0c */ /* 0x000fe2000bf25310 */
[----:B0-----:R-:W-:Y:S01]  /*0af0*/  UISETP.NE.U32.AND UP0, UPT, UR14, URZ, UPT ;  /* 0x000000ff0e00728c */ /* 0x001fe2000bf05070 */
[C---:B------:R-:W-:Y:S01]  /*0b00*/  ISETP.GT.U32.OR P0, PT, R23.reuse, 0x27, !P0 ;  /* 0x000000271700780c */ /* 0x040fe20004704470 */
[----:B------:R-:W-:Y:S01]  /*0b10*/  @!UP1 UIMAD UR7, UR38, UR9, URZ ;  /* 0x00000009260792a4 */ /* 0x000fe2000f8e02ff */
[----:B------:R-:W-:Y:S01]  /*0b20*/  ISETP.GT.U32.OR P1, PT, R23, 0x27, !P1 ;  /* 0x000000271700780c */ /* 0x000fe20004f24470 */
[----:B------:R-:W-:Y:S01]  /*0b30*/  UISETP.NE.AND.EX UP0, UPT, UR15, URZ, UPT, UP0 ;  /* 0x000000ff0f00728c */ /* 0x000fe2000bf05300 */
[----:B---3--:R-:W-:-:S03]  /*0b40*/  IMAD R9, R9, 0xa0, R10 ;  /* 0x000000a009097824 */ /* 0x008fc600078e020a */
[----:B------:R-:W-:Y:S02]  /*0b50*/  IMAD.U32 R0, RZ, RZ, UR7 ;  /* 0x00000007ff007e24 */ /* 0x000fe4000f8e00ff */
[----:B------:R-:W-:Y:S02]  /*0b60*/  PLOP3.LUT P3, PT, PT, PT, UP0, 0x80, 0x8 ;  /* 0x000000000008781c */ /* 0x000fe40003f6f008 */
[----:B------:R-:W-:Y:S02]  /*0b70*/  CS2R R30, SRZ ;  /* 0x00000000001e7805 */ /* 0x000fe4000001ff00 */
[----:B------:R-:W-:Y:S01]  /*0b80*/  CS2R R28, SRZ ;  /* 0x00000000001c7805 */ /* 0x000fe2000001ff00 */
[----:B------:R-:W-:Y:S01]  /*0b90*/  @!P2 IMAD R11, R0, 0xa0, R9 ;  /* 0x000000a0000ba824 */ /* 0x000fe200078e0209 */
[----:B-1----:R-:W0:Y:S01]  /*0ba0*/  @!P0 LDC.64 R2, c[0x0][0x390] ;  /* 0x0000e400ff028b82 */ /* 0x002e220000000a00 */
[----:B------:R-:W1:Y:S07]  /*0bb0*/  @UP0 LDCU.64 UR4, c[0x0][0x418] ;  /* 0x00008300ff0407ac */ /* 0x000e6e0008000a00 */
[----:B------:R-:W3:Y:S01]  /*0bc0*/  @!P1 LDC.64 R4, c[0x0][0x3a0] ;  /* 0x0000e800ff049b82 */ /* 0x000ee20000000a00 */
[----:B--2---:R-:W-:-:S05]  /*0bd0*/  @!P2 IMAD.WIDE R6, R11, 0x4, R6 ;  /* 0x000000040b06a825 */ /* 0x004fca00078e0206 */
[----:B------:R-:W2:Y:S02]  /*0be0*/  @!P2 LDG.E.128 R32, desc[UR36][R6.64] ;  /* 0x000000240620a981 */ /* 0x000ea4000c1e1d00 */
[----:B------:R-:W4:Y:S01]  /*0bf0*/  LDC R11, c[0x0][0x400] ;  /* 0x00010000ff0b7b82 */ /* 0x000f220000000800 */
[----:B-1----:R-:W-:Y:S01]  /*0c00*/  @UP0 UIMAD.WIDE.U32 UR6, UR6, 0x4, UR4 ;  /* 0x00000004060608a5 */ /* 0x002fe2000f8e0004 */
[----:B------:R-:W1:Y:S01]  /*0c10*/  LDCU.U8 UR4, c[0x0][0x404] ;  /* 0x00008080ff0477ac */ /* 0x000e620008000000 */
[----:B0-----:R-:W-:-:S04]  /*0c20*/  @!P0 IMAD.WIDE.U32 R2, R9, 0x4, R2 ;  /* 0x0000000409028825 */ /* 0x001fc800078e0002 */
[----:B------:R-:W-:Y:S01]  /*0c30*/  MOV R8, UR6 ;  /* 0x0000000600087c02 */ /* 0x000fe20008000f00 */
[----:B------:R-:W2:Y:S01]  /*0c40*/  @!P0 LDG.E.128 R12, desc[UR36][R2.64] ;  /* 0x00000024020c8981 */ /* 0x000ea2000c1e1d00 */
[----:B---3--:R-:W-:-:S04]  /*0c50*/  @!P1 IMAD.WIDE.U32 R4, R9, 0x4, R4 ;  /* 0x0000000409049825 */ /* 0x008fc800078e0004 */
[----:B------:R-:W-:Y:S01]  /*0c60*/  IMAD.U32 R9, RZ, RZ, UR7 ;  /* 0x00000007ff097e24 */ /* 0x000fe2000f8e00ff */
[----:B------:R-:W3:Y:S04]  /*0c70*/  @!P1 LDG.E.128 R28, desc[UR36][R4.64] ;  /* 0x00000024041c9981 */ /* 0x000ee8000c1e1d00 */
[----:B------:R-:W3:Y:S01]  /*0c80*/  @P3 LDG.E R8, desc[UR36][R8.64] ;  /* 0x0000002408083981 */ /* 0x000ee2000c1e1900 */
[----:B-1----:R-:W-:-:S04]  /*0c90*/  ISETP.NE.AND P0, PT, RZ, UR4, PT ;  /* 0x00000004ff007c0c */ /* 0x002fc8000bf05270 */
[----:B----4-:R-:W-:Y:S01]  /*0ca0*/  ISETP.LT.OR P0, PT, R11, 0x1, P0 ;  /* 0x000000010b00780c */ /* 0x010fe20000701670 */
[----:B------:R-:W-:Y:S01]  /*0cb0*/  UMOV UR39, URZ ;  /* 0x000000ff00277c82 */ /* 0x000fe20008000000 */
[----:B------:R-:W-:Y:S01]  /*0cc0*/  BSSY.RECONVERGENT B6, `(.L_x_5169) ;  /* 0x00000d0000067945 */ /* 0x000fe20003800200 */
[----:B--2---:R-:W-:Y:S01]  /*0cd0*/  FADD.FTZ R16, R12, R16 ;  /* 0x000000100c107221 */ /* 0x004fe20000010000 */
[----:B------:R-:W-:Y:S01]  /*0ce0*/  FADD.FTZ R17, R13, R17 ;  /* 0x000000110d117221 */ /* 0x000fe20000010000 */
[----:B------:R-:W-:Y:S01]  /*0cf0*/  FADD.FTZ R18, R14, R18 ;  /* 0x000000120e127221 */ /* 0x000fe20000010000 */
[----:B------:R-:W-:Y:S01]  /*0d00*/  FADD.FTZ R19, R15, R19 ;  /* 0x000000130f137221 */ /* 0x000fe20000010000 */
[----:B---3--:R-:W-:Y:S01]  /*0d10*/  FADD.FTZ R24, R28, R24 ;  /* 0x000000181c187221 */ /* 0x008fe20000010000 */
[----:B------:R-:W-:Y:S01]  /*0d20*/  FADD.FTZ R25, R29, R25 ;  /* 0x000000191d197221 */ /* 0x000fe20000010000 */
[----:B------:R-:W-:Y:S01]  /*0d30*/  FADD.FTZ R26, R30, R26 ;  /* 0x0000001a1e1a7221 */ /* 0x000fe20000010000 */
[----:B------:R-:W-:Y:S01]  /*0d40*/  FADD.FTZ R27, R31, R27 ;  /* 0x0000001b1f1b7221 */ /* 0x000fe20000010000 */
[----:B------:R-:W-:Y:S01]  /*0d50*/  @P3 R2UR UR39, R8 ;  /* 0x00000000082732ca */ /* 0x000fe200000e0000 */
[----:B------:R-:W-:Y:S01]  /*0d60*/  @!P2 FMUL.FTZ R24, R24, R32 ;  /* 0x000000201818a220 */ /* 0x000fe20000410000 */
[----:B------:R-:W-:Y:S01]  /*0d70*/  @!P2 FMUL.FTZ R25, R25, R33 ;  /* 0x000000211919a220 */ /* 0x000fe20000410000 */
[----:B------:R-:W-:Y:S01]  /*0d80*/  @!P2 FMUL.FTZ R26, R26, R34 ;  /* 0x000000221a1aa220 */ /* 0x000fe20000410000 */
[----:B------:R-:W-:Y:S01]  /*0d90*/  @!P2 FMUL.FTZ R27, R27, R35 ;  /* 0x000000231b1ba220 */ /* 0x000fe20000410000 */
[----:B------:R-:W-:Y:S10]  /*0da0*/  @P0 BRA `(.L_x_5170) ;  /* 0x0000000000ac0947 */ /* 0x000ff40003800000 */
        /* <DEDUP_REMOVED lines=43> */
.L_x_5170:
        /* <DEDUP_REMOVED lines=54> */
.L_x_5172:
[----:B------:R-:W0:Y:S01]  /*13c0*/  S2R R3, SR_CgaCtaId ;  /* 0x0000000000037919 */ /* 0x000e220000008800 */
[----:B------:R-:W1:Y:S01]  /*13d0*/  LDC R5, c[0x0][0x400] ;  /* 0x00010000ff057b82 */ /* 0x000e620000000800 */
[----:B------:R-:W-:Y:S01]  /*13e0*/  ISETP.NE.AND P6, PT, R30, RZ, PT ;  /* 0x000000ff1e00720c */ /* 0x000fe20003fc5270 */
[----:B------:R-:W-:Y:S05]  /*13f0*/  WARPSYNC.ALL ;  /* 0x0000000000007948 */ /* 0x000fea0003800000 */
[----:B------:R-:W-:-:S05]  /*1400*/  MOV R0, 0x400 ;  /* 0x0000040000007802 */ /* 0x000fca0000000f00 */
[----:B------:R-:W-:-:S05]  /*1410*/  VIADD R0, R0, 0x440 ;  /* 0x0000044000007836 */ /* 0x000fca0000000000 */
[----:B0-----:R-:W-:Y:S01]  /*1420*/  LEA R0, R3, R0, 0x18 ;  /* 0x0000000003007211 */ /* 0x001fe200078ec0ff */
[----:B------:R-:W-:-:S04]  /*1430*/  @!P6 IMAD R3, R29, R22, R28 ;  /* 0x000000161d03e224 */ /* 0x000fc800078e021c */
[----:B-1----:R-:W-:Y:S01]  /*1440*/  IMAD R2, R5, 0x4, R0 ;  /* 0x0000000405027824 */ /* 0x002fe200078e0200 */
[----:B------:R-:W-:-:S03]  /*1450*/  @!P6 LEA R4, R3, R0, 0x2 ;  /* 0x000000000304e211 */ /* 0x000fc600078e10ff */
[----:B------:R-:W-:Y:S02]  /*1460*/  @!P6 IMAD R3, R3, 0x4, R2 ;  /* 0x000000040303e824 */ /* 0x000fe400078e0202 */
        /* <DEDUP_REMOVED lines=11> */
[C---:B------:R-:W-:Y:S02]  /*1520*/  LEA R15, R3.reuse, R0, 0x2 ;  /* 0x00000000030f7211 */ /* 0x040fe400078e10ff */
[C---:B------:R-:W-:Y:S02]  /*1530*/  LEA R21, R3.reuse, R2, 0x2 ;  /* 0x0000000203157211 */ /* 0x040fe400078e10ff */
[----:B------:R-:W-:Y:S01]  /*1540*/  LEA.HI R4, R3, R3, RZ, 0x1 ;  /* 0x0000000303047211 */ /* 0x000fe200078f08ff */
[C---:B------:R-:W-:Y:S01]  /*1550*/  IMAD R20, R29.reuse, 0x4, R15 ;  /* 0x000000041d147824 */ /* 0x040fe200078e020f */
[----:B------:R-:W-:Y:S01]  /*1560*/  LEA R30, R29, R21, 0x2 ;  /* 0x000000151d1e7211 */ /* 0x000fe200078e10ff */
[----:B------:R0:W1:Y:S02]  /*1570*/  LDS R16, [R15] ;  /* 0x000000000f107984 */ /* 0x0000640000000800 */
[----:B------:R-:W-:Y:S02]  /*1580*/  IMAD.SHL.U32 R4, R4, 0x2, RZ ;  /* 0x0000000204047824 */ /* 0x000fe400078e00ff */
[----:B------:R0:W2:Y:S03]  /*1590*/  LDS R18, [R15+0x4] ;  /* 0x000004000f127984 */ /* 0x0000a60000000800 */
[----:B------:R-:W-:Y:S01]  /*15a0*/  LOP3.LUT R6, R4, 0xfffffffc, RZ, 0xc0, !PT ;  /* 0xfffffffc04067812 */ /* 0x000fe200078ec0ff */
[----:B------:R0:W3:Y:S03]  /*15b0*/  LDS R24, [R21] ;  /* 0x0000000015187984 */ /* 0x0000e60000000800 */
[----:B------:R-:W-:Y:S01]  /*15c0*/  ISETP.GE.AND P0, PT, R6, R5, PT ;  /* 0x000000050600720c */ /* 0x000fe20003f06270 */
        /* <DEDUP_REMOVED lines=46> */
.L_x_5176:
[----:B------:R-:W-:Y:S05]  /*18b0*/  BSYNC.RECONVERGENT B1 ;  /* 0x0000000000017941 */ /* 0x000fea0003800200 */
.L_x_5175:
        /* <DEDUP_REMOVED lines=8> */
.L_x_5174:
[----:B------:R-:W-:Y:S05]  /*1940*/  BSYNC.RECONVERGENT B0 ;  /* 0x0000000000007941 */ /* 0x000fea0003800200 */
.L_x_5173:
[----:B------:R-:W-:Y:S01]  /*1950*/  BAR.SYNC.DEFER_BLOCKING 0x0 ;  /* 0x0000000000007b1d */ /* 0x000fe20000010000 */
[----:B------:R-:W-:-:S04]  /*1960*/  @!P6 IMAD R29, R29, R22, R28 ;  /* 0x000000161d1de224 */ /* 0x000fc800078e021c */
[C---:B------:R-:W-:Y:S01]  /*1970*/  @!P6 IMAD R2, R29.reuse, 0x4, R2 ;  /* 0x000000041d02e824 */ /* 0x040fe200078e0202 */
[----:B------:R-:W-:-:S05]  /*1980*/  @!P6 LEA R0, R29, R0, 0x2 ;  /* 0x000000001d00e211 */ /* 0x000fca00078e10ff */
[----:B---3--:R0:W1:Y:S04]  /*1990*/  @!P6 LDS.128 R16, [R0] ;  /* 0x000000000010e984 */ /* 0x0080680000000c00 */
[----:B------:R0:W2:Y:S01]  /*19a0*/  @!P6 LDS.128 R24, [R2] ;  /* 0x000000000218e984 */ /* 0x0000a20000000c00 */
[----:B------:R-:W-:Y:S06]  /*19b0*/  BAR.SYNC.DEFER_BLOCKING 0x0 ;  /* 0x0000000000007b1d */ /* 0x000fec0000010000 */
.L_x_5171:
[----:B------:R-:W-:Y:S05]  /*19c0*/  BSYNC.RECONVERGENT B6 ;  /* 0x0000000000067941 */ /* 0x000fea0003800200 */
.L_x_5169:
        /* <DEDUP_REMOVED lines=12> */
[----:B------:R-:W-:-:S03]  /*1a90*/  @!P0 IMAD R5, R4, UR44, RZ ;  /* 0x0000002c04058c24 */ /* 0x000fc6000f8e02ff */
[----:B------:R-:W-:Y:S01]  /*1aa0*/  LEA R4, R23, UR4, 0x4 ;  /* 0x0000000417047c11 */ /* 0x000fe2000f8e20ff */
[----:B------:R-:W-:Y:S02]  /*1ab0*/  @!P0 IMAD R5, R5, 0x28, R0 ;  /* 0x0000002805058824 */ /* 0x000fe400078e0200 */
[----:B-12---:R-:W-:Y:S02]  /*1ac0*/  FMUL.FTZ R0, R24, R16 ;  /* 0x0000001018007220 */ /* 0x006fe40000410000 */
[----:B------:R0:W-:Y:S01]  /*1ad0*/  STS.128 [R4], R16 ;  /* 0x0000001004007388 */ /* 0x0001e20000000c00 */
[----:B------:R-:W-:-:S04]  /*1ae0*/  @!P0 IMAD.SHL.U32 R5, R5, 0x4, RZ ;  /* 0x0000000405058824 */ /* 0x000fc800078e00ff */
[----:B----4-:R-:W-:-:S04]  /*1af0*/  @!P0 IMAD.WIDE R2, R5, 0x4, R2 ;  /* 0x0000000405028825 */ /* 0x010fc800078e0202 */
[----:B------:R-:W-:Y:S01]  /*1b00*/  FFMA.FTZ R5, R25, R17, R0 ;  /* 0x0000001119057223 */ /* 0x000fe20000010000 */
[----:B------:R0:W-:Y:S03]  /*1b10*/  @!P0 STG.E.128 desc[UR36][R2.64], R24 ;  /* 0x0000001802008986 */ /* 0x0001e6000c101d24 */
[----:B------:R-:W-:-:S04]  /*1b20*/  FFMA.FTZ R0, R26, R18, R5 ;  /* 0x000000121a007223 */ /* 0x000fc80000010005 */
[----:B------:R-:W-:-:S07]  /*1b30*/  FFMA.FTZ R0, R27, R19, R0 ;  /* 0x000000131b007223 */ /* 0x000fce0000010000 */
.L_x_5178:
[----:B------:R-:W-:Y:S05]  /*1b40*/  BSYNC.RECONVERGENT B0 ;  /* 0x0000000000007941 */ /* 0x000fea0003800200 */
.L_x_5177:
        /* <DEDUP_REMOVED lines=27> */
[----:B0-----:R-:W-:-:S05]  /*1d00*/  MOV R2, 0xff7fffff ;  /* 0xff7fffff00027802 */ /* 0x001fca0000000f00 */
        /* <DEDUP_REMOVED lines=13> */
[----:B------:R-:W-:Y:S01]  /*1de0*/  IMAD.MOV.U32 R4, RZ, RZ, R2 ;  /* 0x000000ffff047224 */ /* 0x000fe200078e0002 */
        /* <DEDUP_REMOVED lines=10> */
.L_x_5181:
[----:B------:R-:W3:Y:S04]  /*1e90*/  LDL R2, [R1+0x43c] ;  /* 0x00043c0001027983 */ /* 0x000ee80000100800 */
[----:B---3--:R3:W-:Y:S02]  /*1ea0*/  STS [R0], R2 ;  /* 0x0000000200007388 */ /* 0x0087e40000000800 */
.L_x_5180:
[----:B------:R-:W-:Y:S05]  /*1eb0*/  BSYNC.RECONVERGENT B0 ;  /* 0x0000000000007941 */ /* 0x000fea0003800200 */
.L_x_5179:
[----:B---3--:R-:W-:Y:S01]  /*1ec0*/  IADD3 R0, PT, PT, R5, 0x1f, RZ ;  /* 0x0000001f05007810 */ /* 0x008fe20007ffe0ff */
[----:B------:R-:W3:Y:S01]  /*1ed0*/  LDCU UR4, c[0x0][0x3f0] ;  /* 0x00007e00ff0477ac */ /* 0x000ee20008000800 */
[----:B------:R-:W-:Y:S02]  /*1ee0*/  BSSY.RECONVERGENT B0, `(.L_x_5182) ;  /* 0x000088f000007945 */ /* 0x000fe40003800200 */
[----:B------:R-:W-:Y:S01]  /*1ef0*/  SHF.R.S32.HI R3, RZ, 0x1f, R0 ;  /* 0x0000001fff037819 */ /* 0x000fe20000011400 */
[----:B------:R-:W4:Y:S03]  /*1f00*/  LDCU UR16, c[0x0][0x410] ;  /* 0x00008200ff1077ac */ /* 0x000f260008000800 */
[----:B------:R-:W-:Y:S01]  /*1f10*/  LEA.HI R0, R3, R0, RZ, 0x5 ;  /* 0x0000000003007211 */ /* 0x000fe200078f28ff */
[----:B------:R-:W0:Y:S03]  /*1f20*/  LDCU.64 UR12, c[0x0][0x3b8] ;  /* 0x00007700ff0c77ac */ /* 0x000e260008000a00 */
[----:B------:R-:W-:Y:S01]  /*1f30*/  LOP3.LUT R0, R0, 0xffffffe0, RZ, 0xc0, !PT ;  /* 0xffffffe000007812 */ /* 0x000fe200078ec0ff */
[----:B------:R-:W0:Y:S01]  /*1f40*/  LDCU.64 UR18, c[0x0][0x438] ;  /* 0x00008700ff1277ac */ /* 0x000e220008000a00 */
[----:B------:R-:W-:Y:S02]  /*1f50*/  BAR.SYNC.DEFER_BLOCKING 0x0 ;  /* 0x0000000000007b1d */ /* 0x000fe40000010000 */
[----:B------:R-:W-:Y:S01]  /*1f60*/  ISETP.GE.AND P0, PT, R23, R0, PT ;  /* 0x000000001700720c */ /* 0x000fe20003f06270 */
[----:B---3--:R-:W-:-:S03]  /*1f70*/  UIMAD UR4, UR42, UR4, UR40 ;  /* 0x000000042a0472a4 */ /* 0x008fc6000f8e0228 */
[----:B------:R-:W3:Y:S01]  /*1f80*/  LDCU.64 UR14, c[0x0][0x448] ;  /* 0x00008900ff0e77ac */ /* 0x000ee20008000a00 */
[----:B------:R-:W-:-:S08]  /*1f90*/  UIMAD UR4, UR4, 0xa0, URZ ;  /* 0x000000a0040478a4 */ /* 0x000fd0000f8e02ff */
[----:B----4-:R-:W-:Y:S05]  /*1fa0*/  @P0 BRA `(.L_x_5183) ;  /* 0x0000008800080947 */ /* 0x010fea0003800000 */
[----:B------:R-:W4:Y:S01]  /*1fb0*/  LDC R2, c[0x0][0x3f4] ;  /* 0x0000fd00ff027b82 */ /* 0x000f220000000800 */
[----:B------:R-:W-:Y:S01]  /*1fc0*/  LDS.128 R12, [UR10+0x50] ;  /* 0x0000500aff0c7984 */ /* 0x000fe20008000c00 */
[----:B------:R-:W5:Y:S01]  /*1fd0*/  LDCU UR8, c[0x0][0x440] ;  /* 0x00008800ff0877ac */ /* 0x000f620008000800 */
[----:B------:R-:W-:Y:S02]  /*1fe0*/  IMAD.IADD R0, R252, 0x1, R0 ;  /* 0x00000001fc007824 */ /* 0x000fe400078e0200 */
[----:B------:R-:W-:Y:S01]  /*1ff0*/  LDS.128 R8, [UR10+0x60] ;  /* 0x0000600aff087984 */ /* 0x000fe20008000c00 */
[----:B------:R-:W0:Y:S02]  /*2000*/  LDCU.64 UR6, c[0x0][0x420] ;  /* 0x00008400ff0677ac */ /* 0x000e240008000a00 */
[----:B------:R-:W1:Y:S08]  /*2010*/  S2UR UR11, SR_CTAID.Y ;  /* 0x00000000000b79c3 */ /* 0x000e700000002600 */
[----:B------:R-:W5:Y:S01]  /*2020*/  S2UR UR5, SR_CTAID.X ;  /* 0x00000000000579c3 */ /* 0x000f620000002500 */
[----:B----4-:R-:W-:-:S02]  /*2030*/  IABS R3, R2 ;  /* 0x0000000200037213 */ /* 0x010fc40000000000 */
[----:B0-----:R-:W-:-:S03]  /*2040*/  ISETP.NE.U32.AND P0, PT, RZ, UR6, PT ;  /* 0x00000006ff007c0c */ /* 0x001fc6000bf05070 */
[----:B------:R-:W-:Y:S01]  /*2050*/  IMAD.MOV.U32 R6, RZ, RZ, R3 ;  /* 0x000000ffff067224 */ /* 0x000fe200078e0003 */
[----:B------:R-:W-:Y:S01]  /*2060*/  ISETP.NE.AND.EX P0, PT, RZ, UR7, PT, P0 ;  /* 0x00000007ff007c0c */ /* 0x000fe2000bf05300 */
[----:B-1----:R-:W-:Y:S02]  /*2070*/  IMAD R2, R2, UR11, RZ ;  /* 0x0000000b02027c24 */ /* 0x002fe4000f8e02ff */
[----:B------:R-:W0:Y:S01]  /*2080*/  I2F.RP R3, R6 ;  /* 0x0000000600037306 */ /* 0x000e220000209400 */
[----:B-----5:R-:W-:-:S07]  /*2090*/  UIMAD UR5, UR5, UR8, UR45 ;  /* 0x00000008050572a4 */ /* 0x020fce000f8e022d */
[----:B0-----:R-:W0:Y:S02]  /*20a0*/  MUFU.RCP R3, R3 ;  /* 0x0000000300037308 */ /* 0x001e240000001000 */
[----:B0-----:R-:W-:Y:S02]  /*20b0*/  IADD3 R4, PT, PT, R3, 0xffffffe, RZ ;  /* 0x0ffffffe03047810 */ /* 0x001fe40007ffe0ff */
[----:B------:R-:W0:Y:S04]  /*20c0*/  S2R R3, SR_TID.X ;  /* 0x0000000000037919 */ /* 0x000e280000002100 */
[----:B------:R1:W4:Y:S02]  /*20d0*/  F2I.FTZ.U32.TRUNC.NTZ R5, R4 ;  /* 0x0000000400057305 */ /* 0x000324000021f000 */
[----:B-1----:R-:W-:-:S02]  /*20e0*/  HFMA2 R4, -RZ, RZ, 0, 0 ;  /* 0x00000000ff047431 */ /* 0x002fc400000001ff */
[----:B----4-:R-:W-:-:S04]  /*20f0*/  IMAD.MOV R7, RZ, RZ, -R5 ;  /* 0x000000ffff077224 */ /* 0x010fc800078e0a05 */
[----:B------:R-:W-:-:S04]  /*2100*/  IMAD R7, R7, R6, RZ ;  /* 0x0000000607077224 */ /* 0x000fc800078e02ff */
[----:B------:R-:W-:-:S05]  /*2110*/  IMAD.HI.U32 R4, R5, R7, R4 ;  /* 0x0000000705047227 */ /* 0x000fca00078e0004 */
[----:B------:R-:W-:Y:S01]  /*2120*/  STL [R1+0x440], R4 ;  /* 0x0004400401007387 */ /* 0x000fe20000100800 */
[----:B0-----:R-:W-:-:S03]  /*2130*/  IADD3 R252, PT, PT, R252, R3, RZ ;  /* 0x00000003fcfc7210 */ /* 0x001fc60007ffe0ff */
[----:B------:R-:W0:Y:S01]  /*2140*/  LDS.128 R4, [UR10+0x40] ;  /* 0x0000400aff047984 */ /* 0x000e220008000c00 */
[----:B------:R-:W-:-:S03]  /*2150*/  LEA R3, R3, UR9, 0x2 ;  /* 0x0000000903037c11 */ /* 0x000fc6000f8e10ff */
        /* <DEDUP_REMOVED lines=187> */
[----:B0-----:R0:W-:Y:S04]  /*2d10*/  STL.64 [R1+0x30], R4 ;  /* 0x0000300401007387 */ /* 0x0011e80000100a00 */
[----:B------:R-:W-:Y:S04]  /*2d20*/  STL.64 [R1+0x38], R6 ;  /* 0x0000380601007387 */ /* 0x000fe80000100a00 */
[----:B------:R1:W-:Y:S01]  /*2d30*/  STL [R1+0x444], R0 ;  /* 0x0004440001007387 */ /* 0x0003e20000100800 */
[----:B0-----:R-:W-:-:S05]  /*2d40*/  IADD3 R5, P1, P2, R2, UR6, R252 ;  /* 0x0000000602057c10 */ /* 0x001fca000fa3e0fc */
[----:B------:R0:W-:Y:S01]  /*2d50*/  STL [R1+0x430], R5 ;  /* 0x0004300501007387 */ /* 0x0001e20000100800 */
[----:B-1----:R-:W-:Y:S01]  /*2d60*/  SHF.R.S32.HI R0, RZ, 0x1f, R2 ;  /* 0x0000001fff007819 */ /* 0x002fe20000011402 */
[----:B------:R-:W-:-:S03]  /*2d70*/  IMAD.U32 R2, RZ, RZ, UR8 ;  /* 0x00000008ff027e24 */ /* 0x000fc6000f8e00ff */
[----:B------:R-:W-:Y:S01]  /*2d80*/  IADD3.X R4, PT, PT, R0, UR7, RZ, P1, P2 ;  /* 0x0000000700047c10 */ /* 0x000fe20008fe44ff */
[----:B------:R-:W-:-:S04]  /*2d90*/  IMAD R0, R2, UR5, R252 ;  /* 0x0000000502007c24 */ /* 0x000fc8000f8e02fc */
[----:B------:R0:W-:Y:S04]  /*2da0*/  STL [R1+0x2c], R4 ;  /* 0x00002c0401007387 */ /* 0x0001e80000100800 */
[----:B------:R0:W-:Y:S04]  /*2db0*/  STL [R1+0x434], R0 ;  /* 0x0004340001007387 */ /* 0x0001e80000100800 */
[----:B------:R0:W-:Y:S02]  /*2dc0*/  STL [R1+0x438], R3 ;  /* 0x0004380301007387 */ /* 0x0001e40000100800 */
.L_x_5314:
[----:B------:R-:W4:Y:S01]  /*2dd0*/  LDL R2, [R1+0x440] ;  /* 0x0004400001027983 */ /* 0x000f220000100800 */
[----:B0-----:R-:W0:Y:S01]  /*2de0*/  LDC R3, c[0x0][0x3f4] ;  /* 0x0000fd00ff037b82 */ /* 0x001e220000000800 */
[----:B------:R-:W-:Y:S02]  /*2df0*/  IABS R0, R252 ;  /* 0x000000fc00007213 */ /* 0x000fe40000000000 */
[----:B-1---5:R1:W-:Y:S04]  /*2e00*/  STL [R1+0x44c], R5 ;  /* 0x00044c0501007387 */ /* 0x0223e80000100800 */
[----:B------:R2:W-:Y:S01]  /*2e10*/  STL [R1+0x448], R4 ;  /* 0x0004480401007387 */ /* 0x0005e20000100800 */
[----:B-1----:R-:W1:Y:S01]  /*2e20*/  LDC R5, c[0x0][0x3f4] ;  /* 0x0000fd00ff057b82 */ /* 0x002e620000000800 */
[----:B0-----:R-:W-:-:S04]  /*2e30*/  IABS R3, R3 ;  /* 0x0000000300037213 */ /* 0x001fc80000000000 */
[----:B--2---:R-:W-:Y:S02]  /*2e40*/  MOV R4, R3 ;  /* 0x0000000300047202 */ /* 0x004fe40000000f00 */
[----:B------:R-:W2:Y:S01]  /*2e50*/  LDL R3, [R1+0x430] ;  /* 0x0004300001037983 */ /* 0x000ea20000100800 */
[----:B----4-:R-:W-:-:S04]  /*2e60*/  IMAD.HI.U32 R2, R2, R0, RZ ;  /* 0x0000000002027227 */ /* 0x010fc800078e00ff */
[----:B------:R-:W-:-:S04]  /*2e70*/  IMAD.MOV R2, RZ, RZ, -R2 ;  /* 0x000000ffff027224 */ /* 0x000fc800078e0a02 */
[----:B------:R-:W-:Y:S02]  /*2e80*/  IMAD R0, R4, R2, R0 ;  /* 0x0000000204007224 */ /* 0x000fe400078e0200 */
[----:B------:R-:W2:Y:S01]  /*2e90*/  LDL R2, [R1+0x2c] ;  /* 0x00002c0001027983 */ /* 0x000ea20000100800 */
[----:B-1----:R-:W-:Y:S02]  /*2ea0*/  IABS R5, R5 ;  /* 0x0000000500057213 */ /* 0x002fe40000000000 */
[----:B--2---:R-:W-:-:S04]  /*2eb0*/  @P0 LOP3.LUT R3, R3, R2, RZ, 0x3c, !PT ;  /* 0x0000000203030212 */ /* 0x004fc800078e3cff */
[----:B------:R-:W-:-:S04]  /*2ec0*/  @P0 LOP3.LUT R2, R3, R2, RZ, 0x3c, !PT ;  /* 0x0000000203020212 */ /* 0x000fc800078e3cff */
[----:B------:R-:W-:-:S06]  /*2ed0*/  @P0 LOP3.LUT R3, R3, R2, RZ, 0x3c, !PT ;  /* 0x0000000203030212 */ /* 0x000fcc00078e3cff */
[----:B------:R0:W2:Y:S01]  /*2ee0*/  @P0 LDG.E.U8 R3, desc[UR36][R2.64] ;  /* 0x0000002402030981 */ /* 0x0000a2000c1e1100 */
[----:B------:R-:W-:Y:S01]  /*2ef0*/  ISETP.GT.U32.AND P1, PT, R5, R0, PT ;  /* 0x000000000500720c */ /* 0x000fe20003f24070 */
[----:B0-----:R-:W0:-:S12]  /*2f00*/  LDC R2, c[0x0][0x3f4] ;  /* 0x0000fd00ff027b82 */ /* 0x001e180000000800 */
[----:B------:R-:W-:-:S04]  /*2f10*/  @!P1 IADD3 R0, PT, PT, R0, -R4, RZ ;  /* 0x8000000400009210 */ /* 0x000fc80007ffe0ff */
[----:B------:R-:W-:Y:S02]  /*2f20*/  ISETP.GT.U32.AND P1, PT, R5, R0, PT ;  /* 0x000000000500720c */ /* 0x000fe40003f24070 */
[----:B------:R-:W-:Y:S01]  /*2f30*/  ISETP.GE.AND P2, PT, R252, RZ, PT ;  /* 0x000000fffc00720c */ /* 0x000fe20003f46270 */
[----:B------:R1:W5:Y:S10]  /*2f40*/  LDL.LU R5, [R1+0x44c] ;  /* 0x00044c0001057983 */ /* 0x0003740000300800 */
[----:B------:R-:W-:Y:S01]  /*2f50*/  @!P1 IMAD.IADD R0, R0, 0x1, -R4 ;  /* 0x0000000100009824 */ /* 0x000fe200078e0a04 */
[----:B0-----:R-:W-:Y:S01]  /*2f60*/  ISETP.NE.AND P4, PT, R2, RZ, PT ;  /* 0x000000ff0200720c */ /* 0x001fe20003f85270 */
[----:B------:R-:W-:Y:S03]  /*2f70*/  BSSY.RECONVERGENT B1, `(.L_x_5184) ;  /* 0x000001f000017945 */ /* 0x000fe60003800200 */
[----:B------:R-:W-:Y:S01]  /*2f80*/  MOV R2, R0 ;  /* 0x0000000000027202 */ /* 0x000fe20000000f00 */
[----:B------:R1:W5:Y:S01]  /*2f90*/  LDL.LU R4, [R1+0x448] ;  /* 0x0004480001047983 */ /* 0x0003620000300800 */
[----:B------:R-:W-:-:S03]  /*2fa0*/  ISETP.GE.AND P1, PT, R252, UR45, PT ;  /* 0x0000002dfc007c0c */ /* 0x000fc6000bf26270 */
[----:B------:R-:W-:Y:S01]  /*2fb0*/  @!P2 IMAD.MOV R2, RZ, RZ, -R2 ;  /* 0x000000ffff02a224 */ /* 0x000fe200078e0a02 */
[----:B--2---:R-:W-:Y:S02]  /*2fc0*/  ISETP.NE.AND P3, PT, R3, RZ, P0 ;  /* 0x000000ff0300720c */ /* 0x004fe40000765270 */
[----:B------:R-:W0:Y:S02]  /*2fd0*/  LDC R3, c[0x0][0x3f4] ;  /* 0x0000fd00ff037b82 */ /* 0x000e240000000800 */
[----:B0-----:R-:W-:-:S04]  /*2fe0*/  @!P4 LOP3.LUT R2, RZ, R3, RZ, 0x33, !PT ;  /* 0x00000003ff02c212 */ /* 0x001fc800078e33ff */
[C---:B------:R-:W-:Y:S01]  /*2ff0*/  SHF.L.U32 R0, R2.reuse, 0x2, RZ ;  /* 0x0000000202007819 */ /* 0x040fe200000006ff */
[----:B------:R-:W-:-:S05]  /*3000*/  IMAD.IADD R2, R2, 0x1, R3 ;  /* 0x0000000102027824 */ /* 0x000fca00078e0203 */
[----:B------:R0:W-:Y:S02]  /*3010*/  STL [R1+0x20], R2 ;  /* 0x0000200201007387 */ /* 0x0001e40000100800 */
[----:B0-----:R-:W-:Y:S01]  /*3020*/  IMAD R2, R3, 0xa0, RZ ;  /* 0x000000a003027824 */ /* 0x001fe200078e02ff */
[----:B-1----:R-:W-:Y:S06]  /*3030*/  @P1 BRA `(.L_x_5185) ;  /* 0x0000000000481947 */ /* 0x002fec0003800000 */
[----:B------:R0:W-:Y:S01]  /*3040*/  STL [R1+0x1c], RZ ;  /* 0x00001cff01007387 */ /* 0x0001e20000100800 */
[----:B------:R-:W-:-:S03]  /*3050*/  ISETP.GE.AND P2, PT, R0, R2, PT ;  /* 0x000000020000720c */ /* 0x000fc60003f46270 */
[----:B------:R0:W-:Y:S04]  /*3060*/  STL [R1+0x18], RZ ;  /* 0x000018ff01007387 */ /* 0x0001e80000100800 */
[----:B------:R0:W-:Y:S04]  /*3070*/  STL [R1+0x14], RZ ;  /* 0x000014ff01007387 */ /* 0x0001e80000100800 */
[----:B------:R0:W-:Y:S02]  /*3080*/  STL [R1+0x10], RZ ;  /* 0x000010ff01007387 */ /* 0x0001e40000100800 */
[----:B------:R-:W-:Y:S05]  /*3090*/  @P2 BRA `(.L_x_5185) ;  /* 0x0000000000302947 */ /* 0x000fea0003800000 */
[----:B------:R-:W-:Y:S01]  /*30a0*/  IMAD R2, R3, UR4, RZ ;  /* 0x0000000403027c24 */ /* 0x000fe2000f8e02ff */
[----:B------:R-:W-:Y:S04]  /*30b0*/  STL.64 [R1+0x450], R6 ;  /* 0x0004500601007387 */ /* 0x000fe80000100a00 */
[----:B------:R-:W-:Y:S01]  /*30c0*/  IADD3 R3, P2, PT, R0, R2, RZ ;  /* 0x0000000200037210 */ /* 0x000fe20007f5e0ff */
[----:B-----5:R1:W-:Y:S03]  /*30d0*/  STL.64 [R1+0x448], R4 ;  /* 0x0004480401007387 */ /* 0x0203e60000100a00 */
[----:B-1----:R-:W-:Y:S02]  /*30e0*/  LEA.HI.X.SX32 R4, R2, RZ, 0x1, P2 ;  /* 0x000000ff02047211 */ /* 0x002fe400010f0eff */
[----:B------:R-:W-:-:S04]  /*30f0*/  LEA R2, P2, R3, UR12, 0x2 ;  /* 0x0000000c03027c11 */ /* 0x000fc8000f8410ff */
[----:B------:R-:W-:-:S05]  /*3100*/  LEA.HI.X R3, R3, UR13, R4, 0x2, P2 ;  /* 0x0000000d03037c11 */ /* 0x000fca00090f1404 */
[----:B------:R-:W2:Y:S04]  /*3110*/  LDG.E.128 R4, desc[UR36][R2.64] ;  /* 0x0000002402047981 */ /* 0x000ea8000c1e1d00 */
[----:B--2---:R-:W-:Y:S04]  /*3120*/  STL.64 [R1+0x10], R4 ;  /* 0x0000100401007387 */ /* 0x004fe80000100a00 */
[----:B------:R1:W-:Y:S04]  /*3130*/  STL.64 [R1+0x18], R6 ;  /* 0x0000180601007387 */ /* 0x0003e80000100a00 */
[----:B-1----:R1:W5:Y:S04]  /*3140*/  LDL.LU.64 R6, [R1+0x450] ;  /* 0x0004500001067983 */ /* 0x0023680000300a00 */
[----:B------:R1:W5:Y:S02]  /*3150*/  LDL.LU.64 R4, [R1+0x448] ;  /* 0x0004480001047983 */ /* 0x0003640000300a00 */
.L_x_5185:
[----:B---3--:R-:W-:Y:S05]  /*3160*/  BSYNC.RECONVERGENT B1 ;  /* 0x0000000000017941 */ /* 0x008fea0003800200 */
.L_x_5184:
[----:B------:R-:W-:Y:S04]  /*3170*/  BSSY.RECONVERGENT B1, `(.L_x_5186) ;  /* 0x000001a000017945 */ /* 0x000fe80003800200 */
[----:B------:R-:W-:Y:S05]  /*3180*/  @P1 BRA `(.L_x_5187) ;  /* 0x0000000000601947 */ /* 0x000fea0003800000 */
[----:B------:R-:W2:Y:S01]  /*3190*/  LDL R3, [R1+0x20] ;  /* 0x0000200001037983 */ /* 0x000ea20000100800 */
[----:B------:R-:W3:Y:S03]  /*31a0*/  LDC R2, c[0x0][0x3f4] ;  /* 0x0000fd00ff027b82 */ /* 0x000ee60000000800 */
[----:B------:R4:W-:Y:S04]  /*31b0*/  STL [R1+0xc], RZ ;  /* 0x00000cff01007387 */ /* 0x0009e80000100800 */
[----:B------:R4:W-:Y:S04]  /*31c0*/  STL [R1+0x8], RZ ;  /* 0x000008ff01007387 */ /* 0x0009e80000100800 */
[----:B------:R4:W-:Y:S04]  /*31d0*/  STL [R1+0x4], RZ ;  /* 0x000004ff01007387 */ /* 0x0009e80000100800 */
[----:B------:R4:W-:Y:S01]  /*31e0*/  STL [R1], RZ ;  /* 0x000000ff01007387 */ /* 0x0009e20000100800 */
[----:B---3--:R-:W-:Y:S01]  /*31f0*/  IMAD R2, R2, 0xa0, RZ ;  /* 0x000000a002027824 */ /* 0x008fe200078e02ff */
[----:B--2---:R-:W-:-:S04]  /*3200*/  SHF.L.U32 R3, R3, 0x2, RZ ;  /* 0x0000000203037819 */ /* 0x004fc800000006ff */
[----:B------:R-:W-:-:S13]  /*3210*/  ISETP.GE.AND P2, PT, R3, R2, PT ;  /* 0x000000020300720c */ /* 0x000fda0003f46270 */
[----:B----4-:R-:W-:Y:S05]  /*3220*/  @P2 BRA `(.L_x_5187) ;  /* 0x0000000000382947 */ /* 0x010fea0003800000 */
[----:B------:R-:W2:Y:S01]  /*3230*/  LDC R2, c[0x0][0x3f4] ;  /* 0x0000fd00ff027b82 */ /* 0x000ea20000000800 */
[----:B-----5:R-:W-:Y:S04]  /*3240*/  STL.64 [R1+0x450], R6 ;  /* 0x0004500601007387 */ /* 0x020fe80000100a00 */
[----:B------:R3:W-:Y:S02]  /*3250*/  STL.64 [R1+0x448], R4 ;  /* 0x0004480401007387 */ /* 0x0007e40000100a00 */
[----:B---3--:R-:W-:Y:S01]  /*3260*/  SHF.R.S32.HI R4, RZ, 0x1f, R3 ;  /* 0x0000001fff047819 */ /* 0x008fe20000011403 */
[----:B--2---:R-:W-:-:S05]  /*3270*/  IMAD R2, R2, UR4, RZ ;  /* 0x0000000402027c24 */ /* 0x004fca000f8e02ff */
[----:B------:R-:W-:-:S04]  /*3280*/  IADD3 R3, P2, PT, R2, R3, RZ ;  /* 0x0000000302037210 */ /* 0x000fc80007f5e0ff */
[----:B------:R-:W-:Y:S02]  /*3290*/  LEA.HI.X.SX32 R4, R2, R4, 0x1, P2 ;  /* 0x0000000402047211 */ /* 0x000fe400010f0eff */
[----:B------:R-:W-:-:S04]  /*32a0*/  LEA R2, P2, R3, UR12, 0x2 ;  /* 0x0000000c03027c11 */ /* 0x000fc8000f8410ff */
[----:B------:R-:W-:-:S05]  /*32b0*/  LEA.HI.X R3, R3, UR13, R4, 0x2, P2 ;  /* 0x0000000d03037c11 */ /* 0x000fca00090f1404 */
[----:B------:R-:W2:Y:S04]  /*32c0*/  LDG.E.128 R4, desc[UR36][R2.64] ;  /* 0x0000002402047981 */ /* 0x000ea8000c1e1d00 */
[----:B--2---:R-:W-:Y:S04]  /*32d0*/  STL.64 [R1], R4 ;  /* 0x0000000401007387 */ /* 0x004fe80000100a00 */
[----:B------:R2:W-:Y:S04]  /*32e0*/  STL.64 [R1+0x8], R6 ;  /* 0x0000080601007387 */ /* 0x0005e80000100a00 */
[----:B--2---:R2:W5:Y:S04]  /*32f0*/  LDL.LU.64 R6, [R1+0x450] ;  /* 0x0004500001067983 */ /* 0x0045680000300a00 */
[----:B------:R2:W5:Y:S02]  /*3300*/  LDL.LU.64 R4, [R1+0x448] ;  /* 0x0004480001047983 */ /* 0x0005640000300a00 */
.L_x_5187:
[----:B------:R-:W-:Y:S05]  /*3310*/  BSYNC.RECONVERGENT B1 ;  /* 0x0000000000017941 */ /* 0x000fea0003800200 */
.L_x_5186:
[----:B------:R-:W-:Y:S04]  /*3320*/  BSSY.RECONVERGENT B1, `(.L_x_5188) ;  /* 0x0000011000017945 */ /* 0x000fe80003800200 */
[----:B------:R-:W-:Y:S05]  /*3330*/  @P1 BRA `(.L_x_5189) ;  /* 0x00000000003c1947 */ /* 0x000fea0003800000 */
[----:B------:R-:W3:Y:S01]  /*3340*/  LDC R2, c[0x0][0x3f4] ;  /* 0x0000fd00ff027b82 */ /* 0x000ee20000000800 */
[----:B-----5:R-:W-:Y:S01]  /*3350*/  CS2R R6, SRZ ;  /* 0x0000000000067805 */ /* 0x020fe2000001ff00 */
[----:B---3--:R-:W-:-:S06]  /*3360*/  IMAD R4, R2, 0xa0, RZ ;  /* 0x000000a002047824 */ /* 0x008fcc00078e02ff */
[----:B------:R-:W3:Y:S02]  /*3370*/  LDC R2, c[0x0][0x3f4] ;  /* 0x0000fd00ff027b82 */ /* 0x000ee40000000800 */
[----:B---3--:R-:W-:-:S05]  /*3380*/  IMAD R3, R2, 0x8, R0 ;  /* 0x0000000802037824 */ /* 0x008fca00078e0200 */
        /* <DEDUP_REMOVED lines=8> */
[----:B------:R-:W-:-:S05]  /*3410*/  LEA.HI.X R3, R3, UR13, R4, 0x2, P2 ;  /* 0x0000000d03037c11 */ /* 0x000fca00090f1404 */
[----:B------:R3:W5:Y:S04]  /*3420*/  LDG.E.128 R4, desc[UR36][R2.64] ;  /* 0x0000002402047981 */ /* 0x000768000c1e1d00 */
.L_x_5189:
[----:B------:R-:W-:Y:S05]  /*3430*/  BSYNC.RECONVERGENT B1 ;  /* 0x0000000000017941 */ /* 0x000fea0003800200 */
.L_x_5188:
[----:B------:R-:W-:Y:S04]  /*3440*/  BSSY.RECONVERGENT B1, `(.L_x_5190) ;  /* 0x0000013000017945 */ /* 0x000fe80003800200 */
[----:B------:R-:W-:Y:S05]  /*3450*/  @P1 BRA `(.L_x_5191) ;  /* 0x0000000000441947 */ /* 0x000fea0003800000 */
[----:B---3--:R-:W3:Y:S01]  /*3460*/  LDL R2, [R1+0x20] ;  /* 0x0000200001027983 */ /* 0x008ee20000100800 */
[----:B------:R-:W4:Y:S01]  /*3470*/  LDC R3, c[0x0][0x3f4] ;  /* 0x0000fd00ff037b82 */ /* 0x000f220000000800 */
[----:B------:R-:W-:Y:S01]  /*3480*/  CS2R R10, SRZ ;  /* 0x00000000000a7805 */ /* 0x000fe2000001ff00 */
[----:B----4-:R-:W-:-:S06]  /*3490*/  IMAD R8, R3, 0xa0, RZ ;  /* 0x000000a003087824 */ /* 0x010fcc00078e02ff */
[----:B------:R-:W3:Y:S02]  /*34a0*/  LDC R3, c[0x0][0x3f4] ;  /* 0x0000fd00ff037b82 */ /* 0x000ee40000000800 */
[----:B---3--:R-:W-:-:S05]  /*34b0*/  LEA R2, R3, R2, 0x1 ;  /* 0x0000000203027211 */ /* 0x008fca00078e08ff */
        /* <DEDUP_REMOVED lines=11> */
.L_x_5191:
[----:B------:R-:W-:Y:S05]  /*3570*/  BSYNC.RECONVERGENT B1 ;  /* 0x0000000000017941 */ /* 0x000fea0003800200 */
.L_x_5190:
[----:B---34-:R-:W3:Y:S01]  /*3580*/  LDL.LU R3, [R1+0x20] ;  /* 0x0000200001037983 */ /* 0x018ee20000300800 */
[----:B------:R-:W3:Y:S01]  /*3590*/  LDC R2, c[0x0][0x3f4] ;  /* 0x0000fd00ff027b82 */ /* 0x000ee20000000800 */
[----:B------:R-:W-:Y:S01]  /*35a0*/  BSSY.RECONVERGENT B1, `(.L_x_5192) ;  /* 0x0000012000017945 */ /* 0x000fe20003800200 */
[----:B---3--:R-:W-:-:S05]  /*35b0*/  LEA R3, R2, R3, 0x2 ;  /* 0x0000000302037211 */ /* 0x008fca00078e10ff */
[----:B------:R3:W-:Y:S01]  /*35c0*/  STL [R1+0x20], R3 ;  /* 0x0000200301007387 */ /* 0x0007e20000100800 */
[----:B------:R-:W-:Y:S05]  /*35d0*/  @P1 BRA `(.L_x_5193) ;  /* 0x0000000000381947 */ /* 0x000fea0003800000 */
[----:B---3--:R-:W3:Y:S01]  /*35e0*/  LDC R3, c[0x0][0x3f4] ;  /* 0x0000fd00ff037b82 */ /* 0x008ee20000000800 */
[----:B------:R-:W-:Y:S01]  /*35f0*/  CS2R R14, SRZ ;  /* 0x00000000000e7805 */ /* 0x000fe2000001ff00 */
[----:B---3--:R-:W-:Y:S02]  /*3600*/  IMAD R12, R3, 0xa0, RZ ;  /* 0x000000a0030c7824 */ /* 0x008fe400078e02ff */
[----:B------:R-:W-:-:S05]  /*3610*/  IMAD R3, R2, 0x10, R0 ;  /* 0x0000001002037824 */ /* 0x000fca00078e0200 */
        /* <DEDUP_REMOVED lines=10> */
.L_x_5193:
[----:B------:R-:W-:Y:S05]  /*36c0*/  BSYNC.RECONVERGENT B1 ;  /* 0x0000000000017941 */ /* 0x000fea0003800200 */
.L_x_5192:
[----:B------:R-:W-:Y:S04]  /*36d0*/  BSSY.RECONVERGENT B1, `(.L_x_5194) ;  /* 0x0000012000017945 */ /* 0x000fe80003800200 */
[----:B------:R-:W-:Y:S05]  /*36e0*/  @P1 BRA `(.L_x_5195) ;  /* 0x0000000000401947 */ /* 0x000fea0003800000 */
[----:B---34-:R-:W3:Y:S01]  /*36f0*/  LDL R3, [R1+0x20] ;  /* 0x0000200001037983 */ /* 0x018ee20000100800 */
[----:B------:R-:W4:Y:S01]  /*3700*/  LDC R2, c[0x0][0x3f4] ;  /* 0x0000fd00ff027b82 */ /* 0x000f220000000800 */
[----:B------:R-:W-:Y:S02]  /*3710*/  CS2R R18, SRZ ;  /* 0x0000000000127805 */ /* 0x000fe4000001ff00 */
[----:B------:R-:W-:Y:S01]  /*3720*/  CS2R R16, SRZ ;  /* 0x0000000000107805 */ /* 0x000fe2000001ff00 */
[----:B----4-:R-:W-:Y:S01]  /*3730*/  IMAD R2, R2, 0xa0, RZ ;  /* 0x000000a002027824 */ /* 0x010fe200078e02ff */
[----:B---3--:R-:W-:-:S04]  /*3740*/  SHF.L.U32 R3, R3, 0x2, RZ ;  /* 0x0000000203037819 */ /* 0x008fc800000006ff */
[----:B------:R-:W-:-:S13]  /*3750*/  ISETP.GE.AND P2, PT, R3, R2, PT ;  /* 0x000000020300720c */ /* 0x000fda0003f46270 */
[----:B------:R-:W-:Y:S05]  /*3760*/  @P2 BRA `(.L_x_5195) ;  /* 0x0000000000202947 */ /* 0x000fea0003800000 */
[----:B------:R-:W3:Y:S01]  /*3770*/  LDC R2, c[0x0][0x3f4] ;  /* 0x0000fd00ff027b82 */ /* 0x000ee20000000800 */
[----:B------:R-:W-:Y:S01]  /*3780*/  SHF.R.S32.HI R16, RZ, 0x1f, R3 ;  /* 0x0000001fff107819 */ /* 0x000fe20000011403 */
[----:B---3--:R-:W-:-:S05]  /*3790*/  IMAD R2, R2, UR4, RZ ;  /* 0x0000000402027c24 */ /* 0x008fca000f8e02ff */
[----:B------:R-:W-:-:S04]  /*37a0*/  IADD3 R3, P2, PT, R2, R3, RZ ;  /* 0x0000000302037210 */ /* 0x000fc80007f5e0ff */
[----:B------:R-:W-:Y:S02]  /*37b0*/  LEA.HI.X.SX32 R16, R2, R16, 0x1, P2 ;  /* 0x0000001002107211 */ /* 0x000fe400010f0eff */
[----:B------:R-:W-:-:S04]  /*37c0*/  LEA R2, P2, R3, UR12, 0x2 ;  /* 0x0000000c03027c11 */ /* 0x000fc8000f8410ff */
[----:B------:R-:W-:-:S05]  /*37d0*/  LEA.HI.X R3, R3, UR13, R16, 0x2, P2 ;  /* 0x0000000d03037c11 */ /* 0x000fca00090f1410 */
[----:B------:R3:W5:Y:S04]  /*37e0*/  LDG.E.128 R16, desc[UR36][R2.64] ;  /* 0x0000002402107981 */ /* 0x000768000c1e1d00 */
.L_x_5195:
[----:B------:R-:W-:Y:S05]  /*37f0*/  BSYNC.RECONVERGENT B1 ;  /* 0x0000000000017941 */ /* 0x000fea0003800200 */
.L_x_5194:
[----:B---34-:R-:W3:Y:S01]  /*3800*/  LDL.LU R3, [R1+0x20] ;  /* 0x0000200001037983 */ /* 0x018ee20000300800 */
[----:B------:R-:W3:Y:S01]  /*3810*/  LDC R2, c[0x0][0x3f4] ;  /* 0x0000fd00ff027b82 */ /* 0x000ee20000000800 */
[----:B------:R-:W-:Y:S01]  /*3820*/  BSSY.RECONVERGENT B1, `(.L_x_5196) ;  /* 0x0000012000017945 */ /* 0x000fe20003800200 */
[----:B---3--:R-:W-:-:S05]  /*3830*/  IMAD.IADD R3, R3, 0x1, R2 ;  /* 0x0000000103037824 */ /* 0x008fca00078e0202 */
[----:B------:R3:W-:Y:S01]  /*3840*/  STL [R1+0x20], R3 ;  /* 0x0000200301007387 */ /* 0x0007e20000100800 */
[----:B------:R-:W-:Y:S05]  /*3850*/  @P1 BRA `(.L_x_5197) ;  /* 0x0000000000381947 */ /* 0x000fea0003800000 */
[----:B------:R-:W4:Y:S01]  /*3860*/  LDC R20, c[0x0][0x3f4] ;  /* 0x0000fd00ff147b82 */ /* 0x000f220000000800 */
[----:B---3--:R-:W-:Y:S02]  /*3870*/  SHF.L.U32 R3, R3, 0x2, RZ ;  /* 0x0000000203037819 */ /* 0x008fe400000006ff */
[----:B------:R-:W-:Y:S01]  /*3880*/  CS2R R22, SRZ ;  /* 0x0000000000167805 */ /* 0x000fe2000001ff00 */
[----:B----4-:R-:W-:-:S05]  /*3890*/  IMAD R20, R20, 0xa0, RZ ;  /* 0x000000a014147824 */ /* 0x010fca00078e02ff */
        /* <DEDUP_REMOVED lines=10> */
.L_x_5197:
[----:B------:R-:W-:Y:S05]  /*3940*/  BSYNC.RECONVERGENT B1 ;  /* 0x0000000000017941 */ /* 0x000fea0003800200 */
.L_x_5196:
        /* <DEDUP_REMOVED lines=20> */
.L_x_5199:
[----:B------:R-:W-:Y:S05]  /*3a90*/  BSYNC.RECONVERGENT B1 ;  /* 0x0000000000017941 */ /* 0x000fea0003800200 */
.L_x_5198:
[----:B---34-:R-:W3:Y:S01]  /*3aa0*/  LDL.LU R3, [R1+0x20] ;  /* 0x0000200001037983 */ /* 0x018ee20000300800 */
[----:B------:R-:W3:Y:S01]  /*3ab0*/  LDC R2, c[0x0][0x3f4] ;  /* 0x0000fd00ff027b82 */ /* 0x000ee20000000800 */
[----:B------:R-:W-:Y:S01]  /*3ac0*/  BSSY.RECONVERGENT B1, `(.L_x_5200) ;  /* 0x0000012000017945 */ /* 0x000fe20003800200 */
[----:B---3--:R-:W-:-:S05]  /*3ad0*/  IMAD R3, R2, 0x2, R3 ;  /* 0x0000000202037824 */ /* 0x008fca00078e0203 */
[----:B------:R3:W-:Y:S01]  /*3ae0*/  STL [R1+0x20], R3 ;  /* 0x0000200301007387 */ /* 0x0007e20000100800 */
[----:B------:R-:W-:Y:S05]  /*3af0*/  @P1 BRA `(.L_x_5201) ;  /* 0x0000000000381947 */ /* 0x000fea0003800000 */
[----:B---3--:R-:W3:Y:S01]  /*3b00*/  LDC R3, c[0x0][0x3f4] ;  /* 0x0000fd00ff037b82 */ /* 0x008ee20000000800 */
[----:B------:R-:W-:Y:S01]  /*3b10*/  CS2R R30, SRZ ;  /* 0x00000000001e7805 */ /* 0x000fe2000001ff00 */
[----:B---3--:R-:W-:Y:S01]  /*3b20*/  IMAD R28, R3, 0xa0, RZ ;  /* 0x000000a0031c7824 */ /* 0x008fe200078e02ff */
[----:B------:R-:W-:-:S04]  /*3b30*/  LEA R3, R2, R0, 0x5 ;  /* 0x0000000002037211 */ /* 0x000fc800078e28ff */
        /* <DEDUP_REMOVED lines=10> */
.L_x_5201:
[----:B------:R-:W-:Y:S05]  /*3be0*/  BSYNC.RECONVERGENT B1 ;  /* 0x0000000000017941 */ /* 0x000fea0003800200 */
.L_x_5200:
[----:B------:R-:W-:Y:S04]  /*3bf0*/  BSSY.RECONVERGENT B1, `(.L_x_5202) ;  /* 0x0000012000017945 */ /* 0x000fe80003800200 */
[----:B------:R-:W-:Y:S05]  /*3c00*/  @P1 BRA `(.L_x_5203) ;  /* 0x0000000000401947 */ /* 0x000fea0003800000 */
[----:B---34-:R-:W3:Y:S01]  /*3c10*/  LDL R3, [R1+0x20] ;  /* 0x0000200001037983 */ /* 0x018ee20000100800 */
[----:B------:R-:W4:Y:S01]  /*3c20*/  LDC R2, c[0x0][0x3f4] ;  /* 0x0000fd00ff027b82 */ /* 0x000f220000000800 */
[----:B------:R-:W-:Y:S02]  /*3c30*/  CS2R R34, SRZ ;  /* 0x0000000000227805 */ /* 0x000fe4000001ff00 */
[----:B------:R-:W-:Y:S01]  /*3c40*/  CS2R R32, SRZ ;  /* 0x0000000000207805 */ /* 0x000fe2000001ff00 */
[----:B----4-:R-:W-:Y:S02]  /*3c50*/  IMAD R2, R2, 0xa0, RZ ;  /* 0x000000a002027824 */ /* 0x010fe400078e02ff */
[----:B---3--:R-:W-:-:S05]  /*3c60*/  IMAD.SHL.U32 R3, R3, 0x4, RZ ;  /* 0x0000000403037824 */ /* 0x008fca00078e00ff */
        /* <DEDUP_REMOVED lines=10> */
.L_x_5203:
[----:B------:R-:W-:Y:S05]  /*3d10*/  BSYNC.RECONVERGENT B1 ;  /* 0x0000000000017941 */ /* 0x000fea0003800200 */
.L_x_5202:
[----:B---34-:R-:W3:Y:S01]  /*3d20*/  LDL.LU R3, [R1+0x20] ;  /* 0x0000200001037983 */ /* 0x018ee20000300800 */
[----:B------:R-:W3:Y:S01]  /*3d30*/  LDC R2, c[0x0][0x3f4] ;  /* 0x0000fd00ff027b82 */ /* 0x000ee20000000800 */
[----:B------:R-:W-:Y:S01]  /*3d40*/  BSSY.RECONVERGENT B1, `(.L_x_5204) ;  /* 0x0000012000017945 */ /* 0x000fe20003800200 */
[----:B---3--:R-:W-:-:S05]  /*3d50*/  IADD3 R3, PT, PT, R3, R2, RZ ;  /* 0x0000000203037210 */ /* 0x008fca0007ffe0ff */
[----:B------:R3:W-:Y:S01]  /*3d60*/  STL [R1+0x20], R3 ;  /* 0x0000200301007387 */ /* 0x0007e20000100800 */
[----:B------:R-:W-:Y:S05]  /*3d70*/  @P1 BRA `(.L_x_5205) ;  /* 0x0000000000381947 */ /* 0x000fea0003800000 */
[----:B------:R-:W4:Y:S01]  /*3d80*/  LDC R36, c[0x0][0x3f4] ;  /* 0x0000fd00ff247b82 */ /* 0x000f220000000800 */
[----:B---3--:R-:W-:Y:S01]  /*3d90*/  IMAD.SHL.U32 R3, R3, 0x4, RZ ;  /* 0x0000000403037824 */ /* 0x008fe200078e00ff */
        /* <DEDUP_REMOVED lines=12> */
.L_x_5205:
[----:B------:R-:W-:Y:S05]  /*3e60*/  BSYNC.RECONVERGENT B1 ;  /* 0x0000000000017941 */ /* 0x000fea0003800200 */
.L_x_5204:
        /* <DEDUP_REMOVED lines=20> */
.L_x_5207:
[----:B------:R-:W-:Y:S05]  /*3fb0*/  BSYNC.RECONVERGENT B1 ;  /* 0x0000000000017941 */ /* 0x000fea0003800200 */
.L_x_5206:
        /* <DEDUP_REMOVED lines=20> */
.L_x_5209:
[----:B------:R-:W-:Y:S05]  /*4100*/  BSYNC.RECONVERGENT B1 ;  /* 0x0000000000017941 */ /* 0x000fea0003800200 */
.L_x_5208:
        /* <DEDUP_REMOVED lines=20> */
.L_x_5211:
[----:B------:R-:W-:Y:S05]  /*4250*/  BSYNC.RECONVERGENT B1 ;  /* 0x0000000000017941 */ /* 0x000fea0003800200 */
.L_x_5210:
        /* <DEDUP_REMOVED lines=20> */
.L_x_5213:
[----:B------:R-:W-:Y:S05]  /*43a0*/  BSYNC.RECONVERGENT B1 ;  /* 0x0000000000017941 */ /* 0x000fea0003800200 */
.L_x_5212:
        /* <DEDUP_REMOVED lines=20> */
.L_x_5215:
[----:B------:R-:W-:Y:S05]  /*44f0*/  BSYNC.RECONVERGENT B1 ;  /* 0x0000000000017941 */ /* 0x000fea0003800200 */
.L_x_5214:
[----:B------:R-:W-:Y:S04]  /*4500*/  BSSY.RECONVERGENT B1, `(.L_x_5216) ;  /* 0x0000011000017945 */ /* 0x000fe80003800200 */
[----:B------:R-:W-:Y:S05]  /*4510*/  @P1 BRA `(.L_x_5217) ;  /* 0x00000000003c1947 */ /* 0x000fea0003800000 */
[----:B----4-:R-:W4:Y:S01]  /*4520*/  LDC R2, c[0x0][0x3f4] ;  /* 0x0000fd00ff027b82 */ /* 0x010f220000000800 */
[----:B------:R-:W-:Y:S01]  /*4530*/  CS2R R62, SRZ ;  /* 0x00000000003e7805 */ /* 0x000fe2000001ff00 */
[----:B----4-:R-:W-:-:S06]  /*4540*/  IMAD R60, R2, 0xa0, RZ ;  /* 0x000000a0023c7824 */ /* 0x010fcc00078e02ff */
[----:B------:R-:W3:Y:S02]  /*4550*/  LDC R2, c[0x0][0x3f4] ;  /* 0x0000fd00ff027b82 */ /* 0x000ee40000000800 */
[----:B---3--:R-:W-:-:S04]  /*4560*/  LEA R3, R2, R0, 0x6 ;  /* 0x0000000002037211 */ /* 0x008fc800078e30ff */
        /* <DEDUP_REMOVED lines=10> */
.L_x_5217:
[----:B------:R-:W-:Y:S05]  /*4610*/  BSYNC.RECONVERGENT B1 ;  /* 0x0000000000017941 */ /* 0x000fea0003800200 */
.L_x_5216:
[----:B---34-:R-:W3:Y:S01]  /*4620*/  LDL.LU R3, [R1+0x20] ;  /* 0x0000200001037983 */ /* 0x018ee20000300800 */
[----:B------:R-:W4:Y:S01]  /*4630*/  LDC R2, c[0x0][0x3f4] ;  /* 0x0000fd00ff027b82 */ /* 0x000f220000000800 */
[----:B------:R-:W-:Y:S01]  /*4640*/  BSSY.RECONVERGENT B1, `(.L_x_5218) ;  /* 0x0000013000017945 */ /* 0x000fe20003800200 */
[C---:B----4-:R-:W-:Y:S01]  /*4650*/  IMAD R0, R2.reuse, 0x80, R0 ;  /* 0x0000008002007824 */ /* 0x050fe200078e0200 */
[----:B---3--:R-:W-:-:S05]  /*4660*/  LEA R3, R2, R3, 0x1 ;  /* 0x0000000302037211 */ /* 0x008fca00078e08ff */
        /* <DEDUP_REMOVED lines=16> */
.L_x_5219:
[----:B------:R-:W-:Y:S05]  /*4770*/  BSYNC.RECONVERGENT B1 ;  /* 0x0000000000017941 */ /* 0x000fea0003800200 */
.L_x_5218:
        /* <DEDUP_REMOVED lines=20> */
.L_x_5221:
[----:B------:R-:W-:Y:S05]  /*48c0*/  BSYNC.RECONVERGENT B1 ;  /* 0x0000000000017941 */ /* 0x000fea0003800200 */
.L_x_5220:
        /* <DEDUP_REMOVED lines=20> */
.L_x_5223:
[----:B------:R-:W-:Y:S05]  /*4a10*/  BSYNC.RECONVERGENT B1 ;  /* 0x0000000000017941 */ /* 0x000fea0003800200 */
.L_x_5222:
        /* <DEDUP_REMOVED lines=20> */
.L_x_5225:
[----:B------:R-:W-:Y:S05]  /*4b60*/  BSYNC.RECONVERGENT B1 ;  /* 0x0000000000017941 */ /* 0x000fea0003800200 */
.L_x_5224:
        /* <DEDUP_REMOVED lines=20> */
.L_x_5227:
[----:B------:R-:W-:Y:S05]  /*4cb0*/  BSYNC.RECONVERGENT B1 ;  /* 0x0000000000017941 */ /* 0x000fea0003800200 */
.L_x_5226:
        /* <DEDUP_REMOVED lines=20> */
.L_x_5229:
[----:B------:R-:W-:Y:S05]  /*4e00*/  BSYNC.RECONVERGENT B1 ;  /* 0x0000000000017941 */ /* 0x000fea0003800200 */
.L_x_5228:
        /* <DEDUP_REMOVED lines=20> */
.L_x_5231:
[----:B------:R-:W-:Y:S05]  /*4f50*/  BSYNC.RECONVERGENT B1 ;  /* 0x0000000000017941 */ /* 0x000fea0003800200 */
.L_x_5230:
        /* <DEDUP_REMOVED lines=20> */
.L_x_5233:
[----:B------:R-:W-:Y:S05]  /*50a0*/  BSYNC.RECONVERGENT B1 ;  /* 0x0000000000017941 */ /* 0x000fea0003800200 */
.L_x_5232:
        /* <DEDUP_REMOVED lines=20> */
.L_x_5235:
[----:B------:R-:W-:Y:S05]  /*51f0*/  BSYNC.RECONVERGENT B1 ;  /* 0x0000000000017941 */ /* 0x000fea0003800200 */
.L_x_5234:
        /* <DEDUP_REMOVED lines=20> */
.L_x_5237:
[----:B------:R-:W-:Y:S05]  /*5340*/  BSYNC.RECONVERGENT B1 ;  /* 0x0000000000017941 */ /* 0x000fea0003800200 */
.L_x_5236:
        /* <DEDUP_REMOVED lines=20> */
.L_x_5239:
[----:B------:R-:W-:Y:S05]  /*5490*/  BSYNC.RECONVERGENT B1 ;  /* 0x0000000000017941 */ /* 0x000fea0003800200 */
.L_x_5238:
        /* <DEDUP_REMOVED lines=20> */
.L_x_5241:
[----:B------:R-:W-:Y:S05]  /*55e0*/  BSYNC.RECONVERGENT B1 ;  /* 0x0000000000017941 */ /* 0x000fea0003800200 */
.L_x_5240:
        /* <DEDUP_REMOVED lines=20> */
.L_x_5243:
[----:B------:R-:W-:Y:S05]  /*5730*/  BSYNC.RECONVERGENT B1 ;  /* 0x0000000000017941 */ /* 0x000fea0003800200 */
.L_x_5242:
        /* <DEDUP_REMOVED lines=20> */
.L_x_5245:
[----:B------:R-:W-:Y:S05]  /*5880*/  BSYNC.RECONVERGENT B1 ;  /* 0x0000000000017941 */ /* 0x000fea0003800200 */
.L_x_5244:
        /* <DEDUP_REMOVED lines=20> */
.L_x_5247:
[----:B------:R-:W-:Y:S05]  /*59d0*/  BSYNC.RECONVERGENT B1 ;  /* 0x0000000000017941 */ /* 0x000fea0003800200 */
.L_x_5246:
[----:B------:R-:W-:Y:S04]  /*59e0*/  BSSY.RECONVERGENT B1, `(.L_x_5248) ;  /* 0x0000010000017945 */ /* 0x000fe80003800200 */
[----:B------:R-:W-:Y:S05]  /*59f0*/  @P1 BRA `(.L_x_5249) ;  /* 0x0000000000381947 */ /* 0x000fea0003800000 */
[----:B----4-:R-:W4:Y:S01]  /*5a00*/  LDC R2, c[0x0][0x3f4] ;  /* 0x0000fd00ff027b82 */ /* 0x010f220000000800 */
[----:B------:R-:W-:Y:S02]  /*5a10*/  CS2R R126, SRZ ;  /* 0x00000000007e7805 */ /* 0x000fe4000001ff00 */
[----:B------:R-:W-:Y:S01]  /*5a20*/  CS2R R124, SRZ ;  /* 0x00000000007c7805 */ /* 0x000fe2000001ff00 */
[----:B----4-:R-:W-:-:S05]  /*5a30*/  IMAD R2, R2, 0xa0, RZ ;  /* 0x000000a002027824 */ /* 0x010fca00078e02ff */
[----:B------:R-:W-:-:S13]  /*5a40*/  ISETP.GE.AND P2, PT, R0, R2, PT ;  /* 0x000000020000720c */ /* 0x000fda0003f46270 */
[----:B------:R-:W-:Y:S05]  /*5a50*/  @P2 BRA `(.L_x_5249) ;  /* 0x0000000000202947 */ /* 0x000fea0003800000 */
[----:B------:R-:W4:Y:S01]  /*5a60*/  LDC R2, c[0x0][0x3f4] ;  /* 0x0000fd00ff027b82 */ /* 0x000f220000000800 */
[----:B---3--:R-:W-:Y:S01]  /*5a70*/  SHF.R.S32.HI R3, RZ, 0x1f, R0 ;  /* 0x0000001fff037819 */ /* 0x008fe20000011400 */
[----:B----4-:R-:W-:-:S05]  /*5a80*/  IMAD R2, R2, UR4, RZ ;  /* 0x0000000402027c24 */ /* 0x010fca000f8e02ff */
[----:B------:R-:W-:-:S04]  /*5a90*/  IADD3 R0, P2, PT, R2, R0, RZ ;  /* 0x0000000002007210 */ /* 0x000fc80007f5e0ff */
[----:B------:R-:W-:Y:S02]  /*5aa0*/  LEA.HI.X.SX32 R3, R2, R3, 0x1, P2 ;  /* 0x0000000302037211 */ /* 0x000fe400010f0eff */
[----:B------:R-:W-:-:S04]  /*5ab0*/  LEA R2, P2, R0, UR12, 0x2 ;  /* 0x0000000c00027c11 */ /* 0x000fc8000f8410ff */
[----:B------:R-:W-:-:S05]  /*5ac0*/  LEA.HI.X R3, R0, UR13, R3, 0x2, P2 ;  /* 0x0000000d00037c11 */ /* 0x000fca00090f1403 */
[----:B------:R3:W5:Y:S04]  /*5ad0*/  LDG.E.128 R124, desc[UR36][R2.64] ;  /* 0x00000024027c7981 */ /* 0x000768000c1e1d00 */
.L_x_5249:
[----:B------:R-:W-:Y:S05]  /*5ae0*/  BSYNC.RECONVERGENT B1 ;  /* 0x0000000000017941 */ /* 0x000fea0003800200 */
.L_x_5248:
[----:B------:R-:W2:Y:S01]  /*5af0*/  LDL.LU R0, [R1+0x20] ;  /* 0x0000200001007983 */ /* 0x000ea20000300800 */
[----:B---34-:R-:W2:Y:S01]  /*5b00*/  LDC R2, c[0x0][0x3f4] ;  /* 0x0000fd00ff027b82 */ /* 0x018ea20000000800 */
[----:B------:R-:W-:Y:S01]  /*5b10*/  BSSY.RECONVERGENT B1, `(.L_x_5250) ;  /* 0x0000011000017945 */ /* 0x000fe20003800200 */
[----:B--2---:R-:W-:-:S03]  /*5b20*/  LEA R0, R2, R0, 0x1 ;  /* 0x0000000002007211 */ /* 0x004fc600078e08ff */
[----:B------:R-:W-:Y:S05]  /*5b30*/  @P1 BRA `(.L_x_5251) ;  /* 0x0000000000381947 */ /* 0x000fea0003800000 */
[----:B------:R-:W2:Y:S01]  /*5b40*/  LDC R3, c[0x0][0x3f4] ;  /* 0x0000fd00ff037b82 */ /* 0x000ea20000000800 */
[----:B------:R-:W-:Y:S01]  /*5b50*/  CS2R R130, SRZ ;  /* 0x0000000000827805 */ /* 0x000fe2000001ff00 */
[----:B--2---:R-:W-:Y:S02]  /*5b60*/  IMAD R128, R3, 0xa0, RZ ;  /* 0x000000a003807824 */ /* 0x004fe400078e02ff */
        /* <DEDUP_REMOVED lines=11> */
.L_x_5251:
[----:B------:R-:W-:Y:S05]  /*5c20*/  BSYNC.RECONVERGENT B1 ;  /* 0x0000000000017941 */ /* 0x000fea0003800200 */
.L_x_5250:
[----:B--2---:R-:W2:Y:S01]  /*5c30*/  LDC R2, c[0x0][0x3f4] ;  /* 0x0000fd00ff027b82 */ /* 0x004ea20000000800 */
[----:B------:R-:W-:Y:S01]  /*5c40*/  BSSY.RECONVERGENT B1, `(.L_x_5252) ;  /* 0x0000011000017945 */ /* 0x000fe20003800200 */
[----:B--2---:R-:W-:-:S03]  /*5c50*/  IADD3 R0, PT, PT, R0, R2, RZ ;  /* 0x0000000200007210 */ /* 0x004fc60007ffe0ff */
        /* <DEDUP_REMOVED lines=15> */
.L_x_5253:
[----:B------:R-:W-:Y:S05]  /*5d50*/  BSYNC.RECONVERGENT B1 ;  /* 0x0000000000017941 */ /* 0x000fea0003800200 */
.L_x_5252:
        /* <DEDUP_REMOVED lines=18> */
.L_x_5255:
[----:B------:R-:W-:Y:S05]  /*5e80*/  BSYNC.RECONVERGENT B1 ;  /* 0x0000000000017941 */ /* 0x000fea0003800200 */
.L_x_5254:
        /* <DEDUP_REMOVED lines=18> */
.L_x_5257:
[----:B------:R-:W-:Y:S05]  /*5fb0*/  BSYNC.RECONVERGENT B1 ;  /* 0x0000000000017941 */ /* 0x000fea0003800200 */
.L_x_5256:
        /* <DEDUP_REMOVED lines=18> */
.L_x_5259:
[----:B------:R-:W-:Y:S05]  /*60e0*/  BSYNC.RECONVERGENT B1 ;  /* 0x0000000000017941 */ /* 0x000fea0003800200 */
.L_x_5258:
        /* <DEDUP_REMOVED lines=18> */
.L_x_5261:
[----:B------:R-:W-:Y:S05]  /*6210*/  BSYNC.RECONVERGENT B1 ;  /* 0x0000000000017941 */ /* 0x000fea0003800200 */
.L_x_5260:
        /* <DEDUP_REMOVED lines=18> */
.L_x_5263:
[----:B------:R-:W-:Y:S05]  /*6340*/  BSYNC.RECONVERGENT B1 ;  /* 0x0000000000017941 */ /* 0x000fea0003800200 */
.L_x_5262:
        /* <DEDUP_REMOVED lines=18> */
.L_x_5265:
[----:B------:R-:W-:Y:S05]  /*6470*/  BSYNC.RECONVERGENT B1 ;  /* 0x0000000000017941 */ /* 0x000fea0003800200 */
.L_x_5264:
        /* <DEDUP_REMOVED lines=18> */
.L_x_5267:
[----:B------:R-:W-:Y:S05]  /*65a0*/  BSYNC.RECONVERGENT B1 ;  /* 0x0000000000017941 */ /* 0x000fea0003800200 */
.L_x_5266:
        /* <DEDUP_REMOVED lines=18> */
.L_x_5269:
[----:B------:R-:W-:Y:S05]  /*66d0*/  BSYNC.RECONVERGENT B1 ;  /* 0x0000000000017941 */ /* 0x000fea0003800200 */
.L_x_5268:
        /* <DEDUP_REMOVED lines=18> */
.L_x_5271:
[----:B------:R-:W-:Y:S05]  /*6800*/  BSYNC.RECONVERGENT B1 ;  /* 0x0000000000017941 */ /* 0x000fea0003800200 */
.L_x_5270:
        /* <DEDUP_REMOVED lines=18> */
.L_x_5273:
[----:B------:R-:W-:Y:S05]  /*6930*/  BSYNC.RECONVERGENT B1 ;  /* 0x0000000000017941 */ /* 0x000fea0003800200 */
.L_x_5272:
        /* <DEDUP_REMOVED lines=18> */
.L_x_5275:
[----:B------:R-:W-:Y:S05]  /*6a60*/  BSYNC.RECONVERGENT B1 ;  /* 0x0000000000017941 */ /* 0x000fea0003800200 */
.L_x_5274:
        /* <DEDUP_REMOVED lines=18> */
.L_x_5277:
[----:B------:R-:W-:Y:S05]  /*6b90*/  BSYNC.RECONVERGENT B1 ;  /* 0x0000000000017941 */ /* 0x000fea0003800200 */
.L_x_5276:
        /* <DEDUP_REMOVED lines=18> */
.L_x_5279:
[----:B------:R-:W-:Y:S05]  /*6cc0*/  BSYNC.RECONVERGENT B1 ;  /* 0x0000000000017941 */ /* 0x000fea0003800200 */
.L_x_5278:
        /* <DEDUP_REMOVED lines=18> */
.L_x_5281:
[----:B------:R-:W-:Y:S05]  /*6df0*/  BSYNC.RECONVERGENT B1 ;  /* 0x0000000000017941 */ /* 0x000fea0003800200 */
.L_x_5280:
        /* <DEDUP_REMOVED lines=18> */
.L_x_5283:
[----:B------:R-:W-:Y:S05]  /*6f20*/  BSYNC.RECONVERGENT B1 ;  /* 0x0000000000017941 */ /* 0x000fea0003800200 */
.L_x_5282:
        /* <DEDUP_REMOVED lines=18> */
.L_x_5285:
[----:B------:R-:W-:Y:S05]  /*7050*/  BSYNC.RECONVERGENT B1 ;  /* 0x0000000000017941 */ /* 0x000fea0003800200 */
.L_x_5284:
        /* <DEDUP_REMOVED lines=18> */
.L_x_5287:
[----:B------:R-:W-:Y:S05]  /*7180*/  BSYNC.RECONVERGENT B1 ;  /* 0x0000000000017941 */ /* 0x000fea0003800200 */
.L_x_5286:
        /* <DEDUP_REMOVED lines=18> */
.L_x_5289:
[----:B------:R-:W-:Y:S05]  /*72b0*/  BSYNC.RECONVERGENT B1 ;  /* 0x0000000000017941 */ /* 0x000fea0003800200 */
.L_x_5288:
        /* <DEDUP_REMOVED lines=18> */
.L_x_5291:
[----:B------:R-:W-:Y:S05]  /*73e0*/  BSYNC.RECONVERGENT B1 ;  /* 0x0000000000017941 */ /* 0x000fea0003800200 */
.L_x_5290:
        /* <DEDUP_REMOVED lines=18> */
.L_x_5293:
[----:B------:R-:W-:Y:S05]  /*7510*/  BSYNC.RECONVERGENT B1 ;  /* 0x0000000000017941 */ /* 0x000fea0003800200 */
.L_x_5292:
        /* <DEDUP_REMOVED lines=18> */
.L_x_5295:
[----:B------:R-:W-:Y:S05]  /*7640*/  BSYNC.RECONVERGENT B1 ;  /* 0x0000000000017941 */ /* 0x000fea0003800200 */
.L_x_5294:
        /* <DEDUP_REMOVED lines=18> */
.L_x_5297:
[----:B------:R-:W-:Y:S05]  /*7770*/  BSYNC.RECONVERGENT B1 ;  /* 0x0000000000017941 */ /* 0x000fea0003800200 */
.L_x_5296:
        /* <DEDUP_REMOVED lines=18> */
.L_x_5299:
[----:B------:R-:W-:Y:S05]  /*78a0*/  BSYNC.RECONVERGENT B1 ;  /* 0x0000000000017941 */ /* 0x000fea0003800200 */
.L_x_5298:
        /* <DEDUP_REMOVED lines=18> */
.L_x_5301:
[----:B------:R-:W-:Y:S05]  /*79d0*/  BSYNC.RECONVERGENT B1 ;  /* 0x0000000000017941 */ /* 0x000fea0003800200 */
.L_x_5300:
        /* <DEDUP_REMOVED lines=18> */
.L_x_5303:
[----:B------:R-:W-:Y:S05]  /*7b00*/  BSYNC.RECONVERGENT B1 ;  /* 0x0000000000017941 */ /* 0x000fea0003800200 */
.L_x_5302:
        /* <DEDUP_REMOVED lines=18> */
.L_x_5305:
[----:B------:R-:W-:Y:S05]  /*7c30*/  BSYNC.RECONVERGENT B1 ;  /* 0x0000000000017941 */ /* 0x000fea0003800200 */
.L_x_5304:
        /* <DEDUP_REMOVED lines=18> */
.L_x_5307:
[----:B------:R-:W-:Y:S05]  /*7d60*/  BSYNC.RECONVERGENT B1 ;  /* 0x0000000000017941 */ /* 0x000fea0003800200 */
.L_x_5306:
        /* <DEDUP_REMOVED lines=18> */
.L_x_5309:
[----:B------:R-:W-:Y:S05]  /*7e90*/  BSYNC.RECONVERGENT B1 ;  /* 0x0000000000017941 */ /* 0x000fea0003800200 */
.L_x_5308:
[----:B------:R-:W-:Y:S04]  /*7ea0*/  BSSY.RECONVERGENT B1, `(.L_x_5310) ;  /* 0x0000012000017945 */ /* 0x000fe80003800200 */
[----:B------:R-:W-:Y:S05]  /*7eb0*/  @P1 BRA `(.L_x_5311) ;  /* 0x0000000000401947 */ /* 0x000fea0003800000 */
[----:B--2---:R-:W2:Y:S01]  /*7ec0*/  LDC R2, c[0x0][0x3f4] ;  /* 0x0000fd00ff027b82 */ /* 0x004ea20000000800 */
[----:B------:R-:W-:Y:S01]  /*7ed0*/  CS2R R250, SRZ ;  /* 0x0000000000fa7805 */ /* 0x000fe2000001ff00 */
[----:B--2---:R-:W-:-:S06]  /*7ee0*/  IMAD R248, R2, 0xa0, RZ ;  /* 0x000000a002f87824 */ /* 0x004fcc00078e02ff */
[----:B------:R-:W2:Y:S02]  /*7ef0*/  LDC R2, c[0x0][0x3f4] ;  /* 0x0000fd00ff027b82 */ /* 0x000ea40000000800 */
[----:B--2---:R-:W-:-:S05]  /*7f00*/  IADD3 R0, PT, PT, R0, R2, RZ ;  /* 0x0000000200007210 */ /* 0x004fca0007ffe0ff */
        /* <DEDUP_REMOVED lines=11> */
.L_x_5311:
[----:B------:R-:W-:Y:S05]  /*7fc0*/  BSYNC.RECONVERGENT B1 ;  /* 0x0000000000017941 */ /* 0x000fea0003800200 */
.L_x_5310:
[----:B------:R-:W-:Y:S04]  /*7fd0*/  BSSY.RECONVERGENT B1, `(.L_x_5312) ;  /* 0x000026a000017945 */ /* 0x000fe80003800200 */
[----:B------:R-:W-:Y:S05]  /*7fe0*/  @P1 BRA `(.L_x_5313) ;  /* 0x0000002400a01947 */ /* 0x000fea0003800000 */
[----:B------:R-:W-:Y:S01]  /*7ff0*/  ISETP.NE.U32.AND P1, PT, RZ, UR14, PT ;  /* 0x0000000eff007c0c */ /* 0x000fe2000bf25070 */
[----:B-----5:R4:W-:Y:S03]  /*8000*/  STL [R1+0x4c4], R135 ;  /* 0x0004c48701007387 */ /* 0x0209e60000100800 */
[----:B------:R-:W-:Y:S01]  /*8010*/  ISETP.NE.AND.EX P1, PT, RZ, UR15, PT, P1 ;  /* 0x0000000fff007c0c */ /* 0x000fe2000bf25310 */
[----:B----4-:R-:W4:Y:S04]  /*8020*/  LDL R135, [R1] ;  /* 0x0000000001877983 */ /* 0x010f280000100800 */
[----:B------:R0:W-:Y:S08]  /*8030*/  STL [R1+0x4c0], R139 ;  /* 0x0004c08b01007387 */ /* 0x0001f00000100800 */
[----:B--23--:R-:W2:Y:S01]  /*8040*/  @P1 LDC.64 R2, c[0x0][0x448] ;  /* 0x00011200ff021b82 */ /* 0x00cea20000000a00 */
[----:B------:R-:W2:Y:S01]  /*8050*/  @P1 S2R R0, SR_CTAID.X ;  /* 0x0000000000001919 */ /* 0x000ea20000002500 */
[----:B0-----:R-:W3:Y:S04]  /*8060*/  LDL R139, [R1+0x4] ;  /* 0x00000400018b7983 */ /* 0x001ee80000100800 */
[----:B------:R0:W-:Y:S04]  /*8070*/  STL [R1+0x4bc], R143 ;  /* 0x0004bc8f01007387 */ /* 0x0001e80000100800 */
[----:B0-----:R-:W3:Y:S04]  /*8080*/  LDL R143, [R1+0x3e8] ;  /* 0x0003e800018f7983 */ /* 0x001ee80000100800 */
[----:B------:R0:W-:Y:S01]  /*8090*/  STL [R1+0x4b8], R147 ;  /* 0x0004b89301007387 */ /* 0x0001e20000100800 */
[----:B--2---:R-:W-:-:S03]  /*80a0*/  @P1 IMAD.WIDE.U32 R2, R0, 0x4, R2 ;  /* 0x0000000400021825 */ /* 0x004fc600078e0002 */
[----:B0-----:R-:W2:Y:S04]  /*80b0*/  LDL R147, [R1+0x384] ;  /* 0x0003840001937983 */ /* 0x001ea80000100800 */
[----:B------:R-:W4:Y:S04]  /*80c0*/  @P1 LDG.E R3, desc[UR36][R2.64] ;  /* 0x0000002402031981 */ /* 0x000f28000c1e1900 */
[----:B------:R0:W-:Y:S04]  /*80d0*/  STL [R1+0x4b4], R151 ;  /* 0x0004b49701007387 */ /* 0x0001e80000100800 */
[----:B0-----:R-:W2:Y:S04]  /*80e0*/  LDL R151, [R1+0x380] ;  /* 0x0003800001977983 */ /* 0x001ea80000100800 */
        /* <DEDUP_REMOVED lines=49> */
[----:B------:R-:W3:Y:S04]  /*8400*/  LDL R2, [R1+0x410] ;  /* 0x0004100001027983 */ /* 0x000ee80000100800 */
[----:B------:R-:W2:Y:S04]  /*8410*/  LDL R0, [R1+0x414] ;  /* 0x0004140001007983 */ /* 0x000ea80000100800 */
[----:B0-----:R-:W2:Y:S04]  /*8420*/  LDL R251, [R1+0x420] ;  /* 0x0004200001fb7983 */ /* 0x001ea80000100800 */
[----:B----4-:R0:W-:Y:S04]  /*8430*/  @P1 STL [R1+0x24], R3 ;  /* 0x0000240301001387 */ /* 0x0101e80000100800 */
[----:B0-----:R-:W4:Y:S01]  /*8440*/  LDL R3, [R1+0x10] ;  /* 0x0000100001037983 */ /* 0x001f220000100800 */
[----:B---3--:R-:W-:-:S03]  /*8450*/  FMUL.FTZ R2, R2, R135 ;  /* 0x0000008702027220 */ /* 0x008fc60000410000 */
[----:B------:R-:W3:Y:S01]  /*8460*/  LDL.LU R135, [R1+0x4c4] ;  /* 0x0004c40001877983 */ /* 0x000ee20000300800 */
[----:B--2---:R-:W-:-:S03]  /*8470*/  FMUL.FTZ R0, R0, R139 ;  /* 0x0000008b00007220 */ /* 0x004fc60000410000 */
[----:B------:R-:W2:Y:S01]  /*8480*/  LDL.LU R139, [R1+0x4c0] ;  /* 0x0004c000018b7983 */ /* 0x000ea20000300800 */
[----:B------:R-:W-:-:S04]  /*8490*/  FFMA.FTZ R0, R243, R247, R0 ;  /* 0x000000f7f3007223 */ /* 0x000fc80000010000 */
[----:B------:R-:W-:Y:S01]  /*84a0*/  FFMA.FTZ R0, R235, R5, R0 ;  /* 0x00000005eb007223 */ /* 0x000fe20000010000 */
[----:B----4-:R-:W-:-:S04]  /*84b0*/  FFMA.FTZ R2, R251, R3, R2 ;  /* 0x00000003fb027223 */ /* 0x010fc80000010002 */
        /* <DEDUP_REMOVED lines=11> */
[----:B------:R-:W-:Y:S01]  /*8570*/  FMUL.FTZ R3, R195, R199 ;  /* 0x000000c7c3037220 */ /* 0x000fe20000410000 */
[----:B------:R-:W-:Y:S02]  /*8580*/  FFMA.FTZ R0, R171, R29, R0 ;  /* 0x0000001dab007223 */ /* 0x000fe40000010000 */
[----:B------:R-:W-:Y:S01]  /*8590*/  FFMA.FTZ R2, R175, R28, R2 ;  /* 0x0000001caf027223 */ /* 0x000fe20000010002 */
[----:B------:R-:W-:Y:S01]  /*85a0*/  FFMA.FTZ R3, R179, R183, R3 ;  /* 0x000000b7b3037223 */ /* 0x000fe20000010003 */
[----:B------:R-:W-:Y:S02]  /*85b0*/  FFMA.FTZ R0, R159, R33, R0 ;  /* 0x000000219f007223 */ /* 0x000fe40000010000 */
[----:B------:R-:W-:Y:S01]  /*85c0*/  FFMA.FTZ R2, R163, R32, R2 ;  /* 0x00000020a3027223 */ /* 0x000fe20000010002 */
[----:B------:R0:W-:Y:S01]  /*85d0*/  STL [R1+0x448], R4 ;  /* 0x0004480401007387 */ /* 0x0001e20000100800 */
[----:B------:R-:W-:-:S02]  /*85e0*/  FFMA.FTZ R3, R167, R6, R3 ;  /* 0x00000006a7037223 */ /* 0x000fc40000010003 */
[----:B------:R-:W-:Y:S01]  /*85f0*/  FFMA.FTZ R2, R151, R36, R2 ;  /* 0x0000002497027223 */ /* 0x000fe20000010002 */
[----:B------:R4:W-:Y:S01]  /*8600*/  STL [R1+0x44c], R5 ;  /* 0x00044c0501007387 */ /* 0x0009e20000100800 */
[----:B------:R-:W-:-:S03]  /*8610*/  FFMA.FTZ R0, R147, R37, R0 ;  /* 0x0000002593007223 */ /* 0x000fc60000010000 */
[----:B------:R-:W3:Y:S01]  /*8620*/  LDL R151, [R1+0x3d8] ;  /* 0x0003d80001977983 */ /* 0x000ee20000100800 */
[----:B------:R-:W-:-:S03]  /*8630*/  FFMA.FTZ R3, R155, R10, R3 ;  /* 0x0000000a9b037223 */ /* 0x000fc60000010003 */
[----:B------:R-:W2:Y:S04]  /*8640*/  LDL R147, [R1+0x374] ;  /* 0x0003740001937983 */ /* 0x000ea80000100800 */
[----:B------:R-:W2:Y:S01]  /*8650*/  LDL R243, [R1+0x3c8] ;  /* 0x0003c80001f37983 */ /* 0x000ea20000100800 */
[----:B------:R-:W-:-:S03]  /*8660*/  FFMA.FTZ R3, R143, R14, R3 ;  /* 0x0000000e8f037223 */ /* 0x000fc60000010003 */
        /* <DEDUP_REMOVED lines=25> */
[----:B------:R-:W2:Y:S04]  /*8800*/  LDL R159, [R1+0x2e0] ;  /* 0x0002e000019f7983 */ /* 0x000ea80000100800 */
[----:B----4-:R-:W4:Y:S01]  /*8810*/  LDL R5, [R1+0x2e4] ;  /* 0x0002e40001057983 */ /* 0x010f220000100800 */
[----:B---3--:R-:W-:Y:S01]  /*8820*/  FFMA.FTZ R3, R151, R18, R3 ;  /* 0x0000001297037223 */ /* 0x008fe20000010003 */
[----:B--2---:R-:W-:-:S03]  /*8830*/  FFMA.FTZ R0, R147, R41, R0 ;  /* 0x0000002993007223 */ /* 0x004fc60000010000 */
[----:B------:R-:W-:Y:S01]  /*8840*/  FFMA.FTZ R3, R243, R22, R3 ;  /* 0x00000016f3037223 */ /* 0x000fe20000010003 */
[----:B------:R-:W-:-:S03]  /*8850*/  FFMA.FTZ R0, R247, R45, R0 ;  /* 0x0000002df7007223 */ /* 0x000fc60000010000 */
[----:B------:R-:W-:Y:S01]  /*8860*/  FFMA.FTZ R3, R231, R26, R3 ;  /* 0x0000001ae7037223 */ /* 0x000fe20000010003 */
[----:B------:R-:W-:Y:S02]  /*8870*/  FFMA.FTZ R2, R143, R40, R2 ;  /* 0x000000288f027223 */ /* 0x000fe40000010002 */
[----:B------:R-:W2:Y:S01]  /*8880*/  LDL.LU R143, [R1+0x4bc] ;  /* 0x0004bc00018f7983 */ /* 0x000ea20000300800 */
[----:B------:R-:W-:-:S03]  /*8890*/  FFMA.FTZ R0, R235, R49, R0 ;  /* 0x00000031eb007223 */ /* 0x000fc60000010000 */
[----:B------:R-:W3:Y:S01]  /*88a0*/  LDL.LU R147, [R1+0x4b8] ;  /* 0x0004b80001937983 */ /* 0x000ee20000300800 */
[----:B------:R-:W-:-:S03]  /*88b0*/  FFMA.FTZ R3, R155, R30, R3 ;  /* 0x0000001e9b037223 */ /* 0x000fc60000010003 */
[----:B------:R-:W3:Y:S01]  /*88c0*/  LDL.LU R151, [R1+0x4b4] ;  /* 0x0004b40001977983 */ /* 0x000ee20000300800 */
[----:B------:R-:W-:-:S03]  /*88d0*/  FFMA.FTZ R0, R163, R53, R0 ;  /* 0x00000035a3007223 */ /* 0x000fc60000010000 */
[----:B------:R-:W2:Y:S04]  /*88e0*/  LDL R155, [R1+0x2d4] ;  /* 0x0002d400019b7983 */ /* 0x000ea80000100800 */
        /* <DEDUP_REMOVED lines=51> */
[----:B------:R-:W-:-:S04]  /*8c20*/  FFMA.FTZ R0, R251, R85, R0 ;  /* 0x00000055fb007223 */ /* 0x000fc80000010000 */
[----:B------:R-:W-:Y:S01]  /*8c30*/  FFMA.FTZ R0, R239, R89, R0 ;  /* 0x00000059ef007223 */ /* 0x000fe20000010000 */
[----:B------:R-:W-:Y:S02]  /*8c40*/  FFMA.FTZ R3, R4, R58, R3 ;  /* 0x0000003a04037223 */ /* 0x000fe40000010003 */
[----:B------:R-:W4:Y:S02]  /*8c50*/  LDL R4, [R1+0x2a8] ;  /* 0x0002a80001047983 */ /* 0x000f240000100800 */
[----:B------:R-:W-:-:S04]  /*8c60*/  FFMA.FTZ R3, R247, R62, R3 ;  /* 0x0000003ef7037223 */ /* 0x000fc80000010003 */
[----:B------:R-:W-:-:S04]  /*8c70*/  FFMA.FTZ R3, R235, R66, R3 ;  /* 0x00000042eb037223 */ /* 0x000fc80000010003 */
[----:B------:R-:W-:Y:S01]  /*8c80*/  FFMA.FTZ R3, R159, R70, R3 ;  /* 0x000000469f037223 */ /* 0x000fe20000010003 */
[----:B--2---:R-:W-:Y:S02]  /*8c90*/  FFMA.FTZ R2, R155, R84, R2 ;  /* 0x000000549b027223 */ /* 0x004fe40000010002 */
[----:B------:R-:W2:Y:S01]  /*8ca0*/  LDL.LU R155, [R1+0x4b0] ;  /* 0x0004b000019b7983 */ /* 0x000ea20000300800 */
[----:B---3--:R-:W-:-:S03]  /*8cb0*/  FFMA.FTZ R0, R163, R93, R0 ;  /* 0x0000005da3007223 */ /* 0x008fc60000010000 */
[----:B------:R-:W3:Y:S04]  /*8cc0*/  LDL R159, [R1+0x234] ;  /* 0x00023400019f7983 */ /* 0x000ee80000100800 */
[----:B------:R-:W2:Y:S01]  /*8cd0*/  LDL R163, [R1+0x230] ;  /* 0x0002300001a37983 */ /* 0x000ea20000100800 */
[----:B------:R-:W-:Y:S01]  /*8ce0*/  FFMA.FTZ R2, R243, R88, R2 ;  /* 0x00000058f3027223 */ /* 0x000fe20000010002 */
[----:B------:R-:W-:Y:S01]  /*8cf0*/  FFMA.FTZ R0, R223, R97, R0 ;  /* 0x00000061df007223 */ /* 0x000fe20000010000 */
[----:B------:R-:W-:Y:S01]  /*8d00*/  FFMA.FTZ R3, R219, R74, R3 ;  /* 0x0000004adb037223 */ /* 0x000fe20000010003 */
[----:B------:R-:W2:Y:S01]  /*8d10*/  LDL R243, [R1+0x200] ;  /* 0x0002000001f37983 */ /* 0x000ea20000100800 */
[----:B------:R-:W-:Y:S01]  /*8d20*/  FFMA.FTZ R2, R231, R92, R2 ;  /* 0x0000005ce7027223 */ /* 0x000fe20000010002 */
[----:B------:R-:W-:Y:S01]  /*8d30*/  FFMA.FTZ R0, R211, R101, R0 ;  /* 0x00000065d3007223 */ /* 0x000fe20000010000 */
[----:B------:R-:W-:Y:S01]  /*8d40*/  FFMA.FTZ R3, R207, R78, R3 ;  /* 0x0000004ecf037223 */ /* 0x000fe20000010003 */
[----:B------:R-:W2:Y:S01]  /*8d50*/  LDL R231, [R1+0x1f0] ;  /* 0x0001f00001e77983 */ /* 0x000ea20000100800 */
[----:B------:R-:W-:Y:S01]  /*8d60*/  FFMA.FTZ R2, R227, R96, R2 ;  /* 0x00000060e3027223 */ /* 0x000fe20000010002 */
[----:B------:R-:W-:Y:S01]  /*8d70*/  FFMA.FTZ R0, R199, R105, R0 ;  /* 0x00000069c7007223 */ /* 0x000fe20000010000 */
[----:B----4-:R-:W-:Y:S01]  /*8d80*/  FFMA.FTZ R3, R195, R82, R3 ;  /* 0x00000052c3037223 */ /* 0x010fe20000010003 */
[----:B------:R-:W4:Y:S01]  /*8d90*/  LDL R219, [R1+0x1e0] ;  /* 0x0001e00001db7983 */ /* 0x000f220000100800 */
[----:B------:R-:W-:-:S03]  /*8da0*/  FFMA.FTZ R2, R215, R100, R2 ;  /* 0x00000064d7027223 */ /* 0x000fc60000010002 */
        /* <DEDUP_REMOVED lines=46> */
[----:B------:R-:W4:Y:S01]  /*9090*/  LDL R243, [R1+0x164] ;  /* 0x0001640001f37983 */ /* 0x000f220000100800 */
[----:B---3--:R-:W-:-:S03]  /*90a0*/  FFMA.FTZ R3, R159, R106, R3 ;  /* 0x0000006a9f037223 */ /* 0x008fc60000010003 */
[----:B------:R-:W3:Y:S01]  /*90b0*/  LDL R159, [R1+0x1f8] ;  /* 0x0001f800019f7983 */ /* 0x000ee20000100800 */
[----:B--2---:R-:W-:-:S03]  /*90c0*/  FFMA.FTZ R0, R163, R129, R0 ;  /* 0x00000081a3007223 */ /* 0x004fc60000010000 */
        /* <DEDUP_REMOVED lines=10> */
[----:B------:R-:W-:-:S02]  /*9170*/  FFMA.FTZ R3, R211, R118, R3 ;  /* 0x00000076d3037223 */ /* 0x000fc40000010003 */
[----:B------:R-:W2:Y:S01]  /*9180*/  LDL R227, [R1+0x1b8] ;  /* 0x0001b80001e37983 */ /* 0x000ea20000100800 */
[----:B------:R-:W-:Y:S01]  /*9190*/  FFMA.FTZ R2, R195, R148, R2 ;  /* 0x00000094c3027223 */ /* 0x000fe20000010002 */
[----:B----4-:R-:W-:Y:S01]  /*91a0*/  FFMA.FTZ R0, R215, R141, R0 ;  /* 0x0000008dd7007223 */ /* 0x010fe20000010000 */
[----:B------:R-:W-:Y:S01]  /*91b0*/  FFMA.FTZ R3, R199, R122, R3 ;  /* 0x0000007ac7037223 */ /* 0x000fe20000010003 */
[----:B------:R-:W4:Y:S01]  /*91c0*/  LDL R215, [R1+0x1a8] ;  /* 0x0001a80001d77983 */ /* 0x000f220000100800 */
[----:B------:R-:W-:Y:S01]  /*91d0*/  FFMA.FTZ R2, R183, R152, R2 ;  /* 0x00000098b7027223 */ /* 0x000fe20000010002 */
[----:B------:R-:W-:Y:S01]  /*91e0*/  FFMA.FTZ R0, R203, R145, R0 ;  /* 0x00000091cb007223 */ /* 0x000fe20000010000 */
[----:B------:R-:W-:Y:S01]  /*91f0*/  FFMA.FTZ R3, R187, R126, R3 ;  /* 0x0000007ebb037223 */ /* 0x000fe20000010003 */
[----:B------:R-:W4:Y:S04]  /*9200*/  LDL R203, [R1+0x198] ;  /* 0x0001980001cb7983 */ /* 0x000f280000100800 */
[----:B------:R-:W4:Y:S01]  /*9210*/  LDL R235, [R1+0x150] ;  /* 0x0001500001eb7983 */ /* 0x000f220000100800 */
[----:B------:R-:W-:Y:S01]  /*9220*/  FFMA.FTZ R2, R179, R156, R2 ;  /* 0x0000009cb3027223 */ /* 0x000fe20000010002 */
[----:B------:R-:W-:Y:S01]  /*9230*/  FFMA.FTZ R0, R191, R149, R0 ;  /* 0x00000095bf007223 */ /* 0x000fe20000010000 */
[----:B------:R-:W-:Y:S01]  /*9240*/  FFMA.FTZ R3, R4, R130, R3 ;  /* 0x0000008204037223 */ /* 0x000fe20000010003 */
[----:B------:R-:W4:Y:S01]  /*9250*/  LDL R219, [R1+0x144] ;  /* 0x0001440001db7983 */ /* 0x000f220000100800 */
[----:B------:R-:W-:-:S03]  /*9260*/  FFMA.FTZ R2, R167, R160, R2 ;  /* 0x000000a0a7027223 */ /* 0x000fc60000010002 */
[----:B------:R-:W4:Y:S01]  /*9270*/  LDL R167, [R1+0x1e8] ;  /* 0x0001e80001a77983 */ /* 0x000f220000100800 */
[----:B------:R-:W-:Y:S01]  /*9280*/  FFMA.FTZ R0, R5, R153, R0 ;  /* 0x0000009905007223 */ /* 0x000fe20000010000 */
[----:B------:R-:W-:Y:S02]  /*9290*/  FFMA.FTZ R3, R171, R134, R3 ;  /* 0x00000086ab037223 */ /* 0x000fe40000010003 */
        /* <DEDUP_REMOVED lines=18> */
[----:B----4-:R-:W-:-:S04]  /*93c0*/  FFMA.FTZ R3, R167, R142, R3 ;  /* 0x0000008ea7037223 */ /* 0x010fc80000010003 */
[----:B------:R-:W-:-:S04]  /*93d0*/  FFMA.FTZ R3, R251, R146, R3 ;  /* 0x00000092fb037223 */ /* 0x000fc80000010003 */
[----:B------:R-:W-:-:S04]  /*93e0*/  FFMA.FTZ R3, R239, R150, R3 ;  /* 0x00000096ef037223 */ /* 0x000fc80000010003 */
[----:B------:R-:W-:-:S04]  /*93f0*/  FFMA.FTZ R3, R227, R154, R3 ;  /* 0x0000009ae3037223 */ /* 0x000fc80000010003 */
[----:B------:R-:W-:-:S04]  /*9400*/  FFMA.FTZ R3, R215, R158, R3 ;  /* 0x0000009ed7037223 */ /* 0x000fc80000010003 */
[----:B------:R-:W-:-:S04]  /*9410*/  FFMA.FTZ R3, R203, R162, R3 ;  /* 0x000000a2cb037223 */ /* 0x000fc80000010003 */
[----:B------:R-:W-:Y:S01]  /*9420*/  FFMA.FTZ R3, R4, R166, R3 ;  /* 0x000000a604037223 */ /* 0x000fe20000010003 */
[----:B---3--:R-:W-:Y:S02]  /*9430*/  FFMA.FTZ R2, R159, R164, R2 ;  /* 0x000000a49f027223 */ /* 0x008fe40000010002 */
[----:B------:R-:W3:Y:S01]  /*9440*/  LDL.LU R159, [R1+0x4ac] ;  /* 0x0004ac00019f7983 */ /* 0x000ee20000300800 */
[----:B--2---:R-:W-:Y:S01]  /*9450*/  FFMA.FTZ R0, R163, R165, R0 ;  /* 0x000000a5a3007223 */ /* 0x004fe20000010000 */
[----:B------:R-:W-:Y:S02]  /*9460*/  FFMA.FTZ R2, R171, R168, R2 ;  /* 0x000000a8ab027223 */ /* 0x000fe40000010002 */
[----:B------:R-:W2:Y:S01]  /*9470*/  LDL.LU R163, [R1+0x4a8] ;  /* 0x0004a80001a37983 */ /* 0x000ea20000300800 */
[----:B------:R-:W-:-:S03]  /*9480*/  FFMA.FTZ R0, R175, R169, R0 ;  /* 0x000000a9af007223 */ /* 0x000fc60000010000 */
[----:B------:R-:W4:Y:S04]  /*9490*/  LDL.LU R167, [R1+0x4a4] ;  /* 0x0004a40001a77983 */ /* 0x000f280000300800 */
[----:B------:R-:W4:Y:S04]  /*94a0*/  LDL.LU R171, [R1+0x4a0] ;  /* 0x0004a00001ab7983 */ /* 0x000f280000300800 */
[----:B------:R-:W4:Y:S04]  /*94b0*/  LDL.LU R175, [R1+0x49c] ;  /* 0x00049c0001af7983 */ /* 0x000f280000300800 */
[----:B------:R-:W3:Y:S01]  /*94c0*/  LDL R4, [R1+0x168] ;  /* 0x0001680001047983 */ /* 0x000ee20000100800 */
[----:B------:R-:W-:Y:S01]  /*94d0*/  FFMA.FTZ R0, R243, R173, R0 ;  /* 0x000000adf3007223 */ /* 0x000fe20000010000 */
[----:B------:R-:W-:-:S02]  /*94e0*/  FFMA.FTZ R2, R247, R172, R2 ;  /* 0x000000acf7027223 */ /* 0x000fc40000010002 */
[----:B------:R-:W2:Y:S01]  /*94f0*/  LDL R251, [R1+0xe0] ;  /* 0x0000e00001fb7983 */ /* 0x000ea20000100800 */
        /* <DEDUP_REMOVED lines=16> */
[----:B------:R-:W2:Y:S01]  /*9600*/  LDL R179, [R1+0xf0] ;  /* 0x0000f00001b37983 */ /* 0x000ea20000100800 */
        /* <DEDUP_REMOVED lines=17> */
[----:B--2---:R-:W-:Y:S01]  /*9720*/  FFMA.FTZ R2, R179, R200, R2 ;  /* 0x000000c8b3027223 */ /* 0x004fe20000010002 */
[----:B----4-:R-:W-:-:S03]  /*9730*/  FFMA.FTZ R0, R183, R201, R0 ;  /* 0x000000c9b7007223 */ /* 0x010fc60000010000 */
[----:B------:R-:W-:Y:S01]  /*9740*/  FFMA.FTZ R2, R251, R204, R2 ;  /* 0x000000ccfb027223 */ /* 0x000fe20000010002 */
[----:B------:R-:W-:Y:S01]  /*9750*/  FFMA.FTZ R3, R187, R178, R3 ;  /* 0x000000b2bb037223 */ /* 0x000fe20000010003 */
[----:B------:R-:W2:Y:S01]  /*9760*/  LDL.LU R179, [R1+0x498] ;  /* 0x0004980001b37983 */ /* 0x000ea20000300800 */
[----:B------:R-:W-:Y:S01]  /*9770*/  FFMA.FTZ R0, R247, R205, R0 ;  /* 0x000000cdf7007223 */ /* 0x000fe20000010000 */
[----:B------:R-:W-:Y:S01]  /*9780*/  FFMA.FTZ R2, R239, R208, R2 ;  /* 0x000000d0ef027223 */ /* 0x000fe20000010002 */
[----:B------:R-:W-:Y:S01]  /*9790*/  FFMA.FTZ R3, R243, R182, R3 ;  /* 0x000000b6f3037223 */ /* 0x000fe20000010003 */
[----:B------:R-:W4:Y:S01]  /*97a0*/  LDL.LU R183, [R1+0x494] ;  /* 0x0004940001b77983 */ /* 0x000f220000300800 */
[----:B------:R-:W-:Y:S01]  /*97b0*/  FFMA.FTZ R0, R235, R209, R0 ;  /* 0x000000d1eb007223 */ /* 0x000fe20000010000 */
[----:B------:R-:W-:Y:S01]  /*97c0*/  FFMA.FTZ R2, R227, R212, R2 ;  /* 0x000000d4e3027223 */ /* 0x000fe20000010002 */
[----:B------:R-:W-:Y:S01]  /*97d0*/  FFMA.FTZ R3, R231, R186, R3 ;  /* 0x000000bae7037223 */ /* 0x000fe20000010003 */
[----:B------:R-:W4:Y:S01]  /*97e0*/  LDL.LU R187, [R1+0x490] ;  /* 0x0004900001bb7983 */ /* 0x000f220000300800 */
[----:B------:R-:W-:-:S03]  /*97f0*/  FFMA.FTZ R0, R223, R213, R0 ;  /* 0x000000d5df007223 */ /* 0x000fc60000010000 */
[----:B------:R-:W2:Y:S01]  /*9800*/  LDL R235, [R1+0x64] ;  /* 0x0000640001eb7983 */ /* 0x000ea20000100800 */
[----:B------:R-:W-:-:S03]  /*9810*/  FFMA.FTZ R2, R215, R216, R2 ;  /* 0x000000d8d7027223 */ /* 0x000fc60000010002 */
[----:B------:R-:W4:Y:S01]  /*9820*/  LDL R247, [R1+0x70] ;  /* 0x0000700001f77983 */ /* 0x000f220000100800 */
        /* <DEDUP_REMOVED lines=33> */
[----:B------:R-:W-:Y:S01]  /*9a40*/  FFMA.FTZ R2, R247, R232, R2 ;  /* 0x000000e8f7027223 */ /* 0x000fe20000010002 */
[----:B------:R-:W-:Y:S01]  /*9a50*/  FFMA.FTZ R3, R243, R210, R3 ;  /* 0x000000d2f3037223 */ /* 0x000fe20000010003 */
[----:B------:R-:W4:Y:S01]  /*9a60*/  LDL R235, [R1+0xc] ;  /* 0x00000c0001eb7983 */ /* 0x000f220000100800 */
[----:B------:R-:W0:Y:S01]  /*9a70*/  @P1 LDC R243, c[0x0][0x408] ;  /* 0x00010200fff31b82 */ /* 0x000e220000000800 */
[----:B---3--:R-:W-:Y:S01]  /*9a80*/  FFMA.FTZ R0, R4, R241, R0 ;  /* 0x000000f104007223 */ /* 0x008fe20000010000 */
[----:B------:R-:W-:Y:S01]  /*9a90*/  ISETP.NE.U32.AND P2, PT, RZ, UR18, PT ;  /* 0x00000012ff007c0c */ /* 0x000fe2000bf45070 */
        /* <DEDUP_REMOVED lines=10> */
[----:B------:R-:W-:-:S02]  /*9b40*/  FFMA.FTZ R203, R203, R222, R3 ;  /* 0x000000decbcb7223 */ /* 0x000fc40000010003 */
[----:B------:R-:W3:Y:S01]  /*9b50*/  LDL R223, [R1+0x42c] ;  /* 0x00042c0001df7983 */ /* 0x000ee20000100800 */
[----:B------:R-:W-:-:S03]  /*9b60*/  FFMA.FTZ R3, R211, R248, R2 ;  /* 0x000000f8d3037223 */ /* 0x000fc60000010002 */
[----:B------:R-:W3:Y:S01]  /*9b70*/  LDL R219, [R1+0x40c] ;  /* 0x00040c0001db7983 */ /* 0x000ee20000100800 */
[----:B------:R-:W-:-:S03]  /*9b80*/  FADD.FTZ R3, R3, R0 ;  /* 0x0000000003037221 */ /* 0x000fc60000010000 */
[----:B------:R-:W3:Y:S04]  /*9b90*/  LDL R215, [R1+0x3fc] ;  /* 0x0003fc0001d77983 */ /* 0x000ee80000100800 */
[----:B------:R-:W3:Y:S04]  /*9ba0*/  LDL R239, [R1+0x434] ;  /* 0x0004340001ef7983 */ /* 0x000ee80000100800 */
[----:B------:R-:W3:Y:S04]  /*9bb0*/  LDL R211, [R1+0x3dc] ;  /* 0x0003dc0001d37983 */ /* 0x000ee80000100800 */
[----:B------:R-:W3:Y:S04]  /*9bc0*/  LDL R207, [R1+0x3cc] ;  /* 0x0003cc0001cf7983 */ /* 0x000ee80000100800 */
[----:B------:R-:W3:Y:S01]  /*9bd0*/  LDL R247, [R1+0x36c] ;  /* 0x00036c0001f77983 */ /* 0x000ee20000100800 */
[----:B--2---:R-:W-:-:S03]  /*9be0*/  FFMA.FTZ R2, R191, R226, R203 ;  /* 0x000000e2bf027223 */ /* 0x004fc600000100cb */
[----:B------:R-:W2:Y:S04]  /*9bf0*/  LDL R191, [R1+0x48] ;  /* 0x0000480001bf7983 */ /* 0x000ea80000100800 */
[----:B------:R-:W2:Y:S01]  /*9c00*/  LDL R203, [R1+0x3bc] ;  /* 0x0003bc0001cb7983 */ /* 0x000ea20000100800 */
[----:B----4-:R-:W-:Y:S02]  /*9c10*/  FFMA.FTZ R0, R199, R230, R2 ;  /* 0x000000e6c7007223 */ /* 0x010fe40000010002 */
[----:B------:R-:W0:Y:S01]  /*9c20*/  @P1 LDC R2, c[0x0][0x430] ;  /* 0x00010c00ff021b82 */ /* 0x000e220000000800 */
[----:B------:R-:W4:Y:S01]  /*9c30*/  LDL R199, [R1+0x3ac] ;  /* 0x0003ac0001c77983 */ /* 0x000f220000100800 */
[----:B------:R-:W-:-:S03]  /*9c40*/  FFMA.FTZ R0, R195, R234, R0 ;  /* 0x000000eac3007223 */ /* 0x000fc60000010000 */
[----:B------:R-:W4:Y:S01]  /*9c50*/  LDL R195, [R1+0x39c] ;  /* 0x00039c0001c37983 */ /* 0x000f220000100800 */
[----:B------:R-:W-:-:S03]  /*9c60*/  FFMA.FTZ R0, R5, R238, R0 ;  /* 0x000000ee05007223 */ /* 0x000fc60000010000 */
[----:B------:R-:W4:Y:S01]  /*9c70*/  LDL R5, [R1+0x38] ;  /* 0x0000380001057983 */ /* 0x000f220000100800 */
[----:B---3--:R-:W-:-:S03]  /*9c80*/  FFMA.FTZ R0, R4, R242, R0 ;  /* 0x000000f204007223 */ /* 0x008fc60000010000 */
[----:B------:R-:W3:Y:S01]  /*9c90*/  LDL R4, [R1+0x3ec] ;  /* 0x0003ec0001047983 */ /* 0x000ee20000100800 */
[----:B--2---:R-:W-:-:S03]  /*9ca0*/  FFMA.FTZ R0, R191, R246, R0 ;  /* 0x000000f6bf007223 */ /* 0x004fc60000010000 */
[----:B------:R-:W2:Y:S01]  /*9cb0*/  LDL R191, [R1+0x38c] ;  /* 0x00038c0001bf7983 */ /* 0x000ea20000100800 */
[----:B----4-:R-:W-:-:S04]  /*9cc0*/  FFMA.FTZ R0, R5, R250, R0 ;  /* 0x000000fa05007223 */ /* 0x010fc80000010000 */
[----:B------:R-:W-:Y:S01]  /*9cd0*/  FADD.FTZ R5, R0, R3 ;  /* 0x0000000300057221 */ /* 0x000fe20000010000 */
[----:B0-----:R-:W-:Y:S02]  /*9ce0*/  @P1 IADD3 R0, PT, PT, R2, R243, RZ ;  /* 0x000000f302001210 */ /* 0x001fe40007ffe0ff */
[----:B------:R-:W-:Y:S01]  /*9cf0*/  ISETP.NE.AND.EX P2, PT, RZ, UR19, PT, P2 ;  /* 0x00000013ff007c0c */ /* 0x000fe2000bf45320 */
[----:B------:R-:W4:Y:S01]  /*9d00*/  LDL R243, [R1+0x35c] ;  /* 0x00035c0001f37983 */ /* 0x000f220000100800 */
[----:B------:R-:W-:Y:S01]  /*9d10*/  @P1 ISETP.GE.AND P4, PT, R252, R0, PT ;  /* 0x00000000fc00120c */ /* 0x000fe20003f86270 */
[----:B------:R-:W-:Y:S02]  /*9d20*/  FMUL.FTZ R0, R231, R235 ;  /* 0x000000ebe7007220 */ /* 0x000fe40000410000 */
[----:B------:R-:W4:Y:S02]  /*9d30*/  LDL R235, [R1+0x33c] ;  /* 0x00033c0001eb7983 */ /* 0x000f240000100800 */
[----:B------:R-:W-:-:S02]  /*9d40*/  FFMA.FTZ R0, R223, R227, R0 ;  /* 0x000000e3df007223 */ /* 0x000fc40000010000 */
[----:B------:R-:W4:Y:S02]  /*9d50*/  LDL R231, [R1+0x32c] ;  /* 0x00032c0001e77983 */ /* 0x000f240000100800 */
[----:B------:R-:W-:Y:S02]  /*9d60*/  FFMA.FTZ R0, R219, R7, R0 ;  /* 0x00000007db007223 */ /* 0x000fe40000010000 */
[----:B------:R-:W0:Y:S01]  /*9d70*/  @P2 LDC.64 R2, c[0x0][0x438] ;  /* 0x00010e00ff022b82 */ /* 0x000e220000000a00 */
[----:B------:R-:W4:Y:S01]  /*9d80*/  LDL R227, [R1+0x31c] ;  /* 0x00031c0001e37983 */ /* 0x000f220000100800 */
[----:B------:R-:W-:-:S03]  /*9d90*/  FFMA.FTZ R0, R215, R11, R0 ;  /* 0x0000000bd7007223 */ /* 0x000fc60000010000 */
[----:B------:R-:W4:Y:S04]  /*9da0*/  LDL R223, [R1+0x30c] ;  /* 0x00030c0001df7983 */ /* 0x000f280000100800 */
[----:B------:R-:W4:Y:S04]  /*9db0*/  LDL R219, [R1+0x2fc] ;  /* 0x0002fc0001db7983 */ /* 0x000f280000100800 */
[----:B------:R-:W4:Y:S01]  /*9dc0*/  LDL R215, [R1+0x2ec] ;  /* 0x0002ec0001d77983 */ /* 0x000f220000100800 */
[----:B---3--:R-:W-:-:S03]  /*9dd0*/  FFMA.FTZ R0, R4, R15, R0 ;  /* 0x0000000f04007223 */ /* 0x008fc60000010000 */
[----:B------:R-:W3:Y:S01]  /*9de0*/  LDL R4, [R1+0x37c] ;  /* 0x00037c0001047983 */ /* 0x000ee20000100800 */
[----:B0-----:R-:W-:-:S03]  /*9df0*/  @P2 IMAD.WIDE R2, R239, 0x4, R2 ;  /* 0x00000004ef022825 */ /* 0x001fc600078e0202 */
[----:B------:R-:W4:Y:S01]  /*9e00*/  LDL R239, [R1+0x34c] ;  /* 0x00034c0001ef7983 */ /* 0x000f220000100800 */
[----:B------:R-:W-:-:S03]  /*9e10*/  FFMA.FTZ R0, R211, R19, R0 ;  /* 0x00000013d3007223 */ /* 0x000fc60000010000 */
[----:B------:R-:W4:Y:S04]  /*9e20*/  LDL R211, [R1+0x2dc] ;  /* 0x0002dc0001d37983 */ /* 0x000f280000100800 */
[----:B------:R0:W4:Y:S04]  /*9e30*/  @P2 LDG.E R3, desc[UR36][R2.64] ;  /* 0x0000002402032981 */ /* 0x000128000c1e1900 */
        /* <DEDUP_REMOVED lines=62> */
[----:B------:R-:W3:Y:S02]  /*a220*/  LDL R207, [R1+0xfc] ;  /* 0x0000fc0001cf7983 */ /* 0x000ee40000100800 */
[----:B------:R-:W-:Y:S02]  /*a230*/  FFMA.FTZ R0, R203, R167, R0 ;  /* 0x000000a7cb007223 */ /* 0x000fe40000010000 */
[----:B------:R-:W3:Y:S02]  /*a240*/  LDL R203, [R1+0x10c] ;  /* 0x00010c0001cb7983 */ /* 0x000ee40000100800 */
[----:B------:R-:W-:-:S02]  /*a250*/  FFMA.FTZ R0, R199, R171, R0 ;  /* 0x000000abc7007223 */ /* 0x000fc40000010000 */
[----:B------:R-:W3:Y:S02]  /*a260*/  LDL R199, [R1+0x11c] ;  /* 0x00011c0001c77983 */ /* 0x000ee40000100800 */
[----:B------:R-:W-:Y:S02]  /*a270*/  FFMA.FTZ R0, R195, R175, R0 ;  /* 0x000000afc3007223 */ /* 0x000fe40000010000 */
[----:B------:R-:W3:Y:S02]  /*a280*/  LDL R195, [R1+0x12c] ;  /* 0x00012c0001c37983 */ /* 0x000ee40000100800 */
[----:B--2---:R-:W-:Y:S02]  /*a290*/  FFMA.FTZ R0, R191, R179, R0 ;  /* 0x000000b3bf007223 */ /* 0x004fe40000010000 */
[----:B------:R-:W2:Y:S04]  /*a2a0*/  LDL R191, [R1+0x13c] ;  /* 0x00013c0001bf7983 */ /* 0x000ea80000100800 */
[----:B------:R-:W3:Y:S04]  /*a2b0*/  LDL R211, [R1+0xec] ;  /* 0x0000ec0001d37983 */ /* 0x000ee80000100800 */
[----:B------:R-:W3:Y:S04]  /*a2c0*/  LDL R215, [R1+0xdc] ;  /* 0x0000dc0001d77983 */ /* 0x000ee80000100800 */
[----:B------:R-:W3:Y:S04]  /*a2d0*/  LDL R219, [R1+0xcc] ;  /* 0x0000cc0001db7983 */ /* 0x000ee80000100800 */
[----:B------:R-:W3:Y:S04]  /*a2e0*/  LDL R223, [R1+0xbc] ;  /* 0x0000bc0001df7983 */ /* 0x000ee80000100800 */
[----:B------:R-:W3:Y:S01]  /*a2f0*/  LDL R227, [R1+0xac] ;  /* 0x0000ac0001e37983 */ /* 0x000ee20000100800 */
[----:B----4-:R-:W-:-:S03]  /*a300*/  FFMA.FTZ R0, R2, R183, R0 ;  /* 0x000000b702007223 */ /* 0x010fc60000010000 */
        /* <DEDUP_REMOVED lines=39> */
[----:B--2---:R-:W-:Y:S01]  /*a580*/  FFMA.FTZ R0, R2, R251, R0 ;  /* 0x000000fb02007223 */ /* 0x004fe20000010000 */
[----:B0-----:R-:W-:-:S03]  /*a590*/  @P1 SEL R2, RZ, UR39, P4 ;  /* 0x00000027ff021c07 */ /* 0x001fc6000a000000 */
[----:B------:R-:W-:Y:S01]  /*a5a0*/  FADD.FTZ R0, R0, R5 ;  /* 0x0000000500007221 */ /* 0x000fe20000010000 */
[----:B------:R-:W-:Y:S01]  /*a5b0*/  @P1 IADD3 R2, PT, PT, R252, -UR45, R2 ;  /* 0x8000002dfc021c10 */ /* 0x000fe2000fffe002 */
[----:B------:R4:W5:Y:S02]  /*a5c0*/  LDL.LU R5, [R1+0x44c] ;  /* 0x00044c0001057983 */ /* 0x0009640000300800 */
[----:B------:R-:W-:Y:S01]  /*a5d0*/  FMUL.FTZ R0, R0, UR16 ;  /* 0x0000001000007c20 */ /* 0x000fe20008410000 */
[----:B------:R-:W-:-:S03]  /*a5e0*/  @P1 I2FP.F32.S32 R2, R2 ;  /* 0x0000000200021245 */ /* 0x000fc60000201400 */
[----:B------:R-:W-:Y:S02]  /*a5f0*/  @P2 FADD.FTZ R0, R0, R3 ;  /* 0x0000000300002221 */ /* 0x000fe40000010000 */
[----:B------:R-:W2:Y:S02]  /*a600*/  LDL R3, [R1+0x43c] ;  /* 0x00043c0001037983 */ /* 0x000ea40000100800 */
[----:B------:R-:W-:Y:S02]  /*a610*/  @P1 FFMA.FTZ R0, R2, R4, R0 ;  /* 0x0000000402001223 */ /* 0x000fe40000010000 */
[----:B------:R4:W5:Y:S04]  /*a620*/  LDL.LU R4, [R1+0x448] ;  /* 0x0004480001047983 */ /* 0x0009680000300800 */
[----:B------:R-:W3:Y:S01]  /*a630*/  LDL R2, [R1+0x438] ;  /* 0x0004380001027983 */ /* 0x000ee20000100800 */
[----:B--2---:R-:W-:-:S05]  /*a640*/  @!P3 FMNMX.FTZ R3, R3, R0, !PT ;  /* 0x000000000303b209 */ /* 0x004fca0007810000 */
[----:B------:R4:W-:Y:S04]  /*a650*/  @!P3 STL [R1+0x43c], R3 ;  /* 0x00043c030100b387 */ /* 0x0009e80000100800 */
[----:B---3--:R4:W-:Y:S02]  /*a660*/  STS [R2], R0 ;  /* 0x0000000002007388 */ /* 0x0089e40000000800 */
.L_x_5313:
[----:B------:R-:W-:Y:S05]  /*a670*/  BSYNC.RECONVERGENT B1 ;  /* 0x0000000000017941 */ /* 0x000fea0003800200 */
.L_x_5312:
[----:B----4-:R-:W4:Y:S04]  /*a680*/  LDL.LU R0, [R1+0x438] ;  /* 0x0004380001007983 */ /* 0x010f280000300800 */
[----:B-----5:R0:W-:Y:S04]  /*a690*/  STL [R1+0x44c], R5 ;  /* 0x00044c0501007387 */ /* 0x0201e80000100800 */
[----:B0-----:R-:W4:Y:S04]  /*a6a0*/  LDL.LU R5, [R1+0x430] ;  /* 0x0004300001057983 */ /* 0x001f280000300800 */
[----:B------:R4:W-:Y:S04]  /*a6b0*/  STL [R1+0x448], R4 ;  /* 0x0004480401007387 */ /* 0x0009e80000100800 */
[----:B--23--:R-:W2:Y:S04]  /*a6c0*/  LDL.LU R3, [R1+0x434] ;  /* 0x0004340001037983 */ /* 0x00cea80000300800 */
[----:B------:R-:W3:Y:S01]  /*a6d0*/  LDL.LU R2, [R1+0x2c] ;  /* 0x00002c0001027983 */ /* 0x000ee20000300800 */
[----:B----4-:R-:W-:-:S03]  /*a6e0*/  IMAD.MOV.U32 R4, RZ, RZ, R0 ;  /* 0x000000ffff047224 */ /* 0x010fc600078e0000 */
[----:B------:R-:W4:Y:S01]  /*a6f0*/  LDL R0, [R1+0x444] ;  /* 0x0004440001007983 */ /* 0x000f220000100800 */
[----:B------:R-:W-:Y:S01]  /*a700*/  VIADD R4, R4, 0x400 ;  /* 0x0000040004047836 */ /* 0x000fe20000000000 */
[----:B------:R-:W-:-:S05]  /*a710*/  IADD3 R5, P1, PT, R5, 0x100, RZ ;  /* 0x0000010005057810 */ /* 0x000fca0007f3e0ff */
[----:B------:R0:W-:Y:S01]  /*a720*/  STL [R1+0x430], R5 ;  /* 0x0004300501007387 */ /* 0x0001e20000100800 */
[----:B--2---:R-:W-:Y:S01]  /*a730*/  IADD3 R3, PT, PT, R3, 0x100, RZ ;  /* 0x0000010003037810 */ /* 0x004fe20007ffe0ff */
[----:B---3--:R-:W-:Y:S02]  /*a740*/  IMAD.X R2, RZ, RZ, R2, P1 ;  /* 0x000000ffff027224 */ /* 0x008fe400008e0602 */
[----:B0-----:R0:W5:Y:S04]  /*a750*/  LDL.LU R5, [R1+0x44c] ;  /* 0x00044c0001057983 */ /* 0x0011680000300800 */
[----:B------:R2:W-:Y:S01]  /*a760*/  STL [R1+0x438], R4 ;  /* 0x0004380401007387 */ /* 0x0005e20000100800 */
[----:B------:R-:W-:-:S03]  /*a770*/  IADD3 R252, PT, PT, R252, 0x100, RZ ;  /* 0x00000100fcfc7810 */ /* 0x000fc60007ffe0ff */
[----:B--2---:R0:W5:Y:S04]  /*a780*/  LDL.LU R4, [R1+0x448] ;  /* 0x0004480001047983 */ /* 0x0041680000300800 */
[----:B------:R0:W-:Y:S04]  /*a790*/  STL [R1+0x434], R3 ;  /* 0x0004340301007387 */ /* 0x0001e80000100800 */
[----:B------:R0:W-:Y:S01]  /*a7a0*/  STL [R1+0x2c], R2 ;  /* 0x00002c0201007387 */ /* 0x0001e20000100800 */
[----:B----4-:R-:W-:-:S13]  /*a7b0*/  ISETP.GE.AND P1, PT, R252, R0, PT ;  /* 0x00000000fc00720c */ /* 0x010fda0003f26270 */
[----:B0-----:R-:W-:Y:S05]  /*a7c0*/  @!P1 BRA `(.L_x_5314) ;  /* 0xffffff8400809947 */ /* 0x001fea000383ffff */
.L_x_5183:
[----:B0--3--:R-:W-:Y:S05]  /*a7d0*/  BSYNC.RECONVERGENT B0 ;  /* 0x0000000000007941 */ /* 0x009fea0003800200 */
.L_x_5182:
[----:B------:R-:W3:Y:S01]  /*a7e0*/  LDL.LU R2, [R1+0x43c] ;  /* 0x00043c0001027983 */ /* 0x000ee20000300800 */
[----:B------:R-:W0:Y:S01]  /*a7f0*/  S2UR UR10, SR_CgaCtaId ;  /* 0x00000000000a79c3 */ /* 0x000e220000008800 */
[----:B------:R-:W-:Y:S01]  /*a800*/  UMOV UR8, 0x400 ;  /* 0x0000040000087882 */ /* 0x000fe20000000000 */
[----:B------:R-:W4:Y:S01]  /*a810*/  LDCU UR5, c[0x0][0x3f4] ;  /* 0x00007e80ff0577ac */ /* 0x000f220008000800 */
[----:B------:R-:W-:Y:S01]  /*a820*/  BSSY.RECONVERGENT B0, `(.L_x_5315) ;  /* 0x000018d000007945 */ /* 0x000fe20003800200 */
[----:B------:R-:W-:Y:S02]  /*a830*/  UIADD3 UR9, UPT, UPT, UR45, 0x1, URZ ;  /* 0x000000012d097890 */ /* 0x000fe4000fffe0ff */
[----:B----4-:R-:W-:Y:S02]  /*a840*/  UIADD3 UR5, UPT, UPT, UR45, 0x1, -UR5 ;  /* 0x000000012d057890 */ /* 0x010fe4000fffe805 */
[----:B0-----:R-:W-:Y:S02]  /*a850*/  ULEA UR11, UR10, UR8, 0x18 ;  /* 0x000000080a0b7291 */ /* 0x001fe4000f8ec0ff */
[----:B------:R-:W-:-:S04]  /*a860*/  UISETP.LT.AND UP0, UPT, URZ, UR5, UPT ;  /* 0x00000005ff00728c */ /* 0x000fc8000bf01270 */
[----:B------:R-:W-:Y:S01]  /*a870*/  USEL UR5, URZ, UR5, !UP0 ;  /* 0x00000005ff057287 */ /* 0x000fe2000c000000 */
[----:B---3--:R-:W0:Y:S02]  /*a880*/  SHFL.BFLY PT, R0, R2, 0x10, 0x1f ;  /* 0x0e001f0002007f89 */ /* 0x008e2400000e0000 */
[----:B0-----:R-:W-:-:S05]  /*a890*/  FMNMX.FTZ R3, R0, R2, !PT ;  /* 0x0000000200037209 */ /* 0x001fca0007810000 */
[----:B------:R-:W0:Y:S02]  /*a8a0*/  SHFL.BFLY PT, R0, R3, 0x8, 0x1f ;  /* 0x0d001f0003007f89 */ /* 0x000e2400000e0000 */
[----:B0----5:R-:W-:Y:S02]  /*a8b0*/  FMNMX.FTZ R4, R3, R0, !PT ;  /* 0x0000000003047209 */ /* 0x021fe40007810000 */
[----:B------:R-:W0:Y:S03]  /*a8c0*/  S2R R0, SR_TID.X ;  /* 0x0000000000007919 */ /* 0x000e260000002100 */
[----:B------:R-:W3:Y:S02]  /*a8d0*/  SHFL.BFLY PT, R5, R4, 0x4, 0x1f ;  /* 0x0c801f0004057f89 */ /* 0x000ee400000e0000 */
[----:B---3--:R-:W-:Y:S01]  /*a8e0*/  FMNMX.FTZ R5, R4, R5, !PT ;  /* 0x0000000504057209 */ /* 0x008fe20007810000 */
[----:B0-----:R-:W-:-:S04]  /*a8f0*/  IMAD.SHL.U32 R13, R0, 0x4, RZ ;  /* 0x00000004000d7824 */ /* 0x001fc800078e00ff */
[----:B------:R-:W0:Y:S02]  /*a900*/  SHFL.BFLY PT, R2, R5, 0x2, 0x1f ;  /* 0x0c401f0005027f89 */ /* 0x000e2400000e0000 */
[----:B0-----:R-:W-:Y:S02]  /*a910*/  FMNMX.FTZ R6, R5, R2, !PT ;  /* 0x0000000205067209 */ /* 0x001fe40007810000 */
[----:B------:R-:W-:Y:S02]  /*a920*/  LOP3.LUT P1, R2, R0, 0x1f, RZ, 0xc0, !PT ;  /* 0x0000001f00027812 */ /* 0x000fe4000782c0ff */
        /* <DEDUP_REMOVED lines=8> */
[----:B0-----:R-:W-:-:S05]  /*a9b0*/  VIADD R3, R0, UR5 ;  /* 0x0000000500037c36 */ /* 0x001fca0008000000 */
[----:B------:R-:W0:Y:S01]  /*a9c0*/  @!P0 LDS R5, [R4] ;  /* 0x0000000004058984 */ /* 0x000e220000000800 */
[----:B------:R-:W-:-:S03]  /*a9d0*/  ISETP.GT.AND P0, PT, R3, UR45, PT ;  /* 0x0000002d03007c0c */ /* 0x000fc6000bf04270 */
[----:B0-----:R-:W0:Y:S02]  /*a9e0*/  SHFL.BFLY PT, R6, R5, 0x4, 0x1f ;  /* 0x0c801f0005067f89 */ /* 0x001e2400000e0000 */
[----:B0-----:R-:W-:Y:S01]  /*a9f0*/  FMNMX.FTZ R6, R6, R5, !PT ;  /* 0x0000000506067209 */ /* 0x001fe20007810000 */
[----:B------:R-:W-:-:S04]  /*aa00*/  HFMA2 R5, -RZ, RZ, 0, 0 ;  /* 0x00000000ff057431 */ /* 0x000fc800000001ff */
[----:B------:R-:W0:Y:S02]  /*aa10*/  SHFL.BFLY PT, R7, R6, 0x2, 0x1f ;  /* 0x0c401f0006077f89 */ /* 0x000e2400000e0000 */
[----:B0-----:R-:W-:-:S05]  /*aa20*/  FMNMX.FTZ R7, R6, R7, !PT ;  /* 0x0000000706077209 */ /* 0x001fca0007810000 */
[----:B------:R-:W0:Y:S02]  /*aa30*/  SHFL.BFLY PT, R8, R7, 0x1, 0x1f ;  /* 0x0c201f0007087f89 */ /* 0x000e2400000e0000 */
[----:B0-----:R-:W-:-:S05]  /*aa40*/  FMNMX.FTZ R8, R7, R8, !PT ;  /* 0x0000000807087209 */ /* 0x001fca0007810000 */
[----:B--2---:R0:W2:Y:S01]  /*aa50*/  SHFL.IDX PT, R25, R8, RZ, 0x1f ;  /* 0x00001fff08197589 */ /* 0x0040a200000e0000 */
[----:B------:R-:W-:Y:S05]  /*aa60*/  @P0 BRA `(.L_x_5316) ;  /* 0x0000001400a00947 */ /* 0x000fea0003800000 */
[----:B------:R-:W3:Y:S02]  /*aa70*/  LDC.64 R6, c[0x0][0x420] ;  /* 0x00010800ff067b82 */ /* 0x000ee40000000a00 */
[----:B---3--:R-:W-:-:S04]  /*aa80*/  ISETP.NE.U32.AND P0, PT, R6, RZ, PT ;  /* 0x000000ff0600720c */ /* 0x008fc80003f05070 */
[----:B------:R-:W-:-:S13]  /*aa90*/  ISETP.NE.AND.EX P0, PT, R7, RZ, PT, P0 ;  /* 0x000000ff0700720c */ /* 0x000fda0003f05300 */
[----:B------:R-:W-:Y:S05]  /*aaa0*/  @P0 BRA `(.L_x_5317) ;  /* 0x0000001000040947 */ /* 0x000fea0003800000 */
[----:B0-----:R-:W-:Y:S01]  /*aab0*/  MOV R8, UR9 ;  /* 0x0000000900087c02 */ /* 0x001fe20008000f00 */
[----:B------:R-:W-:Y:S01]  /*aac0*/  BSSY.RECONVERGENT B1, `(.L_x_5318) ;  /* 0x000001d000017945 */ /* 0x000fe20003800200 */
[----:B------:R-:W-:Y:S02]  /*aad0*/  LOP3.LUT R6, RZ, R0, RZ, 0x33, !PT ;  /* 0x00000000ff067212 */ /* 0x000fe400078e33ff */
[----:B------:R-:W-:-:S04]  /*aae0*/  VIADDMNMX R5, R3, 0x100, R8, !PT ;  /* 0x0000010003057846 */ /* 0x000fc80007800108 */
[----:B------:R-:W-:Y:S02]  /*aaf0*/  IADD3 R7, PT, PT, R5, -UR5, R6 ;  /* 0x8000000505077c10 */ /* 0x000fe4000fffe006 */
[----:B------:R-:W-:Y:S02]  /*ab00*/  MOV R6, R3 ;  /* 0x0000000300067202 */ /* 0x000fe40000000f00 */
[C---:B------:R-:W-:Y:S02]  /*ab10*/  LOP3.LUT R5, R7.reuse, 0x300, RZ, 0xc0, !PT ;  /* 0x0000030007057812 */ /* 0x040fe400078ec0ff */
[----:B------:R-:W-:Y:S02]  /*ab20*/  ISETP.GE.U32.AND P1, PT, R7, 0x300, PT ;  /* 0x000003000700780c */ /* 0x000fe40003f26070 */
[----:B------:R-:W-:Y:S01]  /*ab30*/  ISETP.NE.AND P0, PT, R5, 0x300, PT ;  /* 0x000003000500780c */ /* 0x000fe20003f05270 */
[----:B------:R-:W-:-:S12]  /*ab40*/  IMAD.MOV.U32 R5, RZ, RZ, RZ ;  /* 0x000000ffff057224 */ /* 0x000fd800078e00ff */
[----:B------:R-:W-:Y:S05]  /*ab50*/  @!P0 BRA `(.L_x_5319) ;  /* 0x00000000004c8947 */ /* 0x000fea0003800000 */
[----:B------:R-:W-:Y:S01]  /*ab60*/  UIADD3 UR6, UPT, UPT, UR8, 0x440, URZ ;  /* 0x0000044008067890 */ /* 0x000fe2000fffe0ff */
[----:B------:R-:W-:Y:S02]  /*ab70*/  LEA.HI R5, R7, 0x1, RZ, 0x18 ;  /* 0x0000000107057811 */ /* 0x000fe400078fc0ff */
[----:B------:R-:W-:Y:S01]  /*ab80*/  MOV R6, R3 ;  /* 0x0000000300067202 */ /* 0x000fe20000000f00 */
[----:B------:R-:W-:Y:S01]  /*ab90*/  ULEA UR6, UR10, UR6, 0x18 ;  /* 0x000000060a067291 */ /* 0x000fe2000f8ec0ff */
[----:B------:R-:W-:Y:S01]  /*aba0*/  LOP3.LUT R7, R5, 0x3, RZ, 0xc0, !PT ;  /* 0x0000000305077812 */ /* 0x000fe200078ec0ff */
[----:B------:R-:W-:-:S04]  /*abb0*/  IMAD.MOV.U32 R5, RZ, RZ, RZ ;  /* 0x000000ffff057224 */ /* 0x000fc800078e00ff */
[----:B------:R-:W-:Y:S01]  /*abc0*/  IMAD.MOV R8, RZ, RZ, -R7 ;  /* 0x000000ffff087224 */ /* 0x000fe200078e0a07 */
[----:B------:R-:W-:-:S07]  /*abd0*/  IADD3 R7, PT, PT, R13, UR6, RZ ;  /* 0x000000060d077c10 */ /* 0x000fce000fffe0ff */
.L_x_5320:
[----:B------:R-:W2:Y:S01]  /*abe0*/  LDS R9, [R7] ;  /* 0x0000000007097984 */ /* 0x000ea20000000800 */
[----:B------:R-:W-:Y:S01]  /*abf0*/  VIADD R8, R8, 0x1 ;  /* 0x0000000108087836 */ /* 0x000fe20000000000 */
[----:B------:R-:W-:-:S04]  /*ac00*/  IADD3 R6, PT, PT, R6, 0x100, RZ ;  /* 0x0000010006067810 */ /* 0x000fc80007ffe0ff */
        /* <DEDUP_REMOVED lines=8> */
.L_x_5319:
[----:B------:R-:W-:Y:S05]  /*ac90*/  BSYNC.RECONVERGENT B1 ;  /* 0x0000000000017941 */ /* 0x000fea0003800200 */
.L_x_5318:
[----:B------:R-:W-:Y:S05]  /*aca0*/  @!P1 BRA `(.L_x_5316) ;  /* 0x0000001400109947 */ /* 0x000fea0003800000 */
[----:B------:R-:W-:Y:S02]  /*acb0*/  UIADD3 UR6, UPT, UPT, UR8, 0x440, URZ ;  /* 0x0000044008067890 */ /* 0x000fe4000fffe0ff */
[----:B------:R-:W-:Y:S02]  /*acc0*/  USHF.L.U32 UR7, UR5, 0x2, URZ ;  /* 0x0000000205077899 */ /* 0x000fe400080006ff */
[----:B------:R-:W-:-:S04]  /*acd0*/  ULEA UR6, UR10, UR6, 0x18 ;  /* 0x000000060a067291 */ /* 0x000fc8000f8ec0ff */
[----:B------:R-:W-:-:S05]  /*ace0*/  LEA R7, R6, -UR7, 0x2 ;  /* 0x8000000706077c11 */ /* 0x000fca000f8e10ff */
[----:B------:R-:W2:Y:S04]  /*acf0*/  LDS R8, [R7+UR6] ;  /* 0x0000000607087984 */ /* 0x000ea80008000800 */
[----:B------:R-:W0:Y:S04]  /*ad00*/  LDS R9, [R7+UR6+0x400] ;  /* 0x0004000607097984 */ /* 0x000e280008000800 */
[----:B------:R-:W3:Y:S04]  /*ad10*/  LDS R12, [R7+UR6+0xc00] ;  /* 0x000c0006070c7984 */ /* 0x000ee80008000800 */
[----:B------:R-:W4:Y:S01]  /*ad20*/  LDS R10, [R7+UR6+0x800] ;  /* 0x00080006070a7984 */ /* 0x000f220008000800 */
[----:B--2---:R-:W-:-:S04]  /*ad30*/  FADD.FTZ R8, -R25, R8 ;  /* 0x0000000819087221 */ /* 0x004fc80000010100 */
[----:B------:R-:W-:Y:S01]  /*ad40*/  FMUL.FTZ R8, R8, 1.4426950216293334961 ;  /* 0x3fb8aa3b08087820 */ /* 0x000fe20000410000 */
[C---:B0-----:R-:W-:Y:S01]  /*ad50*/  FADD.FTZ R9, -R25.reuse, R9 ;  /* 0x0000000919097221 */ /* 0x041fe20000010100 */
[----:B---3--:R-:W-:-:S03]  /*ad60*/  FADD.FTZ R14, -R25, R12 ;  /* 0x0000000c190e7221 */ /* 0x008fc60000010100 */
[----:B------:R-:W-:Y:S01]  /*ad70*/  FMUL.FTZ R9, R9, 1.4426950216293334961 ;  /* 0x3fb8aa3b09097820 */ /* 0x000fe20000410000 */
[----:B------:R-:W0:Y:S01]  /*ad80*/  MUFU.EX2 R8, R8 ;  /* 0x0000000800087308 */ /* 0x000e220000000800 */
[----:B----4-:R-:W-:Y:S01]  /*ad90*/  FADD.FTZ R11, -R25, R10 ;  /* 0x0000000a190b7221 */ /* 0x010fe20000010100 */
[----:B------:R-:W-:-:S03]  /*ada0*/  FMUL.FTZ R14, R14, 1.4426950216293334961 ;  /* 0x3fb8aa3b0e0e7820 */ /* 0x000fc60000410000 */
[----:B------:R-:W-:-:S03]  /*adb0*/  FMUL.FTZ R11, R11, 1.4426950216293334961 ;  /* 0x3fb8aa3b0b0b7820 */ /* 0x000fc60000410000 */
[----:B------:R2:W3:Y:S08]  /*adc0*/  MUFU.EX2 R10, R9 ;  /* 0x00000009000a7308 */ /* 0x0004f00000000800 */
[----:B------:R-:W4:Y:S01]  /*add0*/  MUFU.EX2 R12, R11 ;  /* 0x0000000b000c7308 */ /* 0x000f220000000800 */
[----:B--2---:R-:W-:Y:S01]  /*ade0*/  IADD3 R9, PT, PT, R6, 0x400, RZ ;  /* 0x0000040006097810 */ /* 0x004fe20007ffe0ff */
[----:B0-----:R-:W-:Y:S01]  /*adf0*/  FADD.FTZ R5, R5, R8 ;  /* 0x0000000805057221 */ /* 0x001fe20000010000 */
[----:B------:R0:W-:Y:S01]  /*ae00*/  STS [R7+UR6], R8 ;  /* 0x0000000807007988 */ /* 0x0001e20008000806 */
[----:B------:R-:W-:Y:S01]  /*ae10*/  VIADD R6, R7, UR6 ;  /* 0x0000000607067c36 */ /* 0x000fe20008000000 */
[----:B------:R-:W-:-:S03]  /*ae20*/  ISETP.GT.AND P0, PT, R9, UR45, PT ;  /* 0x0000002d09007c0c */ /* 0x000fc6000bf04270 */
[----:B------:R-:W2:Y:S01]  /*ae30*/  MUFU.EX2 R14, R14 ;  /* 0x0000000e000e7308 */ /* 0x000ea20000000800 */
[----:B---3--:R-:W-:Y:S01]  /*ae40*/  FADD.FTZ R5, R5, R10 ;  /* 0x0000000a05057221 */ /* 0x008fe20000010000 */
[----:B------:R0:W-:Y:S03]  /*ae50*/  STS [R7+UR6+0x400], R10 ;  /* 0x0004000a07007988 */ /* 0x0001e60008000806 */
[----:B----4-:R-:W-:Y:S01]  /*ae60*/  FADD.FTZ R5, R5, R12 ;  /* 0x0000000c05057221 */ /* 0x010fe20000010000 */
[----:B------:R0:W-:Y:S04]  /*ae70*/  STS [R7+UR6+0x800], R12 ;  /* 0x0008000c07007988 */ /* 0x0001e80008000806 */
[----:B--2---:R0:W-:Y:S01]  /*ae80*/  STS [R7+UR6+0xc00], R14 ;  /* 0x000c000e07007988 */ /* 0x0041e20008000806 */
[----:B------:R-:W-:Y:S01]  /*ae90*/  FADD.FTZ R5, R5, R14 ;  /* 0x0000000e05057221 */ /* 0x000fe20000010000 */
[----:B------:R-:W-:Y:S06]  /*aea0*/  @P0 BRA `(.L_x_5316) ;  /* 0x0000001000900947 */ /* 0x000fec0003800000 */
        /* <DEDUP_REMOVED lines=9> */
.L_x_5323:
        /* <DEDUP_REMOVED lines=8> */
[----:B------:R-:W5:Y:S04]  /*afc0*/  LDS R15, [R6+0x1000] ;  /* 0x00100000060f7984 */ /* 0x000f680000000800 */
[----:B-1----:R-:W1:Y:S04]  /*afd0*/  LDS R16, [R6+0x1400] ;  /* 0x0014000006107984 */ /* 0x002e680000000800 */
[----:B------:R-:W1:Y:S04]  /*afe0*/  LDS R17, [R6+0x1800] ;  /* 0x0018000006117984 */ /* 0x000e680000000800 */
[----:B------:R-:W1:Y:S01]  /*aff0*/  LDS R18, [R6+0x1c00] ;  /* 0x001c000006127984 */ /* 0x000e620000000800 */
[----:B0-----:R-:W-:-:S03]  /*b000*/  FADD.FTZ R7, -R25, R7 ;  /* 0x0000000719077221 */ /* 0x001fc60000010100 */
[----:B------:R-:W0:Y:S01]  /*b010*/  LDS R19, [R6+0x2000] ;  /* 0x0020000006137984 */ /* 0x000e220000000800 */
[----:B------:R-:W-:Y:S01]  /*b020*/  FMUL.FTZ R7, R7, 1.4426950216293334961 ;  /* 0x3fb8aa3b07077820 */ /* 0x000fe20000410000 */
[C---:B--2---:R-:W-:Y:S02]  /*b030*/  FADD.FTZ R8, -R25.reuse, R8 ;  /* 0x0000000819087221 */ /* 0x044fe40000010100 */
[----:B------:R-:W2:Y:S01]  /*b040*/  LDS R20, [R6+0x2400] ;  /* 0x0024000006147984 */ /* 0x000ea20000000800 */
[C---:B---3--:R-:W-:Y:S01]  /*b050*/  FADD.FTZ R10, -R25.reuse, R10 ;  /* 0x0000000a190a7221 */ /* 0x048fe20000010100 */
[----:B------:R-:W-:Y:S02]  /*b060*/  FMUL.FTZ R8, R8, 1.4426950216293334961 ;  /* 0x3fb8aa3b08087820 */ /* 0x000fe40000410000 */
[----:B------:R-:W3:Y:S01]  /*b070*/  LDS R21, [R6+0x2800] ;  /* 0x0028000006157984 */ /* 0x000ee20000000800 */
[----:B------:R-:W1:Y:S01]  /*b080*/  MUFU.EX2 R7, R7 ;  /* 0x0000000700077308 */ /* 0x000e620000000800 */
        /* <DEDUP_REMOVED lines=12> */
[----:B------:R-:W2:Y:S01]  /*b150*/  MUFU.EX2 R10, R10 ;  /* 0x0000000a000a7308 */ /* 0x000ea20000000800 */
[----:B-1----:R-:W-:Y:S01]  /*b160*/  FADD.FTZ R5, R7, R5 ;  /* 0x0000000507057221 */ /* 0x002fe20000010000 */
[----:B------:R-:W-:Y:S01]  /*b170*/  FMUL.FTZ R15, R15, 1.4426950216293334961 ;  /* 0x3fb8aa3b0f0f7820 */ /* 0x000fe20000410000 */
[C---:B------:R-:W-:Y:S01]  /*b180*/  FADD.FTZ R16, -R25.reuse, R16 ;  /* 0x0000001019107221 */ /* 0x040fe20000010100 */
[----:B------:R-:W-:Y:S01]  /*b190*/  STS [R6+-0x800], R7 ;  /* 0xfff8000706007388 */ /* 0x000fe20000000800 */
[----:B------:R-:W-:-:S02]  /*b1a0*/  FADD.FTZ R17, -R25, R17 ;  /* 0x0000001119117221 */ /* 0x000fc40000010100 */
[----:B------:R-:W-:Y:S01]  /*b1b0*/  FMUL.FTZ R16, R16, 1.4426950216293334961 ;  /* 0x3fb8aa3b10107820 */ /* 0x000fe20000410000 */
[----:B------:R-:W1:Y:S01]  /*b1c0*/  MUFU.EX2 R11, R11 ;  /* 0x0000000b000b7308 */ /* 0x000e620000000800 */
[----:B0-----:R-:W-:Y:S01]  /*b1d0*/  FADD.FTZ R5, R5, R8 ;  /* 0x0000000805057221 */ /* 0x001fe20000010000 */
[----:B------:R-:W-:Y:S01]  /*b1e0*/  FMUL.FTZ R17, R17, 1.4426950216293334961 ;  /* 0x3fb8aa3b11117820 */ /* 0x000fe20000410000 */
[C---:B------:R-:W-:Y:S01]  /*b1f0*/  FADD.FTZ R18, -R25.reuse, R18 ;  /* 0x0000001219127221 */ /* 0x040fe20000010100 */
[----:B------:R-:W-:Y:S01]  /*b200*/  STS [R6+-0x400], R8 ;  /* 0xfffc000806007388 */ /* 0x000fe20000000800 */
[----:B------:R-:W-:Y:S02]  /*b210*/  FADD.FTZ R19, -R25, R19 ;  /* 0x0000001319137221 */ /* 0x000fe40000010100 */
[----:B------:R-:W-:Y:S01]  /*b220*/  FMUL.FTZ R18, R18, 1.4426950216293334961 ;  /* 0x3fb8aa3b12127820 */ /* 0x000fe20000410000 */
[----:B------:R-:W0:Y:S01]  /*b230*/  MUFU.EX2 R12, R12 ;  /* 0x0000000c000c7308 */ /* 0x000e220000000800 */
[----:B--2---:R-:W-:Y:S01]  /*b240*/  FADD.FTZ R5, R5, R10 ;  /* 0x0000000a05057221 */ /* 0x004fe20000010000 */
[----:B------:R-:W-:Y:S01]  /*b250*/  FMUL.FTZ R19, R19, 1.4426950216293334961 ;  /* 0x3fb8aa3b13137820 */ /* 0x000fe20000410000 */
[----:B------:R-:W-:Y:S01]  /*b260*/  FADD.FTZ R20, -R25, R20 ;  /* 0x0000001419147221 */ /* 0x000fe20000010100 */
[----:B------:R-:W-:Y:S03]  /*b270*/  STS [R6], R10 ;  /* 0x0000000a06007388 */ /* 0x000fe60000000800 */
[----:B------:R-:W-:Y:S01]  /*b280*/  FMUL.FTZ R20, R20, 1.4426950216293334961 ;  /* 0x3fb8aa3b14147820 */ /* 0x000fe20000410000 */
[----:B------:R-:W2:Y:S01]  /*b290*/  MUFU.EX2 R14, R14 ;  /* 0x0000000e000e7308 */ /* 0x000ea20000000800 */
[----:B-1----:R-:W-:Y:S01]  /*b2a0*/  FADD.FTZ R5, R5, R11 ;  /* 0x0000000b05057221 */ /* 0x002fe20000010000 */
[C---:B---3--:R-:W-:Y:S01]  /*b2b0*/  FADD.FTZ R21, -R25.reuse, R21 ;  /* 0x0000001519157221 */ /* 0x048fe20000010100 */
[----:B----4-:R-:W-:Y:S01]  /*b2c0*/  FADD.FTZ R22, -R25, R22 ;  /* 0x0000001619167221 */ /* 0x010fe20000010100 */
[----:B------:R-:W-:Y:S02]  /*b2d0*/  STS [R6+0x400], R11 ;  /* 0x0004000b06007388 */ /* 0x000fe40000000800 */
[----:B------:R-:W-:Y:S01]  /*b2e0*/  FMUL.FTZ R21, R21, 1.4426950216293334961 ;  /* 0x3fb8aa3b15157820 */ /* 0x000fe20000410000 */
[----:B------:R-:W-:Y:S01]  /*b2f0*/  FMUL.FTZ R22, R22, 1.4426950216293334961 ;  /* 0x3fb8aa3b16167820 */ /* 0x000fe20000410000 */
[----:B------:R-:W1:Y:S01]  /*b300*/  MUFU.EX2 R15, R15 ;  /* 0x0000000f000f7308 */ /* 0x000e620000000800 */
[----:B0-----:R-:W-:Y:S01]  /*b310*/  FADD.FTZ R5, R5, R12 ;  /* 0x0000000c05057221 */ /* 0x001fe20000010000 */
[C---:B-----5:R-:W-:Y:S01]  /*b320*/  FADD.FTZ R23, -R25.reuse, R23 ;  /* 0x0000001719177221 */ /* 0x060fe20000010100 */
[----:B------:R-:W-:Y:S01]  /*b330*/  FADD.FTZ R24, -R25, R24 ;  /* 0x0000001819187221 */ /* 0x000fe20000010100 */
[----:B------:R-:W-:Y:S02]  /*b340*/  STS [R6+0x800], R12 ;  /* 0x0008000c06007388 */ /* 0x000fe40000000800 */
[----:B------:R-:W-:Y:S01]  /*b350*/  FMUL.FTZ R23, R23, 1.4426950216293334961 ;  /* 0x3fb8aa3b17177820 */ /* 0x000fe20000410000 */
[----:B------:R-:W-:Y:S01]  /*b360*/  FMUL.FTZ R24, R24, 1.4426950216293334961 ;  /* 0x3fb8aa3b18187820 */ /* 0x000fe20000410000 */
        /* <DEDUP_REMOVED lines=31> */
[----:B0-----:R-:W-:Y:S01]  /*b560*/  IADD3 R6, PT, PT, R6, 0x4000, RZ ;  /* 0x0000400006067810 */ /* 0x001fe20007ffe0ff */
[----:B------:R-:W-:Y:S06]  /*b570*/  @!P1 BRA `(.L_x_5323) ;  /* 0xfffffff800709947 */ /* 0x000fec000383ffff */
.L_x_5322:
[----:B------:R-:W-:Y:S05]  /*b580*/  BSYNC.RECONVERGENT B1 ;  /* 0x0000000000017941 */ /* 0x000fea0003800200 */
.L_x_5321:
        /* <DEDUP_REMOVED lines=11> */
[----:B------:R-:W5:Y:S04]  /*b640*/  LDS R14, [R6+0xc00] ;  /* 0x000c0000060e7984 */ /* 0x000f680000000800 */
[----:B------:R-:W5:Y:S04]  /*b650*/  LDS R15, [R6+0x1000] ;  /* 0x00100000060f7984 */ /* 0x000f680000000800 */
[----:B-1----:R-:W1:Y:S01]  /*b660*/  LDS R16, [R6+0x1400] ;  /* 0x0014000006107984 */ /* 0x002e620000000800 */
[----:B0-----:R-:W-:-:S04]  /*b670*/  FADD.FTZ R7, -R25, R7 ;  /* 0x0000000719077221 */ /* 0x001fc80000010100 */
[----:B------:R-:W-:Y:S01]  /*b680*/  FMUL.FTZ R7, R7, 1.4426950216293334961 ;  /* 0x3fb8aa3b07077820 */ /* 0x000fe20000410000 */
[C---:B--2---:R-:W-:Y:S01]  /*b690*/  FADD.FTZ R8, -R25.reuse, R8 ;  /* 0x0000000819087221 */ /* 0x044fe20000010100 */
[----:B---3--:R-:W-:-:S03]  /*b6a0*/  FADD.FTZ R10, -R25, R10 ;  /* 0x0000000a190a7221 */ /* 0x008fc60000010100 */
[----:B------:R-:W-:Y:S01]  /*b6b0*/  FMUL.FTZ R8, R8, 1.4426950216293334961 ;  /* 0x3fb8aa3b08087820 */ /* 0x000fe20000410000 */
[----:B------:R-:W0:Y:S01]  /*b6c0*/  MUFU.EX2 R7, R7 ;  /* 0x0000000700077308 */ /* 0x000e220000000800 */
[----:B------:R-:W-:Y:S01]  /*b6d0*/  FMUL.FTZ R10, R10, 1.4426950216293334961 ;  /* 0x3fb8aa3b0a0a7820 */ /* 0x000fe20000410000 */
[C---:B----4-:R-:W-:Y:S01]  /*b6e0*/  FADD.FTZ R11, -R25.reuse, R11 ;  /* 0x0000000b190b7221 */ /* 0x050fe20000010100 */
[----:B-----5:R-:W-:-:S03]  /*b6f0*/  FADD.FTZ R12, -R25, R12 ;  /* 0x0000000c190c7221 */ /* 0x020fc60000010100 */
[----:B------:R-:W-:Y:S02]  /*b700*/  FMUL.FTZ R11, R11, 1.4426950216293334961 ;  /* 0x3fb8aa3b0b0b7820 */ /* 0x000fe40000410000 */
[----:B------:R-:W2:Y:S01]  /*b710*/  MUFU.EX2 R8, R8 ;  /* 0x0000000800087308 */ /* 0x000ea20000000800 */
[----:B------:R-:W-:Y:S01]  /*b720*/  FMUL.FTZ R12, R12, 1.4426950216293334961 ;  /* 0x3fb8aa3b0c0c7820 */ /* 0x000fe20000410000 */
[C---:B------:R-:W-:Y:S01]  /*b730*/  FADD.FTZ R14, -R25.reuse, R14 ;  /* 0x0000000e190e7221 */ /* 0x040fe20000010100 */
[----:B------:R-:W-:-:S03]  /*b740*/  FADD.FTZ R15, -R25, R15 ;  /* 0x0000000f190f7221 */ /* 0x000fc60000010100 */
[----:B------:R-:W-:Y:S02]  /*b750*/  FMUL.FTZ R14, R14, 1.4426950216293334961 ;  /* 0x3fb8aa3b0e0e7820 */ /* 0x000fe40000410000 */
[----:B------:R-:W3:Y:S01]  /*b760*/  MUFU.EX2 R10, R10 ;  /* 0x0000000a000a7308 */ /* 0x000ee20000000800 */
[----:B0-----:R-:W-:Y:S01]  /*b770*/  FADD.FTZ R5, R5, R7 ;  /* 0x0000000705057221 */ /* 0x001fe20000010000 */
[----:B-1----:R-:W-:Y:S01]  /*b780*/  FADD.FTZ R16, -R25, R16 ;  /* 0x0000001019107221 */ /* 0x002fe20000010100 */
[----:B------:R-:W-:Y:S01]  /*b790*/  FMUL.FTZ R15, R15, 1.4426950216293334961 ;  /* 0x3fb8aa3b0f0f7820 */ /* 0x000fe20000410000 */
[----:B------:R-:W-:Y:S02]  /*b7a0*/  STS [R6+-0x800], R7 ;  /* 0xfff8000706007388 */ /* 0x000fe40000000800 */
[----:B------:R-:W-:Y:S02]  /*b7b0*/  FMUL.FTZ R16, R16, 1.4426950216293334961 ;  /* 0x3fb8aa3b10107820 */ /* 0x000fe40000410000 */
        /* <DEDUP_REMOVED lines=20> */
.L_x_5325:
[----:B------:R-:W-:Y:S05]  /*b900*/  BSYNC.RECONVERGENT B1 ;  /* 0x0000000000017941 */ /* 0x000fea0003800200 */
.L_x_5324:
[----:B------:R-:W-:-:S13]  /*b910*/  ISETP.GT.AND P1, PT, R9, UR45, PT ;  /* 0x0000002d09007c0c */ /* 0x000fda000bf24270 */
[----:B------:R-:W-:Y:S05]  /*b920*/  @!P0 BRA P1, `(.L_x_5316) ;  /* 0x0000000400f08947 */ /* 0x000fea0000800000 */
[----:B------:R-:W0:Y:S04]  /*b930*/  LDS R7, [R6+-0x800] ;  /* 0xfff8000006077984 */ /* 0x000e280000000800 */
[----:B------:R-:W2:Y:S04]  /*b940*/  LDS R8, [R6+-0x400] ;  /* 0xfffc000006087984 */ /* 0x000ea80000000800 */
[----:B------:R-:W3:Y:S04]  /*b950*/  LDS R9, [R6] ;  /* 0x0000000006097984 */ /* 0x000ee80000000800 */
[----:B------:R-:W4:Y:S01]  /*b960*/  LDS R10, [R6+0x400] ;  /* 0x00040000060a7984 */ /* 0x000f220000000800 */
[C---:B0-----:R-:W-:Y:S01]  /*b970*/  FADD.FTZ R7, -R25.reuse, R7 ;  /* 0x0000000719077221 */ /* 0x041fe20000010100 */
[----:B--2---:R-:W-:-:S03]  /*b980*/  FADD.FTZ R8, -R25, R8 ;  /* 0x0000000819087221 */ /* 0x004fc60000010100 */
[----:B------:R-:W-:Y:S01]  /*b990*/  FMUL.FTZ R7, R7, 1.4426950216293334961 ;  /* 0x3fb8aa3b07077820 */ /* 0x000fe20000410000 */
[----:B---3--:R-:W-:Y:S01]  /*b9a0*/  FADD.FTZ R9, -R25, R9 ;  /* 0x0000000919097221 */ /* 0x008fe20000010100 */
[----:B------:R-:W-:-:S04]  /*b9b0*/  FMUL.FTZ R8, R8, 1.4426950216293334961 ;  /* 0x3fb8aa3b08087820 */ /* 0x000fc80000410000 */
[----:B------:R-:W0:Y:S01]  /*b9c0*/  MUFU.EX2 R7, R7 ;  /* 0x0000000700077308 */ /* 0x000e220000000800 */
[----:B----4-:R-:W-:Y:S01]  /*b9d0*/  FADD.FTZ R10, -R25, R10 ;  /* 0x0000000a190a7221 */ /* 0x010fe20000010100 */
[----:B------:R-:W-:-:S03]  /*b9e0*/  FMUL.FTZ R9, R9, 1.4426950216293334961 ;  /* 0x3fb8aa3b09097820 */ /* 0x000fc60000410000 */
[----:B------:R-:W-:-:S03]  /*b9f0*/  FMUL.FTZ R10, R10, 1.4426950216293334961 ;  /* 0x3fb8aa3b0a0a7820 */ /* 0x000fc60000410000 */
[----:B------:R-:W2:Y:S08]  /*ba00*/  MUFU.EX2 R8, R8 ;  /* 0x0000000800087308 */ /* 0x000eb00000000800 */
[----:B------:R-:W3:Y:S01]  /*ba10*/  MUFU.EX2 R9, R9 ;  /* 0x0000000900097308 */ /* 0x000ee20000000800 */
[----:B0-----:R4:W-:Y:S01]  /*ba20*/  STS [R6+-0x800], R7 ;  /* 0xfff8000706007388 */ /* 0x0019e20000000800 */
[----:B------:R-:W-:-:S06]  /*ba30*/  FADD.FTZ R5, R5, R7 ;  /* 0x0000000705057221 */ /* 0x000fcc0000010000 */
[----:B------:R-:W0:Y:S01]  /*ba40*/  MUFU.EX2 R10, R10 ;  /* 0x0000000a000a7308 */ /* 0x000e220000000800 */
[----:B--2---:R4:W-:Y:S01]  /*ba50*/  STS [R6+-0x400], R8 ;  /* 0xfffc000806007388 */ /* 0x0049e20000000800 */
[----:B------:R-:W-:-:S03]  /*ba60*/  FADD.FTZ R5, R5, R8 ;  /* 0x0000000805057221 */ /* 0x000fc60000010000 */
[----:B---3--:R4:W-:Y:S01]  /*ba70*/  STS [R6], R9 ;  /* 0x0000000906007388 */ /* 0x0089e20000000800 */
[----:B------:R-:W-:-:S03]  /*ba80*/  FADD.FTZ R5, R5, R9 ;  /* 0x0000000905057221 */ /* 0x000fc60000010000 */
[----:B0-----:R4:W-:Y:S01]  /*ba90*/  STS [R6+0x400], R10 ;  /* 0x0004000a06007388 */ /* 0x0019e20000000800 */
[----:B------:R-:W-:Y:S01]  /*baa0*/  FADD.FTZ R5, R5, R10 ;  /* 0x0000000a05057221 */ /* 0x000fe20000010000 */
[----:B------:R-:W-:Y:S06]  /*bab0*/  BRA `(.L_x_5316) ;  /* 0x00000004008c7947 */ /* 0x000fec0003800000 */
.L_x_5317:
[----:B0-----:R-:W-:Y:S01]  /*bac0*/  IMAD.U32 R8, RZ, RZ, UR9 ;  /* 0x00000009ff087e24 */ /* 0x001fe2000f8e00ff */
[----:B------:R-:W0:Y:S01]  /*bad0*/  S2UR UR6, SR_CTAID.Y ;  /* 0x00000000000679c3 */ /* 0x000e220000002600 */
[----:B------:R-:W-:Y:S01]  /*bae0*/  LOP3.LUT R9, RZ, R0, RZ, 0x33, !PT ;  /* 0x00000000ff097212 */ /* 0x000fe200078e33ff */
[----:B------:R-:W-:Y:S02]  /*baf0*/  BSSY.RECONVERGENT B1, `(.L_x_5326) ;  /* 0x0000027000017945 */ /* 0x000fe40003800200 */
[----:B------:R-:W-:-:S04]  /*bb00*/  VIADDMNMX R8, R3, 0x100, R8, !PT ;  /* 0x0000010003087846 */ /* 0x000fc80007800108 */
[----:B------:R-:W0:Y:S01]  /*bb10*/  LDC R5, c[0x0][0x3f4] ;  /* 0x0000fd00ff057b82 */ /* 0x000e220000000800 */
[----:B------:R-:W-:-:S04]  /*bb20*/  IADD3 R9, PT, PT, R8, -UR5, R9 ;  /* 0x8000000508097c10 */ /* 0x000fc8000fffe009 */
[C---:B------:R-:W-:Y:S02]  /*bb30*/  LOP3.LUT R8, R9.reuse, 0x300, RZ, 0xc0, !PT ;  /* 0x0000030009087812 */ /* 0x040fe400078ec0ff */
[----:B------:R-:W-:Y:S02]  /*bb40*/  ISETP.GE.U32.AND P1, PT, R9, 0x300, PT ;  /* 0x000003000900780c */ /* 0x000fe40003f26070 */
[----:B------:R-:W-:Y:S01]  /*bb50*/  ISETP.NE.AND P0, PT, R8, 0x300, PT ;  /* 0x000003000800780c */ /* 0x000fe20003f05270 */
[----:B------:R-:W-:Y:S02]  /*bb60*/  IMAD.MOV.U32 R8, RZ, RZ, R3 ;  /* 0x000000ffff087224 */ /* 0x000fe400078e0003 */
[----:B0-----:R-:W-:Y:S02]  /*bb70*/  IMAD R15, R5, UR6, RZ ;  /* 0x00000006050f7c24 */ /* 0x001fe4000f8e02ff */
[----:B------:R-:W-:-:S03]  /*bb80*/  HFMA2 R5, -RZ, RZ, 0, 0 ;  /* 0x00000000ff057431 */ /* 0x000fc600000001ff */
[----:B-1----:R-:W-:-:S05]  /*bb90*/  SHF.R.S32.HI R16, RZ, 0x1f, R15 ;  /* 0x0000001fff107819 */ /* 0x002fca000001140f */
[----:B------:R-:W-:Y:S05]  /*bba0*/  @!P0 BRA `(.L_x_5327) ;  /* 0x00000000006c8947 */ /* 0x000fea0003800000 */
[----:B------:R-:W-:Y:S01]  /*bbb0*/  UIADD3 UR6, UPT, UPT, UR8, 0x440, URZ ;  /* 0x0000044008067890 */ /* 0x000fe2000fffe0ff */
[----:B------:R-:W-:Y:S01]  /*bbc0*/  LEA.HI R5, R9, 0x1, RZ, 0x18 ;  /* 0x0000000109057811 */ /* 0x000fe200078fc0ff */
[--C-:B------:R-:W-:Y:S01]  /*bbd0*/  IMAD.MOV.U32 R8, RZ, RZ, R3.reuse ;  /* 0x000000ffff087224 */ /* 0x100fe200078e0003 */
[----:B------:R-:W-:Y:S01]  /*bbe0*/  IADD3 R14, P0, P2, R15, R6, R3 ;  /* 0x000000060f0e7210 */ /* 0x000fe20007a1e003 */
[----:B------:R-:W-:Y:S01]  /*bbf0*/  ULEA UR6, UR10, UR6, 0x18 ;  /* 0x000000060a067291 */ /* 0x000fe2000f8ec0ff */
[----:B------:R-:W-:Y:S02]  /*bc00*/  LOP3.LUT R6, R5, 0x3, RZ, 0xc0, !PT ;  /* 0x0000000305067812 */ /* 0x000fe400078ec0ff */
[----:B------:R-:W-:Y:S02]  /*bc10*/  IADD3.X R7, PT, PT, R16, R7, RZ, P0, P2 ;  /* 0x0000000710077210 */ /* 0x000fe400007e44ff */
[----:B------:R-:W-:Y:S01]  /*bc20*/  MOV R5, RZ ;  /* 0x000000ff00057202 */ /* 0x000fe20000000f00 */
[----:B------:R-:W-:Y:S01]  /*bc30*/  VIADD R9, R13, UR6 ;  /* 0x000000060d097c36 */ /* 0x000fe20008000000 */
[----:B------:R-:W-:-:S07]  /*bc40*/  IADD3 R10, PT, PT, -R6, RZ, RZ ;  /* 0x000000ff060a7210 */ /* 0x000fce0007ffe1ff */
.L_x_5328:
[----:B------:R-:W-:-:S06]  /*bc50*/  MOV R6, R14 ;  /* 0x0000000e00067202 */ /* 0x000fcc0000000f00 */
[----:B------:R0:W3:Y:S01]  /*bc60*/  LDG.E.U8 R6, desc[UR36][R6.64] ;  /* 0x0000002406067981 */ /* 0x0000e2000c1e1100 */
[----:B------:R-:W-:Y:S01]  /*bc70*/  IMAD.MOV.U32 R12, RZ, RZ, RZ ;  /* 0x000000ffff0c7224 */ /* 0x000fe200078e00ff */
[----:B------:R-:W-:Y:S01]  /*bc80*/  IADD3 R10, PT, PT, R10, 0x1, RZ ;  /* 0x000000010a0a7810 */ /* 0x000fe20007ffe0ff */
[----:B------:R-:W-:Y:S01]  /*bc90*/  VIADD R8, R8, 0x100 ;  /* 0x0000010008087836 */ /* 0x000fe20000000000 */
[----:B------:R-:W-:-:S04]  /*bca0*/  IADD3 R14, P2, PT, R14, 0x100, RZ ;  /* 0x000001000e0e7810 */ /* 0x000fc80007f5e0ff */
[----:B0-----:R-:W-:Y:S02]  /*bcb0*/  IADD3.X R7, PT, PT, RZ, R7, RZ, P2, !PT ;  /* 0x00000007ff077210 */ /* 0x001fe400017fe4ff */
[----:B---3--:R-:W-:-:S13]  /*bcc0*/  ISETP.NE.AND P0, PT, R6, RZ, PT ;  /* 0x000000ff0600720c */ /* 0x008fda0003f05270 */
[----:B------:R-:W2:Y:S02]  /*bcd0*/  @!P0 LDS R11, [R9] ;  /* 0x00000000090b8984 */ /* 0x000ea40000000800 */
[----:B--2---:R-:W-:-:S04]  /*bce0*/  @!P0 FADD.FTZ R11, -R25, R11 ;  /* 0x0000000b190b8221 */ /* 0x004fc80000010100 */
[----:B------:R-:W-:-:S04]  /*bcf0*/  @!P0 FMUL.FTZ R11, R11, 1.4426950216293334961 ;  /* 0x3fb8aa3b0b0b8820 */ /* 0x000fc80000410000 */
[----:B------:R-:W0:Y:S01]  /*bd00*/  @!P0 MUFU.EX2 R12, R11 ;  /* 0x0000000b000c8308 */ /* 0x000e220000000800 */
[----:B------:R-:W-:Y:S01]  /*bd10*/  ISETP.NE.AND P0, PT, R10, RZ, PT ;  /* 0x000000ff0a00720c */ /* 0x000fe20003f05270 */
[----:B0-----:R0:W-:Y:S01]  /*bd20*/  STS [R9], R12 ;  /* 0x0000000c09007388 */ /* 0x0011e20000000800 */
[----:B------:R-:W-:Y:S01]  /*bd30*/  FADD.FTZ R5, R12, R5 ;  /* 0x000000050c057221 */ /* 0x000fe20000010000 */
[----:B0-----:R-:W-:-:S10]  /*bd40*/  VIADD R9, R9, 0x400 ;  /* 0x0000040009097836 */ /* 0x001fd40000000000 */
[----:B------:R-:W-:Y:S05]  /*bd50*/  @P0 BRA `(.L_x_5328) ;  /* 0xfffffffc00bc0947 */ /* 0x000fea000383ffff */
.L_x_5327:
[----:B------:R-:W-:Y:S05]  /*bd60*/  BSYNC.RECONVERGENT B1 ;  /* 0x0000000000017941 */ /* 0x000fea0003800200 */
.L_x_5326:
[----:B------:R-:W-:Y:S05]  /*bd70*/  @!P1 BRA `(.L_x_5316) ;  /* 0x0000000000dc9947 */ /* 0x000fea0003800000 */
[----:B------:R-:W0:Y:S01]  /*bd80*/  S2R R10, SR_CgaCtaId ;  /* 0x00000000000a7919 */ /* 0x000e220000008800 */
[----:B------:R-:W1:Y:S01]  /*bd90*/  LDCU.64 UR12, c[0x0][0x420] ;  /* 0x00008400ff0c77ac */ /* 0x000e620008000a00 */
[----:B------:R-:W-:Y:S01]  /*bda0*/  MOV R6, 0x400 ;  /* 0x0000040000067802 */ /* 0x000fe20000000f00 */
[----:B------:R-:W-:-:S03]  /*bdb0*/  USHF.L.U32 UR6, UR5, 0x2, URZ ;  /* 0x0000000205067899 */ /* 0x000fc600080006ff */
[----:B------:R-:W-:-:S03]  /*bdc0*/  IADD3 R7, PT, PT, R6, 0x440, RZ ;  /* 0x0000044006077810 */ /* 0x000fc60007ffe0ff */
[----:B------:R-:W-:Y:S02]  /*bdd0*/  LEA R6, R8, -UR6, 0x2 ;  /* 0x8000000608067c11 */ /* 0x000fe4000f8e10ff */
[----:B-1----:R-:W-:-:S04]  /*bde0*/  IADD3 R11, P0, P1, R15, UR12, R8 ;  /* 0x0000000c0f0b7c10 */ /* 0x002fc8000f91e008 */
[----:B------:R-:W-:Y:S02]  /*bdf0*/  IADD3 R11, P2, PT, R11, 0x200, RZ ;  /* 0x000002000b0b7810 */ /* 0x000fe40007f5e0ff */
[----:B0-----:R-:W-:Y:S02]  /*be00*/  LEA R9, R10, R7, 0x18 ;  /* 0x000000070a097211 */ /* 0x001fe400078ec0ff */
[----:B------:R-:W-:Y:S02]  /*be10*/  IADD3.X R7, PT, PT, R16, UR13, RZ, P0, P1 ;  /* 0x0000000d10077c10 */ /* 0x000fe400087e24ff */
[----:B------:R-:W-:-:S03]  /*be20*/  IADD3 R9, PT, PT, R6, 0x800, R9 ;  /* 0x0000080006097810 */ /* 0x000fc60007ffe009 */
[----:B------:R-:W-:-:S07]  /*be30*/  IMAD.X R7, RZ, RZ, R7, P2 ;  /* 0x000000ffff077224 */ /* 0x000fce00010e0607 */
.L_x_5329:
[----:B------:R-:W-:-:S05]  /*be40*/  MOV R6, R11 ;  /* 0x0000000b00067202 */ /* 0x000fca0000000f00 */
[----:B------:R-:W3:Y:S04]  /*be50*/  LDG.E.U8 R12, desc[UR36][R6.64+-0x200] ;  /* 0xfffe0024060c7981 */ /* 0x000ee8000c1e1100 */
[----:B------:R-:W4:Y:S04]  /*be60*/  LDG.E.U8 R10, desc[UR36][R6.64+-0x100] ;  /* 0xffff0024060a7981 */ /* 0x000f28000c1e1100 */
[----:B------:R-:W5:Y:S04]  /*be70*/  LDG.E.U8 R11, desc[UR36][R6.64] ;  /* 0x00000024060b7981 */ /* 0x000f68000c1e1100 */
[----:B------:R-:W2:Y:S01]  /*be80*/  LDG.E.U8 R14, desc[UR36][R6.64+0x100] ;  /* 0x00010024060e7981 */ /* 0x000ea2000c1e1100 */
[----:B------:R-:W-:Y:S01]  /*be90*/  IMAD.MOV.U32 R16, RZ, RZ, RZ ;  /* 0x000000ffff107224 */ /* 0x000fe200078e00ff */
[----:B------:R-:W-:Y:S01]  /*bea0*/  MOV R18, RZ ;  /* 0x000000ff00127202 */ /* 0x000fe20000000f00 */
[----:B------:R-:W-:Y:S01]  /*beb0*/  VIADD R8, R8, 0x400 ;  /* 0x0000040008087836 */ /* 0x000fe20000000000 */
[----:B---3--:R-:W-:-:S02]  /*bec0*/  ISETP.NE.AND P0, PT, R12, RZ, PT ;  /* 0x000000ff0c00720c */ /* 0x008fc40003f05270 */
[----:B----4-:R-:W-:Y:S02]  /*bed0*/  ISETP.NE.AND P1, PT, R10, RZ, PT ;  /* 0x000000ff0a00720c */ /* 0x010fe40003f25270 */
[----:B-----5:R-:W-:Y:S02]  /*bee0*/  ISETP.NE.AND P2, PT, R11, RZ, PT ;  /* 0x000000ff0b00720c */ /* 0x020fe40003f45270 */
[----:B--2---:R-:W-:-:S07]  /*bef0*/  ISETP.NE.AND P3, PT, R14, RZ, PT ;  /* 0x000000ff0e00720c */ /* 0x004fce0003f65270 */
[----:B------:R-:W0:Y:S04]  /*bf00*/  @!P0 LDS R10, [R9+-0x800] ;  /* 0xfff80000090a8984 */ /* 0x000e280000000800 */
[----:B------:R-:W1:Y:S04]  /*bf10*/  @!P1 LDS R12, [R9+-0x400] ;  /* 0xfffc0000090c9984 */ /* 0x000e680000000800 */
[----:B------:R-:W2:Y:S04]  /*bf20*/  @!P2 LDS R15, [R9] ;  /* 0x00000000090fa984 */ /* 0x000ea80000000800 */
[----:B------:R-:W3:Y:S01]  /*bf30*/  @!P3 LDS R17, [R9+0x400] ;  /* 0x000400000911b984 */ /* 0x000ee20000000800 */
[----:B0-----:R-:W-:Y:S01]  /*bf40*/  @!P0 FADD.FTZ R11, -R25, R10 ;  /* 0x0000000a190b8221 */ /* 0x001fe20000010100 */
[----:B------:R-:W-:-:S02]  /*bf50*/  IMAD.MOV.U32 R10, RZ, RZ, RZ ;  /* 0x000000ffff0a7224 */ /* 0x000fc400078e00ff */
[----:B-1----:R-:W-:Y:S01]  /*bf60*/  @!P1 FADD.FTZ R14, -R25, R12 ;  /* 0x0000000c190e9221 */ /* 0x002fe20000010100 */
[----:B------:R-:W-:Y:S02]  /*bf70*/  HFMA2 R12, -RZ, RZ, 0, 0 ;  /* 0x00000000ff0c7431 */ /* 0x000fe400000001ff */
[----:B------:R-:W-:Y:S01]  /*bf80*/  @!P0 FMUL.FTZ R11, R11, 1.4426950216293334961 ;  /* 0x3fb8aa3b0b0b8820 */ /* 0x000fe20000410000 */
[----:B------:R-:W-:Y:S01]  /*bf90*/  @!P1 FMUL.FTZ R14, R14, 1.4426950216293334961 ;  /* 0x3fb8aa3b0e0e9820 */ /* 0x000fe20000410000 */
[C---:B--2---:R-:W-:Y:S02]  /*bfa0*/  @!P2 FADD.FTZ R15, -R25.reuse, R15 ;  /* 0x0000000f190fa221 */ /* 0x044fe40000010100 */
[----:B------:R0:W1:Y:S01]  /*bfb0*/  @!P0 MUFU.EX2 R10, R11 ;  /* 0x0000000b000a8308 */ /* 0x0000620000000800 */
[----:B------:R-:W-:Y:S01]  /*bfc0*/  ISETP.GT.AND P0, PT, R8, UR45, PT ;  /* 0x0000002d08007c0c */ /* 0x000fe2000bf04270 */
[----:B---3--:R-:W-:Y:S01]  /*bfd0*/  @!P3 FADD.FTZ R17, -R25, R17 ;  /* 0x000000111911b221 */ /* 0x008fe20000010100 */
[----:B------:R-:W-:-:S03]  /*bfe0*/  @!P2 FMUL.FTZ R15, R15, 1.4426950216293334961 ;  /* 0x3fb8aa3b0f0fa820 */ /* 0x000fc60000410000 */
[----:B------:R-:W-:Y:S02]  /*bff0*/  @!P3 FMUL.FTZ R17, R17, 1.4426950216293334961 ;  /* 0x3fb8aa3b1111b820 */ /* 0x000fe40000410000 */
[----:B------:R-:W2:Y:S01]  /*c000*/  @!P1 MUFU.EX2 R12, R14 ;  /* 0x0000000e000c9308 */ /* 0x000ea20000000800 */
        /* <DEDUP_REMOVED lines=14> */
.L_x_5316:
[----:B------:R-:W-:Y:S05]  /*c0f0*/  BSYNC.RECONVERGENT B0 ;  /* 0x0000000000007941 */ /* 0x000fea0003800200 */
.L_x_5315:
[----:B----4-:R-:W3:Y:S01]  /*c100*/  SHFL.BFLY PT, R6, R5, 0x10, 0x1f ;  /* 0x0e001f0005067f89 */ /* 0x010ee200000e0000 */
[C---:B------:R-:W-:Y:S01]  /*c110*/  ISETP.NE.AND P0, PT, R2.reuse, RZ, PT ;  /* 0x000000ff0200720c */ /* 0x040fe20003f05270 */
[----:B------:R-:W4:Y:S01]  /*c120*/  LDCU.U8 UR8, c[0x0][0x48c] ;  /* 0x00009180ff0877ac */ /* 0x000f220008000000 */
[----:B------:R-:W-:Y:S01]  /*c130*/  ISETP.GT.U32.AND P1, PT, R2, 0x7, PT ;  /* 0x000000070200780c */ /* 0x000fe20003f24070 */
[----:B0-----:R-:W0:Y:S01]  /*c140*/  S2R R12, SR_CTAID.X ;  /* 0x00000000000c7919 */ /* 0x001e220000002500 */
[----:B------:R-:W0:Y:S09]  /*c150*/  S2UR UR6, SR_CTAID.Y ;  /* 0x00000000000679c3 */ /* 0x000e320000002600 */
[----:B------:R-:W-:-:S04]  /*c160*/  @!P0 SHF.R.U32.HI R2, RZ, 0x3, R0 ;  /* 0x00000003ff028819 */ /* 0x000fc80000011600 */
[----:B------:R-:W-:Y:S01]  /*c170*/  @!P0 LOP3.LUT R11, R2, 0x7c, RZ, 0xc0, !PT ;  /* 0x0000007c020b8812 */ /* 0x000fe200078ec0ff */
[----:B----4-:R-:W-:Y:S01]  /*c180*/  UISETP.NE.AND UP0, UPT, UR8, URZ, UPT ;  /* 0x000000ff0800728c */ /* 0x010fe2000bf05270 */
[----:B---3--:R-:W-:-:S05]  /*c190*/  FADD.FTZ R6, R6, R5 ;  /* 0x0000000506067221 */ /* 0x008fca0000010000 */
[----:B------:R-:W3:Y:S02]  /*c1a0*/  SHFL.BFLY PT, R7, R6, 0x8, 0x1f ;  /* 0x0d001f0006077f89 */ /* 0x000ee400000e0000 */
[----:B---3--:R-:W-:-:S05]  /*c1b0*/  FADD.FTZ R7, R6, R7 ;  /* 0x0000000706077221 */ /* 0x008fca0000010000 */
[----:B------:R-:W3:Y:S02]  /*c1c0*/  SHFL.BFLY PT, R8, R7, 0x4, 0x1f ;  /* 0x0c801f0007087f89 */ /* 0x000ee400000e0000 */
[----:B---3--:R-:W-:-:S05]  /*c1d0*/  FADD.FTZ R8, R7, R8 ;  /* 0x0000000807087221 */ /* 0x008fca0000010000 */
[----:B------:R-:W3:Y:S02]  /*c1e0*/  SHFL.BFLY PT, R9, R8, 0x2, 0x1f ;  /* 0x0c401f0008097f89 */ /* 0x000ee400000e0000 */
[----:B---3--:R-:W-:-:S05]  /*c1f0*/  FADD.FTZ R9, R8, R9 ;  /* 0x0000000908097221 */ /* 0x008fca0000010000 */
[----:B------:R-:W3:Y:S02]  /*c200*/  SHFL.BFLY PT, R10, R9, 0x1, 0x1f ;  /* 0x0c201f00090a7f89 */ /* 0x000ee400000e0000 */
[----:B---3--:R-:W-:Y:S02]  /*c210*/  FADD.FTZ R10, R9, R10 ;  /* 0x0000000a090a7221 */ /* 0x008fe40000010000 */
[----:B------:R-:W0:Y:S03]  /*c220*/  LDC R9, c[0x0][0x3f8] ;  /* 0x0000fe00ff097b82 */ /* 0x000e260000000800 */
[----:B------:R-:W-:Y:S05]  /*c230*/  @!P0 STS [R11+UR11+0x20], R10 ;  /* 0x0000200a0b008988 */ /* 0x000fea000800080b */
[----:B------:R-:W-:Y:S01]  /*c240*/  BAR.SYNC.DEFER_BLOCKING 0x0 ;  /* 0x0000000000007b1d */ /* 0x000fe20000010000 */
[----:B------:R-:W-:Y:S01]  /*c250*/  ISETP.GT.AND P0, PT, R3, UR45, PT ;  /* 0x0000002d03007c0c */ /* 0x000fe2000bf04270 */
[----:B0-----:R-:W-:-:S04]  /*c260*/  IMAD R33, R9, UR6, R12 ;  /* 0x0000000609217c24 */ /* 0x001fc8000f8e020c */
        /* <DEDUP_REMOVED lines=10> */
[----:B------:R0:W3:Y:S01]  /*c310*/  MUFU.RCP R31, R6 ;  /* 0x00000006001f7308 */ /* 0x0000e20000001000 */
[----:B------:R-:W-:Y:S05]  /*c320*/  BRA.U !UP0, `(.L_x_5330) ;  /* 0x0000000108187547 */ /* 0x000fea000b800000 */
[----:B------:R-:W4:Y:S08]  /*c330*/  LDC R2, c[0x0][0x488] ;  /* 0x00012200ff027b82 */ /* 0x000f300000000800 */
[----:B------:R-:W4:Y:S08]  /*c340*/  LDC R4, c[0x0][0x40c] ;  /* 0x00010300ff047b82 */ /* 0x000f300000000800 */
[----:B------:R-:W5:Y:S01]  /*c350*/  LDC R5, c[0x0][0x3f4] ;  /* 0x0000fd00ff057b82 */ /* 0x000f620000000800 */
[----:B----4-:R-:W-:-:S04]  /*c360*/  IMAD R2, R33, R2, R4 ;  /* 0x0000000221027224 */ /* 0x010fc800078e0204 */
[----:B-----5:R-:W-:-:S05]  /*c370*/  IMAD R4, R2, R5, RZ ;  /* 0x0000000502047224 */ /* 0x020fca00078e02ff */
[----:B------:R-:W-:-:S07]  /*c380*/  SHF.R.S32.HI R5, RZ, 0x1f, R4 ;  /* 0x0000001fff057819 */ /* 0x000fce0000011404 */
.L_x_5330:
        /* <DEDUP_REMOVED lines=22> */
[----:B----4-:R-:W-:-:S06]  /*c4f0*/  ULEA UR6, UR7, UR6, 0x18 ;  /* 0x0000000607067291 */ /* 0x010fcc000f8ec0ff */
[----:B------:R-:W-:-:S07]  /*c500*/  IADD3 R2, PT, PT, R13, UR6, RZ ;  /* 0x000000060d027c10 */ /* 0x000fce000fffe0ff */
.L_x_5336:
[----:B------:R-:W3:Y:S01]  /*c510*/  LDS R4, [R2] ;  /* 0x0000000002047984 */ /* 0x000ee20000000800 */
[----:B------:R-:W-:-:S05]  /*c520*/  VIADD R5, R5, 0x1 ;  /* 0x0000000105057836 */ /* 0x000fca0000000000 */
[----:B------:R-:W-:Y:S01]  /*c530*/  ISETP.NE.AND P0, PT, R5, RZ, PT ;  /* 0x000000ff0500720c */ /* 0x000fe20003f05270 */
[----:B---3--:R-:W-:-:S05]  /*c540*/  FMUL.FTZ R7, R4, R31 ;  /* 0x0000001f04077220 */ /* 0x008fca0000410000 */
[----:B------:R3:W-:Y:S02]  /*c550*/  STS [R2], R7 ;  /* 0x0000000702007388 */ /* 0x0007e40000000800 */
[----:B---3--:R-:W-:-:S05]  /*c560*/  IADD3 R2, PT, PT, R2, 0x400, RZ ;  /* 0x0000040002027810 */ /* 0x008fca0007ffe0ff */
[----:B------:R-:W-:Y:S05]  /*c570*/  @P0 BRA `(.L_x_5336) ;  /* 0xfffffffc00e40947 */ /* 0x000fea000383ffff */
.L_x_5335:
[----:B------:R-:W-:Y:S05]  /*c580*/  BSYNC.RECONVERGENT B1 ;  /* 0x0000000000017941 */ /* 0x000fea0003800200 */
.L_x_5334:
[----:B------:R-:W-:Y:S05]  /*c590*/  @!P1 BRA `(.L_x_5332) ;  /* 0x00000014001c9947 */ /* 0x000fea0003800000 */
[----:B------:R-:W4:Y:S01]  /*c5a0*/  S2UR UR7, SR_CgaCtaId ;  /* 0x00000000000779c3 */ /* 0x000f220000008800 */
[----:B------:R-:W-:Y:S01]  /*c5b0*/  UMOV UR6, 0x400 ;  /* 0x0000040000067882 */ /* 0x000fe20000000000 */
[----:B------:R-:W-:Y:S02]  /*c5c0*/  USHF.L.U32 UR10, UR5, 0x2, URZ ;  /* 0x00000002050a7899 */ /* 0x000fe400080006ff */
[----:B------:R-:W-:-:S04]  /*c5d0*/  UIADD3 UR6, UPT, UPT, UR6, 0x440, URZ ;  /* 0x0000044006067890 */ /* 0x000fc8000fffe0ff */
[----:B------:R-:W-:Y:S01]  /*c5e0*/  LEA R2, R3, -UR10, 0x2 ;  /* 0x8000000a03027c11 */ /* 0x000fe2000f8e10ff */
[----:B----4-:R-:W-:-:S09]  /*c5f0*/  ULEA UR6, UR7, UR6, 0x18 ;  /* 0x0000000607067291 */ /* 0x010fd2000f8ec0ff */
[----:B------:R-:W3:Y:S04]  /*c600*/  LDS R4, [R2+UR6] ;  /* 0x0000000602047984 */ /* 0x000ee80008000800 */
[----:B0-----:R-:W0:Y:S04]  /*c610*/  LDS R6, [R2+UR6+0x400] ;  /* 0x0004000602067984 */ /* 0x001e280008000800 */
[----:B------:R-:W4:Y:S04]  /*c620*/  LDS R8, [R2+UR6+0x800] ;  /* 0x0008000602087984 */ /* 0x000f280008000800 */
[----:B------:R-:W5:Y:S01]  /*c630*/  LDS R10, [R2+UR6+0xc00] ;  /* 0x000c0006020a7984 */ /* 0x000f620008000800 */
[-C--:B---3--:R-:W-:Y:S01]  /*c640*/  FMUL.FTZ R5, R4, R31.reuse ;  /* 0x0000001f04057220 */ /* 0x088fe20000410000 */
[----:B------:R-:W-:Y:S01]  /*c650*/  VIADD R4, R3, 0x400 ;  /* 0x0000040003047836 */ /* 0x000fe20000000000 */
[----:B------:R-:W-:Y:S01]  /*c660*/  IADD3 R3, PT, PT, R2, UR6, RZ ;  /* 0x0000000602037c10 */ /* 0x000fe2000fffe0ff */
[----:B0-----:R-:W-:-:S02]  /*c670*/  FMUL.FTZ R7, R6, R31 ;  /* 0x0000001f06077220 */ /* 0x001fc40000410000 */
[----:B------:R0:W-:Y:S01]  /*c680*/  STS [R2+UR6], R5 ;  /* 0x0000000502007988 */ /* 0x0001e20008000806 */
[----:B------:R-:W-:Y:S01]  /*c690*/  ISETP.GT.AND P0, PT, R4, UR45, PT ;  /* 0x0000002d04007c0c */ /* 0x000fe2000bf04270 */
[-C--:B----4-:R-:W-:Y:S02]  /*c6a0*/  FMUL.FTZ R9, R8, R31.reuse ;  /* 0x0000001f08097220 */ /* 0x090fe40000410000 */
[----:B------:R0:W-:Y:S01]  /*c6b0*/  STS [R2+UR6+0x400], R7 ;  /* 0x0004000702007988 */ /* 0x0001e20008000806 */
[----:B-----5:R-:W-:-:S03]  /*c6c0*/  FMUL.FTZ R11, R10, R31 ;  /* 0x0000001f0a0b7220 */ /* 0x020fc60000410000 */
[----:B------:R0:W-:Y:S04]  /*c6d0*/  STS [R2+UR6+0x800], R9 ;  /* 0x0008000902007988 */ /* 0x0001e80008000806 */
[----:B------:R0:W-:Y:S02]  /*c6e0*/  STS [R2+UR6+0xc00], R11 ;  /* 0x000c000b02007988 */ /* 0x0001e40008000806 */
[----:B------:R-:W-:Y:S05]  /*c6f0*/  @P0 BRA `(.L_x_5332) ;  /* 0x0000001000c40947 */ /* 0x000fea0003800000 */
[----:B0-----:R-:W-:Y:S01]  /*c700*/  IADD3 R2, PT, PT, -R4, UR45, RZ ;  /* 0x0000002d04027c10 */ /* 0x001fe2000fffe1ff */
        /* <DEDUP_REMOVED lines=8> */
.L_x_5339:
[----:B------:R-:W0:Y:S01]  /*c790*/  LDS R2, [R3+-0x800] ;  /* 0xfff8000003027984 */ /* 0x000e220000000800 */
[----:B------:R-:W-:-:S03]  /*c7a0*/  IADD3 R4, PT, PT, R4, 0x1000, RZ ;  /* 0x0000100004047810 */ /* 0x000fc60007ffe0ff */
[----:B------:R-:W3:Y:S01]  /*c7b0*/  LDS R5, [R3+-0x400] ;  /* 0xfffc000003057984 */ /* 0x000ee20000000800 */
[----:B------:R-:W-:-:S03]  /*c7c0*/  ISETP.GE.AND P1, PT, R4, R35, PT ;  /* 0x000000230400720c */ /* 0x000fc60003f26270 */
[----:B------:R-:W4:Y:S04]  /*c7d0*/  LDS R7, [R3] ;  /* 0x0000000003077984 */ /* 0x000f280000000800 */
[----:B------:R-:W5:Y:S04]  /*c7e0*/  LDS R9, [R3+0x400] ;  /* 0x0004000003097984 */ /* 0x000f680000000800 */
[----:B------:R-:W5:Y:S04]  /*c7f0*/  LDS R11, [R3+0x800] ;  /* 0x00080000030b7984 */ /* 0x000f680000000800 */
[----:B------:R-:W5:Y:S04]  /*c800*/  LDS R15, [R3+0xc00] ;  /* 0x000c0000030f7984 */ /* 0x000f680000000800 */
[----:B-1----:R-:W-:Y:S04]  /*c810*/  LDS R17, [R3+0x1000] ;  /* 0x0010000003117984 */ /* 0x002fe80000000800 */
[----:B------:R-:W1:Y:S04]  /*c820*/  LDS R18, [R3+0x1400] ;  /* 0x0014000003127984 */ /* 0x000e680000000800 */
[----:B------:R-:W1:Y:S04]  /*c830*/  LDS R19, [R3+0x1800] ;  /* 0x0018000003137984 */ /* 0x000e680000000800 */
[----:B------:R-:W1:Y:S04]  /*c840*/  LDS R21, [R3+0x1c00] ;  /* 0x001c000003157984 */ /* 0x000e680000000800 */
[----:B------:R-:W1:Y:S01]  /*c850*/  LDS R23, [R3+0x2000] ;  /* 0x0020000003177984 */ /* 0x000e620000000800 */
[----:B0-----:R-:W-:-:S03]  /*c860*/  FMUL.FTZ R2, R31, R2 ;  /* 0x000000021f027220 */ /* 0x001fc60000410000 */
[----:B--2---:R-:W0:Y:S01]  /*c870*/  LDS R25, [R3+0x2400] ;  /* 0x0024000003197984 */ /* 0x004e220000000800 */
[----:B---3--:R-:W-:-:S03]  /*c880*/  FMUL.FTZ R6, R31, R5 ;  /* 0x000000051f067220 */ /* 0x008fc60000410000 */
[----:B------:R-:W2:Y:S01]  /*c890*/  LDS R26, [R3+0x2800] ;  /* 0x00280000031a7984 */ /* 0x000ea20000000800 */
[----:B----4-:R-:W-:-:S03]  /*c8a0*/  FMUL.FTZ R8, R31, R7 ;  /* 0x000000071f087220 */ /* 0x010fc60000410000 */
[----:B------:R-:W3:Y:S01]  /*c8b0*/  LDS R27, [R3+0x2c00] ;  /* 0x002c0000031b7984 */ /* 0x000ee20000000800 */
[----:B-----5:R-:W-:-:S03]  /*c8c0*/  FMUL.FTZ R10, R31, R9 ;  /* 0x000000091f0a7220 */ /* 0x020fc60000410000 */
[----:B------:R-:W4:Y:S01]  /*c8d0*/  LDS R28, [R3+0x3000] ;  /* 0x00300000031c7984 */ /* 0x000f220000000800 */
[----:B------:R-:W-:-:S03]  /*c8e0*/  FMUL.FTZ R14, R31, R11 ;  /* 0x0000000b1f0e7220 */ /* 0x000fc60000410000 */
[----:B------:R-:W5:Y:S01]  /*c8f0*/  LDS R29, [R3+0x3400] ;  /* 0x00340000031d7984 */ /* 0x000f620000000800 */
[----:B------:R-:W-:-:S03]  /*c900*/  FMUL.FTZ R16, R31, R15 ;  /* 0x0000000f1f107220 */ /* 0x000fc60000410000 */
[----:B------:R1:W-:Y:S04]  /*c910*/  STS [R3+-0x800], R2 ;  /* 0xfff8000203007388 */ /* 0x0003e80000000800 */
[----:B------:R0:W-:Y:S01]  /*c920*/  STS [R3+-0x400], R6 ;  /* 0xfffc000603007388 */ /* 0x0001e20000000800 */
[----:B-1----:R-:W-:-:S03]  /*c930*/  FMUL.FTZ R18, R31, R18 ;  /* 0x000000121f127220 */ /* 0x002fc60000410000 */
[----:B------:R3:W-:Y:S01]  /*c940*/  STS [R3], R8 ;  /* 0x0000000803007388 */ /* 0x0007e20000000800 */
[C---:B------:R-:W-:Y:S01]  /*c950*/  FMUL.FTZ R20, R31.reuse, R19 ;  /* 0x000000131f147220 */ /* 0x040fe20000410000 */
[C---:B------:R-:W-:Y:S02]  /*c960*/  FMUL.FTZ R2, R31.reuse, R17 ;  /* 0x000000111f027220 */ /* 0x040fe40000410000 */
[----:B------:R5:W-:Y:S01]  /*c970*/  STS [R3+0x400], R10 ;  /* 0x0004000a03007388 */ /* 0x000be20000000800 */
[C---:B------:R-:W-:Y:S01]  /*c980*/  FMUL.FTZ R22, R31.reuse, R21 ;  /* 0x000000151f167220 */ /* 0x040fe20000410000 */
[C---:B------:R-:W-:Y:S02]  /*c990*/  FMUL.FTZ R24, R31.reuse, R23 ;  /* 0x000000171f187220 */ /* 0x040fe40000410000 */
[----:B------:R-:W-:Y:S01]  /*c9a0*/  STS [R3+0x800], R14 ;  /* 0x0008000e03007388 */ /* 0x000fe20000000800 */
[----:B0-----:R-:W-:-:S03]  /*c9b0*/  FMUL.FTZ R6, R31, R25 ;  /* 0x000000191f067220 */ /* 0x001fc60000410000 */
[----:B------:R-:W-:Y:S01]  /*c9c0*/  STS [R3+0xc00], R16 ;  /* 0x000c001003007388 */ /* 0x000fe20000000800 */
[----:B--2---:R-:W-:-:S03]  /*c9d0*/  FMUL.FTZ R26, R31, R26 ;  /* 0x0000001a1f1a7220 */ /* 0x004fc60000410000 */
        /* <DEDUP_REMOVED lines=15> */
.L_x_5338:
[----:B------:R-:W-:Y:S05]  /*cad0*/  BSYNC.RECONVERGENT B1 ;  /* 0x0000000000017941 */ /* 0x000fea0003800200 */
.L_x_5337:
[----:B------:R-:W-:Y:S01]  /*cae0*/  IADD3 R2, PT, PT, -R4, UR45, RZ ;  /* 0x0000002d04027c10 */ /* 0x000fe2000fffe1ff */
[----:B------:R-:W-:Y:S03]  /*caf0*/  BSSY.RECONVERGENT B1, `(.L_x_5340) ;  /* 0x000001e000017945 */ /* 0x000fe60003800200 */
        /* <DEDUP_REMOVED lines=8> */
[----:B------:R-:W2:Y:S04]  /*cb80*/  LDS R11, [R3+0x800] ;  /* 0x00080000030b7984 */ /* 0x000ea80000000800 */
[----:B------:R-:W2:Y:S04]  /*cb90*/  LDS R15, [R3+0xc00] ;  /* 0x000c0000030f7984 */ /* 0x000ea80000000800 */
[----:B-1----:R-:W1:Y:S04]  /*cba0*/  LDS R17, [R3+0x1000] ;  /* 0x0010000003117984 */ /* 0x002e680000000800 */
[----:B------:R-:W1:Y:S01]  /*cbb0*/  LDS R19, [R3+0x1400] ;  /* 0x0014000003137984 */ /* 0x000e620000000800 */
[C---:B0-----:R-:W-:Y:S01]  /*cbc0*/  FMUL.FTZ R2, R31.reuse, R2 ;  /* 0x000000021f027220 */ /* 0x041fe20000410000 */
[----:B---3--:R-:W-:-:S04]  /*cbd0*/  FMUL.FTZ R6, R31, R5 ;  /* 0x000000051f067220 */ /* 0x008fc80000410000 */
[----:B------:R-:W-:Y:S01]  /*cbe0*/  STS [R3+-0x800], R2 ;  /* 0xfff8000203007388 */ /* 0x000fe20000000800 */
[----:B----4-:R-:W-:-:S03]  /*cbf0*/  FMUL.FTZ R8, R31, R7 ;  /* 0x000000071f087220 */ /* 0x010fc60000410000 */
[----:B------:R-:W-:Y:S01]  /*cc00*/  STS [R3+-0x400], R6 ;  /* 0xfffc000603007388 */ /* 0x000fe20000000800 */
[----:B-----5:R-:W-:-:S03]  /*cc10*/  FMUL.FTZ R10, R31, R9 ;  /* 0x000000091f0a7220 */ /* 0x020fc60000410000 */
[----:B------:R-:W-:Y:S01]  /*cc20*/  STS [R3], R8 ;  /* 0x0000000803007388 */ /* 0x000fe20000000800 */
[----:B--2---:R-:W-:-:S03]  /*cc30*/  FMUL.FTZ R14, R31, R11 ;  /* 0x0000000b1f0e7220 */ /* 0x004fc60000410000 */
[----:B------:R-:W-:Y:S01]  /*cc40*/  STS [R3+0x400], R10 ;  /* 0x0004000a03007388 */ /* 0x000fe20000000800 */
[----:B------:R-:W-:-:S03]  /*cc50*/  FMUL.FTZ R16, R31, R15 ;  /* 0x0000000f1f107220 */ /* 0x000fc60000410000 */
[----:B------:R-:W-:Y:S01]  /*cc60*/  STS [R3+0x800], R14 ;  /* 0x0008000e03007388 */ /* 0x000fe20000000800 */
[----:B-1----:R-:W-:-:S03]  /*cc70*/  FMUL.FTZ R18, R31, R17 ;  /* 0x000000111f127220 */ /* 0x002fc60000410000 */
[----:B------:R-:W-:Y:S01]  /*cc80*/  STS [R3+0xc00], R16 ;  /* 0x000c001003007388 */ /* 0x000fe20000000800 */
[----:B------:R-:W-:-:S03]  /*cc90*/  FMUL.FTZ R20, R31, R19 ;  /* 0x000000131f147220 */ /* 0x000fc60000410000 */
[----:B------:R-:W-:Y:S04]  /*cca0*/  STS [R3+0x1000], R18 ;  /* 0x0010001203007388 */ /* 0x000fe80000000800 */
[----:B------:R0:W-:Y:S02]  /*ccb0*/  STS [R3+0x1400], R20 ;  /* 0x0014001403007388 */ /* 0x0001e40000000800 */
[----:B0-----:R-:W-:-:S07]  /*ccc0*/  VIADD R3, R3, 0x2000 ;  /* 0x0000200003037836 */ /* 0x001fce0000000000 */
.L_x_5341:
[----:B------:R-:W-:Y:S05]  /*ccd0*/  BSYNC.RECONVERGENT B1 ;  /* 0x0000000000017941 */ /* 0x000fea0003800200 */
.L_x_5340:
[----:B------:R-:W-:-:S13]  /*cce0*/  ISETP.GT.AND P1, PT, R4, UR45, PT ;  /* 0x0000002d04007c0c */ /* 0x000fda000bf24270 */
        /* <DEDUP_REMOVED lines=14> */
.L_x_5333:
[----:B------:R-:W-:Y:S01]  /*cdd0*/  MOV R2, UR9 ;  /* 0x0000000900027c02 */ /* 0x000fe20008000f00 */
[----:B------:R-:W-:Y:S01]  /*cde0*/  BSSY.RECONVERGENT B1, `(.L_x_5342) ;  /* 0x0000024000017945 */ /* 0x000fe20003800200 */
[----:B------:R-:W-:Y:S02]  /*cdf0*/  LOP3.LUT R7, RZ, R0, RZ, 0x33, !PT ;  /* 0x00000000ff077212 */ /* 0x000fe400078e33ff */
[----:B------:R-:W-:-:S04]  /*ce00*/  VIADDMNMX R2, R3, 0x100, R2, !PT ;  /* 0x0000010003027846 */ /* 0x000fc80007800102 */
        /* <DEDUP_REMOVED lines=10> */
[----:B------:R-:W-:Y:S01]  /*ceb0*/  UIADD3 UR6, UPT, UPT, UR6, 0x440, URZ ;  /* 0x0000044006067890 */ /* 0x000fe2000fffe0ff */
[C---:B------:R-:W-:Y:S01]  /*cec0*/  IMAD.SHL.U32 R6, R2.reuse, 0x100, RZ ;  /* 0x0000010002067824 */ /* 0x040fe200078e00ff */
[----:B------:R-:W-:Y:S02]  /*ced0*/  IADD3.X R8, PT, PT, RZ, R5, RZ, P0, !PT ;  /* 0x00000005ff087210 */ /* 0x000fe400007fe4ff */
[----:B------:R-:W-:-:S02]  /*cee0*/  LOP3.LUT R2, R2, 0x3, RZ, 0xc0, !PT ;  /* 0x0000000302027812 */ /* 0x000fc400078ec0ff */
[----:B------:R-:W-:-:S05]  /*cef0*/  LOP3.LUT R6, R6, 0x300, RZ, 0xc0, !PT ;  /* 0x0000030006067812 */ /* 0x000fca00078ec0ff */
[----:B------:R-:W-:Y:S01]  /*cf00*/  IMAD.IADD R3, R3, 0x1, R6 ;  /* 0x0000000103037824 */ /* 0x000fe200078e0206 */
[----:B----4-:R-:W-:-:S04]  /*cf10*/  LEA R10, P0, R11, UR10, 0x2 ;  /* 0x0000000a0b0a7c11 */ /* 0x010fc8000f8010ff */
[----:B------:R-:W-:Y:S01]  /*cf20*/  LEA.HI.X R11, R11, UR11, R8, 0x2, P0 ;  /* 0x0000000b0b0b7c11 */ /* 0x000fe200080f1408 */
[----:B0-----:R-:W-:Y:S01]  /*cf30*/  ULEA UR6, UR7, UR6, 0x18 ;  /* 0x0000000607067291 */ /* 0x001fe2000f8ec0ff */
[----:B------:R-:W-:-:S05]  /*cf40*/  IADD3 R8, PT, PT, -R2, RZ, RZ ;  /* 0x000000ff02087210 */ /* 0x000fca0007ffe1ff */
[----:B------:R-:W-:-:S07]  /*cf50*/  VIADD R2, R13, UR6 ;  /* 0x000000060d027c36 */ /* 0x000fce0008000000 */
.L_x_5344:
[----:B----4-:R-:W3:Y:S01]  /*cf60*/  LDS R6, [R2] ;  /* 0x0000000002067984 */ /* 0x010ee20000000800 */
[----:B------:R-:W-:Y:S01]  /*cf70*/  IMAD.MOV.U32 R7, RZ, RZ, R11 ;  /* 0x000000ffff077224 */ /* 0x000fe200078e000b */
[----:B------:R-:W-:-:S04]  /*cf80*/  IADD3 R8, PT, PT, R8, 0x1, RZ ;  /* 0x0000000108087810 */ /* 0x000fc80007ffe0ff */
[----:B------:R-:W-:Y:S01]  /*cf90*/  ISETP.NE.AND P0, PT, R8, RZ, PT ;  /* 0x000000ff0800720c */ /* 0x000fe20003f05270 */
[----:B---3--:R-:W-:Y:S01]  /*cfa0*/  FMUL.FTZ R9, R6, R31 ;  /* 0x0000001f06097220 */ /* 0x008fe20000410000 */
[----:B------:R-:W-:Y:S02]  /*cfb0*/  MOV R6, R10 ;  /* 0x0000000a00067202 */ /* 0x000fe40000000f00 */
[----:B------:R-:W-:Y:S02]  /*cfc0*/  IADD3 R10, P2, PT, R10, 0x400, RZ ;  /* 0x000004000a0a7810 */ /* 0x000fe40007f5e0ff */
[----:B------:R0:W-:Y:S03]  /*cfd0*/  STS [R2], R9 ;  /* 0x0000000902007388 */ /* 0x0001e60000000800 */
[----:B------:R-:W-:Y:S01]  /*cfe0*/  IMAD.X R11, RZ, RZ, R11, P2 ;  /* 0x000000ffff0b7224 */ /* 0x000fe200010e060b */
[----:B------:R4:W-:Y:S01]  /*cff0*/  STG.E desc[UR36][R6.64], R9 ;  /* 0x0000000906007986 */ /* 0x0009e2000c101924 */
[----:B0-----:R-:W-:-:S02]  /*d000*/  IADD3 R2, PT, PT, R2, 0x400, RZ ;  /* 0x0000040002027810 */ /* 0x001fc40007ffe0ff */
[----:B------:R-:W-:Y:S05]  /*d010*/  @P0 BRA `(.L_x_5344) ;  /* 0xfffffffc00d00947 */ /* 0x000fea000383ffff */
.L_x_5343:
[----:B------:R-:W-:Y:S05]  /*d020*/  BSYNC.RECONVERGENT B1 ;  /* 0x0000000000017941 */ /* 0x000fea0003800200 */
.L_x_5342:
[----:B------:R-:W-:Y:S05]  /*d030*/  @!P1 BRA `(.L_x_5332) ;  /* 0x0000000800749947 */ /* 0x000fea0003800000 */
[----:B----4-:R-:W0:Y:S01]  /*d040*/  S2R R7, SR_CgaCtaId ;  /* 0x0000000000077919 */ /* 0x010e220000008800 */
[----:B------:R-:W4:Y:S01]  /*d050*/  LDCU.64 UR6, c[0x0][0x480] ;  /* 0x00009000ff0677ac */ /* 0x000f220008000a00 */
[C---:B------:R-:W-:Y:S01]  /*d060*/  IADD3 R8, PT, PT, -R3.reuse, UR45, RZ ;  /* 0x0000002d03087c10 */ /* 0x040fe2000fffe1ff */
[----:B------:R-:W-:Y:S01]  /*d070*/  BSSY.RECONVERGENT B1, `(.L_x_5345) ;  /* 0x000005b000017945 */ /* 0x000fe20003800200 */
[----:B------:R-:W-:Y:S02]  /*d080*/  IADD3 R4, P0, PT, R3, R4, RZ ;  /* 0x0000000403047210 */ /* 0x000fe40007f1e0ff */
[----:B------:R-:W-:Y:S02]  /*d090*/  ISETP.GT.AND P1, PT, R8, 0xbff, PT ;  /* 0x00000bff0800780c */ /* 0x000fe40003f24270 */
[----:B------:R-:W-:Y:S01]  /*d0a0*/  MOV R2, 0x400 ;  /* 0x0000040000027802 */ /* 0x000fe20000000f00 */
[----:B------:R-:W-:-:S03]  /*d0b0*/  IMAD.X R5, RZ, RZ, R5, P0 ;  /* 0x000000ffff057224 */ /* 0x000fc600000e0605 */
[----:B------:R-:W-:Y:S02]  /*d0c0*/  IADD3 R2, PT, PT, R2, 0x440, RZ ;  /* 0x0000044002027810 */ /* 0x000fe40007ffe0ff */
[----:B----4-:R-:W-:Y:S01]  /*d0d0*/  LEA R6, P0, R4, UR6, 0x2 ;  /* 0x0000000604067c11 */ /* 0x010fe2000f8010ff */
[----:B------:R-:W-:-:S03]  /*d0e0*/  USHF.L.U32 UR6, UR5, 0x2, URZ ;  /* 0x0000000205067899 */ /* 0x000fc600080006ff */
[----:B------:R-:W-:Y:S02]  /*d0f0*/  LEA.HI.X R5, R4, UR7, R5, 0x2, P0 ;  /* 0x0000000704057c11 */ /* 0x000fe400080f1405 */
[----:B------:R-:W-:-:S05]  /*d100*/  IADD3 R4, P0, PT, R6, 0x800, RZ ;  /* 0x0000080006047810 */ /* 0x000fca0007f1e0ff */
[----:B------:R-:W-:Y:S01]  /*d110*/  IMAD.X R5, RZ, RZ, R5, P0 ;  /* 0x000000ffff057224 */ /* 0x000fe200000e0605 */
[----:B------:R-:W-:Y:S02]  /*d120*/  PLOP3.LUT P0, PT, PT, PT, PT, 0x80, 0x8 ;  /* 0x000000000008781c */ /* 0x000fe40003f0f070 */
[----:B0-----:R-:W-:Y:S02]  /*d130*/  LEA R7, R7, R2, 0x18 ;  /* 0x0000000207077211 */ /* 0x001fe400078ec0ff */
[----:B------:R-:W-:-:S04]  /*d140*/  LEA R2, R3, -UR6, 0x2 ;  /* 0x8000000603027c11 */ /* 0x000fc8000f8e10ff */
[----:B------:R-:W-:Y:S01]  /*d150*/  IADD3 R2, PT, PT, R2, 0x800, R7 ;  /* 0x0000080002027810 */ /* 0x000fe20007ffe007 */
[----:B------:R-:W-:Y:S06]  /*d160*/  @!P1 BRA `(.L_x_5346) ;  /* 0x00000004002c9947 */ /* 0x000fec0003800000 */
[----:B------:R-:W-:Y:S02]  /*d170*/  MOV R30, UR45 ;  /* 0x0000002d001e7c02 */ /* 0x000fe40008000f00 */
[----:B------:R-:W-:-:S03]  /*d180*/  PLOP3.LUT P0, PT, PT, PT, PT, 0x8, 0x80 ;  /* 0x000000000080781c */ /* 0x000fc60003f0e170 */
[----:B------:R-:W-:-:S10]  /*d190*/  VIADD R30, R30, 0xfffff401 ;  /* 0xfffff4011e1e7836 */ /* 0x000fd40000000000 */
.L_x_5347:
[----:B------:R-:W3:Y:S01]  /*d1a0*/  LDS R6, [R2+-0x800] ;  /* 0xfff8000002067984 */ /* 0x000ee20000000800 */
[----:B------:R-:W-:-:S03]  /*d1b0*/  IADD3 R3, PT, PT, R3, 0x1000, RZ ;  /* 0x0000100003037810 */ /* 0x000fc60007ffe0ff */
[----:B------:R-:W0:Y:S01]  /*d1c0*/  LDS R8, [R2+-0x400] ;  /* 0xfffc000002087984 */ /* 0x000e220000000800 */
[----:B------:R-:W-:-:S03]  /*d1d0*/  ISETP.GE.AND P1, PT, R3, R30, PT ;  /* 0x0000001e0300720c */ /* 0x000fc60003f26270 */
[----:B------:R-:W4:Y:S04]  /*d1e0*/  LDS R14, [R2+0x400] ;  /* 0x00040000020e7984 */ /* 0x000f280000000800 */
[----:B------:R-:W5:Y:S04]  /*d1f0*/  LDS R10, [R2] ;  /* 0x00000000020a7984 */ /* 0x000f680000000800 */
[----:B------:R-:W-:Y:S04]  /*d200*/  LDS R22, [R2+0x1400] ;  /* 0x0014000002167984 */ /* 0x000fe80000000800 */
[----:B------:R-:W-:Y:S04]  /*d210*/  LDS R24, [R2+0x1c00] ;  /* 0x001c000002187984 */ /* 0x000fe80000000800 */
[----:B-1----:R-:W1:Y:S04]  /*d220*/  LDS R16, [R2+0x800] ;  /* 0x0008000002107984 */ /* 0x002e680000000800 */
[----:B------:R-:W1:Y:S04]  /*d230*/  LDS R18, [R2+0xc00] ;  /* 0x000c000002127984 */ /* 0x000e680000000800 */
[----:B------:R-:W1:Y:S04]  /*d240*/  LDS R20, [R2+0x1000] ;  /* 0x0010000002147984 */ /* 0x000e680000000800 */
[----:B------:R-:W1:Y:S01]  /*d250*/  LDS R23, [R2+0x1800] ;  /* 0x0018000002177984 */ /* 0x000e620000000800 */
[----:B---3--:R-:W-:-:S03]  /*d260*/  FMUL.FTZ R7, R31, R6 ;  /* 0x000000061f077220 */ /* 0x008fc60000410000 */
[----:B--2---:R-:W2:Y:S01]  /*d270*/  LDS R25, [R2+0x2000] ;  /* 0x0020000002197984 */ /* 0x004ea20000000800 */
[----:B0-----:R-:W-:-:S03]  /*d280*/  FMUL.FTZ R9, R31, R8 ;  /* 0x000000081f097220 */ /* 0x001fc60000410000 */
[----:B------:R-:W-:Y:S01]  /*d290*/  LDS R6, [R2+0x3400] ;  /* 0x0034000002067984 */ /* 0x000fe20000000800 */
[----:B----4-:R-:W-:-:S03]  /*d2a0*/  FMUL.FTZ R15, R31, R14 ;  /* 0x0000000e1f0f7220 */ /* 0x010fc60000410000 */
[----:B------:R-:W-:Y:S01]  /*d2b0*/  LDS R26, [R2+0x2400] ;  /* 0x00240000021a7984 */ /* 0x000fe20000000800 */
[----:B-----5:R-:W-:-:S03]  /*d2c0*/  FMUL.FTZ R11, R31, R10 ;  /* 0x0000000a1f0b7220 */ /* 0x020fc60000410000 */
[----:B------:R-:W0:Y:S04]  /*d2d0*/  LDS R27, [R2+0x2800] ;  /* 0x00280000021b7984 */ /* 0x000e280000000800 */
[----:B------:R-:W-:Y:S04]  /*d2e0*/  LDS R28, [R2+0x2c00] ;  /* 0x002c0000021c7984 */ /* 0x000fe80000000800 */
[----:B------:R-:W3:Y:S01]  /*d2f0*/  LDS R29, [R2+0x3000] ;  /* 0x00300000021d7984 */ /* 0x000ee20000000800 */
[----:B-1----:R-:W-:-:S03]  /*d300*/  FMUL.FTZ R17, R31, R16 ;  /* 0x000000101f117220 */ /* 0x002fc60000410000 */
[----:B------:R-:W-:Y:S01]  /*d310*/  STG.E desc[UR36][R4.64+-0x800], R7 ;  /* 0xfff8000704007986 */ /* 0x000fe2000c101924 */
[----:B------:R-:W-:-:S03]  /*d320*/  FMUL.FTZ R19, R31, R18 ;  /* 0x000000121f137220 */ /* 0x000fc60000410000 */
[----:B------:R1:W-:Y:S01]  /*d330*/  STS [R2+-0x800], R7 ;  /* 0xfff8000702007388 */ /* 0x0003e20000000800 */
[----:B------:R-:W-:-:S03]  /*d340*/  FMUL.FTZ R21, R31, R20 ;  /* 0x000000141f157220 */ /* 0x000fc60000410000 */
[----:B------:R-:W-:Y:S01]  /*d350*/  STG.E desc[UR36][R4.64+-0x400], R9 ;  /* 0xfffc000904007986 */ /* 0x000fe2000c101924 */
[----:B------:R-:W-:-:S03]  /*d360*/  FMUL.FTZ R23, R31, R23 ;  /* 0x000000171f177220 */ /* 0x000fc60000410000 */
[----:B------:R4:W-:Y:S01]  /*d370*/  STS [R2+-0x400], R9 ;  /* 0xfffc000902007388 */ /* 0x0009e20000000800 */
[----:B-1----:R-:W-:-:S03]  /*d380*/  FMUL.FTZ R7, R31, R22 ;  /* 0x000000161f077220 */ /* 0x002fc60000410000 */
[----:B------:R-:W-:Y:S01]  /*d390*/  STG.E desc[UR36][R4.64+0x400], R15 ;  /* 0x0004000f04007986 */ /* 0x000fe2000c101924 */
[----:B--2---:R-:W-:-:S03]  /*d3a0*/  FMUL.FTZ R25, R31, R25 ;  /* 0x000000191f197220 */ /* 0x004fc60000410000 */
[----:B------:R1:W-:Y:S01]  /*d3b0*/  STS [R2+0x400], R15 ;  /* 0x0004000f02007388 */ /* 0x0003e20000000800 */
[----:B----4-:R-:W-:-:S03]  /*d3c0*/  FMUL.FTZ R9, R31, R24 ;  /* 0x000000181f097220 */ /* 0x010fc60000410000 */
[----:B------:R-:W-:Y:S04]  /*d3d0*/  STG.E desc[UR36][R4.64], R11 ;  /* 0x0000000b04007986 */ /* 0x000fe8000c101924 */
[----:B------:R2:W-:Y:S01]  /*d3e0*/  STS [R2], R11 ;  /* 0x0000000b02007388 */ /* 0x0005e20000000800 */
[C---:B0-----:R-:W-:Y:S01]  /*d3f0*/  FMUL.FTZ R27, R31.reuse, R27 ;  /* 0x0000001b1f1b7220 */ /* 0x041fe20000410000 */
[C---:B-1----:R-:W-:Y:S01]  /*d400*/  FMUL.FTZ R15, R31.reuse, R6 ;  /* 0x000000061f0f7220 */ /* 0x042fe20000410000 */
[----:B------:R-:W-:Y:S01]  /*d410*/  IADD3 R6, P2, PT, R4, 0x4000, RZ ;  /* 0x0000400004067810 */ /* 0x000fe20007f5e0ff */
[----:B------:R-:W-:Y:S04]  /*d420*/  STG.E desc[UR36][R4.64+0x1400], R7 ;  /* 0x0014000704007986 */ /* 0x000fe8000c101924 */
[----:B------:R0:W-:Y:S01]  /*d430*/  STS [R2+0x1400], R7 ;  /* 0x0014000702007388 */ /* 0x0001e20000000800 */
[C---:B---3--:R-:W-:Y:S01]  /*d440*/  FMUL.FTZ R29, R31.reuse, R29 ;  /* 0x0000001d1f1d7220 */ /* 0x048fe20000410000 */
[----:B--2---:R-:W-:-:S02]  /*d450*/  FMUL.FTZ R11, R31, R26 ;  /* 0x0000001a1f0b7220 */ /* 0x004fc40000410000 */
        /* <DEDUP_REMOVED lines=26> */
[----:B-1----:R-:W-:Y:S01]  /*d600*/  IADD3 R2, PT, PT, R2, 0x4000, RZ ;  /* 0x0000400002027810 */ /* 0x002fe20007ffe0ff */
[----:B------:R-:W-:Y:S06]  /*d610*/  @!P1 BRA `(.L_x_5347) ;  /* 0xfffffff800e09947 */ /* 0x000fec000383ffff */
.L_x_5346:
[----:B------:R-:W-:Y:S05]  /*d620*/  BSYNC.RECONVERGENT B1 ;  /* 0x0000000000017941 */ /* 0x000fea0003800200 */
.L_x_5345:
[----:B------:R-:W-:Y:S01]  /*d630*/  IADD3 R6, PT, PT, -R3, UR45, RZ ;  /* 0x0000002d03067c10 */ /* 0x000fe2000fffe1ff */
[----:B------:R-:W-:Y:S03]  /*d640*/  BSSY.RECONVERGENT B1, `(.L_x_5348) ;  /* 0x000002a000017945 */ /* 0x000fe60003800200 */
[----:B------:R-:W-:-:S13]  /*d650*/  ISETP.GT.AND P1, PT, R6, 0x3ff, PT ;  /* 0x000003ff0600780c */ /* 0x000fda0003f24270 */
[----:B------:R-:W-:Y:S05]  /*d660*/  @!P1 BRA `(.L_x_5349) ;  /* 0x00000000009c9947 */ /* 0x000fea0003800000 */
[----:B------:R-:W3:Y:S01]  /*d670*/  LDS R6, [R2+-0x800] ;  /* 0xfff8000002067984 */ /* 0x000ee20000000800 */
[----:B------:R-:W-:Y:S02]  /*d680*/  PLOP3.LUT P0, PT, PT, PT, PT, 0x8, 0x80 ;  /* 0x000000000080781c */ /* 0x000fe40003f0e170 */
[----:B------:R-:W-:Y:S01]  /*d690*/  IADD3 R3, PT, PT, R3, 0x800, RZ ;  /* 0x0000080003037810 */ /* 0x000fe20007ffe0ff */
[----:B------:R-:W0:Y:S04]  /*d6a0*/  LDS R8, [R2+-0x400] ;  /* 0xfffc000002087984 */ /* 0x000e280000000800 */
[----:B------:R-:W4:Y:S04]  /*d6b0*/  LDS R10, [R2] ;  /* 0x00000000020a7984 */ /* 0x000f280000000800 */
[----:B------:R-:W5:Y:S04]  /*d6c0*/  LDS R14, [R2+0x400] ;  /* 0x00040000020e7984 */ /* 0x000f680000000800 */
[----:B-1----:R-:W1:Y:S04]  /*d6d0*/  LDS R16, [R2+0x800] ;  /* 0x0008000002107984 */ /* 0x002e680000000800 */
[----:B------:R-:W2:Y:S04]  /*d6e0*/  LDS R18, [R2+0xc00] ;  /* 0x000c000002127984 */ /* 0x000ea80000000800 */
[----:B------:R-:W2:Y:S04]  /*d6f0*/  LDS R20, [R2+0x1000] ;  /* 0x0010000002147984 */ /* 0x000ea80000000800 */
[----:B------:R-:W2:Y:S01]  /*d700*/  LDS R22, [R2+0x1400] ;  /* 0x0014000002167984 */ /* 0x000ea20000000800 */
[C---:B---3--:R-:W-:Y:S01]  /*d710*/  FMUL.FTZ R7, R31.reuse, R6 ;  /* 0x000000061f077220 */ /* 0x048fe20000410000 */
[----:B------:R-:W-:Y:S01]  /*d720*/  IADD3 R6, P1, PT, R4, 0x2000, RZ ;  /* 0x0000200004067810 */ /* 0x000fe20007f3e0ff */
[----:B0-----:R-:W-:-:S03]  /*d730*/  FMUL.FTZ R9, R31, R8 ;  /* 0x000000081f097220 */ /* 0x001fc60000410000 */
[----:B------:R-:W-:Y:S01]  /*d740*/  STG.E desc[UR36][R4.64+-0x800], R7 ;  /* 0xfff8000704007986 */ /* 0x000fe2000c101924 */
[----:B----4-:R-:W-:-:S03]  /*d750*/  FMUL.FTZ R11, R31, R10 ;  /* 0x0000000a1f0b7220 */ /* 0x010fc60000410000 */
[----:B------:R-:W-:Y:S01]  /*d760*/  STS [R2+-0x800], R7 ;  /* 0xfff8000702007388 */ /* 0x000fe20000000800 */
[----:B-----5:R-:W-:-:S03]  /*d770*/  FMUL.FTZ R15, R31, R14 ;  /* 0x0000000e1f0f7220 */ /* 0x020fc60000410000 */
[----:B------:R-:W-:Y:S01]  /*d780*/  STG.E desc[UR36][R4.64+-0x400], R9 ;  /* 0xfffc000904007986 */ /* 0x000fe2000c101924 */
[----:B-1----:R-:W-:-:S03]  /*d790*/  FMUL.FTZ R17, R31, R16 ;  /* 0x000000101f117220 */ /* 0x002fc60000410000 */
[----:B------:R0:W-:Y:S01]  /*d7a0*/  STS [R2+-0x400], R9 ;  /* 0xfffc000902007388 */ /* 0x0001e20000000800 */
[----:B--2---:R-:W-:-:S03]  /*d7b0*/  FMUL.FTZ R19, R31, R18 ;  /* 0x000000121f137220 */ /* 0x004fc60000410000 */
        /* <DEDUP_REMOVED lines=17> */
[----:B-1----:R-:W-:-:S07]  /*d8d0*/  VIADD R2, R2, 0x2000 ;  /* 0x0000200002027836 */ /* 0x002fce0000000000 */
.L_x_5349:
[----:B------:R-:W-:Y:S05]  /*d8e0*/  BSYNC.RECONVERGENT B1 ;  /* 0x0000000000017941 */ /* 0x000fea0003800200 */
.L_x_5348:
[----:B------:R-:W-:-:S13]  /*d8f0*/  ISETP.LE.OR P0, PT, R3, UR45, P0 ;  /* 0x0000002d03007c0c */ /* 0x000fda0008703670 */
[----:B------:R-:W-:Y:S05]  /*d900*/  @!P0 BRA `(.L_x_5332) ;  /* 0x0000000000408947 */ /* 0x000fea0003800000 */
[----:B------:R-:W3:Y:S04]  /*d910*/  LDS R3, [R2+-0x800] ;  /* 0xfff8000002037984 */ /* 0x000ee80000000800 */
[----:B------:R-:W0:Y:S04]  /*d920*/  LDS R6, [R2+-0x400] ;  /* 0xfffc000002067984 */ /* 0x000e280000000800 */
[----:B------:R-:W4:Y:S04]  /*d930*/  LDS R8, [R2] ;  /* 0x0000000002087984 */ /* 0x000f280000000800 */
[----:B------:R-:W5:Y:S01]  /*d940*/  LDS R10, [R2+0x400] ;  /* 0x00040000020a7984 */ /* 0x000f620000000800 */
[-C--:B---3--:R-:W-:Y:S01]  /*d950*/  FMUL.FTZ R3, R3, R31.reuse ;  /* 0x0000001f03037220 */ /* 0x088fe20000410000 */
[----:B0-----:R-:W-:-:S04]  /*d960*/  FMUL.FTZ R7, R6, R31 ;  /* 0x0000001f06077220 */ /* 0x001fc80000410000 */
        /* <DEDUP_REMOVED lines=10> */
.L_x_5332:
[----:B------:R-:W-:Y:S05]  /*da10*/  BSYNC.RECONVERGENT B0 ;  /* 0x0000000000007941 */ /* 0x000fea0003800200 */
.L_x_5331:
[----:B------:R-:W-:Y:S01]  /*da20*/  USHF.R.S32.HI UR6, URZ, 0x1f, UR45 ;  /* 0x0000001fff067899 */ /* 0x000fe2000801142d */
[----:B------:R-:W-:Y:S01]  /*da30*/  SHF.R.U32.HI R14, RZ, 0x6, R0 ;  /* 0x00000006ff0e7819 */ /* 0x000fe20000011600 */
[----:B------:R-:W1:Y:S01]  /*da40*/  LDCU.64 UR8, c[0x0][0x3b0] ;  /* 0x00007600ff0877ac */ /* 0x000e620008000a00 */
[----:B------:R-:W-:Y:S02]  /*da50*/  LOP3.LUT R13, R13, 0xfc, RZ, 0xc0, !PT ;  /* 0x000000fc0d0d7812 */ /* 0x000fe400078ec0ff */
[----:B0---4-:R-:W-:Y:S01]  /*da60*/  CS2R R6, SRZ ;  /* 0x0000000000067805 */ /* 0x011fe2000001ff00 */
[----:B------:R-:W-:-:S04]  /*da70*/  ULEA.HI UR6, UR6, UR45, URZ, 0x2 ;  /* 0x0000002d06067291 */ /* 0x000fc8000f8f10ff */
[----:B------:R-:W-:-:S04]  /*da80*/  ULOP3.LUT UR6, UR6, 0xfffffffc, URZ, 0xc0, !UPT ;  /* 0xfffffffc06067892 */ /* 0x000fc8000f8ec0ff */
[----:B------:R-:W-:-:S06]  /*da90*/  UIADD3 UR6, UPT, UPT, -UR6, UR45, URZ ;  /* 0x0000002d06067290 */ /* 0x000fcc000fffe1ff */
[----:B------:R-:W-:Y:S02]  /*daa0*/  ISETP.NE.AND P0, PT, R14, UR6, PT ;  /* 0x000000060e007c0c */ /* 0x000fe4000bf05270 */
[----:B-1----:R-:W-:Y:S02]  /*dab0*/  ISETP.EQ.U32.AND P1, PT, RZ, UR8, PT ;  /* 0x00000008ff007c0c */ /* 0x002fe4000bf22070 */
[----:B------:R-:W-:-:S04]  /*dac0*/  ISETP.GT.U32.OR P0, PT, R13, 0x9f, P0 ;  /* 0x0000009f0d00780c */ /* 0x000fc80000704470 */
[----:B------:R-:W-:-:S13]  /*dad0*/  ISETP.EQ.OR.EX P0, PT, RZ, UR9, P0, P1 ;  /* 0x00000009ff007c0c */ /* 0x000fda0008702710 */
[----:B------:R-:W0:Y:S01]  /*dae0*/  @!P0 LDC.64 R2, c[0x0][0x3b0] ;  /* 0x0000ec00ff028b82 */ /* 0x000e220000000a00 */
        /* <DEDUP_REMOVED lines=9> */
[----:B------:R-:W-:-:S09]  /*db80*/  CS2R R8, SRZ ;  /* 0x0000000000087805 */ /* 0x000fd2000001ff00 */
[----:B0-----:R-:W-:Y:S05]  /*db90*/  @P0 BRA `(.L_x_5351) ;  /* 0x0000002000740947 */ /* 0x001fea0003800000 */
[----:B------:R-:W0:Y:S01]  /*dba0*/  LDCU UR7, c[0x0][0x3f4] ;  /* 0x00007e80ff0777ac */ /* 0x000e220008000800 */
[----:B------:R-:W1:Y:S01]  /*dbb0*/  LDC.64 R2, c[0x0][0x3c0] ;  /* 0x0000f000ff027b82 */ /* 0x000e620000000a00 */
[----:B------:R-:W-:Y:S01]  /*dbc0*/  VIADD R15, R14, UR5 ;  /* 0x000000050e0f7c36 */ /* 0x000fe20008000000 */
[----:B------:R-:W-:Y:S01]  /*dbd0*/  BSSY.RECONVERGENT B1, `(.L_x_5352) ;  /* 0x00000bc000017945 */ /* 0x000fe20003800200 */
[----:B------:R-:W-:Y:S01]  /*dbe0*/  HFMA2 R11, -RZ, RZ, 0, 0 ;  /* 0x00000000ff0b7431 */ /* 0x000fe200000001ff */
[----:B0-----:R-:W-:-:S04]  /*dbf0*/  MOV R18, UR7 ;  /* 0x0000000700127c02 */ /* 0x001fc80008000f00 */
[C---:B------:R-:W-:Y:S01]  /*dc00*/  VIMNMX R20, PT, PT, R18.reuse, UR45, PT ;  /* 0x0000002d12147c48 */ /* 0x040fe2000bfe0100 */
[----:B------:R-:W-:-:S03]  /*dc10*/  IMAD R17, R18, UR4, R13 ;  /* 0x0000000412117c24 */ /* 0x000fc6000f8e020d */
[----:B------:R-:W-:Y:S01]  /*dc20*/  ISETP.GE.AND P0, PT, R15, R20, PT ;  /* 0x000000140f00720c */ /* 0x000fe20003f06270 */
[----:B-1----:R-:W-:-:S12]  /*dc30*/  IMAD.WIDE R2, R17, 0x4, R2 ;  /* 0x0000000411027825 */ /* 0x002fd800078e0202 */
[----:B------:R-:W-:Y:S05]  /*dc40*/  @P0 BRA `(.L_x_5353) ;  /* 0x0000000800d00947 */ /* 0x000fea0003800000 */
[----:B------:R-:W-:Y:S01]  /*dc50*/  ULOP3.LUT UR7, URZ, UR5, URZ, 0x33, !UPT ;  /* 0x00000005ff077292 */ /* 0x000fe2000f8e33ff */
[----:B------:R-:W-:Y:S01]  /*dc60*/  VIADDMNMX R9, R15, 0x4, R20, !PT ;  /* 0x000000040f097846 */ /* 0x000fe20007800114 */
[----:B------:R-:W-:Y:S01]  /*dc70*/  BSSY.RECONVERGENT B2, `(.L_x_5354) ;  /* 0x0000058000027945 */ /* 0x000fe20003800200 */
[----:B------:R-:W-:Y:S01]  /*dc80*/  IMAD.MOV.U32 R17, RZ, RZ, R15 ;  /* 0x000000ffff117224 */ /* 0x000fe200078e000f */
[----:B------:R-:W-:Y:S02]  /*dc90*/  CS2R R10, SRZ ;  /* 0x00000000000a7805 */ /* 0x000fe4000001ff00 */
[----:B------:R-:W-:Y:S02]  /*dca0*/  IADD3 R58, PT, PT, -R14, UR7, R9 ;  /* 0x000000070e3a7c10 */ /* 0x000fe4000fffe109 */
[----:B------:R-:W-:Y:S02]  /*dcb0*/  CS2R R8, SRZ ;  /* 0x0000000000087805 */ /* 0x000fe4000001ff00 */
[----:B------:R-:W-:-:S02]  /*dcc0*/  ISETP.GE.U32.AND P0, PT, R58, 0x1c, PT ;  /* 0x0000001c3a00780c */ /* 0x000fc40003f06070 */
[----:B------:R-:W-:-:S04]  /*dcd0*/  LEA.HI R59, R58, 0x1, RZ, 0x1e ;  /* 0x000000013a3b7811 */ /* 0x000fc800078ff0ff */
[----:B------:R-:W-:-:S04]  /*dce0*/  LOP3.LUT R66, R59, 0x7, RZ, 0xc0, !PT ;  /* 0x000000073b427812 */ /* 0x000fc800078ec0ff */
[----:B------:R-:W-:-:S03]  /*dcf0*/  ISETP.NE.AND P1, PT, R66, RZ, PT ;  /* 0x000000ff4200720c */ /* 0x000fc60003f25270 */
[----:B------:R-:W-:Y:S10]  /*dd00*/  @!P0 BRA `(.L_x_5355) ;  /* 0x0000000400388947 */ /* 0x000ff40003800000 */
[----:B------:R-:W0:Y:S01]  /*dd10*/  S2R R17, SR_CgaCtaId ;  /* 0x0000000000117919 */ /* 0x000e220000008800 */
[----:B------:R-:W-:Y:S01]  /*dd20*/  MOV R8, 0x400 ;  /* 0x0000040000087802 */ /* 0x000fe20000000f00 */
[----:B------:R-:W-:Y:S01]  /*dd30*/  IMAD.MOV.U32 R19, RZ, RZ, RZ ;  /* 0x000000ffff137224 */ /* 0x000fe200078e00ff */
[----:B------:R-:W-:Y:S02]  /*dd40*/  LOP3.LUT R64, R59, 0x7ffffff8, RZ, 0xc0, !PT ;  /* 0x7ffffff83b407812 */ /* 0x000fe400078ec0ff */
[----:B------:R-:W-:-:S04]  /*dd50*/  IADD3 R8, PT, PT, R8, 0x440, RZ ;  /* 0x0000044008087810 */ /* 0x000fc80007ffe0ff */
[----:B0-----:R-:W-:Y:S01]  /*dd60*/  LEA R65, R17, R8, 0x18 ;  /* 0x0000000811417211 */ /* 0x001fe200078ec0ff */
[----:B------:R-:W-:Y:S01]  /*dd70*/  IMAD.MOV.U32 R8, RZ, RZ, RZ ;  /* 0x000000ffff087224 */ /* 0x000fe200078e00ff */
[----:B------:R-:W-:-:S07]  /*dd80*/  MOV R17, R15 ;  /* 0x0000000f00117202 */ /* 0x000fce0000000f00 */
.L_x_5356:
[----:B------:R-:W-:-:S04]  /*dd90*/  IMAD R27, R17, 0xa0, RZ ;  /* 0x000000a0111b7824 */ /* 0x000fc800078e02ff */
[C---:B------:R-:W-:Y:S01]  /*dda0*/  IMAD.WIDE.U32 R20, R27.reuse, 0x4, R2 ;  /* 0x000000041b147825 */ /* 0x040fe200078e0002 */
[----:B------:R-:W-:-:S03]  /*ddb0*/  IADD3 R23, PT, PT, R27, 0x280, RZ ;  /* 0x000002801b177810 */ /* 0x000fc60007ffe0ff */
[----:B--2---:R-:W-:Y:S01]  /*ddc0*/  VIADD R25, R27, 0x500 ;  /* 0x000005001b197836 */ /* 0x004fe20000000000 */
[----:B------:R0:W2:Y:S01]  /*ddd0*/  LDG.E.128 R36, desc[UR36][R20.64] ;  /* 0x0000002414247981 */ /* 0x0000a2000c1e1d00 */
[----:B------:R-:W-:Y:S01]  /*dde0*/  IMAD.WIDE.U32 R22, R23, 0x4, R2 ;  /* 0x0000000417167825 */ /* 0x000fe200078e0002 */
[----:B------:R-:W-:-:S03]  /*ddf0*/  IADD3 R29, PT, PT, R27, 0x780, RZ ;  /* 0x000007801b1d7810 */ /* 0x000fc60007ffe0ff */
[--C-:B------:R-:W-:Y:S01]  /*de00*/  IMAD.WIDE.U32 R24, R25, 0x4, R2.reuse ;  /* 0x0000000419187825 */ /* 0x100fe200078e0002 */
[----:B------:R-:W4:Y:S03]  /*de10*/  LDG.E.128 R40, desc[UR36][R22.64] ;  /* 0x0000002416287981 */ /* 0x000f26000c1e1d00 */
[----:B---3--:R-:W-:Y:S01]  /*de20*/  VIADD R31, R27, 0xa00 ;  /* 0x00000a001b1f7836 */ /* 0x008fe20000000000 */
[----:B------:R-:W3:Y:S01]  /*de30*/  LDG.E.128 R44, desc[UR36][R24.64] ;  /* 0x00000024182c7981 */ /* 0x000ee2000c1e1d00 */
[----:B------:R-:W-:Y:S01]  /*de40*/  IMAD.WIDE.U32 R28, R29, 0x4, R2 ;  /* 0x000000041d1c7825 */ /* 0x000fe200078e0002 */
[----:B------:R-:W-:-:S03]  /*de50*/  IADD3 R33, PT, PT, R27, 0xc80, RZ ;  /* 0x00000c801b217810 */ /* 0x000fc60007ffe0ff */
[--C-:B------:R-:W-:Y:S01]  /*de60*/  IMAD.WIDE.U32 R30, R31, 0x4, R2.reuse ;  /* 0x000000041f1e7825 */ /* 0x100fe200078e0002 */
[----:B------:R1:W3:Y:S03]  /*de70*/  LDG.E.128 R48, desc[UR36][R28.64] ;  /* 0x000000241c307981 */ /* 0x0002e6000c1e1d00 */
[----:B------:R-:W-:Y:S01]  /*de80*/  VIADD R35, R27, 0xf00 ;  /* 0x00000f001b237836 */ /* 0x000fe20000000000 */
[----:B------:R1:W3:Y:S01]  /*de90*/  LDG.E.128 R52, desc[UR36][R30.64] ;  /* 0x000000241e347981 */ /* 0x0002e2000c1e1d00 */
[----:B------:R-:W-:Y:S01]  /*dea0*/  IMAD.WIDE.U32 R32, R33, 0x4, R2 ;  /* 0x0000000421207825 */ /* 0x000fe200078e0002 */
[----:B------:R-:W-:-:S03]  /*deb0*/  IADD3 R27, PT, PT, R27, 0x1180, RZ ;  /* 0x000011801b1b7810 */ /* 0x000fc60007ffe0ff */
[--C-:B0-----:R-:W-:Y:S01]  /*dec0*/  IMAD.WIDE.U32 R20, R35, 0x4, R2.reuse ;  /* 0x0000000423147825 */ /* 0x101fe200078e0002 */
[----:B------:R0:W3:Y:S03]  /*ded0*/  LDG.E.128 R60, desc[UR36][R32.64] ;  /* 0x00000024203c7981 */ /* 0x0000e6000c1e1d00 */
[----:B------:R-:W-:Y:S02]  /*dee0*/  IMAD.WIDE.U32 R26, R27, 0x4, R2 ;  /* 0x000000041b1a7825 */ /* 0x000fe400078e0002 */
[----:B------:R-:W3:Y:S04]  /*def0*/  LDG.E.128 R20, desc[UR36][R20.64] ;  /* 0x0000002414147981 */ /* 0x000ee8000c1e1d00 */
[----:B------:R-:W3:Y:S01]  /*df00*/  LDG.E.128 R24, desc[UR36][R26.64] ;  /* 0x000000241a187981 */ /* 0x000ee2000c1e1d00 */
[----:B------:R-:W-:-:S05]  /*df10*/  VIADD R34, R17, -UR5 ;  /* 0x8000000511227c36 */ /* 0x000fca0008000000 */
[----:B------:R-:W-:-:S05]  /*df20*/  LEA R34, R34, R65, 0x2 ;  /* 0x0000004122227211 */ /* 0x000fca00078e10ff */
[----:B-1----:R-:W2:Y:S04]  /*df30*/  LDS R28, [R34] ;  /* 0x00000000221c7984 */ /* 0x002ea80000000800 */
[----:B------:R-:W4:Y:S04]  /*df40*/  LDS R35, [R34+0x10] ;  /* 0x0000100022237984 */ /* 0x000f280000000800 */
[----:B------:R-:W3:Y:S04]  /*df50*/  LDS R30, [R34+0x20] ;  /* 0x00002000221e7984 */ /* 0x000ee80000000800 */
[----:B------:R-:W1:Y:S04]  /*df60*/  LDS R31, [R34+0x30] ;  /* 0x00003000221f7984 */ /* 0x000e680000000800 */
[----:B------:R-:W1:Y:S04]  /*df70*/  LDS R56, [R34+0x40] ;  /* 0x0000400022387984 */ /* 0x000e680000000800 */
[----:B0-----:R-:W0:Y:S04]  /*df80*/  LDS R32, [R34+0x50] ;  /* 0x0000500022207984 */ /* 0x001e280000000800 */
[----:B------:R-:W0:Y:S04]  /*df90*/  LDS R33, [R34+0x60] ;  /* 0x0000600022217984 */ /* 0x000e280000000800 */
[----:B------:R-:W0:Y:S01]  /*dfa0*/  LDS R57, [R34+0x70] ;  /* 0x0000700022397984 */ /* 0x000e220000000800 */
[----:B------:R-:W-:-:S05]  /*dfb0*/  VIADD R19, R19, 0x8 ;  /* 0x0000000813137836 */ /* 0x000fca0000000000 */
[----:B------:R-:W-:Y:S02]  /*dfc0*/  ISETP.NE.AND P0, PT, R19, R64, PT ;  /* 0x000000401300720c */ /* 0x000fe40003f05270 */
[----:B------:R-:W-:Y:S01]  /*dfd0*/  IADD3 R17, PT, PT, R17, 0x20, RZ ;  /* 0x0000002011117810 */ /* 0x000fe20007ffe0ff */
        /* <DEDUP_REMOVED lines=8> */
[-C--:B---3--:R-:W-:Y:S01]  /*e060*/  FFMA.FTZ R8, R45, R30.reuse, R8 ;  /* 0x0000001e2d087223 */ /* 0x088fe20000010008 */
[-C--:B------:R-:W-:Y:S01]  /*e070*/  FFMA.FTZ R9, R46, R30.reuse, R9 ;  /* 0x0000001e2e097223 */ /* 0x080fe20000010009 */
[-C--:B------:R-:W-:Y:S01]  /*e080*/  FFMA.FTZ R29, R44, R30.reuse, R29 ;  /* 0x0000001e2c1d7223 */ /* 0x080fe2000001001d */
[----:B------:R-:W-:Y:S01]  /*e090*/  FFMA.FTZ R28, R47, R30, R28 ;  /* 0x0000001e2f1c7223 */ /* 0x000fe2000001001c */
[-C--:B-1----:R-:W-:Y:S01]  /*e0a0*/  FFMA.FTZ R8, R49, R31.reuse, R8 ;  /* 0x0000001f31087223 */ /* 0x082fe20000010008 */
[-C--:B------:R-:W-:Y:S01]  /*e0b0*/  FFMA.FTZ R9, R50, R31.reuse, R9 ;  /* 0x0000001f32097223 */ /* 0x080fe20000010009 */
[-C--:B------:R-:W-:Y:S01]  /*e0c0*/  FFMA.FTZ R29, R48, R31.reuse, R29 ;  /* 0x0000001f301d7223 */ /* 0x080fe2000001001d */
[----:B------:R-:W-:Y:S01]  /*e0d0*/  FFMA.FTZ R28, R51, R31, R28 ;  /* 0x0000001f331c7223 */ /* 0x000fe2000001001c */
[-C--:B------:R-:W-:Y:S01]  /*e0e0*/  FFMA.FTZ R8, R53, R56.reuse, R8 ;  /* 0x0000003835087223 */ /* 0x080fe20000010008 */
        /* <DEDUP_REMOVED lines=16> */
.L_x_5355:
[----:B------:R-:W-:Y:S05]  /*e1f0*/  BSYNC.RECONVERGENT B2 ;  /* 0x0000000000027941 */ /* 0x000fea0003800200 */
.L_x_5354:
[----:B------:R-:W-:Y:S05]  /*e200*/  @!P1 BRA `(.L_x_5353) ;  /* 0x0000000400609947 */ /* 0x000fea0003800000 */
[----:B------:R-:W-:Y:S01]  /*e210*/  ISETP.GE.U32.AND P0, PT, R66, 0x4, PT ;  /* 0x000000044200780c */ /* 0x000fe20003f06070 */
[----:B------:R-:W-:Y:S01]  /*e220*/  BSSY.RECONVERGENT B2, `(.L_x_5357) ;  /* 0x000002a000027945 */ /* 0x000fe20003800200 */
[----:B------:R-:W-:-:S11]  /*e230*/  LOP3.LUT P1, R59, R59, 0x3, RZ, 0xc0, !PT ;  /* 0x000000033b3b7812 */ /* 0x000fd6000782c0ff */
[----:B------:R-:W-:Y:S05]  /*e240*/  @!P0 BRA `(.L_x_5358) ;  /* 0x00000000009c8947 */ /* 0x000fea0003800000 */
[----:B------:R-:W-:-:S04]  /*e250*/  IMAD R19, R17, 0xa0, RZ ;  /* 0x000000a011137824 */ /* 0x000fc800078e02ff */
[C---:B------:R-:W-:Y:S01]  /*e260*/  IMAD.WIDE.U32 R20, R19.reuse, 0x4, R2 ;  /* 0x0000000413147825 */ /* 0x040fe200078e0002 */
[----:B--2---:R-:W-:-:S03]  /*e270*/  IADD3 R25, PT, PT, R19, 0x500, RZ ;  /* 0x0000050013197810 */ /* 0x004fc60007ffe0ff */
[----:B------:R-:W-:Y:S01]  /*e280*/  VIADD R23, R19, 0x280 ;  /* 0x0000028013177836 */ /* 0x000fe20000000000 */
[----:B---3--:R0:W2:Y:S03]  /*e290*/  LDG.E.128 R28, desc[UR36][R20.64] ;  /* 0x00000024141c7981 */ /* 0x0080a6000c1e1d00 */
[----:B------:R-:W-:-:S04]  /*e2a0*/  IMAD.WIDE.U32 R22, R23, 0x4, R2 ;  /* 0x0000000417167825 */ /* 0x000fc800078e0002 */
[----:B------:R-:W-:Y:S01]  /*e2b0*/  VIADD R27, R19, 0x780 ;  /* 0x00000780131b7836 */ /* 0x000fe20000000000 */
[----:B------:R1:W3:Y:S01]  /*e2c0*/  LDG.E.128 R32, desc[UR36][R22.64] ;  /* 0x0000002416207981 */ /* 0x0002e2000c1e1d00 */
[----:B------:R-:W-:-:S04]  /*e2d0*/  IMAD.WIDE.U32 R24, R25, 0x4, R2 ;  /* 0x0000000419187825 */ /* 0x000fc800078e0002 */
[----:B------:R-:W-:Y:S01]  /*e2e0*/  IMAD.WIDE.U32 R26, R27, 0x4, R2 ;  /* 0x000000041b1a7825 */ /* 0x000fe200078e0002 */
[----:B------:R4:W3:Y:S04]  /*e2f0*/  LDG.E.128 R36, desc[UR36][R24.64] ;  /* 0x0000002418247981 */ /* 0x0008e8000c1e1d00 */
[----:B------:R-:W3:Y:S01]  /*e300*/  LDG.E.128 R40, desc[UR36][R26.64] ;  /* 0x000000241a287981 */ /* 0x000ee2000c1e1d00 */
[----:B------:R-:W0:Y:S01]  /*e310*/  S2UR UR8, SR_CgaCtaId ;  /* 0x00000000000879c3 */ /* 0x000e220000008800 */
[----:B------:R-:W-:Y:S02]  /*e320*/  UMOV UR7, 0x400 ;  /* 0x0000040000077882 */ /* 0x000fe40000000000 */
[----:B------:R-:W-:Y:S01]  /*e330*/  UIADD3 UR7, UPT, UPT, UR7, 0x440, URZ ;  /* 0x0000044007077890 */ /* 0x000fe2000fffe0ff */
[----:B------:R-:W-:-:S03]  /*e340*/  IADD3 R19, PT, PT, R17, -UR5, RZ ;  /* 0x8000000511137c10 */ /* 0x000fc6000fffe0ff */
[----:B0-----:R-:W-:-:S06]  /*e350*/  ULEA UR7, UR8, UR7, 0x18 ;  /* 0x0000000708077291 */ /* 0x001fcc000f8ec0ff */
[----:B------:R-:W-:-:S05]  /*e360*/  LEA R19, R19, UR7, 0x2 ;  /* 0x0000000713137c11 */ /* 0x000fca000f8e10ff */
[----:B------:R-:W2:Y:S04]  /*e370*/  LDS R20, [R19] ;  /* 0x0000000013147984 */ /* 0x000ea80000000800 */
[----:B-1----:R-:W3:Y:S04]  /*e380*/  LDS R22, [R19+0x10] ;  /* 0x0000100013167984 */ /* 0x002ee80000000800 */
[----:B------:R-:W0:Y:S04]  /*e390*/  LDS R23, [R19+0x20] ;  /* 0x0000200013177984 */ /* 0x000e280000000800 */
[----:B----4-:R-:W1:Y:S01]  /*e3a0*/  LDS R24, [R19+0x30] ;  /* 0x0000300013187984 */ /* 0x010e620000000800 */
[----:B------:R-:W-:-:S02]  /*e3b0*/  VIADD R17, R17, 0x10 ;  /* 0x0000001011117836 */ /* 0x000fc40000000000 */
[-C--:B--2---:R-:W-:Y:S01]  /*e3c0*/  FFMA.FTZ R21, R28, R20.reuse, R8 ;  /* 0x000000141c157223 */ /* 0x084fe20000010008 */
[-C--:B------:R-:W-:Y:S01]  /*e3d0*/  FFMA.FTZ R8, R29, R20.reuse, R9 ;  /* 0x000000141d087223 */ /* 0x080fe20000010009 */
[-C--:B------:R-:W-:Y:S01]  /*e3e0*/  FFMA.FTZ R9, R30, R20.reuse, R10 ;  /* 0x000000141e097223 */ /* 0x080fe2000001000a */
[----:B------:R-:W-:Y:S02]  /*e3f0*/  FFMA.FTZ R20, R31, R20, R11 ;  /* 0x000000141f147223 */ /* 0x000fe4000001000b */
[-C--:B---3--:R-:W-:Y:S01]  /*e400*/  FFMA.FTZ R8, R33, R22.reuse, R8 ;  /* 0x0000001621087223 */ /* 0x088fe20000010008 */
[-C--:B------:R-:W-:Y:S01]  /*e410*/  FFMA.FTZ R9, R34, R22.reuse, R9 ;  /* 0x0000001622097223 */ /* 0x080fe20000010009 */
[-C--:B------:R-:W-:Y:S01]  /*e420*/  FFMA.FTZ R21, R32, R22.reuse, R21 ;  /* 0x0000001620157223 */ /* 0x080fe20000010015 */
[----:B------:R-:W-:Y:S01]  /*e430*/  FFMA.FTZ R20, R35, R22, R20 ;  /* 0x0000001623147223 */ /* 0x000fe20000010014 */
[-C--:B0-----:R-:W-:Y:S01]  /*e440*/  FFMA.FTZ R10, R37, R23.reuse, R8 ;  /* 0x00000017250a7223 */ /* 0x081fe20000010008 */
[-C--:B------:R-:W-:Y:S01]  /*e450*/  FFMA.FTZ R11, R38, R23.reuse, R9 ;  /* 0x00000017260b7223 */ /* 0x080fe20000010009 */
[-C--:B------:R-:W-:Y:S01]  /*e460*/  FFMA.FTZ R21, R36, R23.reuse, R21 ;  /* 0x0000001724157223 */ /* 0x080fe20000010015 */
[----:B------:R-:W-:Y:S01]  /*e470*/  FFMA.FTZ R20, R39, R23, R20 ;  /* 0x0000001727147223 */ /* 0x000fe20000010014 */
[-C--:B-1----:R-:W-:Y:S01]  /*e480*/  FFMA.FTZ R9, R41, R24.reuse, R10 ;  /* 0x0000001829097223 */ /* 0x082fe2000001000a */
[-C--:B------:R-:W-:Y:S01]  /*e490*/  FFMA.FTZ R10, R42, R24.reuse, R11 ;  /* 0x000000182a0a7223 */ /* 0x080fe2000001000b */
[-C--:B------:R-:W-:Y:S01]  /*e4a0*/  FFMA.FTZ R8, R40, R24.reuse, R21 ;  /* 0x0000001828087223 */ /* 0x080fe20000010015 */
[----:B------:R-:W-:-:S07]  /*e4b0*/  FFMA.FTZ R11, R43, R24, R20 ;  /* 0x000000182b0b7223 */ /* 0x000fce0000010014 */
.L_x_5358:
[----:B------:R-:W-:Y:S05]  /*e4c0*/  BSYNC.RECONVERGENT B2 ;  /* 0x0000000000027941 */ /* 0x000fea0003800200 */
.L_x_5357:
[----:B------:R-:W-:Y:S05]  /*e4d0*/  @!P1 BRA `(.L_x_5353) ;  /* 0x0000000000ac9947 */ /* 0x000fea0003800000 */
[----:B------:R-:W-:Y:S01]  /*e4e0*/  ISETP.NE.AND P1, PT, R59, 0x1, PT ;  /* 0x000000013b00780c */ /* 0x000fe20003f25270 */
[----:B------:R-:W-:Y:S01]  /*e4f0*/  BSSY.RECONVERGENT B2, `(.L_x_5359) ;  /* 0x000001a000027945 */ /* 0x000fe20003800200 */
[----:B------:R-:W-:-:S11]  /*e500*/  LOP3.LUT P0, RZ, R58, 0x4, RZ, 0xc0, !PT ;  /* 0x000000043aff7812 */ /* 0x000fd6000780c0ff */
[----:B------:R-:W-:Y:S05]  /*e510*/  @!P1 BRA `(.L_x_5360) ;  /* 0x00000000005c9947 */ /* 0x000fea0003800000 */
[----:B------:R-:W-:-:S05]  /*e520*/  IMAD R21, R17, 0xa0, RZ ;  /* 0x000000a011157824 */ /* 0x000fca00078e02ff */
[C---:B------:R-:W-:Y:S01]  /*e530*/  IADD3 R23, PT, PT, R21.reuse, 0x280, RZ ;  /* 0x0000028015177810 */ /* 0x040fe20007ffe0ff */
[----:B------:R-:W-:-:S04]  /*e540*/  IMAD.WIDE.U32 R20, R21, 0x4, R2 ;  /* 0x0000000415147825 */ /* 0x000fc800078e0002 */
[----:B------:R-:W-:Y:S01]  /*e550*/  IMAD.WIDE.U32 R22, R23, 0x4, R2 ;  /* 0x0000000417167825 */ /* 0x000fe200078e0002 */
[----:B--2---:R-:W2:Y:S04]  /*e560*/  LDG.E.128 R24, desc[UR36][R20.64] ;  /* 0x0000002414187981 */ /* 0x004ea8000c1e1d00 */
[----:B------:R-:W4:Y:S01]  /*e570*/  LDG.E.128 R32, desc[UR36][R22.64] ;  /* 0x0000002416207981 */ /* 0x000f22000c1e1d00 */
[----:B------:R-:W0:Y:S01]  /*e580*/  S2UR UR8, SR_CgaCtaId ;  /* 0x00000000000879c3 */ /* 0x000e220000008800 */
[----:B------:R-:W-:Y:S01]  /*e590*/  UMOV UR7, 0x400 ;  /* 0x0000040000077882 */ /* 0x000fe20000000000 */
[C---:B------:R-:W-:Y:S01]  /*e5a0*/  VIADD R19, R17.reuse, -UR5 ;  /* 0x8000000511137c36 */ /* 0x040fe20008000000 */
[----:B------:R-:W-:Y:S01]  /*e5b0*/  UIADD3 UR7, UPT, UPT, UR7, 0x440, URZ ;  /* 0x0000044007077890 */ /* 0x000fe2000fffe0ff */
[----:B------:R-:W-:-:S03]  /*e5c0*/  IADD3 R17, PT, PT, R17, 0x8, RZ ;  /* 0x0000000811117810 */ /* 0x000fc60007ffe0ff */
[----:B0-----:R-:W-:-:S06]  /*e5d0*/  ULEA UR7, UR8, UR7, 0x18 ;  /* 0x0000000708077291 */ /* 0x001fcc000f8ec0ff */
[----:B------:R-:W-:-:S05]  /*e5e0*/  LEA R19, R19, UR7, 0x2 ;  /* 0x0000000713137c11 */ /* 0x000fca000f8e10ff */
[----:B------:R-:W2:Y:S04]  /*e5f0*/  LDS R28, [R19] ;  /* 0x00000000131c7984 */ /* 0x000ea80000000800 */
[----:B------:R-:W4:Y:S01]  /*e600*/  LDS R30, [R19+0x10] ;  /* 0x00001000131e7984 */ /* 0x000f220000000800 */
[-C--:B--2---:R-:W-:Y:S01]  /*e610*/  FFMA.FTZ R29, R24, R28.reuse, R8 ;  /* 0x0000001c181d7223 */ /* 0x084fe20000010008 */
[-C--:B------:R-:W-:Y:S01]  /*e620*/  FFMA.FTZ R20, R25, R28.reuse, R9 ;  /* 0x0000001c19147223 */ /* 0x080fe20000010009 */
[-C--:B------:R-:W-:Y:S01]  /*e630*/  FFMA.FTZ R21, R26, R28.reuse, R10 ;  /* 0x0000001c1a157223 */ /* 0x080fe2000001000a */
[----:B------:R-:W-:Y:S01]  /*e640*/  FFMA.FTZ R28, R27, R28, R11 ;  /* 0x0000001c1b1c7223 */ /* 0x000fe2000001000b */
[-C--:B----4-:R-:W-:Y:S01]  /*e650*/  FFMA.FTZ R8, R32, R30.reuse, R29 ;  /* 0x0000001e20087223 */ /* 0x090fe2000001001d */
[-C--:B------:R-:W-:Y:S01]  /*e660*/  FFMA.FTZ R9, R33, R30.reuse, R20 ;  /* 0x0000001e21097223 */ /* 0x080fe20000010014 */
[-C--:B------:R-:W-:Y:S01]  /*e670*/  FFMA.FTZ R10, R34, R30.reuse, R21 ;  /* 0x0000001e220a7223 */ /* 0x080fe20000010015 */
[----:B------:R-:W-:-:S07]  /*e680*/  FFMA.FTZ R11, R35, R30, R28 ;  /* 0x0000001e230b7223 */ /* 0x000fce000001001c */
.L_x_5360:
[----:B------:R-:W-:Y:S05]  /*e690*/  BSYNC.RECONVERGENT B2 ;  /* 0x0000000000027941 */ /* 0x000fea0003800200 */
.L_x_5359:
[----:B------:R-:W-:Y:S05]  /*e6a0*/  @P0 BRA `(.L_x_5353) ;  /* 0x0000000000380947 */ /* 0x000fea0003800000 */
[----:B------:R-:W-:-:S04]  /*e6b0*/  IMAD R21, R17, 0xa0, RZ ;  /* 0x000000a011157824 */ /* 0x000fc800078e02ff */
[----:B------:R-:W-:-:S06]  /*e6c0*/  IMAD.WIDE.U32 R20, R21, 0x4, R2 ;  /* 0x0000000415147825 */ /* 0x000fcc00078e0002 */
[----:B------:R-:W4:Y:S01]  /*e6d0*/  LDG.E.128 R20, desc[UR36][R20.64] ;  /* 0x0000002414147981 */ /* 0x000f22000c1e1d00 */
[----:B------:R-:W0:Y:S01]  /*e6e0*/  S2UR UR8, SR_CgaCtaId ;  /* 0x00000000000879c3 */ /* 0x000e220000008800 */
[----:B------:R-:W-:Y:S01]  /*e6f0*/  UMOV UR7, 0x400 ;  /* 0x0000040000077882 */ /* 0x000fe20000000000 */
[----:B------:R-:W-:Y:S01]  /*e700*/  VIADD R17, R17, -UR5 ;  /* 0x8000000511117c36 */ /* 0x000fe20008000000 */
[----:B------:R-:W-:-:S04]  /*e710*/  UIADD3 UR7, UPT, UPT, UR7, 0x440, URZ ;  /* 0x0000044007077890 */ /* 0x000fc8000fffe0ff */
[----:B0-----:R-:W-:-:S06]  /*e720*/  ULEA UR7, UR8, UR7, 0x18 ;  /* 0x0000000708077291 */ /* 0x001fcc000f8ec0ff */
[----:B------:R-:W-:-:S06]  /*e730*/  LEA R17, R17, UR7, 0x2 ;  /* 0x0000000711117c11 */ /* 0x000fcc000f8e10ff */
[----:B------:R-:W4:Y:S02]  /*e740*/  LDS R17, [R17] ;  /* 0x0000000011117984 */ /* 0x000f240000000800 */
[-C--:B----4-:R-:W-:Y:S01]  /*e750*/  FFMA.FTZ R8, R20, R17.reuse, R8 ;  /* 0x0000001114087223 */ /* 0x090fe20000010008 */
[-C--:B------:R-:W-:Y:S01]  /*e760*/  FFMA.FTZ R9, R21, R17.reuse, R9 ;  /* 0x0000001115097223 */ /* 0x080fe20000010009 */
[-C--:B------:R-:W-:Y:S01]  /*e770*/  FFMA.FTZ R10, R22, R17.reuse, R10 ;  /* 0x00000011160a7223 */ /* 0x080fe2000001000a */
[----:B------:R-:W-:-:S07]  /*e780*/  FFMA.FTZ R11, R23, R17, R11 ;  /* 0x00000011170b7223 */ /* 0x000fce000001000b */
.L_x_5353:
[----:B------:R-:W-:Y:S05]  /*e790*/  BSYNC.RECONVERGENT B1 ;  /* 0x0000000000017941 */ /* 0x000fea0003800200 */
.L_x_5352:
[----:B------:R-:W-:Y:S01]  /*e7a0*/  ISETP.GE.AND P0, PT, R15, UR45, PT ;  /* 0x0000002d0f007c0c */ /* 0x000fe2000bf06270 */
[----:B------:R-:W-:-:S12]  /*e7b0*/  BSSY.RECONVERGENT B3, `(.L_x_5361) ;  /* 0x000011f000037945 */ /* 0x000fd80003800200 */
[----:B------:R-:W-:Y:S05]  /*e7c0*/  @P0 BRA `(.L_x_5362) ;  /* 0x0000001000740947 */ /* 0x000fea0003800000 */
[----:B------:R-:W-:Y:S01]  /*e7d0*/  HFMA2 R20, -RZ, RZ, 0, 2.384185791015625e-07 ;  /* 0x00000004ff147431 */ /* 0x000fe200000001ff */
[----:B------:R-:W-:Y:S01]  /*e7e0*/  ULOP3.LUT UR7, URZ, UR5, URZ, 0x33, !UPT ;  /* 0x00000005ff077292 */ /* 0x000fe2000f8e33ff */
[----:B------:R-:W-:Y:S03]  /*e7f0*/  BSSY.RECONVERGENT B2, `(.L_x_5363) ;  /* 0x00000a4000027945 */ /* 0x000fe60003800200 */
[----:B------:R-:W-:-:S04]  /*e800*/  VIADDMNMX R17, R15, R20, UR45, !PT ;  /* 0x0000002d0f117e46 */ /* 0x000fc8000f800114 */
[----:B--2---:R-:W-:-:S04]  /*e810*/  IADD3 R25, PT, PT, -R14, UR7, R17 ;  /* 0x000000070e197c10 */ /* 0x004fc8000fffe111 */
        /* <DEDUP_REMOVED lines=8> */
[----:B------:R-:W-:Y:S01]  /*e8a0*/  VIADD R15, R15, 0x8 ;  /* 0x000000080f0f7836 */ /* 0x000fe20000000000 */
[----:B------:R-:W-:Y:S02]  /*e8b0*/  IADD3 R19, PT, PT, -R18, RZ, RZ ;  /* 0x000000ff12137210 */ /* 0x000fe40007ffe1ff */
[----:B------:R-:W1:Y:S01]  /*e8c0*/  LDC R28, c[0x0][0x3f4] ;  /* 0x0000fd00ff1c7b82 */ /* 0x000e620000000800 */
[----:B0-----:R-:W-:-:S06]  /*e8d0*/  ULEA UR7, UR8, UR7, 0x18 ;  /* 0x0000000708077291 */ /* 0x001fcc000f8ec0ff */
[----:B------:R-:W-:-:S05]  /*e8e0*/  LEA R17, R14, UR7, 0x2 ;  /* 0x000000070e117c11 */ /* 0x000fca000f8e10ff */
[----:B------:R-:W-:-:S07]  /*e8f0*/  VIADD R17, R17, 0x20 ;  /* 0x0000002011117836 */ /* 0x000fce0000000000 */
.L_x_5374:
[C---:B------:R-:W-:Y:S01]  /*e900*/  VIADD R23, R15.reuse, 0xfffffff8 ;  /* 0xfffffff80f177836 */ /* 0x040fe20000000000 */
[----:B-1----:R-:W-:Y:S01]  /*e910*/  MOV R18, R28 ;  /* 0x0000001c00127202 */ /* 0x002fe20000000f00 */
[----:B------:R-:W-:Y:S01]  /*e920*/  VIADD R27, R15, 0xfffffffc ;  /* 0xfffffffc0f1b7836 */ /* 0x000fe20000000000 */
[----:B------:R-:W-:Y:S01]  /*e930*/  IADD3 R19, PT, PT, R19, 0x4, RZ ;  /* 0x0000000413137810 */ /* 0x000fe20007ffe0ff */
[----:B------:R-:W-:Y:S01]  /*e940*/  BSSY.RECONVERGENT B4, `(.L_x_5366) ;  /* 0x0000026000047945 */ /* 0x000fe20003800200 */
[-C--:B------:R-:W-:Y:S02]  /*e950*/  ISETP.GE.AND P4, PT, R23, R18.reuse, PT ;  /* 0x000000121700720c */ /* 0x080fe40003f86270 */
[----:B------:R-:W-:Y:S02]  /*e960*/  IADD3 R29, PT, PT, R15, 0x4, RZ ;  /* 0x000000040f1d7810 */ /* 0x000fe40007ffe0ff */
[----:B------:R-:W-:Y:S02]  /*e970*/  ISETP.NE.AND P0, PT, R19, RZ, PT ;  /* 0x000000ff1300720c */ /* 0x000fe40003f05270 */
[----:B------:R-:W-:-:S02]  /*e980*/  ISETP.GE.AND P1, PT, R27, R18, PT ;  /* 0x000000121b00720c */ /* 0x000fc40003f26270 */
[-C--:B------:R-:W-:Y:S02]  /*e990*/  ISETP.GE.AND P2, PT, R15, R18.reuse, PT ;  /* 0x000000120f00720c */ /* 0x080fe40003f46270 */
[----:B------:R-:W-:-:S03]  /*e9a0*/  ISETP.GE.AND P3, PT, R29, R18, PT ;  /* 0x000000121d00720c */ /* 0x000fc60003f66270 */
[----:B------:R-:W-:Y:S10]  /*e9b0*/  @!P4 BRA `(.L_x_5367) ;  /* 0x000000000078c947 */ /* 0x000ff40003800000 */
[----:B---3--:R-:W-:Y:S02]  /*e9c0*/  IABS R31, R18 ;  /* 0x00000012001f7213 */ /* 0x008fe40000000000 */
        /* <DEDUP_REMOVED lines=8> */
[----:B-1----:R-:W-:-:S05]  /*ea50*/  IADD3 R20, PT, PT, RZ, -R21, RZ ;  /* 0x80000015ff147210 */ /* 0x002fca0007ffe0ff */
        /* <DEDUP_REMOVED lines=15> */
[----:B------:R-:W0:Y:S02]  /*eb50*/  LDG.E.128 R20, desc[UR36][R20.64] ;  /* 0x0000002414147981 */ /* 0x000e24000c1e1d00 */
[-C--:B0-----:R-:W-:Y:S01]  /*eb60*/  FFMA.FTZ R8, R20, R24.reuse, R8 ;  /* 0x0000001814087223 */ /* 0x081fe20000010008 */
[-C--:B------:R-:W-:Y:S01]  /*eb70*/  FFMA.FTZ R9, R21, R24.reuse, R9 ;  /* 0x0000001815097223 */ /* 0x080fe20000010009 */
[-C--:B------:R-:W-:Y:S01]  /*eb80*/  FFMA.FTZ R10, R22, R24.reuse, R10 ;  /* 0x00000018160a7223 */ /* 0x080fe2000001000a */
[----:B------:R-:W-:-:S07]  /*eb90*/  FFMA.FTZ R11, R23, R24, R11 ;  /* 0x00000018170b7223 */ /* 0x000fce000001000b */
.L_x_5367:
[----:B------:R-:W-:Y:S05]  /*eba0*/  BSYNC.RECONVERGENT B4 ;  /* 0x0000000000047941 */ /* 0x000fea0003800200 */
.L_x_5366:
        /* <DEDUP_REMOVED lines=32> */
.L_x_5369:
[----:B------:R-:W-:Y:S05]  /*edb0*/  BSYNC.RECONVERGENT B4 ;  /* 0x0000000000047941 */ /* 0x000fea0003800200 */
.L_x_5368:
        /* <DEDUP_REMOVED lines=32> */
.L_x_5371:
[----:B------:R-:W-:Y:S05]  /*efc0*/  BSYNC.RECONVERGENT B4 ;  /* 0x0000000000047941 */ /* 0x000fea0003800200 */
.L_x_5370:
        /* <DEDUP_REMOVED lines=10> */
[----:B0-----:R-:W0:Y:S01]  /*f070*/  LDS R24, [R17+0x10] ;  /* 0x0000100011187984 */ /* 0x001e220000000800 */
        /* <DEDUP_REMOVED lines=21> */
.L_x_5373:
[----:B------:R-:W-:Y:S05]  /*f1d0*/  BSYNC.RECONVERGENT B4 ;  /* 0x0000000000047941 */ /* 0x000fea0003800200 */
.L_x_5372:
[----:B------:R-:W-:Y:S01]  /*f1e0*/  VIADD R15, R15, 0x10 ;  /* 0x000000100f0f7836 */ /* 0x000fe20000000000 */
[----:B------:R-:W-:Y:S01]  /*f1f0*/  IADD3 R17, PT, PT, R17, 0x40, RZ ;  /* 0x0000004011117810 */ /* 0x000fe20007ffe0ff */
[----:B------:R-:W-:Y:S06]  /*f200*/  @P0 BRA `(.L_x_5374) ;  /* 0xfffffff400bc0947 */ /* 0x000fec000383ffff */
[----:B------:R-:W-:Y:S05]  /*f210*/  BSYNC.RECONVERGENT B1 ;  /* 0x0000000000017941 */ /* 0x000fea0003800200 */
.L_x_5365:
[----:B------:R-:W-:-:S07]  /*f220*/  VIADD R15, R15, 0xfffffff8 ;  /* 0xfffffff80f0f7836 */ /* 0x000fce0000000000 */
.L_x_5364:
[----:B------:R-:W-:Y:S05]  /*f230*/  BSYNC.RECONVERGENT B2 ;  /* 0x0000000000027941 */ /* 0x000fea0003800200 */
.L_x_5363:
        /* <DEDUP_REMOVED lines=9> */
[C---:B------:R-:W-:Y:S01]  /*f2d0*/  VIADD R17, R15.reuse, -UR5 ;  /* 0x800000050f117c36 */ /* 0x040fe20008000000 */
[----:B------:R-:W-:Y:S01]  /*f2e0*/  IADD3 R27, PT, PT, R15, 0x4, RZ ;  /* 0x000000040f1b7810 */ /* 0x000fe20007ffe0ff */
[----:B------:R-:W-:Y:S03]  /*f2f0*/  BSSY.RECONVERGENT B2, `(.L_x_5377) ;  /* 0x0000022000027945 */ /* 0x000fe60003800200 */
[----:B------:R-:W-:Y:S01]  /*f300*/  ISETP.GE.AND P2, PT, R27, R18, PT ;  /* 0x000000121b00720c */ /* 0x000fe20003f46270 */
[----:B0-----:R-:W-:-:S06]  /*f310*/  ULEA UR7, UR8, UR7, 0x18 ;  /* 0x0000000708077291 */ /* 0x001fcc000f8ec0ff */
[----:B------:R-:W-:Y:S01]  /*f320*/  LEA R24, R17, UR7, 0x2 ;  /* 0x0000000711187c11 */ /* 0x000fe2000f8e10ff */
[----:B------:R-:W-:Y:S06]  /*f330*/  @!P0 BRA `(.L_x_5378) ;  /* 0x0000000000748947 */ /* 0x000fec0003800000 */
[----:B------:R-:W-:Y:S01]  /*f340*/  IABS R22, R18 ;  /* 0x0000001200167213 */ /* 0x000fe20000000000 */
[----:B------:R-:W-:Y:S01]  /*f350*/  HFMA2 R20, -RZ, RZ, 0, 0 ;  /* 0x00000000ff147431 */ /* 0x000fe200000001ff */
        /* <DEDUP_REMOVED lines=19> */
[----:B------:R-:W-:Y:S02]  /*f490*/  IMAD R21, R17, 0xa0, RZ ;  /* 0x000000a011157824 */ /* 0x000fe400078e02ff */
[----:B------:R-:W0:Y:S02]  /*f4a0*/  LDS R17, [R24] ;  /* 0x0000000018117984 */ /* 0x000e240000000800 */
[----:B------:R-:W-:-:S06]  /*f4b0*/  IMAD.WIDE.U32 R20, R21, 0x4, R2 ;  /* 0x0000000415147825 */ /* 0x000fcc00078e0002 */
[----:B------:R-:W0:Y:S02]  /*f4c0*/  LDG.E.128 R20, desc[UR36][R20.64] ;  /* 0x0000002414147981 */ /* 0x000e24000c1e1d00 */
[-C--:B0-----:R-:W-:Y:S01]  /*f4d0*/  FFMA.FTZ R8, R20, R17.reuse, R8 ;  /* 0x0000001114087223 */ /* 0x081fe20000010008 */
[-C--:B------:R-:W-:Y:S01]  /*f4e0*/  FFMA.FTZ R9, R21, R17.reuse, R9 ;  /* 0x0000001115097223 */ /* 0x080fe20000010009 */
[-C--:B------:R-:W-:Y:S01]  /*f4f0*/  FFMA.FTZ R10, R22, R17.reuse, R10 ;  /* 0x00000011160a7223 */ /* 0x080fe2000001000a */
[----:B------:R-:W-:-:S07]  /*f500*/  FFMA.FTZ R11, R23, R17, R11 ;  /* 0x00000011170b7223 */ /* 0x000fce000001000b */
.L_x_5378:
[----:B------:R-:W-:Y:S05]  /*f510*/  BSYNC.RECONVERGENT B2 ;  /* 0x0000000000027941 */ /* 0x000fea0003800200 */
.L_x_5377:
[----:B------:R-:W-:Y:S04]  /*f520*/  BSSY.RECONVERGENT B2, `(.L_x_5379) ;  /* 0x000001f000027945 */ /* 0x000fe80003800200 */
[----:B------:R-:W-:Y:S05]  /*f530*/  @!P2 BRA `(.L_x_5380) ;  /* 0x000000000074a947 */ /* 0x000fea0003800000 */
[----:B------:R-:W-:Y:S01]  /*f540*/  IABS R22, R18 ;  /* 0x0000001200167213 */ /* 0x000fe20000000000 */
[----:B------:R-:W-:Y:S01]  /*f550*/  IMAD.MOV.U32 R20, RZ, RZ, RZ ;  /* 0x000000ffff147224 */ /* 0x000fe200078e00ff */
        /* <DEDUP_REMOVED lines=19> */
[----:B------:R-:W-:Y:S02]  /*f690*/  IMAD R21, R17, 0xa0, RZ ;  /* 0x000000a011157824 */ /* 0x000fe400078e02ff */
[----:B------:R-:W0:Y:S02]  /*f6a0*/  LDS R17, [R24+0x10] ;  /* 0x0000100018117984 */ /* 0x000e240000000800 */
[----:B------:R-:W-:-:S06]  /*f6b0*/  IMAD.WIDE.U32 R20, R21, 0x4, R2 ;  /* 0x0000000415147825 */ /* 0x000fcc00078e0002 */
[----:B------:R-:W0:Y:S02]  /*f6c0*/  LDG.E.128 R20, desc[UR36][R20.64] ;  /* 0x0000002414147981 */ /* 0x000e24000c1e1d00 */
[-C--:B0-----:R-:W-:Y:S01]  /*f6d0*/  FFMA.FTZ R8, R20, R17.reuse, R8 ;  /* 0x0000001114087223 */ /* 0x081fe20000010008 */
[-C--:B------:R-:W-:Y:S01]  /*f6e0*/  FFMA.FTZ R9, R21, R17.reuse, R9 ;  /* 0x0000001115097223 */ /* 0x080fe20000010009 */
[-C--:B------:R-:W-:Y:S01]  /*f6f0*/  FFMA.FTZ R10, R22, R17.reuse, R10 ;  /* 0x00000011160a7223 */ /* 0x080fe2000001000a */
[----:B------:R-:W-:-:S07]  /*f700*/  FFMA.FTZ R11, R23, R17, R11 ;  /* 0x00000011170b7223 */ /* 0x000fce000001000b */
.L_x_5380:
[----:B------:R-:W-:Y:S05]  /*f710*/  BSYNC.RECONVERGENT B2 ;  /* 0x0000000000027941 */ /* 0x000fea0003800200 */
.L_x_5379:
[----:B------:R-:W-:-:S07]  /*f720*/  IADD3 R15, PT, PT, R15, 0x8, RZ ;  /* 0x000000080f0f7810 */ /* 0x000fce0007ffe0ff */
.L_x_5376:
[----:B------:R-:W-:Y:S05]  /*f730*/  BSYNC.RECONVERGENT B1 ;  /* 0x0000000000017941 */ /* 0x000fea0003800200 */
.L_x_5375:
[----:B------:R-:W-:-:S04]  /*f740*/  LOP3.LUT P0, RZ, R25, 0x4, RZ, 0xc0, !PT ;  /* 0x0000000419ff7812 */ /* 0x000fc8000780c0ff */
[----:B------:R-:W-:-:S13]  /*f750*/  ISETP.LT.OR P0, PT, R15, R18, P0 ;  /* 0x000000120f00720c */ /* 0x000fda0000701670 */
[----:B------:R-:W-:Y:S05]  /*f760*/  @P0 BRA `(.L_x_5362) ;  /* 0x00000000008c0947 */ /* 0x000fea0003800000 */
        /* <DEDUP_REMOVED lines=23> */
[----:B------:R-:W2:Y:S01]  /*f8e0*/  LDG.E.128 R20, desc[UR36][R2.64] ;  /* 0x0000002402147981 */ /* 0x000ea2000c1e1d00 */
[----:B------:R-:W0:Y:S01]  /*f8f0*/  S2UR UR8, SR_CgaCtaId ;  /* 0x00000000000879c3 */ /* 0x000e220000008800 */
[----:B------:R-:W-:Y:S01]  /*f900*/  UMOV UR7, 0x400 ;  /* 0x0000040000077882 */ /* 0x000fe20000000000 */
[----:B------:R-:W-:Y:S01]  /*f910*/  IADD3 R15, PT, PT, R15, -UR5, RZ ;  /* 0x800000050f0f7c10 */ /* 0x000fe2000fffe0ff */
[----:B------:R-:W-:-:S04]  /*f920*/  UIADD3 UR7, UPT, UPT, UR7, 0x440, URZ ;  /* 0x0000044007077890 */ /* 0x000fc8000fffe0ff */
[----:B0-----:R-:W-:-:S06]  /*f930*/  ULEA UR7, UR8, UR7, 0x18 ;  /* 0x0000000708077291 */ /* 0x001fcc000f8ec0ff */
[----:B------:R-:W-:-:S06]  /*f940*/  LEA R15, R15, UR7, 0x2 ;  /* 0x000000070f0f7c11 */ /* 0x000fcc000f8e10ff */
[----:B------:R-:W2:Y:S02]  /*f950*/  LDS R15, [R15] ;  /* 0x000000000f0f7984 */ /* 0x000ea40000000800 */
[-C--:B--2---:R-:W-:Y:S01]  /*f960*/  FFMA.FTZ R8, R20, R15.reuse, R8 ;  /* 0x0000000f14087223 */ /* 0x084fe20000010008 */
[-C--:B------:R-:W-:Y:S01]  /*f970*/  FFMA.FTZ R9, R21, R15.reuse, R9 ;  /* 0x0000000f15097223 */ /* 0x080fe20000010009 */
[-C--:B------:R-:W-:Y:S01]  /*f980*/  FFMA.FTZ R10, R22, R15.reuse, R10 ;  /* 0x0000000f160a7223 */ /* 0x080fe2000001000a */
[----:B------:R-:W-:-:S07]  /*f990*/  FFMA.FTZ R11, R23, R15, R11 ;  /* 0x0000000f170b7223 */ /* 0x000fce000001000b */
.L_x_5362:
[----:B------:R-:W-:Y:S05]  /*f9a0*/  BSYNC.RECONVERGENT B3 ;  /* 0x0000000000037941 */ /* 0x000fea0003800200 */
.L_x_5361:
[----:B------:R-:W-:-:S13]  /*f9b0*/  ISETP.NE.AND P0, PT, R14, UR6, PT ;  /* 0x000000060e007c0c */ /* 0x000fda000bf05270 */
[----:B------:R-:W-:Y:S05]  /*f9c0*/  @P0 BRA `(.L_x_5351) ;  /* 0x0000000000e80947 */ /* 0x000fea0003800000 */
[----:B------:R-:W0:Y:S01]  /*f9d0*/  LDC R2, c[0x0][0x478] ;  /* 0x00011e00ff027b82 */ /* 0x000e220000000800 */
[----:B---3--:R-:W-:Y:S01]  /*f9e0*/  VIADD R31, R13, UR43 ;  /* 0x0000002b0d1f7c36 */ /* 0x008fe20008000000 */
[----:B------:R-:W1:Y:S01]  /*f9f0*/  LDCU.64 UR8, c[0x0][0x460] ;  /* 0x00008c00ff0877ac */ /* 0x000e620008000a00 */
[----:B------:R-:W-:Y:S01]  /*fa00*/  UMOV UR7, 0x400 ;  /* 0x0000040000077882 */ /* 0x000fe20000000000 */
[----:B------:R-:W3:Y:S01]  /*fa10*/  LDCU.64 UR10, c[0x0][0x3c0] ;  /* 0x00007800ff0a77ac */ /* 0x000ee20008000a00 */
[----:B0-----:R-:W-:-:S13]  /*fa20*/  ISETP.NE.AND P1, PT, R2, 0x2, PT ;  /* 0x000000020200780c */ /* 0x001fda0003f25270 */
[----:B------:R-:W0:Y:S08]  /*fa30*/  @!P1 LDC.64 R2, c[0x0][0x3a8] ;  /* 0x0000ea00ff029b82 */ /* 0x000e300000000a00 */
[----:B--2---:R-:W2:Y:S08]  /*fa40*/  @!P1 LDC.64 R24, c[0x0][0x468] ;  /* 0x00011a00ff189b82 */ /* 0x004eb00000000a00 */
[----:B------:R-:W4:Y:S01]  /*fa50*/  @P1 LDC.64 R20, c[0x0][0x3a8] ;  /* 0x0000ea00ff141b82 */ /* 0x000f220000000a00 */
[----:B0-----:R-:W-:-:S04]  /*fa60*/  @!P1 IADD3 R2, P0, PT, R31, R2, RZ ;  /* 0x000000021f029210 */ /* 0x001fc80007f1e0ff */
[----:B------:R-:W-:Y:S01]  /*fa70*/  @!P1 LEA.HI.X.SX32 R3, R31, R3, 0x1, P0 ;  /* 0x000000031f039211 */ /* 0x000fe200000f0eff */
[----:B--2---:R-:W2:Y:S04]  /*fa80*/  @!P1 LDG.E R24, desc[UR36][R24.64+0x8] ;  /* 0x0000082418189981 */ /* 0x004ea8000c1e1900 */
[----:B------:R-:W3:Y:S01]  /*fa90*/  @!P1 LDG.E R15, desc[UR36][R2.64] ;  /* 0x00000024020f9981 */ /* 0x000ee2000c1e1900 */
[----:B-1----:R-:W-:-:S04]  /*faa0*/  ISETP.NE.U32.AND P0, PT, RZ, UR8, PT ;  /* 0x00000008ff007c0c */ /* 0x002fc8000bf05070 */
[----:B------:R-:W-:-:S13]  /*fab0*/  ISETP.NE.AND.EX P0, PT, RZ, UR9, PT, P0 ;  /* 0x00000009ff007c0c */ /* 0x000fda000bf05300 */
[----:B------:R-:W0:Y:S08]  /*fac0*/  @P0 LDC R33, c[0x0][0x3f8] ;  /* 0x0000fe00ff210b82 */ /* 0x000e300000000800 */
[----:B------:R-:W1:Y:S01]  /*fad0*/  @P0 LDC.64 R22, c[0x0][0x458] ;  /* 0x00011600ff160b82 */ /* 0x000e620000000a00 */
[----:B----4-:R-:W-:-:S04]  /*fae0*/  @P1 IMAD.WIDE R2, R31, 0x4, R20 ;  /* 0x000000041f021825 */ /* 0x010fc800078e0214 */
[----:B0-----:R-:W-:-:S04]  /*faf0*/  @P0 IMAD R12, R33, UR38, R12 ;  /* 0x00000026210c0c24 */ /* 0x001fc8000f8e020c */
[----:B------:R-:W-:-:S04]  /*fb00*/  @P0 IMAD R21, R12, 0xa0, R13 ;  /* 0x000000a00c150824 */ /* 0x000fc800078e020d */
[----:B-1----:R-:W-:-:S06]  /*fb10*/  @P0 IMAD.WIDE R20, R21, 0x4, R22 ;  /* 0x0000000415140825 */ /* 0x002fcc00078e0216 */
[----:B------:R-:W4:Y:S01]  /*fb20*/  @P0 LDG.E.128 R20, desc[UR36][R20.64] ;  /* 0x0000002414140981 */ /* 0x000f22000c1e1d00 */
[----:B---3--:R-:W2:Y:S08]  /*fb30*/  @!P1 I2F.S8 R17, R15 ;  /* 0x0000000f00119306 */ /* 0x008eb00000001400 */
[----:B------:R-:W0:Y:S08]  /*fb40*/  @!P1 I2F.S8 R19, R15.B1 ;  /* 0x1000000f00139306 */ /* 0x000e300000001400 */
[----:B------:R-:W1:Y:S08]  /*fb50*/  @!P1 I2F.S8 R27, R15.B2 ;  /* 0x2000000f001b9306 */ /* 0x000e700000001400 */
[----:B------:R-:W3:Y:S01]  /*fb60*/  @!P1 I2F.S8 R29, R15.B3 ;  /* 0x3000000f001d9306 */ /* 0x000ee20000001400 */
[C---:B--2---:R-:W-:Y:S01]  /*fb70*/  @!P1 FMUL.FTZ R32, R24.reuse, R17 ;  /* 0x0000001118209220 */ /* 0x044fe20000410000 */
[C---:B0-----:R-:W-:Y:S01]  /*fb80*/  @!P1 FMUL.FTZ R33, R24.reuse, R19 ;  /* 0x0000001318219220 */ /* 0x041fe20000410000 */
[C---:B-1----:R-:W-:Y:S01]  /*fb90*/  @!P1 FMUL.FTZ R34, R24.reuse, R27 ;  /* 0x0000001b18229220 */ /* 0x042fe20000410000 */
[----:B---3--:R-:W-:-:S06]  /*fba0*/  @!P1 FMUL.FTZ R35, R24, R29 ;  /* 0x0000001d18239220 */ /* 0x008fcc0000410000 */
[----:B------:R0:W2:Y:S01]  /*fbb0*/  @P1 LDG.E.128 R32, desc[UR36][R2.64] ;  /* 0x0000002402201981 */ /* 0x0000a2000c1e1d00 */
[----:B------:R-:W1:Y:S01]  /*fbc0*/  S2UR UR8, SR_CgaCtaId ;  /* 0x00000000000879c3 */ /* 0x000e620000008800 */
[----:B------:R-:W-:Y:S02]  /*fbd0*/  UIADD3 UR9, UPT, UPT, UR7, 0x440, URZ ;  /* 0x0000044007097890 */ /* 0x000fe4000fffe0ff */
[----:B------:R-:W-:Y:S01]  /*fbe0*/  UIADD3 UR7, UPT, UPT, -UR5, UR45, URZ ;  /* 0x0000002d05077290 */ /* 0x000fe2000fffe1ff */
[----:B------:R-:W-:Y:S01]  /*fbf0*/  IMAD R18, R16, R18, R13 ;  /* 0x0000001210127224 */ /* 0x000fe200078e020d */
[----:B-1----:R-:W-:-:S04]  /*fc00*/  ULEA UR8, UR8, UR9, 0x18 ;  /* 0x0000000908087291 */ /* 0x002fc8000f8ec0ff */
[----:B------:R-:W-:Y:S02]  /*fc10*/  ULEA UR7, UR7, UR8, 0x2 ;  /* 0x0000000807077291 */ /* 0x000fe4000f8e10ff */
[----:B------:R-:W-:Y:S01]  /*fc20*/  UIMAD UR8, UR41, 0xa0, URZ ;  /* 0x000000a0290878a4 */ /* 0x000fe2000f8e02ff */
[----:B0-----:R-:W-:-:S06]  /*fc30*/  SHF.R.S32.HI R2, RZ, 0x1f, R18 ;  /* 0x0000001fff027819 */ /* 0x001fcc0000011412 */
[----:B------:R-:W0:Y:S01]  /*fc40*/  LDS R15, [UR7] ;  /* 0x00000007ff0f7984 */ /* 0x000e220008000800 */
[----:B------:R-:W-:Y:S02]  /*fc50*/  IADD3 R18, P1, PT, R18, UR8, RZ ;  /* 0x0000000812127c10 */ /* 0x000fe4000ff3e0ff */
[----:B------:R-:W-:-:S04]  /*fc60*/  MOV R3, UR8 ;  /* 0x0000000800037c02 */ /* 0x000fc80008000f00 */
[----:B------:R-:W-:Y:S02]  /*fc70*/  LEA.HI.X.SX32 R3, R3, R2, 0x1, P1 ;  /* 0x0000000203037211 */ /* 0x000fe400008f0eff */
[----:B------:R-:W-:-:S04]  /*fc80*/  LEA R2, P1, R18, UR10, 0x2 ;  /* 0x0000000a12027c11 */ /* 0x000fc8000f8210ff */
[----:B------:R-:W-:Y:S01]  /*fc90*/  LEA.HI.X R3, R18, UR11, R3, 0x2, P1 ;  /* 0x0000000b12037c11 */ /* 0x000fe200088f1403 */
[----:B--2--5:R-:W-:Y:S01]  /*fca0*/  FADD.FTZ R4, R32, R4 ;  /* 0x0000000420047221 */ /* 0x024fe20000010000 */
[----:B------:R-:W-:Y:S01]  /*fcb0*/  FADD.FTZ R5, R33, R5 ;  /* 0x0000000521057221 */ /* 0x000fe20000010000 */
[----:B------:R-:W-:Y:S01]  /*fcc0*/  FADD.FTZ R6, R34, R6 ;  /* 0x0000000622067221 */ /* 0x000fe20000010000 */
[----:B------:R-:W-:Y:S01]  /*fcd0*/  FADD.FTZ R7, R35, R7 ;  /* 0x0000000723077221 */ /* 0x000fe20000010000 */
[----:B----4-:R-:W-:Y:S01]  /*fce0*/  @P0 FMUL.FTZ R4, R4, R20 ;  /* 0x0000001404040220 */ /* 0x010fe20000410000 */
        /* <DEDUP_REMOVED lines=8> */
.L_x_5351:
[----:B------:R-:W-:Y:S05]  /*fd70*/  BSYNC.RECONVERGENT B0 ;  /* 0x0000000000007941 */ /* 0x000fea0003800200 */
.L_x_5350:
[----:B------:R-:W-:Y:S01]  /*fd80*/  BAR.SYNC.DEFER_BLOCKING 0x0 ;  /* 0x0000000000007b1d */ /* 0x000fe20000010000 */
[----:B------:R-:W-:-:S04]  /*fd90*/  ISETP.GT.U32.AND P1, PT, R13, 0x9f, PT ;  /* 0x0000009f0d00780c */ /* 0x000fc80003f24070 */
[----:B------:R-:W-:-:S09]  /*fda0*/  ISETP.GT.U32.OR P0, PT, R0, 0x3f, P1 ;  /* 0x0000003f0000780c */ /* 0x000fd20000f04470 */
[----:B------:R-:W-:Y:S05]  /*fdb0*/  @P1 BRA `(.L_x_5381) ;  /* 0x0000000000741947 */ /* 0x000fea0003800000 */
[----:B------:R-:W0:Y:S01]  /*fdc0*/  S2UR UR5, SR_CgaCtaId ;  /* 0x00000000000579c3 */ /* 0x000e220000008800 */
[----:B------:R-:W-:Y:S01]  /*fdd0*/  UMOV UR4, 0x400 ;  /* 0x0000040000047882 */ /* 0x000fe20000000000 */
[----:B-1----:R-:W-:Y:S01]  /*fde0*/  LOP3.LUT R2, R0, 0x380, RZ, 0xc0, !PT ;  /* 0x0000038000027812 */ /* 0x002fe200078ec0ff */
        /* <DEDUP_REMOVED lines=26> */
.L_x_5381:
[----:B------:R-:W-:Y:S05]  /*ff90*/  @P0 EXIT ;  /* 0x000000000000094d */ /* 0x000fea0003800000 */
[----:B------:R-:W0:Y:S02]  /*ffa0*/  LDCU UR4, c[0x0][0x478] ;  /* 0x00008f00ff0477ac */ /* 0x000e240008000800 */
[----:B0-----:R-:W-:-:S09]  /*ffb0*/  UISETP.NE.AND UP0, UPT, UR4, 0x2, UPT ;  /* 0x000000020400788c */ /* 0x001fd2000bf05270 */
[----:B------:R-:W-:Y:S05]  /*ffc0*/  BRA.U UP0, `(.L_x_5382) ;  /* 0x00000001007c7547 */ /* 0x000fea000b800000 */
[----:B-1----:R-:W0:Y:S01]  /*ffd0*/  LDC.64 R2, c[0x0][0x470] ;  /* 0x00011c00ff027b82 */ /* 0x002e220000000a00 */
[----:B------:R-:W1:Y:S01]  /*ffe0*/  LDCU.64 UR4, c[0x0][0x380] ;  /* 0x00007000ff0477ac */ /* 0x000e620008000a00 */
        /* <DEDUP_REMOVED lines=24> */
[----:B-1----:R-:W-:-:S03]  /*10170*/  IADD3 R2, P0, PT, R13, UR4, RZ ;  /* 0x000000040d027c10 */ /* 0x002fc6000ff1e0ff */
[----:B------:R-:W-:Y:S01]  /*10180*/  IMAD.IADD R5, R4, 0x1, R5 ;  /* 0x0000000104057824 */ /* 0x000fe200078e0205 */
[----:B------:R-:W-:-:S05]  /*10190*/  LEA.HI.X.SX32 R3, R13, UR5, 0x1, P0 ;  /* 0x000000050d037c11 */ /* 0x000fca00080f0eff */
[----:B------:R-:W-:Y:S01]  /*101a0*/  STG.E desc[UR36][R2.64], R5 ;  /* 0x0000000502007986 */ /* 0x000fe2000c101924 */
[----:B------:R-:W-:Y:S05]  /*101b0*/  EXIT ;  /* 0x000000000000794d */ /* 0x000fea0003800000 */
.L_x_5382:
[----:B-1----:R-:W0:Y:S01]  /*101c0*/  LDC.64 R2, c[0x0][0x380] ;  /* 0x0000e000ff027b82 */ /* 0x002e220000000a00 */
[----:B------:R-:W-:-:S05]  /*101d0*/  IADD3 R13, PT, PT, R16, R13, RZ ;  /* 0x0000000d100d7210 */ /* 0x000fca0007ffe0ff */
[----:B0-----:R-:W-:-:S05]  /*101e0*/  IMAD.WIDE R2, R13, 0x4, R2 ;  /* 0x000000040d027825 */ /* 0x001fca00078e0202 */
[----:B------:R-:W-:Y:S01]  /*101f0*/  STG.E.128 desc[UR36][R2.64], R8 ;  /* 0x0000000802007986 */ /* 0x000fe2000c101d24 */
[----:B------:R-:W-:Y:S05]  /*10200*/  EXIT ;  /* 0x000000000000794d */ /* 0x000fea0003800000 */
.L_x_5383:
        /* <DEDUP_REMOVED lines=15> */
.L_x_5610:


//--------------------- .text._ZN4mmha33masked_multihead_attention_kernelIfLi160ELi256ELi2ELi64ELi128ELb0ELb0EEEv26Multihead_attention_paramsIT_XT5_EE --------------------------
	.section	.text._ZN4mmha33masked_multihead_attention_kernelIfLi160ELi256ELi2ELi64ELi128ELb0ELb0EEEv26Multihead_attention_paramsIT_XT5_EE,"ax",@progbits
	.align	128
        .global         _ZN4mmha33masked_multihead_attention_kernelIfLi160ELi256ELi2ELi64ELi128ELb0ELb0EEEv26Multihead_attention_paramsIT_XT5_EE
        .type           _ZN4mmha33masked_multihead_attention_kernelIfLi160ELi256ELi2ELi64ELi128ELb0ELb0EEEv26Multihead_attention_paramsIT_XT5_EE,@function
        .size           _ZN4mmha33masked_multihead_attention_kernelIfLi160ELi256ELi2ELi64ELi128ELb0ELb0EEEv26Multihead_attention_paramsIT_XT5_EE,(.L_x_5611 - _ZN4mmha33masked_multihead_attention_kernelIfLi160ELi256ELi2ELi64ELi128ELb0ELb0EEEv26Multihead_attention_paramsIT_XT5_EE)
        .other          _ZN4mmha33masked_multihead_attention_kernelIfLi160ELi256ELi2ELi64ELi128ELb0ELb0EEEv26Multihead_attention_paramsIT_XT5_EE,@"STO_CUDA_ENTRY STV_DEFAULT"
_ZN4mmha33masked_multihead_attention_kernelIfLi160ELi256ELi2ELi64ELi128ELb0ELb0EEEv26Multihead_attention_paramsIT_XT5_EE:
.text._ZN4mmha33masked_multihead_attention_kernelIfLi160ELi256ELi2ELi64ELi128ELb0ELb0EEEv26Multihead_attention_paramsIT_XT5_EE:
        /* <DEDUP_REMOVED lines=15> */
.L_x_5384:
[----:B------:R-:W1:Y:S01]  /*00f0*/  LDCU.64 UR4, c[0x0][0x4a0] ;  /* 0x00009400ff0477ac */ /* 0x000e620008000a00 */
[----:B------:R-:W2:Y:S01]  /*0100*/  LDC R5, c[0x0][0x478] ;  /* 0x00011e00ff057b82 */ /* 0x000ea20000000800 */
[----:B------:R-:W3:Y:S01]  /*0110*/  S2R R6, SR_CTAID.Y ;  /* 0x0000000000067919 */ /* 0x000ee20000002600 */
[----:B------:R-:W4:Y:S01]  /*0120*/  LDCU UR14, c[0x0][0x3f0] ;  /* 0x00007e00ff0e77ac */ /* 0x000f220008000800 */
[----:B------:R-:W2:Y:S01]  /*0130*/  LDCU UR8, c[0x0][0x3e8] ;  /* 0x00007d00ff0877ac */ /* 0x000ea20008000800 */
[----:B------:R-:W3:Y:S04]  /*0140*/  S2R R22, SR_TID.X ;  /* 0x0000000000167919 */ /* 0x000ee80000002100 */
[----:B------:R-:W2:Y:S01]  /*0150*/  S2UR UR42, SR_CTAID.X ;  /* 0x00000000002a79c3 */ /* 0x000ea20000002500 */
[----:B------:R-:W2:Y:S01]  /*0160*/  LDCU UR10, c[0x0][0x3f8] ;  /* 0x00007f00ff0a77ac */ /* 0x000ea20008000800 */
[----:B------:R-:W3:Y:S01]  /*0170*/  LDCU.64 UR12, c[0x0][0x460] ;  /* 0x00008c00ff0c77ac */ /* 0x000ee20008000a00 */
[----:B-1----:R-:W-:Y:S01]  /*0180*/  UISETP.NE.U32.AND UP0, UPT, UR4, URZ, UPT ;  /* 0x000000ff0400728c */ /* 0x002fe2000bf05070 */
[----:B----4-:R-:W-:-:S03]  /*0190*/  IMAD.U32 R0, RZ, RZ, UR14 ;  /* 0x0000000eff007e24 */ /* 0x010fc6000f8e00ff */
[----:B------:R-:W-:Y:S02]  /*01a0*/  UISETP.NE.AND.EX UP0, UPT, UR5, URZ, UPT, UP0 ;  /* 0x000000ff0500728c */ /* 0x000fe4000bf05300 */
[----:B------:R-:W-:-:S04]  /*01b0*/  IABS R0, R0 ;  /* 0x0000000000007213 */ /* 0x000fc80000000000 */
[----:B------:R-:W-:Y:S02]  /*01c0*/  PLOP3.LUT P1, PT, PT, PT, UP0, 0x80, 0x8 ;  /* 0x000000000008781c */ /* 0x000fe40003f2f008 */
[----:B------:R-:W-:-:S03]  /*01d0*/  R2UR UR11, R0 ;  /* 0x00000000000b72ca */ /* 0x000fc600000e0000 */
[----:B------:R-:W1:Y:S10]  /*01e0*/  @UP0 LDCU.64 UR4, c[0x0][0x4a0] ;  /* 0x00009400ff0407ac */ /* 0x000e740008000a00 */
[----:B------:R-:W4:Y:S01]  /*01f0*/  I2F.RP R0, UR11 ;  /* 0x0000000b00007d06 */ /* 0x000f220008209400 */
[----:B-1----:R-:W-:-:S06]  /*0200*/  @UP0 UIMAD.WIDE.U32 UR4, UR6, 0x4, UR4 ;  /* 0x00000004060408a5 */ /* 0x002fcc000f8e0004 */
[----:B------:R-:W-:Y:S01]  /*0210*/  IMAD.U32 R2, RZ, RZ, UR4 ;  /* 0x00000004ff027e24 */ /* 0x000fe2000f8e00ff */
[----:B----4-:R-:W1:Y:S01]  /*0220*/  MUFU.RCP R0, R0 ;  /* 0x0000000000007308 */ /* 0x010e620000001000 */
[----:B------:R-:W-:-:S05]  /*0230*/  IMAD.U32 R3, RZ, RZ, UR5 ;  /* 0x00000005ff037e24 */ /* 0x000fca000f8e00ff */
[----:B0-----:R0:W4:Y:S01]  /*0240*/  @P1 LDG.E R7, desc[UR36][R2.64] ;  /* 0x0000002402071981 */ /* 0x001122000c1e1900 */
[----:B--2---:R-:W-:Y:S01]  /*0250*/  ISETP.NE.AND P4, PT, R5, 0x2, PT ;  /* 0x000000020500780c */ /* 0x004fe20003f85270 */
[----:B------:R-:W-:Y:S02]  /*0260*/  UISETP.NE.AND UP1, UPT, UR8, URZ, UPT ;  /* 0x000000ff0800728c */ /* 0x000fe4000bf25270 */
[----:B------:R-:W-:Y:S01]  /*0270*/  UIMAD UR44, UR6, UR10, UR42 ;  /* 0x0000000a062c72a4 */ /* 0x000fe2000f8e022a */
[----:B-1----:R-:W-:-:S09]  /*0280*/  IADD3 R4, PT, PT, R0, 0xffffffe, RZ ;  /* 0x0ffffffe00047810 */ /* 0x002fd20007ffe0ff */
[----:B0-----:R-:W0:Y:S01]  /*0290*/  @!P4 LDC.64 R2, c[0x0][0x398] ;  /* 0x0000e600ff02cb82 */ /* 0x001e220000000a00 */
[----:B------:R-:W-:Y:S01]  /*02a0*/  @UP1 UIMAD UR8, UR6, UR8, URZ ;  /* 0x00000008060812a4 */ /* 0x000fe2000f8e02ff */
[----:B------:R-:W1:Y:S01]  /*02b0*/  F2I.FTZ.U32.TRUNC.NTZ R4, R4 ;  /* 0x0000000400047305 */ /* 0x000e62000021f000 */
[----:B------:R-:W-:Y:S02]  /*02c0*/  @!UP1 UIMAD UR43, UR44, 0xa0, URZ ;  /* 0x000000a02c2b98a4 */ /* 0x000fe4000f8e02ff */
[----:B------:R-:W-:Y:S01]  /*02d0*/  @UP1 UIMAD UR43, UR42, 0xa0, UR8 ;  /* 0x000000a02a2b18a4 */ /* 0x000fe2000f8e0208 */
[----:B---3--:R-:W-:-:S05]  /*02e0*/  IMAD.SHL.U32 R10, R22, 0x4, RZ ;  /* 0x00000004160a7824 */ /* 0x008fca00078e00ff */
[----:B------:R-:W-:Y:S01]  /*02f0*/  VIADD R13, R10, UR43 ;  /* 0x0000002b0a0d7c36 */ /* 0x000fe20008000000 */
[----:B------:R-:W-:Y:S01]  /*0300*/  IABS R0, R6 ;  /* 0x0000000600007213 */ /* 0x000fe20000000000 */
[----:B------:R-:W2:Y:S01]  /*0310*/  LDCU UR8, c[0x0][0x3f4] ;  /* 0x00007e80ff0877ac */ /* 0x000ea20008000800 */
[----:B-1----:R-:W-:Y:S02]  /*0320*/  R2UR UR5, R4 ;  /* 0x00000000040572ca */ /* 0x002fe400000e0000 */
[----:B------:R-:W1:Y:S01]  /*0330*/  @!P4 LDC.64 R4, c[0x0][0x468] ;  /* 0x00011a00ff04cb82 */ /* 0x000e620000000a00 */
[----:B0-----:R-:W-:-:S04]  /*0340*/  @!P4 IADD3 R2, P0, PT, R13, R2, RZ ;  /* 0x000000020d02c210 */ /* 0x001fc80007f1e0ff */
[----:B------:R-:W-:-:S05]  /*0350*/  @!P4 LEA.HI.X.SX32 R3, R13, R3, 0x1, P0 ;  /* 0x000000030d03c211 */ /* 0x000fca00000f0eff */
[----:B------:R-:W3:Y:S04]  /*0360*/  @!P4 LDG.E R6, desc[UR36][R2.64] ;  /* 0x000000240206c981 */ /* 0x000ee8000c1e1900 */
[----:B-1----:R0:W3:Y:S01]  /*0370*/  @!P4 LDG.E R5, desc[UR36][R4.64+0x4] ;  /* 0x000004240405c981 */ /* 0x0020e2000c1e1900 */
[----:B------:R-:W-:Y:S01]  /*0380*/  R2UR UR9, R0 ;  /* 0x00000000000972ca */ /* 0x000fe200000e0000 */
[----:B------:R-:W-:Y:S01]  /*0390*/  UIADD3 UR7, UPT, UPT, URZ, -UR5, URZ ;  /* 0x80000005ff077290 */ /* 0x000fe2000fffe0ff */
[----:B------:R-:W-:-:S03]  /*03a0*/  UMOV UR4, URZ ;  /* 0x000000ff00047c82 */ /* 0x000fc60008000000 */
[----:B------:R-:W-:-:S04]  /*03b0*/  UIMAD UR7, UR7, UR11, URZ ;  /* 0x0000000b070772a4 */ /* 0x000fc8000f8e02ff */
[----:B------:R-:W-:-:S04]  /*03c0*/  UIMAD.WIDE.U32 UR4, UR5, UR7, UR4 ;  /* 0x00000007050472a5 */ /* 0x000fc8000f8e0004 */
[----:B------:R-:W-:Y:S01]  /*03d0*/  UIMAD.WIDE.U32 UR4, UR5, UR9, URZ ;  /* 0x00000009050472a5 */ /* 0x000fe2000f8e00ff */
[----:B--2---:R-:W-:-:S06]  /*03e0*/  IMAD.U32 R0, RZ, RZ, UR8 ;  /* 0x00000008ff007e24 */ /* 0x004fcc000f8e00ff */
[----:B------:R-:W-:Y:S01]  /*03f0*/  UMOV UR7, UR5 ;  /* 0x0000000500077c82 */ /* 0x000fe20008000000 */
[----:B------:R-:W-:Y:S01]  /*0400*/  IABS R0, R0 ;  /* 0x0000000000007213 */ /* 0x000fe20000000000 */
[----:B------:R-:W-:-:S04]  /*0410*/  UIADD3 UR4, UPT, UPT, -UR7, URZ, URZ ;  /* 0x000000ff07047290 */ /* 0x000fc8000fffe1ff */
[----:B------:R-:W-:Y:S01]  /*0420*/  UIMAD UR4, UR11, UR4, UR9 ;  /* 0x000000040b0472a4 */ /* 0x000fe2000f8e0209 */
[----:B------:R-:W-:-:S03]  /*0430*/  R2UR UR9, R0 ;  /* 0x00000000000972ca */ /* 0x000fc600000e0000 */
[----:B------:R-:W-:Y:S02]  /*0440*/  UISETP.GT.U32.AND UP2, UPT, UR11, UR4, UPT ;  /* 0x000000040b00728c */ /* 0x000fe4000bf44070 */
[----:B------:R-:W-:-:S08]  /*0450*/  UISETP.NE.U32.AND UP1, UPT, UR12, URZ, UPT ;  /* 0x000000ff0c00728c */ /* 0x000fd0000bf25070 */
[----:B------:R-:W1:Y:S01]  /*0460*/  I2F.RP R0, UR9 ;  /* 0x0000000900007d06 */ /* 0x000e620008209400 */
[----:B------:R-:W-:Y:S02]  /*0470*/  @!UP2 UIADD3 UR4, UPT, UPT, UR4, -UR11, URZ ;  /* 0x8000000b0404a290 */ /* 0x000fe4000fffe0ff */
[----:B------:R-:W-:Y:S02]  /*0480*/  UISETP.NE.AND.EX UP1, UPT, UR13, URZ, UPT, UP1 ;  /* 0x000000ff0d00728c */ /* 0x000fe4000bf25310 */
[----:B------:R-:W-:Y:S02]  /*0490*/  UISETP.GE.U32.AND UP4, UPT, UR4, UR11, UPT ;  /* 0x0000000b0400728c */ /* 0x000fe4000bf86070 */
[----:B------:R-:W-:Y:S02]  /*04a0*/  ULOP3.LUT UR4, UR6, UR14, URZ, 0x3c, !UPT ;  /* 0x0000000e06047292 */ /* 0x000fe4000f8e3cff */
[----:B------:R-:W-:Y:S02]  /*04b0*/  @!UP2 UIADD3 UR7, UPT, UPT, UR7, 0x1, URZ ;  /* 0x000000010707a890 */ /* 0x000fe4000fffe0ff */
[----:B------:R-:W-:Y:S01]  /*04c0*/  UISETP.GE.AND UP3, UPT, UR4, URZ, UPT ;  /* 0x000000ff0400728c */ /* 0x000fe2000bf66270 */
[----:B-1----:R-:W0:Y:S06]  /*04d0*/  MUFU.RCP R0, R0 ;  /* 0x0000000000007308 */ /* 0x002e2c0000001000 */
[----:B------:R-:W1:Y:S01]  /*04e0*/  @UP1 LDCU.64 UR4, c[0x0][0x460] ;  /* 0x00008c00ff0417ac */ /* 0x000e620008000a00 */
[----:B------:R-:W-:-:S02]  /*04f0*/  UISETP.NE.AND UP2, UPT, UR14, URZ, UPT ;  /* 0x000000ff0e00728c */ /* 0x000fc4000bf45270 */
[----:B------:R-:W-:-:S07]  /*0500*/  @UP4 UIADD3 UR7, UPT, UPT, UR7, 0x1, URZ ;  /* 0x0000000107074890 */ /* 0x000fce000fffe0ff */
[----:B------:R-:W-:Y:S02]  /*0510*/  UMOV UR41, UR7 ;  /* 0x0000000700297c82 */ /* 0x000fe40008000000 */
[----:B------:R-:W-:Y:S01]  /*0520*/  @!UP3 UIADD3 UR41, UPT, UPT, -UR41, URZ, URZ ;  /* 0x000000ff2929b290 */ /* 0x000fe2000fffe1ff */
[----:B0-----:R-:W-:Y:S01]  /*0530*/  VIADD R4, R0, 0xffffffe ;  /* 0x0ffffffe00047836 */ /* 0x001fe20000000000 */
[----:B------:R-:W-:Y:S01]  /*0540*/  @!UP2 ULOP3.LUT UR41, URZ, UR14, URZ, 0x33, !UPT ;  /* 0x0000000eff29a292 */ /* 0x000fe2000f8e33ff */
[----:B------:R-:W0:Y:S03]  /*0550*/  @UP0 LDCU UR7, c[0x0][0x430] ;  /* 0x00008600ff0707ac */ /* 0x000e260008000800 */
[----:B-1----:R-:W-:Y:S01]  /*0560*/  @UP1 UIMAD.WIDE UR4, UR41, 0x4, UR4 ;  /* 0x00000004290418a5 */ /* 0x002fe2000f8e0204 */
[----:B------:R-:W1:Y:S01]  /*0570*/  F2I.FTZ.U32.TRUNC.NTZ R4, R4 ;  /* 0x0000000400047305 */ /* 0x000e62000021f000 */
[----:B------:R-:W0:Y:S04]  /*0580*/  @!UP0 LDCU UR45, c[0x0][0x40c] ;  /* 0x00008180ff2d87ac */ /* 0x000e280008000800 */
[----:B------:R-:W-:-:S02]  /*0590*/  MOV R2, UR4 ;  /* 0x0000000400027c02 */ /* 0x000fc40008000f00 */
[----:B------:R-:W-:Y:S01]  /*05a0*/  PLOP3.LUT P3, PT, PT, PT, UP1, 0x80, 0x8 ;  /* 0x000000000008781c */ /* 0x000fe20003f6f018 */
[----:B------:R-:W-:Y:S01]  /*05b0*/  IMAD.U32 R3, RZ, RZ, UR5 ;  /* 0x00000005ff037e24 */ /* 0x000fe2000f8e00ff */
[----:B-1----:R-:W-:-:S11]  /*05c0*/  R2UR UR5, R4 ;  /* 0x00000000040572ca */ /* 0x002fd600000e0000 */
        /* <DEDUP_REMOVED lines=8> */
[----:B----4-:R-:W-:-:S13]  /*0650*/  @P1 R2UR UR4, R7 ;  /* 0x00000000070412ca */ /* 0x010fda00000e0000 */
[----:B0-----:R-:W-:-:S06]  /*0660*/  @UP0 UIADD3 UR45, UPT, UPT, UR4, UR7, URZ ;  /* 0x00000007042d0290 */ /* 0x001fcc000fffe0ff */
[----:B-1----:R-:W-:Y:S01]  /*0670*/  IABS R2, UR45 ;  /* 0x0000002d00027c13 */ /* 0x002fe20008000000 */
        /* <DEDUP_REMOVED lines=8> */
[----:B------:R-:W-:-:S11]  /*0700*/  UISETP.GT.U32.AND UP0, UPT, UR9, UR40, UPT ;  /* 0x000000280900728c */ /* 0x000fd6000bf04070 */
[----:B------:R-:W-:-:S04]  /*0710*/  @!UP0 UIADD3 UR40, UPT, UPT, UR40, -UR9, URZ ;  /* 0x8000000928288290 */ /* 0x000fc8000fffe0ff */
[----:B------:R-:W-:Y:S01]  /*0720*/  UISETP.GT.U32.AND UP0, UPT, UR9, UR40, UPT ;  /* 0x000000280900728c */ /* 0x000fe2000bf04070 */
[----:B---3--:R-:W0:Y:S01]  /*0730*/  @!P4 I2F.S8 R0, R6 ;  /* 0x000000060000c306 */ /* 0x008e220000001400 */
[----:B------:R-:W-:-:S07]  /*0740*/  UISETP.GE.AND UP1, UPT, UR45, URZ, UPT ;  /* 0x000000ff2d00728c */ /* 0x000fce000bf26270 */
[----:B------:R-:W1:Y:S02]  /*0750*/  @!P4 I2F.S8 R2, R6.B1 ;  /* 0x100000060002c306 */ /* 0x000e640000001400 */
[----:B------:R-:W-:Y:S02]  /*0760*/  @!UP0 UIADD3 UR40, UPT, UPT, UR40, -UR9, URZ ;  /* 0x8000000928288290 */ /* 0x000fe4000fffe0ff */
[----:B------:R-:W-:-:S04]  /*0770*/  UISETP.NE.AND UP0, UPT, UR8, URZ, UPT ;  /* 0x000000ff0800728c */ /* 0x000fc8000bf05270 */
[----:B------:R-:W2:Y:S01]  /*0780*/  @!P4 I2F.S8 R4, R6.B2 ;  /* 0x200000060004c306 */ /* 0x000ea20000001400 */
[----:B------:R-:W-:-:S07]  /*0790*/  UIADD3 UR4, UPT, UPT, UR45, 0x1, -UR8 ;  /* 0x000000012d047890 */ /* 0x000fce000fffe808 */
[----:B------:R-:W3:Y:S01]  /*07a0*/  @!P4 I2F.S8 R12, R6.B3 ;  /* 0x30000006000cc306 */ /* 0x000ee20000001400 */
[----:B------:R-:W-:Y:S01]  /*07b0*/  @!UP1 UIADD3 UR40, UPT, UPT, -UR40, URZ, URZ ;  /* 0x000000ff28289290 */ /* 0x000fe2000fffe1ff */
[----:B------:R-:W-:Y:S01]  /*07c0*/  VIMNMX R118, PT, PT, RZ, UR4, !PT ;  /* 0x00000004ff767c48 */ /* 0x000fe2000ffe0100 */
[----:B------:R-:W-:Y:S01]  /*07d0*/  @!UP0 ULOP3.LUT UR40, URZ, UR8, URZ, 0x33, !UPT ;  /* 0x00000008ff288292 */ /* 0x000fe2000f8e33ff */
[C---:B0-----:R-:W-:Y:S01]  /*07e0*/  @!P4 FMUL.FTZ R24, R5.reuse, R0 ;  /* 0x000000000518c220 */ /* 0x041fe20000410000 */
[C---:B-1----:R-:W-:Y:S01]  /*07f0*/  @!P4 FMUL.FTZ R25, R5.reuse, R2 ;  /* 0x000000020519c220 */ /* 0x042fe20000410000 */
[C---:B--2---:R-:W-:Y:S01]  /*0800*/  @!P4 FMUL.FTZ R26, R5.reuse, R4 ;  /* 0x00000004051ac220 */ /* 0x044fe20000410000 */
[----:B---3--:R-:W-:Y:S01]  /*0810*/  @!P4 FMUL.FTZ R27, R5, R12 ;  /* 0x0000000c051bc220 */ /* 0x008fe20000410000 */
        /* <DEDUP_REMOVED lines=20> */
.L_x_5386:
[----:B------:R-:W-:Y:S05]  /*0960*/  BSYNC.RECONVERGENT B0 ;  /* 0x0000000000007941 */ /* 0x000fea0003800200 */
.L_x_5385:
        /* <DEDUP_REMOVED lines=8> */
.L_x_5388:
[----:B------:R-:W-:Y:S05]  /*09f0*/  BSYNC.RECONVERGENT B0 ;  /* 0x0000000000007941 */ /* 0x000fea0003800200 */
.L_x_5387:
        /* <DEDUP_REMOVED lines=104> */
.L_x_5390:
        /* <DEDUP_REMOVED lines=54> */
.L_x_5392:
        /* <DEDUP_REMOVED lines=79> */
.L_x_5396:
[----:B------:R-:W-:Y:S05]  /*18d0*/  BSYNC.RECONVERGENT B1 ;  /* 0x0000000000017941 */ /* 0x000fea0003800200 */
.L_x_5395:
        /* <DEDUP_REMOVED lines=8> */
.L_x_5394:
[----:B------:R-:W-:Y:S05]  /*1960*/  BSYNC.RECONVERGENT B0 ;  /* 0x0000000000007941 */ /* 0x000fea0003800200 */
.L_x_5393:
[----:B------:R-:W-:Y:S01]  /*1970*/  BAR.SYNC.DEFER_BLOCKING 0x0 ;  /* 0x0000000000007b1d */ /* 0x000fe20000010000 */
[----:B------:R-:W-:-:S04]  /*1980*/  @!P6 IMAD R23, R23, R28, R29 ;  /* 0x0000001c1717e224 */ /* 0x000fc800078e021d */
[C---:B------:R-:W-:Y:S02]  /*1990*/  @!P6 IMAD R0, R23.reuse, 0x4, R0 ;  /* 0x000000041700e824 */ /* 0x040fe400078e0200 */
[----:B------:R-:W-:-:S03]  /*19a0*/  @!P6 IMAD R2, R23, 0x4, R2 ;  /* 0x000000041702e824 */ /* 0x000fc600078e0202 */
[----:B---3--:R0:W1:Y:S04]  /*19b0*/  @!P6 LDS.128 R16, [R0] ;  /* 0x000000000010e984 */ /* 0x0080680000000c00 */
[----:B------:R0:W2:Y:S01]  /*19c0*/  @!P6 LDS.128 R24, [R2] ;  /* 0x000000000218e984 */ /* 0x0000a20000000c00 */
[----:B------:R-:W-:Y:S06]  /*19d0*/  BAR.SYNC.DEFER_BLOCKING 0x0 ;  /* 0x0000000000007b1d */ /* 0x000fec0000010000 */
.L_x_5391:
[----:B------:R-:W-:Y:S05]  /*19e0*/  BSYNC.RECONVERGENT B6 ;  /* 0x0000000000067941 */ /* 0x000fea0003800200 */
.L_x_5389:
        /* <DEDUP_REMOVED lines=23> */
.L_x_5398:
[----:B------:R-:W-:Y:S05]  /*1b60*/  BSYNC.RECONVERGENT B0 ;  /* 0x0000000000007941 */ /* 0x000fea0003800200 */
.L_x_5397:
[----:B0-----:R-:W0:Y:S01]  /*1b70*/  SHFL.BFLY PT, R3, R0, 0x10, 0x1f ;  /* 0x0e001f0000037f89 */ /* 0x001e2200000e0000 */
[----:B------:R-:W3:Y:S01]  /*1b80*/  S2UR UR10, SR_CgaCtaId ;  /* 0x00000000000a79c3 */ /* 0x000ee20000008800 */
[----:B------:R-:W-:Y:S01]  /*1b90*/  UMOV UR9, 0x400 ;  /* 0x0000040000097882 */ /* 0x000fe20000000000 */
[----:B------:R-:W-:Y:S01]  /*1ba0*/  BSSY.RECONVERGENT B0, `(.L_x_5399) ;  /* 0x000002e000007945 */ /* 0x000fe20003800200 */
[----:B------:R-:W-:Y:S02]  /*1bb0*/  IMAD.MOV.U32 R252, RZ, RZ, -0x800001 ;  /* 0xff7ffffffffc7424 */ /* 0x000fe400078e00ff */
[----:B0-----:R-:W-:Y:S01]  /*1bc0*/  FADD.FTZ R3, R3, R0 ;  /* 0x0000000003037221 */ /* 0x001fe20000010000 */
[----:B------:R-:W-:Y:S01]  /*1bd0*/  SHF.R.U32.HI R0, RZ, 0x3, R22 ;  /* 0x00000003ff007819 */ /* 0x000fe20000011616 */
[----:B---3--:R-:W-:-:S03]  /*1be0*/  ULEA UR4, UR10, UR9, 0x18 ;  /* 0x000000090a047291 */ /* 0x008fc6000f8ec0ff */
[----:B------:R-:W0:Y:S01]  /*1bf0*/  SHFL.BFLY PT, R2, R3, 0x8, 0x1f ;  /* 0x0d001f0003027f89 */ /* 0x000e2200000e0000 */
[----:B------:R-:W-:Y:S01]  /*1c00*/  LOP3.LUT R0, R0, 0x7c, RZ, 0xc0, !PT ;  /* 0x0000007c00007812 */ /* 0x000fe200078ec0ff */
        /* <DEDUP_REMOVED lines=38> */
.L_x_5401:
[----:B------:R3:W-:Y:S02]  /*1e70*/  STS [R9], R252 ;  /* 0x000000fc09007388 */ /* 0x0007e40000000800 */
.L_x_5400:
[----:B------:R-:W-:Y:S05]  /*1e80*/  BSYNC.RECONVERGENT B0 ;  /* 0x0000000000007941 */ /* 0x000fea0003800200 */
.L_x_5399:
[----:B------:R-:W-:Y:S01]  /*1e90*/  VIADD R0, R5, 0xf ;  /* 0x0000000f05007836 */ /* 0x000fe20000000000 */
[----:B------:R-:W4:Y:S01]  /*1ea0*/  LDCU UR4, c[0x0][0x3f0] ;  /* 0x00007e00ff0477ac */ /* 0x000f220008000800 */
[----:B------:R-:W-:Y:S01]  /*1eb0*/  SHF.R.U32.HI R249, RZ, 0x1, R22 ;  /* 0x00000001fff97819 */ /* 0x000fe20000011616 */
[----:B------:R-:W-:Y:S01]  /*1ec0*/  BSSY B0, `(.L_x_5402) ;  /* 0x0000519000007945 */ /* 0x000fe20003800000 */
[----:B------:R-:W-:Y:S01]  /*1ed0*/  SHF.L.U32 R22, R22, 0x3, RZ ;  /* 0x0000000316167819 */ /* 0x000fe200000006ff */
[----:B------:R-:W-:Y:S01]  /*1ee0*/  UIADD3 UR9, UPT, UPT, UR9, 0x20, URZ ;  /* 0x0000002009097890 */ /* 0x000fe2000fffe0ff */
[----:B------:R-:W-:Y:S01]  /*1ef0*/  SHF.R.S32.HI R3, RZ, 0x1f, R0 ;  /* 0x0000001fff037819 */ /* 0x000fe20000011400 */
[----:B------:R-:W0:Y:S01]  /*1f00*/  LDCU UR14, c[0x0][0x410] ;  /* 0x00008200ff0e77ac */ /* 0x000e220008000800 */
[----:B------:R-:W-:Y:S02]  /*1f10*/  LOP3.LUT R2, R22, 0x8, RZ, 0xc0, !PT ;  /* 0x0000000816027812 */ /* 0x000fe400078ec0ff */
[----:B------:R-:W-:Y:S01]  /*1f20*/  LEA.HI R3, R3, R0, RZ, 0x4 ;  /* 0x0000000003037211 */ /* 0x000fe200078f20ff */
[----:B------:R-:W0:Y:S03]  /*1f30*/  LDCU.64 UR16, c[0x0][0x438] ;  /* 0x00008700ff1077ac */ /* 0x000e260008000a00 */
[----:B------:R-:W-:Y:S01]  /*1f40*/  LOP3.LUT R3, R3, 0xfffffff0, RZ, 0xc0, !PT ;  /* 0xfffffff003037812 */ /* 0x000fe200078ec0ff */
[----:B------:R-:W0:Y:S01]  /*1f50*/  LDCU.64 UR12, c[0x0][0x448] ;  /* 0x00008900ff0c77ac */ /* 0x000e220008000a00 */
[----:B------:R-:W-:Y:S02]  /*1f60*/  BAR.SYNC.DEFER_BLOCKING 0x0 ;  /* 0x0000000000007b1d */ /* 0x000fe40000010000 */
[----:B------:R-:W-:Y:S01]  /*1f70*/  ISETP.GE.AND P0, PT, R249, R3, PT ;  /* 0x00000003f900720c */ /* 0x000fe20003f06270 */
[----:B----4-:R-:W-:-:S02]  /*1f80*/  UIMAD UR4, UR41, UR4, UR42 ;  /* 0x00000004290472a4 */ /* 0x010fc4000f8e022a */
[----:B------:R-:W-:Y:S02]  /*1f90*/  ULEA UR9, UR10, UR9, 0x18 ;  /* 0x000000090a097291 */ /* 0x000fe4000f8ec0ff */
[----:B------:R-:W-:-:S08]  /*1fa0*/  UIMAD UR4, UR4, 0xa0, URZ ;  /* 0x000000a0040478a4 */ /* 0x000fd0000f8e02ff */
[----:B------:R-:W-:Y:S05]  /*1fb0*/  @P0 BRA `(.L_x_5403) ;  /* 0x0000005000240947 */ /* 0x000fea0003800000 */
[----:B------:R-:W4:Y:S01]  /*1fc0*/  LDS.64 R6, [R2+UR9] ;  /* 0x0000000902067984 */ /* 0x000f220008000a00 */
[----:B------:R-:W5:Y:S01]  /*1fd0*/  LDC R0, c[0x0][0x3f4] ;  /* 0x0000fd00ff007b82 */ /* 0x000f620000000800 */
[----:B------:R-:W2:Y:S02]  /*1fe0*/  LDCU.64 UR6, c[0x0][0x420] ;  /* 0x00008400ff0677ac */ /* 0x000ea40008000a00 */
[----:B0-----:R-:W0:Y:S01]  /*1ff0*/  LDS.64 R4, [R2+UR9+0x10] ;  /* 0x0000100902047984 */ /* 0x001e220008000a00 */
[----:B------:R-:W5:Y:S03]  /*2000*/  LDCU UR8, c[0x0][0x440] ;  /* 0x00008800ff0877ac */ /* 0x000f660008000800 */
[----:B---3--:R-:W3:Y:S04]  /*2010*/  LDS.64 R8, [R2+UR9+0x20] ;  /* 0x0000200902087984 */ /* 0x008ee80008000a00 */
[----:B------:R-:W-:Y:S04]  /*2020*/  LDS.64 R246, [R2+UR9+0xb0] ;  /* 0x0000b00902f67984 */ /* 0x000fe80008000a00 */
[----:B-1----:R-:W-:Y:S04]  /*2030*/  LDS.64 R16, [R2+UR9+0xd0] ;  /* 0x0000d00902107984 */ /* 0x002fe80008000a00 */
[----:B------:R-:W-:Y:S01]  /*2040*/  LDS.64 R18, [R2+UR9+0xe0] ;  /* 0x0000e00902127984 */ /* 0x000fe20008000a00 */
[----:B--2---:R-:W-:-:S03]  /*2050*/  ISETP.NE.U32.AND P0, PT, RZ, UR6, PT ;  /* 0x00000006ff007c0c */ /* 0x004fc6000bf05070 */
[----:B------:R-:W-:Y:S01]  /*2060*/  LDS.64 R20, [R2+UR9+0xf0] ;  /* 0x0000f00902147984 */ /* 0x000fe20008000a00 */
[----:B-----5:R-:W-:Y:S01]  /*2070*/  IABS R0, R0 ;  /* 0x0000000000007213 */ /* 0x020fe20000000000 */
[----:B------:R-:W-:Y:S02]  /*2080*/  UIMAD UR5, UR42, UR8, UR45 ;  /* 0x000000082a0572a4 */ /* 0x000fe4000f8e022d */
[----:B------:R-:W-:Y:S01]  /*2090*/  IMAD.U32 R11, RZ, RZ, UR8 ;  /* 0x00000008ff0b7e24 */ /* 0x000fe2000f8e00ff */
[----:B------:R-:W-:Y:S01]  /*20a0*/  LDS.64 R22, [R2+UR9+0x100] ;  /* 0x0001000902167984 */ /* 0x000fe20008000a00 */
[----:B------:R-:W-:Y:S01]  /*20b0*/  ISETP.NE.AND.EX P0, PT, RZ, UR7, PT, P0 ;  /* 0x00000007ff007c0c */ /* 0x000fe2000bf05300 */
[----:B------:R-:W-:Y:S02]  /*20c0*/  IMAD.MOV.U32 R10, RZ, RZ, R0 ;  /* 0x000000ffff0a7224 */ /* 0x000fe400078e0000 */
[----:B------:R-:W-:Y:S02]  /*20d0*/  LDS.64 R24, [R2+UR9+0x110] ;  /* 0x0001100902187984 */ /* 0x000fe40008000a00 */
[----:B------:R-:W1:Y:S02]  /*20e0*/  I2F.RP R0, R10 ;  /* 0x0000000a00007306 */ /* 0x000e640000209400 */
[----:B------:R-:W-:Y:S04]  /*20f0*/  LDS.64 R26, [R2+UR9+0x120] ;  /* 0x00012009021a7984 */ /* 0x000fe80008000a00 */
[----:B----4-:R-:W-:Y:S04]  /*2100*/  STL.64 [R1+0x58], R6 ;  /* 0x0000580601007387 */ /* 0x010fe80000100a00 */
[----:B------:R-:W2:Y:S04]  /*2110*/  LDS.64 R6, [R2+UR9+0x30] ;  /* 0x0000300902067984 */ /* 0x000ea80008000a00 */
[----:B0-----:R-:W-:Y:S01]  /*2120*/  STL.64 [R1+0x50], R4 ;  /* 0x0000500401007387 */ /* 0x001fe20000100a00 */
[----:B-1----:R-:W0:Y:S03]  /*2130*/  MUFU.RCP R0, R0 ;  /* 0x0000000000007308 */ /* 0x002e260000001000 */
[----:B------:R-:W1:Y:S04]  /*2140*/  LDS.64 R4, [R2+UR9+0x40] ;  /* 0x0000400902047984 */ /* 0x000e680008000a00 */
[----:B---3--:R-:W-:Y:S04]  /*2150*/  STL.64 [R1+0x48], R8 ;  /* 0x0000480801007387 */ /* 0x008fe80000100a00 */
[----:B------:R-:W3:Y:S04]  /*2160*/  LDS.64 R8, [R2+UR9+0x50] ;  /* 0x0000500902087984 */ /* 0x000ee80008000a00 */
[----:B------:R-:W-:Y:S04]  /*2170*/  LDS.64 R28, [R2+UR9+0x130] ;  /* 0x00013009021c7984 */ /* 0x000fe80008000a00 */
[----:B------:R-:W-:Y:S04]  /*2180*/  LDS.64 R30, [R2+UR9+0x140] ;  /* 0x00014009021e7984 */ /* 0x000fe80008000a00 */
[----:B------:R-:W-:Y:S04]  /*2190*/  LDS.64 R32, [R2+UR9+0x150] ;  /* 0x0001500902207984 */ /* 0x000fe80008000a00 */
[----:B------:R-:W-:Y:S04]  /*21a0*/  LDS.64 R34, [R2+UR9+0x160] ;  /* 0x0001600902227984 */ /* 0x000fe80008000a00 */
[----:B------:R-:W-:Y:S04]  /*21b0*/  LDS.64 R36, [R2+UR9+0x170] ;  /* 0x0001700902247984 */ /* 0x000fe80008000a00 */
[----:B--2---:R-:W-:Y:S04]  /*21c0*/  STL.64 [R1+0x40], R6 ;  /* 0x0000400601007387 */ /* 0x004fe80000100a00 */
[----:B------:R-:W2:Y:S04]  /*21d0*/  LDS.64 R6, [R2+UR9+0x60] ;  /* 0x0000600902067984 */ /* 0x000ea80008000a00 */
[----:B-1----:R-:W-:Y:S04]  /*21e0*/  STL.64 [R1+0x38], R4 ;  /* 0x0000380401007387 */ /* 0x002fe80000100a00 */
        /* <DEDUP_REMOVED lines=14> */
[----:B------:R-:W4:Y:S04]  /*22d0*/  LDS.64 R48, [R2+UR9+0x1d0] ;  /* 0x0001d00902307984 */ /* 0x000f280008000a00 */
[----:B------:R-:W3:Y:S04]  /*22e0*/  LDS.64 R50, [R2+UR9+0x1e0] ;  /* 0x0001e00902327984 */ /* 0x000ee80008000a00 */
[----:B------:R-:W3:Y:S04]  /*22f0*/  LDS.64 R52, [R2+UR9+0x1f0] ;  /* 0x0001f00902347984 */ /* 0x000ee80008000a00 */
[----:B------:R-:W3:Y:S04]  /*2300*/  LDS.64 R54, [R2+UR9+0x200] ;  /* 0x0002000902367984 */ /* 0x000ee80008000a00 */
[----:B------:R-:W3:Y:S04]  /*2310*/  LDS.64 R56, [R2+UR9+0x210] ;  /* 0x0002100902387984 */ /* 0x000ee80008000a00 */
[----:B--2---:R2:W-:Y:S04]  /*2320*/  STL.64 [R1+0x10], R6 ;  /* 0x0000100601007387 */ /* 0x0045e80000100a00 */
[----:B------:R-:W3:Y:S04]  /*2330*/  LDS.64 R58, [R2+UR9+0x220] ;  /* 0x00022009023a7984 */ /* 0x000ee80008000a00 */
[----:B-1----:R0:W-:Y:S04]  /*2340*/  STL.64 [R1], R4 ;  /* 0x0000000401007387 */ /* 0x0021e80000100a00 */
[----:B------:R-:W1:Y:S01]  /*2350*/  LDS.64 R60, [R2+UR9+0x230] ;  /* 0x00023009023c7984 */ /* 0x000e620008000a00 */
[----:B--2---:R-:W-:-:S03]  /*2360*/  IMAD.U32 R7, RZ, RZ, UR6 ;  /* 0x00000006ff077e24 */ /* 0x004fc6000f8e00ff */
[----:B------:R-:W2:Y:S01]  /*2370*/  LDS.64 R62, [R2+UR9+0x240] ;  /* 0x00024009023e7984 */ /* 0x000ea20008000a00 */
[----:B0-----:R-:W-:-:S03]  /*2380*/  VIADD R4, R0, 0xffffffe ;  /* 0x0ffffffe00047836 */ /* 0x001fc60000000000 */
[----:B------:R-:W0:Y:S01]  /*2390*/  LDS.64 R64, [R2+UR9+0x250] ;  /* 0x0002500902407984 */ /* 0x000e220008000a00 */
[----:B------:R-:W-:Y:S01]  /*23a0*/  IADD3 R0, PT, PT, R118, R249, RZ ;  /* 0x000000f976007210 */ /* 0x000fe20007ffe0ff */
[----:B------:R5:W4:Y:S02]  /*23b0*/  F2I.FTZ.U32.TRUNC.NTZ R5, R4 ;  /* 0x0000000400057305 */ /* 0x000b24000021f000 */
[----:B------:R-:W0:Y:S01]  /*23c0*/  LDS.64 R66, [R2+UR9+0x260] ;  /* 0x0002600902427984 */ /* 0x000e220008000a00 */
[----:B------:R-:W-:Y:S01]  /*23d0*/  LEA R249, R249, UR11, 0x2 ;  /* 0x0000000bf9f97c11 */ /* 0x000fe2000f8e10ff */
[----:B------:R-:W-:Y:S02]  /*23e0*/  IMAD R248, R11, UR5, R0 ;  /* 0x000000050bf87c24 */ /* 0x000fe4000f8e0200 */
[----:B------:R-:W0:Y:S04]  /*23f0*/  LDS.64 R68, [R2+UR9+0x270] ;  /* 0x0002700902447984 */ /* 0x000e280008000a00 */
[----:B------:R-:W0:Y:S01]  /*2400*/  LDS.64 R70, [R2+UR9+0x280] ;  /* 0x0002800902467984 */ /* 0x000e220008000a00 */
[----:B-----5:R-:W-:-:S03]  /*2410*/  HFMA2 R4, -RZ, RZ, 0, 0 ;  /* 0x00000000ff047431 */ /* 0x020fc600000001ff */
[----:B------:R-:W0:Y:S01]  /*2420*/  LDS.64 R72, [R2+UR9+0x290] ;  /* 0x0002900902487984 */ /* 0x000e220008000a00 */
[----:B----4-:R-:W-:-:S03]  /*2430*/  IMAD.MOV R6, RZ, RZ, -R5 ;  /* 0x000000ffff067224 */ /* 0x010fc600078e0a05 */
[----:B------:R-:W4:Y:S04]  /*2440*/  LDS.64 R74, [R2+UR9+0x2a0] ;  /* 0x0002a009024a7984 */ /* 0x000f280008000a00 */
        /* <DEDUP_REMOVED lines=21> */
[----:B-----5:R-:W-:-:S02]  /*25a0*/  IMAD.IADD R2, R118, 0x1, R3 ;  /* 0x0000000176027824 */ /* 0x020fc400078e0203 */
[----:B------:R-:W-:Y:S02]  /*25b0*/  IMAD.MOV.U32 R3, RZ, RZ, R6 ;  /* 0x000000ffff037224 */ /* 0x000fe400078e0006 */
[----:B------:R-:W-:Y:S01]  /*25c0*/  IMAD.U32 R6, RZ, RZ, UR7 ;  /* 0x00000007ff067e24 */ /* 0x000fe2000f8e00ff */
[----:B------:R5:W-:Y:S01]  /*25d0*/  STL [R1+0x60], R2 ;  /* 0x0000600201007387 */ /* 0x000be20000100800 */
[----:B------:R-:W-:-:S04]  /*25e0*/  IMAD R3, R3, R10, RZ ;  /* 0x0000000a03037224 */ /* 0x000fc800078e02ff */
[----:B------:R-:W-:Y:S01]  /*25f0*/  IMAD.HI.U32 R3, R5, R3, R4 ;  /* 0x0000000305037227 */ /* 0x000fe200078e0004 */
[----:B-----5:R-:W-:-:S04]  /*2600*/  IADD3 R2, P1, P2, R7, UR46, R0 ;  /* 0x0000002e07027c10 */ /* 0x020fc8000fa3e000 */
[----:B------:R5:W-:Y:S02]  /*2610*/  STL [R1+0xc], R3 ;  /* 0x00000c0301007387 */ /* 0x000be40000100800 */
[----:B-12345:R-:W-:-:S07]  /*2620*/  IADD3.X R3, PT, PT, R6, UR47, RZ, P1, P2 ;  /* 0x0000002f06037c10 */ /* 0x03efce0008fe44ff */
.L_x_5407:
[----:B------:R-:W2:Y:S01]  /*2630*/  LDL R11, [R1+0xc] ;  /* 0x00000c00010b7983 */ /* 0x000ea20000100800 */
[----:B------:R-:W1:Y:S01]  /*2640*/  LDC R12, c[0x0][0x3f4] ;  /* 0x0000fd00ff0c7b82 */ /* 0x000e620000000800 */
[----:B------:R-:W-:-:S07]  /*2650*/  IABS R10, R0 ;  /* 0x00000000000a7213 */ /* 0x000fce0000000000 */
[----:B------:R-:W3:Y:S01]  /*2660*/  LDC R14, c[0x0][0x3f4] ;  /* 0x0000fd00ff0e7b82 */ /* 0x000ee20000000800 */
[----:B------:R-:W-:Y:S01]  /*2670*/  ISETP.GE.AND P2, PT, R0, RZ, PT ;  /* 0x000000ff0000720c */ /* 0x000fe20003f46270 */
[----:B0-----:R-:W-:Y:S04]  /*2680*/  STL [R1+0x84], R112 ;  /* 0x0000847001007387 */ /* 0x001fe80000100800 */
[----:B------:R-:W-:Y:S04]  /*2690*/  STL [R1+0x80], R113 ;  /* 0x0000807101007387 */ /* 0x000fe80000100800 */
[----:B------:R-:W-:Y:S04]  /*26a0*/  STL [R1+0x7c], R114 ;  /* 0x00007c7201007387 */ /* 0x000fe80000100800 */
[----:B------:R-:W-:Y:S01]  /*26b0*/  STL [R1+0x78], R115 ;  /* 0x0000787301007387 */ /* 0x000fe20000100800 */
[----:B-1----:R-:W-:-:S03]  /*26c0*/  IABS R13, R12 ;  /* 0x0000000c000d7213 */ /* 0x002fc60000000000 */
[----:B------:R0:W-:Y:S04]  /*26d0*/  STL [R1+0x74], R116 ;  /* 0x0000747401007387 */ /* 0x0001e80000100800 */
[----:B------:R1:W-:Y:S01]  /*26e0*/  STL [R1+0x70], R117 ;  /* 0x0000707501007387 */ /* 0x0003e20000100800 */
[----:B---3--:R-:W-:-:S03]  /*26f0*/  IABS R14, R14 ;  /* 0x0000000e000e7213 */ /* 0x008fc60000000000 */
[----:B------:R3:W-:Y:S01]  /*2700*/  STL [R1+0x6c], R252 ;  /* 0x00006cfc01007387 */ /* 0x0007e20000100800 */
[----:B0-----:R-:W0:Y:S03]  /*2710*/  S2R R116, SR_TID.X ;  /* 0x0000000000747919 */ /* 0x001e260000002100 */
[----:B------:R4:W-:Y:S04]  /*2720*/  STL [R1+0x68], R249 ;  /* 0x000068f901007387 */ /* 0x0009e80000100800 */
[----:B------:R4:W-:Y:S04]  /*2730*/  STL [R1+0x64], R248 ;  /* 0x000064f801007387 */ /* 0x0009e80000100800 */
[----:B------:R-:W2:Y:S04]  /*2740*/  LDL R114, [R1+0x54] ;  /* 0x0000540001727983 */ /* 0x000ea80000100800 */
[----:B------:R-:W2:Y:S04]  /*2750*/  LDL R115, [R1+0x50] ;  /* 0x0000500001737983 */ /* 0x000ea80000100800 */
[----:B------:R-:W2:Y:S04]  /*2760*/  LDL R112, [R1+0x5c] ;  /* 0x00005c0001707983 */ /* 0x000ea80000100800 */
[----:B------:R-:W2:Y:S04]  /*2770*/  LDL R113, [R1+0x58] ;  /* 0x0000580001717983 */ /* 0x000ea80000100800 */
[----:B-1----:R-:W2:Y:S04]  /*2780*/  LDL R117, [R1+0x3c] ;  /* 0x00003c0001757983 */ /* 0x002ea80000100800 */
[----:B---3--:R-:W3:Y:S04]  /*2790*/  LDL R252, [R1+0x30] ;  /* 0x0000300001fc7983 */ /* 0x008ee80000100800 */
[----:B----4-:R-:W4:Y:S04]  /*27a0*/  LDL R249, [R1+0x34] ;  /* 0x0000340001f97983 */ /* 0x010f280000100800 */
[----:B------:R-:W4:Y:S01]  /*27b0*/  LDL R248, [R1+0x28] ;  /* 0x0000280001f87983 */ /* 0x000f220000100800 */
[----:B--2---:R-:W-:-:S04]  /*27c0*/  IMAD.HI.U32 R11, R11, R10, RZ ;  /* 0x0000000a0b0b7227 */ /* 0x004fc800078e00ff */
[----:B------:R-:W-:-:S04]  /*27d0*/  IMAD.MOV R11, RZ, RZ, -R11 ;  /* 0x000000ffff0b7224 */ /* 0x000fc800078e0a0b */
[----:B------:R-:W-:-:S05]  /*27e0*/  IMAD R10, R13, R11, R10 ;  /* 0x0000000b0d0a7224 */ /* 0x000fca00078e020a */
[----:B------:R-:W-:-:S13]  /*27f0*/  ISETP.GT.U32.AND P1, PT, R14, R10, PT ;  /* 0x0000000a0e00720c */ /* 0x000fda0003f24070 */
[----:B------:R-:W-:-:S05]  /*2800*/  @!P1 IMAD.IADD R10, R10, 0x1, -R13 ;  /* 0x000000010a0a9824 */ /* 0x000fca00078e0a0d */
[----:B------:R-:W-:-:S13]  /*2810*/  ISETP.GT.U32.AND P1, PT, R14, R10, PT ;  /* 0x0000000a0e00720c */ /* 0x000fda0003f24070 */
[----:B------:R-:W-:Y:S01]  /*2820*/  @!P1 IMAD.IADD R10, R10, 0x1, -R13 ;  /* 0x000000010a0a9824 */ /* 0x000fe200078e0a0d */
[----:B------:R-:W-:-:S03]  /*2830*/  ISETP.NE.AND P1, PT, R12, RZ, PT ;  /* 0x000000ff0c00720c */ /* 0x000fc60003f25270 */
[----:B------:R-:W-:-:S10]  /*2840*/  @!P2 IMAD.MOV R10, RZ, RZ, -R10 ;  /* 0x000000ffff0aa224 */ /* 0x000fd400078e0a0a */
[----:B------:R-:W-:-:S04]  /*2850*/  @!P1 LOP3.LUT R10, RZ, R12, RZ, 0x33, !PT ;  /* 0x0000000cff0a9212 */ /* 0x000fc800078e33ff */
[----:B------:R-:W-:Y:S01]  /*2860*/  SHF.L.U32 R13, R10, 0x2, RZ ;  /* 0x000000020a0d7819 */ /* 0x000fe200000006ff */
[----:B------:R-:W-:Y:S01]  /*2870*/  IMAD R11, R12, 0xa0, RZ ;  /* 0x000000a00c0b7824 */ /* 0x000fe200078e02ff */
[----:B------:R-:W-:-:S03]  /*2880*/  ISETP.GE.AND P1, PT, R0, UR45, PT ;  /* 0x0000002d00007c0c */ /* 0x000fc6000bf26270 */
[----:B------:R-:W-:-:S05]  /*2890*/  IMAD R14, R12, 0x8, R13 ;  /* 0x000000080c0e7824 */ /* 0x000fca00078e020d */
[----:B------:R-:W-:Y:S01]  /*28a0*/  ISETP.GE.OR P4, PT, R14, R11, P1 ;  /* 0x0000000b0e00720c */ /* 0x000fe20000f86670 */
[----:B------:R-:W-:-:S12]  /*28b0*/  IMAD R244, R12, 0x10, R13 ;  /* 0x000000100cf47824 */ /* 0x000fd800078e020d */
[----:B------:R-:W1:Y:S01]  /*28c0*/  @!P4 LDC.64 R242, c[0x0][0x3b8] ;  /* 0x0000ee00fff2cb82 */ /* 0x000e620000000a00 */
[----:B0-----:R-:W-:Y:S01]  /*28d0*/  @!P4 IMAD.SHL.U32 R15, R116, 0x2, RZ ;  /* 0x00000002740fc824 */ /* 0x001fe200078e00ff */
[----:B------:R-:W-:-:S04]  /*28e0*/  ISETP.GE.OR P3, PT, R244, R11, P1 ;  /* 0x0000000bf400720c */ /* 0x000fc80000f66670 */
[----:B------:R-:W-:-:S05]  /*28f0*/  @!P4 LOP3.LUT R15, R15, 0x2, RZ, 0xc0, !PT ;  /* 0x000000020f0fc812 */ /* 0x000fca00078ec0ff */
[----:B------:R-:W-:Y:S01]  /*2900*/  @!P4 IMAD R15, R12, UR4, R15 ;  /* 0x000000040c0fcc24 */ /* 0x000fe2000f8e020f */
[----:B------:R-:W-:-:S04]  /*2910*/  @!P4 SHF.R.S32.HI R245, RZ, 0x1f, R14 ;  /* 0x0000001ffff5c819 */ /* 0x000fc8000001140e */
[----:B------:R-:W-:-:S04]  /*2920*/  @!P4 IADD3 R14, P2, PT, R15, R14, RZ ;  /* 0x0000000e0f0ec210 */ /* 0x000fc80007f5e0ff */
[----:B------:R-:W-:Y:S01]  /*2930*/  @!P4 LEA.HI.X.SX32 R15, R15, R245, 0x1, P2 ;  /* 0x000000f50f0fc211 */ /* 0x000fe200010f0eff */
[----:B------:R-:W-:Y:S01]  /*2940*/  @!P3 IMAD.SHL.U32 R245, R116, 0x2, RZ ;  /* 0x0000000274f5b824 */ /* 0x000fe200078e00ff */
[----:B-1----:R-:W-:-:S04]  /*2950*/  @!P4 LEA R242, P2, R14, R242, 0x2 ;  /* 0x000000f20ef2c211 */ /* 0x002fc800078410ff */
[----:B------:R-:W-:Y:S02]  /*2960*/  @!P3 LOP3.LUT R245, R245, 0x2, RZ, 0xc0, !PT ;  /* 0x00000002f5f5b812 */ /* 0x000fe400078ec0ff */
[----:B------:R-:W-:Y:S02]  /*2970*/  @!P4 LEA.HI.X R243, R14, R243, R15, 0x2, P2 ;  /* 0x000000f30ef3c211 */ /* 0x000fe400010f140f */
[----:B------:R-:W0:Y:S01]  /*2980*/  @!P3 LDC.64 R14, c[0x0][0x3b8] ;  /* 0x0000ee00ff0ebb82 */ /* 0x000e220000000a00 */
[----:B------:R-:W-:Y:S01]  /*2990*/  @!P3 IMAD R245, R12, UR4, R245 ;  /* 0x000000040cf5bc24 */ /* 0x000fe2000f8e02f5 */
[----:B------:R-:W-:-:S04]  /*29a0*/  @!P3 SHF.R.S32.HI R250, RZ, 0x1f, R244 ;  /* 0x0000001ffffab819 */ /* 0x000fc800000114f4 */
[----:B------:R-:W-:-:S04]  /*29b0*/  @!P3 IADD3 R244, P2, PT, R245, R244, RZ ;  /* 0x000000f4f5f4b210 */ /* 0x000fc80007f5e0ff */
[----:B------:R-:W-:Y:S02]  /*29c0*/  @!P3 LEA.HI.X.SX32 R250, R245, R250, 0x1, P2 ;  /* 0x000000faf5fab211 */ /* 0x000fe400010f0eff */
[----:B------:R-:W-:-:S04]  /*29d0*/  LEA R245, R12, R13, 0x5 ;  /* 0x0000000d0cf57211 */ /* 0x000fc800078e28ff */
[----:B------:R-:W-:Y:S02]  /*29e0*/  ISETP.GE.OR P5, PT, R245, R11, P1 ;  /* 0x0000000bf500720c */ /* 0x000fe40000fa6670 */
[----:B0-----:R-:W-:-:S04]  /*29f0*/  @!P3 LEA R14, P2, R244, R14, 0x2 ;  /* 0x0000000ef40eb211 */ /* 0x001fc800078410ff */
[----:B------:R-:W-:Y:S02]  /*2a00*/  @!P3 LEA.HI.X R15, R244, R15, R250, 0x2, P2 ;  /* 0x0000000ff40fb211 */ /* 0x000fe400010f14fa */
[----:B------:R-:W-:-:S05]  /*2a10*/  ISETP.GE.AND P2, PT, R0, UR45, PT ;  /* 0x0000002d00007c0c */ /* 0x000fca000bf46270 */
[----:B------:R-:W-:Y:S01]  /*2a20*/  @!P5 IMAD.SHL.U32 R244, R116, 0x2, RZ ;  /* 0x0000000274f4d824 */ /* 0x000fe200078e00ff */
[----:B------:R-:W-:Y:S02]  /*2a30*/  FSEL R7, R7, RZ, P2 ;  /* 0x000000ff07077208 */ /* 0x000fe40001000000 */
[----:B------:R-:W-:Y:S02]  /*2a40*/  FSEL R6, R6, RZ, P2 ;  /* 0x000000ff06067208 */ /* 0x000fe40001000000 */
[----:B------:R-:W-:-:S04]  /*2a50*/  @!P5 LOP3.LUT R244, R244, 0x2, RZ, 0xc0, !PT ;  /* 0x00000002f4f4d812 */ /* 0x000fc800078ec0ff */
[----:B------:R0:W2:Y:S01]  /*2a60*/  @!P4 LDG.E.64 R6, desc[UR36][R242.64] ;  /* 0x00000024f206c981 */ /* 0x0000a2000c1e1b00 */
[----:B------:R-:W-:Y:S01]  /*2a70*/  @!P5 IMAD R250, R12, UR4, R244 ;  /* 0x000000040cfadc24 */ /* 0x000fe2000f8e02f4 */
[----:B------:R-:W-:Y:S01]  /*2a80*/  @!P5 SHF.R.S32.HI R244, RZ, 0x1f, R245 ;  /* 0x0000001ffff4d819 */ /* 0x000fe200000114f5 */
[----:B0-----:R-:W0:Y:S03]  /*2a90*/  @!P5 LDC.64 R242, c[0x0][0x3b8] ;  /* 0x0000ee00fff2db82 */ /* 0x001e260000000a00 */
[----:B------:R-:W-:-:S04]  /*2aa0*/  @!P5 IADD3 R245, P4, PT, R250, R245, RZ ;  /* 0x000000f5faf5d210 */ /* 0x000fc80007f9e0ff */
[----:B------:R-:W-:Y:S01]  /*2ab0*/  @!P5 LEA.HI.X.SX32 R250, R250, R244, 0x1, P4 ;  /* 0x000000f4fafad211 */ /* 0x000fe200020f0eff */
[----:B------:R-:W-:-:S05]  /*2ac0*/  IMAD R244, R12, 0x40, R13 ;  /* 0x000000400cf47824 */ /* 0x000fca00078e020d */
[----:B------:R-:W-:Y:S02]  /*2ad0*/  ISETP.GE.OR P4, PT, R244, R11, P1 ;  /* 0x0000000bf400720c */ /* 0x000fe40000f86670 */
[----:B------:R-:W-:Y:S02]  /*2ae0*/  FSEL R5, R5, RZ, P2 ;  /* 0x000000ff05057208 */ /* 0x000fe40001000000 */
[----:B------:R-:W-:-:S06]  /*2af0*/  FSEL R4, R4, RZ, P2 ;  /* 0x000000ff04047208 */ /* 0x000fcc0001000000 */
[----:B------:R1:W3:Y:S01]  /*2b00*/  @!P3 LDG.E.64 R4, desc[UR36][R14.64] ;  /* 0x000000240e04b981 */ /* 0x0002e2000c1e1b00 */
[----:B0-----:R-:W-:-:S04]  /*2b10*/  @!P5 LEA R242, P6, R245, R242, 0x2 ;  /* 0x000000f2f5f2d211 */ /* 0x001fc800078c10ff */
[----:B------:R-:W-:Y:S01]  /*2b20*/  @!P5 LEA.HI.X R243, R245, R243, R250, 0x2, P6 ;  /* 0x000000f3f5f3d211 */ /* 0x000fe200030f14fa */
[----:B------:R-:W-:Y:S01]  /*2b30*/  @!P4 IMAD.SHL.U32 R245, R116, 0x2, RZ ;  /* 0x0000000274f5c824 */ /* 0x000fe200078e00ff */
[----:B-1----:R-:W0:Y:S04]  /*2b40*/  @!P4 LDC.64 R14, c[0x0][0x3b8] ;  /* 0x0000ee00ff0ecb82 */ /* 0x002e280000000a00 */
[----:B------:R-:W-:-:S05]  /*2b50*/  @!P4 LOP3.LUT R245, R245, 0x2, RZ, 0xc0, !PT ;  /* 0x00000002f5f5c812 */ /* 0x000fca00078ec0ff */
[----:B------:R-:W-:Y:S01]  /*2b60*/  @!P4 IMAD R245, R12, UR4, R245 ;  /* 0x000000040cf5cc24 */ /* 0x000fe2000f8e02f5 */
[----:B------:R-:W-:-:S04]  /*2b70*/  @!P4 SHF.R.S32.HI R250, RZ, 0x1f, R244 ;  /* 0x0000001ffffac819 */ /* 0x000fc800000114f4 */
[----:B------:R-:W-:-:S04]  /*2b80*/  @!P4 IADD3 R244, P3, PT, R245, R244, RZ ;  /* 0x000000f4f5f4c210 */ /* 0x000fc80007f7e0ff */
[----:B------:R-:W-:Y:S02]  /*2b90*/  @!P4 LEA.HI.X.SX32 R250, R245, R250, 0x1, P3 ;  /* 0x000000faf5fac211 */ /* 0x000fe400018f0eff */
[----:B------:R-:W-:Y:S02]  /*2ba0*/  ISETP.GE.OR P3, PT, R13, R11, P1 ;  /* 0x0000000b0d00720c */ /* 0x000fe40000f66670 */
[----:B------:R-:W-:Y:S02]  /*2bb0*/  FSEL R241, R241, RZ, P2 ;  /* 0x000000fff1f17208 */ /* 0x000fe40001000000 */
[----:B------:R-:W-:Y:S02]  /*2bc0*/  FSEL R240, R240, RZ, P2 ;  /* 0x000000fff0f07208 */ /* 0x000fe40001000000 */
[----:B0-----:R-:W-:-:S04]  /*2bd0*/  @!P4 LEA R14, P6, R244, R14, 0x2 ;  /* 0x0000000ef40ec211 */ /* 0x001fc800078c10ff */
[----:B------:R0:W4:Y:S01]  /*2be0*/  @!P5 LDG.E.64 R240, desc[UR36][R242.64] ;  /* 0x00000024f2f0d981 */ /* 0x000122000c1e1b00 */
[----:B------:R-:W-:Y:S02]  /*2bf0*/  @!P4 LEA.HI.X R15, R244, R15, R250, 0x2, P6 ;  /* 0x0000000ff40fc211 */ /* 0x000fe400030f14fa */
[----:B------:R-:W-:Y:S01]  /*2c00*/  @!P3 IMAD.SHL.U32 R244, R116, 0x2, RZ ;  /* 0x0000000274f4b824 */ /* 0x000fe200078e00ff */
[----:B0-----:R-:W0:Y:S04]  /*2c10*/  @!P3 LDC.64 R242, c[0x0][0x3b8] ;  /* 0x0000ee00fff2bb82 */ /* 0x001e280000000a00 */
[----:B------:R-:W-:-:S05]  /*2c20*/  @!P3 LOP3.LUT R244, R244, 0x2, RZ, 0xc0, !PT ;  /* 0x00000002f4f4b812 */ /* 0x000fca00078ec0ff */
[C---:B------:R-:W-:Y:S01]  /*2c30*/  @!P3 IMAD R245, R12.reuse, UR4, R244 ;  /* 0x000000040cf5bc24 */ /* 0x040fe2000f8e02f4 */
[----:B------:R-:W-:-:S04]  /*2c40*/  LEA R244, R12, R13, 0x7 ;  /* 0x0000000d0cf47211 */ /* 0x000fc800078e38ff */
[----:B------:R-:W-:Y:S02]  /*2c50*/  ISETP.GE.OR P5, PT, R244, R11, P1 ;  /* 0x0000000bf400720c */ /* 0x000fe40000fa6670 */
[----:B------:R-:W-:-:S04]  /*2c60*/  @!P3 IADD3 R13, P6, PT, R13, R245, RZ ;  /* 0x000000f50d0db210 */ /* 0x000fc80007fde0ff */
[----:B------:R-:W-:Y:S02]  /*2c70*/  @!P3 LEA.HI.X.SX32 R245, R245, RZ, 0x1, P6 ;  /* 0x000000fff5f5b211 */ /* 0x000fe400030f0eff */
[----:B0-----:R-:W-:-:S04]  /*2c80*/  @!P3 LEA R242, P6, R13, R242, 0x2 ;  /* 0x000000f20df2b211 */ /* 0x001fc800078c10ff */
[----:B------:R-:W-:Y:S01]  /*2c90*/  @!P3 LEA.HI.X R243, R13, R243, R245, 0x2, P6 ;  /* 0x000000f30df3b211 */ /* 0x000fe200030f14f5 */
[----:B------:R-:W-:Y:S01]  /*2ca0*/  @!P5 IMAD.SHL.U32 R13, R116, 0x2, RZ ;  /* 0x00000002740dd824 */ /* 0x000fe200078e00ff */
[----:B------:R-:W-:Y:S02]  /*2cb0*/  FSEL R119, R119, RZ, P2 ;  /* 0x000000ff77777208 */ /* 0x000fe40001000000 */
[----:B------:R-:W-:Y:S02]  /*2cc0*/  FSEL R118, R118, RZ, P2 ;  /* 0x000000ff76767208 */ /* 0x000fe40001000000 */
[----:B------:R-:W-:-:S04]  /*2cd0*/  @!P5 LOP3.LUT R13, R13, 0x2, RZ, 0xc0, !PT ;  /* 0x000000020d0dd812 */ /* 0x000fc800078ec0ff */
[----:B------:R0:W4:Y:S01]  /*2ce0*/  @!P4 LDG.E.64 R118, desc[UR36][R14.64] ;  /* 0x000000240e76c981 */ /* 0x000122000c1e1b00 */
[----:B------:R-:W-:Y:S01]  /*2cf0*/  @!P5 IMAD R13, R12, UR4, R13 ;  /* 0x000000040c0ddc24 */ /* 0x000fe2000f8e020d */
[----:B------:R-:W-:Y:S01]  /*2d00*/  @!P5 SHF.R.S32.HI R245, RZ, 0x1f, R244 ;  /* 0x0000001ffff5d819 */ /* 0x000fe200000114f4 */
[----:B------:R-:W-:Y:S01]  /*2d10*/  IMAD.IADD R10, R10, 0x1, R12 ;  /* 0x000000010a0a7824 */ /* 0x000fe200078e020c */
[----:B0-----:R-:W0:Y:S02]  /*2d20*/  @!P5 LDC.64 R14, c[0x0][0x3b8] ;  /* 0x0000ee00ff0edb82 */ /* 0x001e240000000a00 */
[----:B------:R-:W-:-:S04]  /*2d30*/  @!P5 IADD3 R244, P4, PT, R13, R244, RZ ;  /* 0x000000f40df4d210 */ /* 0x000fc80007f9e0ff */
[----:B------:R-:W-:Y:S01]  /*2d40*/  @!P5 LEA.HI.X.SX32 R245, R13, R245, 0x1, P4 ;  /* 0x000000f50df5d211 */ /* 0x000fe200020f0eff */
[----:B------:R-:W-:-:S05]  /*2d50*/  IMAD.SHL.U32 R13, R10, 0x4, RZ ;  /* 0x000000040a0d7824 */ /* 0x000fca00078e00ff */
[----:B------:R-:W-:Y:S02]  /*2d60*/  ISETP.GE.OR P4, PT, R13, R11, P1 ;  /* 0x0000000b0d00720c */ /* 0x000fe40000f86670 */
[----:B------:R-:W-:Y:S02]  /*2d70*/  FSEL R123, R123, RZ, P2 ;  /* 0x000000ff7b7b7208 */ /* 0x000fe40001000000 */
[----:B------:R-:W-:-:S06]  /*2d80*/  FSEL R122, R122, RZ, P2 ;  /* 0x000000ff7a7a7208 */ /* 0x000fcc0001000000 */
[----:B------:R1:W2:Y:S01]  /*2d90*/  @!P3 LDG.E.64 R122, desc[UR36][R242.64] ;  /* 0x00000024f27ab981 */ /* 0x0002a2000c1e1b00 */
[----:B0-----:R-:W-:-:S04]  /*2da0*/  @!P5 LEA R14, P6, R244, R14, 0x2 ;  /* 0x0000000ef40ed211 */ /* 0x001fc800078c10ff */
[----:B------:R-:W-:Y:S01]  /*2db0*/  @!P5 LEA.HI.X R15, R244, R15, R245, 0x2, P6 ;  /* 0x0000000ff40fd211 */ /* 0x000fe200030f14f5 */
[----:B------:R-:W-:Y:S01]  /*2dc0*/  @!P4 IMAD.SHL.U32 R244, R116, 0x2, RZ ;  /* 0x0000000274f4c824 */ /* 0x000fe200078e00ff */
[----:B-1----:R-:W0:Y:S04]  /*2dd0*/  @!P4 LDC.64 R242, c[0x0][0x3b8] ;  /* 0x0000ee00fff2cb82 */ /* 0x002e280000000a00 */
[----:B------:R-:W-:Y:S02]  /*2de0*/  @!P4 LOP3.LUT R244, R244, 0x2, RZ, 0xc0, !PT ;  /* 0x00000002f4f4c812 */ /* 0x000fe400078ec0ff */
[----:B------:R-:W-:-:S03]  /*2df0*/  LEA R251, R12, R10, 0x1 ;  /* 0x0000000a0cfb7211 */ /* 0x000fc600078e08ff */
[----:B------:R-:W-:Y:S01]  /*2e00*/  @!P4 IMAD R245, R12, UR4, R244 ;  /* 0x000000040cf5cc24 */ /* 0x000fe2000f8e02f4 */
[----:B------:R-:W-:-:S04]  /*2e10*/  @!P4 SHF.R.S32.HI R250, RZ, 0x1f, R13 ;  /* 0x0000001ffffac819 */ /* 0x000fc8000001140d */
[----:B------:R-:W-:Y:S01]  /*2e20*/  @!P4 IADD3 R244, P3, PT, R245, R13, RZ ;  /* 0x0000000df5f4c210 */ /* 0x000fe20007f7e0ff */
[----:B------:R-:W-:-:S03]  /*2e30*/  IMAD.SHL.U32 R13, R251, 0x4, RZ ;  /* 0x00000004fb0d7824 */ /* 0x000fc600078e00ff */
[----:B------:R-:W-:Y:S02]  /*2e40*/  @!P4 LEA.HI.X.SX32 R250, R245, R250, 0x1, P3 ;  /* 0x000000faf5fac211 */ /* 0x000fe400018f0eff */
[----:B------:R-:W-:Y:S02]  /*2e50*/  ISETP.GE.OR P3, PT, R13, R11, P1 ;  /* 0x0000000b0d00720c */ /* 0x000fe40000f66670 */
[----:B------:R-:W-:Y:S02]  /*2e60*/  FSEL R121, R121, RZ, P2 ;  /* 0x000000ff79797208 */ /* 0x000fe40001000000 */
[----:B0-----:R-:W-:Y:S02]  /*2e70*/  @!P4 LEA R242, P6, R244, R242, 0x2 ;  /* 0x000000f2f4f2c211 */ /* 0x001fe400078c10ff */
[----:B------:R-:W-:Y:S02]  /*2e80*/  FSEL R120, R120, RZ, P2 ;  /* 0x000000ff78787208 */ /* 0x000fe40001000000 */
[----:B------:R-:W-:-:S05]  /*2e90*/  @!P4 LEA.HI.X R243, R244, R243, R250, 0x2, P6 ;  /* 0x000000f3f4f3c211 */ /* 0x000fca00030f14fa */
[----:B------:R-:W-:Y:S01]  /*2ea0*/  @!P3 IMAD.SHL.U32 R244, R116, 0x2, RZ ;  /* 0x0000000274f4b824 */ /* 0x000fe200078e00ff */
[----:B------:R0:W4:Y:S04]  /*2eb0*/  @!P5 LDG.E.64 R120, desc[UR36][R14.64] ;  /* 0x000000240e78d981 */ /* 0x000128000c1e1b00 */
[----:B------:R-:W-:Y:S01]  /*2ec0*/  @!P3 LOP3.LUT R244, R244, 0x2, RZ, 0xc0, !PT ;  /* 0x00000002f4f4b812 */ /* 0x000fe200078ec0ff */
[----:B0-----:R-:W0:Y:S04]  /*2ed0*/  @!P3 LDC.64 R14, c[0x0][0x3b8] ;  /* 0x0000ee00ff0ebb82 */ /* 0x001e280000000a00 */
[----:B------:R-:W-:-:S02]  /*2ee0*/  @!P3 IMAD R245, R12, UR4, R244 ;  /* 0x000000040cf5bc24 */ /* 0x000fc4000f8e02f4 */
[----:B------:R-:W-:Y:S01]  /*2ef0*/  IMAD R10, R12, 0x4, R10 ;  /* 0x000000040c0a7824 */ /* 0x000fe200078e020a */
[----:B------:R-:W-:Y:S02]  /*2f00*/  @!P3 SHF.R.S32.HI R250, RZ, 0x1f, R13 ;  /* 0x0000001ffffab819 */ /* 0x000fe4000001140d */
[----:B------:R-:W-:Y:S01]  /*2f10*/  @!P3 IADD3 R244, P5, PT, R245, R13, RZ ;  /* 0x0000000df5f4b210 */ /* 0x000fe20007fbe0ff */
[----:B------:R-:W-:-:S03]  /*2f20*/  IMAD.SHL.U32 R13, R10, 0x4, RZ ;  /* 0x000000040a0d7824 */ /* 0x000fc600078e00ff */
[----:B------:R-:W-:Y:S02]  /*2f30*/  @!P3 LEA.HI.X.SX32 R250, R245, R250, 0x1, P5 ;  /* 0x000000faf5fab211 */ /* 0x000fe400028f0eff */
[----:B------:R-:W-:Y:S02]  /*2f40*/  ISETP.GE.OR P5, PT, R13, R11, P1 ;  /* 0x0000000b0d00720c */ /* 0x000fe40000fa6670 */
[----:B------:R-:W-:Y:S02]  /*2f50*/  FSEL R125, R125, RZ, P2 ;  /* 0x000000ff7d7d7208 */ /* 0x000fe40001000000 */
[----:B------:R-:W-:-:S06]  /*2f60*/  FSEL R124, R124, RZ, P2 ;  /* 0x000000ff7c7c7208 */ /* 0x000fcc0001000000 */
[----:B------:R1:W3:Y:S01]  /*2f70*/  @!P4 LDG.E.64 R124, desc[UR36][R242.64] ;  /* 0x00000024f27cc981 */ /* 0x0002e2000c1e1b00 */
[----:B0-----:R-:W-:-:S04]  /*2f80*/  @!P3 LEA R14, P6, R244, R14, 0x2 ;  /* 0x0000000ef40eb211 */ /* 0x001fc800078c10ff */
[----:B------:R-:W-:Y:S02]  /*2f90*/  @!P3 LEA.HI.X R15, R244, R15, R250, 0x2, P6 ;  /* 0x0000000ff40fb211 */ /* 0x000fe400030f14fa */
[----:B------:R-:W-:Y:S01]  /*2fa0*/  @!P5 SHF.L.U32 R244, R116, 0x1, RZ ;  /* 0x0000000174f4d819 */ /* 0x000fe200000006ff */
[----:B-1----:R-:W0:Y:S03]  /*2fb0*/  @!P5 LDC.64 R242, c[0x0][0x3b8] ;  /* 0x0000ee00fff2db82 */ /* 0x002e260000000a00 */
[----:B------:R-:W-:Y:S01]  /*2fc0*/  @!P5 LOP3.LUT R244, R244, 0x2, RZ, 0xc0, !PT ;  /* 0x00000002f4f4d812 */ /* 0x000fe200078ec0ff */
[----:B------:R-:W-:-:S04]  /*2fd0*/  IMAD.IADD R10, R10, 0x1, R12 ;  /* 0x000000010a0a7824 */ /* 0x000fc800078e020c */
[----:B------:R-:W-:Y:S01]  /*2fe0*/  @!P5 IMAD R245, R12, UR4, R244 ;  /* 0x000000040cf5dc24 */ /* 0x000fe2000f8e02f4 */
[----:B------:R-:W-:-:S04]  /*2ff0*/  @!P5 SHF.R.S32.HI R250, RZ, 0x1f, R13 ;  /* 0x0000001ffffad819 */ /* 0x000fc8000001140d */
[----:B------:R-:W-:Y:S01]  /*3000*/  @!P5 IADD3 R244, P4, PT, R245, R13, RZ ;  /* 0x0000000df5f4d210 */ /* 0x000fe20007f9e0ff */
[----:B------:R-:W-:-:S03]  /*3010*/  IMAD.SHL.U32 R13, R10, 0x4, RZ ;  /* 0x000000040a0d7824 */ /* 0x000fc600078e00ff */
[----:B------:R-:W-:Y:S02]  /*3020*/  @!P5 LEA.HI.X.SX32 R250, R245, R250, 0x1, P4 ;  /* 0x000000faf5fad211 */ /* 0x000fe400020f0eff */
[----:B------:R-:W-:Y:S02]  /*3030*/  ISETP.GE.OR P4, PT, R13, R11, P1 ;  /* 0x0000000b0d00720c */ /* 0x000fe40000f86670 */
[----:B------:R-:W-:Y:S02]  /*3040*/  FSEL R127, R127, RZ, P2 ;  /* 0x000000ff7f7f7208 */ /* 0x000fe40001000000 */
[----:B------:R-:W-:Y:S02]  /*3050*/  FSEL R126, R126, RZ, P2 ;  /* 0x000000ff7e7e7208 */ /* 0x000fe40001000000 */
[----:B0-----:R-:W-:-:S04]  /*3060*/  @!P5 LEA R242, P6, R244, R242, 0x2 ;  /* 0x000000f2f4f2d211 */ /* 0x001fc800078c10ff */
[----:B------:R-:W-:Y:S01]  /*3070*/  @!P5 LEA.HI.X R243, R244, R243, R250, 0x2, P6 ;  /* 0x000000f3f4f3d211 */ /* 0x000fe200030f14fa */
[----:B------:R0:W4:Y:S02]  /*3080*/  @!P3 LDG.E.64 R126, desc[UR36][R14.64] ;  /* 0x000000240e7eb981 */ /* 0x000124000c1e1b00 */
[----:B------:R-:W-:-:S05]  /*3090*/  @!P4 IMAD.SHL.U32 R244, R116, 0x2, RZ ;  /* 0x0000000274f4c824 */ /* 0x000fca00078e00ff */
[----:B------:R-:W-:Y:S01]  /*30a0*/  @!P4 LOP3.LUT R244, R244, 0x2, RZ, 0xc0, !PT ;  /* 0x00000002f4f4c812 */ /* 0x000fe200078ec0ff */
[----:B0-----:R-:W0:Y:S01]  /*30b0*/  @!P4 LDC.64 R14, c[0x0][0x3b8] ;  /* 0x0000ee00ff0ecb82 */ /* 0x001e220000000a00 */
[----:B------:R-:W-:-:S03]  /*30c0*/  IMAD.IADD R10, R10, 0x1, R12 ;  /* 0x000000010a0a7824 */ /* 0x000fc600078e020c */
[----:B------:R-:W-:Y:S01]  /*30d0*/  @!P4 IMAD R245, R12, UR4, R244 ;  /* 0x000000040cf5cc24 */ /* 0x000fe2000f8e02f4 */
[----:B------:R-:W-:-:S04]  /*30e0*/  @!P4 SHF.R.S32.HI R250, RZ, 0x1f, R13 ;  /* 0x0000001ffffac819 */ /* 0x000fc8000001140d */
[C---:B------:R-:W-:Y:S02]  /*30f0*/  @!P4 IADD3 R244, P3, PT, R245.reuse, R13, RZ ;  /* 0x0000000df5f4c210 */ /* 0x040fe40007f7e0ff */
[----:B------:R-:W-:Y:S02]  /*3100*/  SHF.L.U32 R13, R10, 0x2, RZ ;  /* 0x000000020a0d7819 */ /* 0x000fe400000006ff */
[----:B------:R-:W-:Y:S02]  /*3110*/  @!P4 LEA.HI.X.SX32 R250, R245, R250, 0x1, P3 ;  /* 0x000000faf5fac211 */ /* 0x000fe400018f0eff */
[----:B------:R-:W-:Y:S02]  /*3120*/  ISETP.GE.OR P3, PT, R13, R11, P1 ;  /* 0x0000000b0d00720c */ /* 0x000fe40000f66670 */
[----:B------:R-:W-:Y:S02]  /*3130*/  FSEL R129, R129, RZ, P2 ;  /* 0x000000ff81817208 */ /* 0x000fe40001000000 */
[----:B------:R-:W-:-:S02]  /*3140*/  FSEL R128, R128, RZ, P2 ;  /* 0x000000ff80807208 */ /* 0x000fc40001000000 */
[----:B0-----:R-:W-:-:S04]  /*3150*/  @!P4 LEA R14, P6, R244, R14, 0x2 ;  /* 0x0000000ef40ec211 */ /* 0x001fc800078c10ff */
[----:B------:R0:W4:Y:S01]  /*3160*/  @!P5 LDG.E.64 R128, desc[UR36][R242.64] ;  /* 0x00000024f280d981 */ /* 0x000122000c1e1b00 */
[----:B------:R-:W-:Y:S02]  /*3170*/  @!P4 LEA.HI.X R15, R244, R15, R250, 0x2, P6 ;  /* 0x0000000ff40fc211 */ /* 0x000fe400030f14fa */
[----:B------:R-:W-:-:S05]  /*3180*/  @!P3 IMAD.SHL.U32 R244, R116, 0x2, RZ ;  /* 0x0000000274f4b824 */ /* 0x000fca00078e00ff */
[----:B------:R-:W-:Y:S01]  /*3190*/  @!P3 LOP3.LUT R244, R244, 0x2, RZ, 0xc0, !PT ;  /* 0x00000002f4f4b812 */ /* 0x000fe200078ec0ff */
[----:B0-----:R-:W0:Y:S01]  /*31a0*/  @!P3 LDC.64 R242, c[0x0][0x3b8] ;  /* 0x0000ee00fff2bb82 */ /* 0x001e220000000a00 */
[----:B------:R-:W-:-:S03]  /*31b0*/  IMAD R10, R12, 0x2, R10 ;  /* 0x000000020c0a7824 */ /* 0x000fc600078e020a */
        /* <DEDUP_REMOVED lines=9> */
[----:B------:R0:W4:Y:S01]  /*3250*/  @!P4 LDG.E.64 R130, desc[UR36][R14.64] ;  /* 0x000000240e82c981 */ /* 0x000122000c1e1b00 */
[----:B------:R-:W-:Y:S02]  /*3260*/  @!P3 LEA.HI.X R243, R244, R243, R250, 0x2, P6 ;  /* 0x000000f3f4f3b211 */ /* 0x000fe400030f14fa */
[----:B------:R-:W-:-:S05]  /*3270*/  @!P5 IMAD.SHL.U32 R244, R116, 0x2, RZ ;  /* 0x0000000274f4d824 */ /* 0x000fca00078e00ff */
[----:B------:R-:W-:Y:S01]  /*3280*/  @!P5 LOP3.LUT R244, R244, 0x2, RZ, 0xc0, !PT ;  /* 0x00000002f4f4d812 */ /* 0x000fe200078ec0ff */
[----:B0-----:R-:W0:Y:S01]  /*3290*/  @!P5 LDC.64 R14, c[0x0][0x3b8] ;  /* 0x0000ee00ff0edb82 */ /* 0x001e220000000a00 */
[----:B------:R-:W-:-:S03]  /*32a0*/  IADD3 R10, PT, PT, R10, R12, RZ ;  /* 0x0000000c0a0a7210 */ /* 0x000fc60007ffe0ff */
        /* <DEDUP_REMOVED lines=14> */
[----:B------:R-:W-:-:S03]  /*3390*/  IMAD.IADD R10, R10, 0x1, R12 ;  /* 0x000000010a0a7824 */ /* 0x000fc600078e020c */
        /* <DEDUP_REMOVED lines=11> */
[----:B------:R-:W-:-:S04]  /*3450*/  @!P3 SHF.L.U32 R244, R116, 0x1, RZ ;  /* 0x0000000174f4b819 */ /* 0x000fc800000006ff */
        /* <DEDUP_REMOVED lines=306> */
[----:B------:R-:W-:-:S05]  /*4780*/  IMAD.SHL.U32 R13, R10, 0x4, RZ ;  /* 0x000000040a0d7824 */ /* 0x000fca00078e00ff */
[----:B------:R-:W-:Y:S02]  /*4790*/  ISETP.GE.OR P6, PT, R13, R11, P1 ;  /* 0x0000000b0d00720c */ /* 0x000fe40000fc6670 */
[----:B------:R-:W-:Y:S02]  /*47a0*/  @!P4 LEA.HI.X.SX32 R250, R245, R250, 0x1, P3 ;  /* 0x000000faf5fac211 */ /* 0x000fe400018f0eff */
[----:B------:R-:W-:Y:S02]  /*47b0*/  FSEL R177, R177, RZ, P2 ;  /* 0x000000ffb1b17208 */ /* 0x000fe40001000000 */
[----:B------:R-:W-:Y:S02]  /*47c0*/  FSEL R176, R176, RZ, P2 ;  /* 0x000000ffb0b07208 */ /* 0x000fe40001000000 */
[----:B0-----:R-:W-:-:S04]  /*47d0*/  @!P4 LEA R14, P3, R244, R14, 0x2 ;  /* 0x0000000ef40ec211 */ /* 0x001fc800078610ff */
[----:B------:R0:W4:Y:S01]  /*47e0*/  @!P5 LDG.E.64 R176, desc[UR36][R242.64] ;  /* 0x00000024f2b0d981 */ /* 0x000122000c1e1b00 */
[----:B------:R-:W-:Y:S01]  /*47f0*/  @!P4 LEA.HI.X R15, R244, R15, R250, 0x2, P3 ;  /* 0x0000000ff40fc211 */ /* 0x000fe200018f14fa */
        /* <DEDUP_REMOVED lines=41> */
[----:B------:R-:W-:-:S06]  /*4a90*/  FSEL R182, R182, RZ, P2 ;  /* 0x000000ffb6b67208 */ /* 0x000fcc0001000000 */
[----:B------:R1:W4:Y:S01]  /*4aa0*/  @!P3 LDG.E.64 R182, desc[UR36][R14.64] ;  /* 0x000000240eb6b981 */ /* 0x000322000c1e1b00 */
[----:B0-----:R-:W-:-:S04]  /*4ab0*/  @!P5 LEA R242, P6, R244, R242, 0x2 ;  /* 0x000000f2f4f2d211 */ /* 0x001fc800078c10ff */
[----:B------:R-:W-:Y:S01]  /*4ac0*/  @!P5 LEA.HI.X R243, R244, R243, R250, 0x2, P6 ;  /* 0x000000f3f4f3d211 */ /* 0x000fe200030f14fa */
[----:B------:R-:W-:Y:S01]  /*4ad0*/  @!P4 IMAD.SHL.U32 R244, R116, 0x2, RZ ;  /* 0x0000000274f4c824 */ /* 0x000fe200078e00ff */
[----:B-1----:R-:W0:Y:S04]  /*4ae0*/  @!P4 LDC.64 R14, c[0x0][0x3b8] ;  /* 0x0000ee00ff0ecb82 */ /* 0x002e280000000a00 */
[----:B------:R-:W-:Y:S01]  /*4af0*/  @!P4 LOP3.LUT R244, R244, 0x2, RZ, 0xc0, !PT ;  /* 0x00000002f4f4c812 */ /* 0x000fe200078ec0ff */
[----:B------:R-:W-:-:S04]  /*4b00*/  IMAD.IADD R10, R10, 0x1, R12 ;  /* 0x000000010a0a7824 */ /* 0x000fc800078e020c */
[----:B------:R-:W-:Y:S01]  /*4b10*/  @!P4 IMAD R245, R12, UR4, R244 ;  /* 0x000000040cf5cc24 */ /* 0x000fe2000f8e02f4 */
[----:B------:R-:W-:-:S04]  /*4b20*/  @!P4 SHF.R.S32.HI R250, RZ, 0x1f, R13 ;  /* 0x0000001ffffac819 */ /* 0x000fc8000001140d */
[----:B------:R-:W-:Y:S01]  /*4b30*/  @!P4 IADD3 R244, P3, PT, R245, R13, RZ ;  /* 0x0000000df5f4c210 */ /* 0x000fe20007f7e0ff */
[----:B------:R-:W-:-:S05]  /*4b40*/  IMAD.SHL.U32 R13, R10, 0x4, RZ ;  /* 0x000000040a0d7824 */ /* 0x000fca00078e00ff */
[----:B------:R-:W-:Y:S02]  /*4b50*/  ISETP.GE.OR P6, PT, R13, R11, P1 ;  /* 0x0000000b0d00720c */ /* 0x000fe40000fc6670 */
[----:B------:R-:W-:Y:S02]  /*4b60*/  @!P4 LEA.HI.X.SX32 R250, R245, R250, 0x1, P3 ;  /* 0x000000faf5fac211 */ /* 0x000fe400018f0eff */
[----:B------:R-:W-:Y:S02]  /*4b70*/  FSEL R185, R185, RZ, P2 ;  /* 0x000000ffb9b97208 */ /* 0x000fe40001000000 */
[----:B0-----:R-:W-:Y:S02]  /*4b80*/  @!P4 LEA R14, P3, R244, R14, 0x2 ;  /* 0x0000000ef40ec211 */ /* 0x001fe400078610ff */
[----:B------:R-:W-:Y:S02]  /*4b90*/  FSEL R184, R184, RZ, P2 ;  /* 0x000000ffb8b87208 */ /* 0x000fe40001000000 */
[----:B------:R-:W-:-:S03]  /*4ba0*/  @!P4 LEA.HI.X R15, R244, R15, R250, 0x2, P3 ;  /* 0x0000000ff40fc211 */ /* 0x000fc600018f14fa */
[----:B------:R-:W-:Y:S01]  /*4bb0*/  @!P6 SHF.L.U32 R244, R116, 0x1, RZ ;  /* 0x0000000174f4e819 */ /* 0x000fe200000006ff */
[----:B------:R0:W4:Y:S03]  /*4bc0*/  @!P5 LDG.E.64 R184, desc[UR36][R242.64] ;  /* 0x00000024f2b8d981 */ /* 0x000126000c1e1b00 */
[----:B------:R-:W-:Y:S01]  /*4bd0*/  @!P6 LOP3.LUT R244, R244, 0x2, RZ, 0xc0, !PT ;  /* 0x00000002f4f4e812 */ /* 0x000fe200078ec0ff */
[----:B------:R-:W-:Y:S01]  /*4be0*/  IMAD.IADD R10, R10, 0x1, R12 ;  /* 0x000000010a0a7824 */ /* 0x000fe200078e020c */
[----:B0-----:R-:W0:Y:S03]  /*4bf0*/  @!P6 LDC.64 R242, c[0x0][0x3b8] ;  /* 0x0000ee00fff2eb82 */ /* 0x001e260000000a00 */
        /* <DEDUP_REMOVED lines=17> */
[----:B------:R-:W-:Y:S02]  /*4d10*/  @!P3 IADD3 R244, P4, PT, R245, R13, RZ ;  /* 0x0000000df5f4b210 */ /* 0x000fe40007f9e0ff */
[----:B------:R-:W-:-:S04]  /*4d20*/  SHF.L.U32 R13, R10, 0x2, RZ ;  /* 0x000000020a0d7819 */ /* 0x000fc800000006ff */
[----:B------:R-:W-:Y:S02]  /*4d30*/  ISETP.GE.OR P5, PT, R13, R11, P1 ;  /* 0x0000000b0d00720c */ /* 0x000fe40000fa6670 */
[----:B------:R-:W-:Y:S02]  /*4d40*/  @!P3 LEA.HI.X.SX32 R250, R245, R250, 0x1, P4 ;  /* 0x000000faf5fab211 */ /* 0x000fe400020f0eff */
[----:B0-----:R-:W-:Y:S02]  /*4d50*/  @!P3 LEA R14, P4, R244, R14, 0x2 ;  /* 0x0000000ef40eb211 */ /* 0x001fe400078810ff */
[----:B------:R-:W-:Y:S02]  /*4d60*/  FSEL R189, R189, RZ, P2 ;  /* 0x000000ffbdbd7208 */ /* 0x000fe40001000000 */
[----:B------:R-:W-:Y:S02]  /*4d70*/  FSEL R188, R188, RZ, P2 ;  /* 0x000000ffbcbc7208 */ /* 0x000fe40001000000 */
[----:B------:R-:W-:-:S03]  /*4d80*/  @!P3 LEA.HI.X R15, R244, R15, R250, 0x2, P4 ;  /* 0x0000000ff40fb211 */ /* 0x000fc600020f14fa */
[----:B------:R-:W-:Y:S01]  /*4d90*/  @!P5 IMAD.SHL.U32 R244, R116, 0x2, RZ ;  /* 0x0000000274f4d824 */ /* 0x000fe200078e00ff */
[----:B------:R0:W4:Y:S04]  /*4da0*/  @!P6 LDG.E.64 R188, desc[UR36][R242.64] ;  /* 0x00000024f2bce981 */ /* 0x000128000c1e1b00 */
        /* <DEDUP_REMOVED lines=16> */
[----:B------:R-:W-:Y:S02]  /*4eb0*/  @!P4 LOP3.LUT R244, R244, 0x2, RZ, 0xc0, !PT ;  /* 0x00000002f4f4c812 */ /* 0x000fe400078ec0ff */
[----:B------:R-:W-:-:S03]  /*4ec0*/  IADD3 R10, PT, PT, R10, R12, RZ ;  /* 0x0000000c0a0a7210 */ /* 0x000fc60007ffe0ff */
[----:B------:R-:W-:Y:S01]  /*4ed0*/  @!P4 IMAD R245, R12, UR4, R244 ;  /* 0x000000040cf5cc24 */ /* 0x000fe2000f8e02f4 */
[----:B------:R-:W-:-:S04]  /*4ee0*/  @!P4 SHF.R.S32.HI R250, RZ, 0x1f, R13 ;  /* 0x0000001ffffac819 */ /* 0x000fc8000001140d */
[----:B------:R-:W-:Y:S01]  /*4ef0*/  @!P4 IADD3 R244, P3, PT, R245, R13, RZ ;  /* 0x0000000df5f4c210 */ /* 0x000fe20007f7e0ff */
[----:B------:R-:W-:-:S05]  /*4f00*/  IMAD.SHL.U32 R13, R10, 0x4, RZ ;  /* 0x000000040a0d7824 */ /* 0x000fca00078e00ff */
        /* <DEDUP_REMOVED lines=36> */
[----:B------:R-:W-:Y:S01]  /*5150*/  @!P5 IMAD.SHL.U32 R244, R116, 0x2, RZ ;  /* 0x0000000274f4d824 */ /* 0x000fe200078e00ff */
[----:B------:R0:W4:Y:S04]  /*5160*/  @!P6 LDG.E.64 R196, desc[UR36][R242.64] ;  /* 0x00000024f2c4e981 */ /* 0x000128000c1e1b00 */
[----:B------:R-:W-:Y:S01]  /*5170*/  @!P5 LOP3.LUT R244, R244, 0x2, RZ, 0xc0, !PT ;  /* 0x00000002f4f4d812 */ /* 0x000fe200078ec0ff */
[----:B0-----:R-:W0:Y:S04]  /*5180*/  @!P5 LDC.64 R242, c[0x0][0x3b8] ;  /* 0x0000ee00fff2db82 */ /* 0x001e280000000a00 */
[----:B------:R-:W-:-:S02]  /*5190*/  @!P5 IMAD R245, R12, UR4, R244 ;  /* 0x000000040cf5dc24 */ /* 0x000fc4000f8e02f4 */
[----:B------:R-:W-:Y:S01]  /*51a0*/  IMAD.IADD R10, R10, 0x1, R12 ;  /* 0x000000010a0a7824 */ /* 0x000fe200078e020c */
[----:B------:R-:W-:Y:S02]  /*51b0*/  @!P5 SHF.R.S32.HI R250, RZ, 0x1f, R13 ;  /* 0x0000001ffffad819 */ /* 0x000fe4000001140d */
[C---:B------:R-:W-:Y:S02]  /*51c0*/  @!P5 IADD3 R244, P4, PT, R245.reuse, R13, RZ ;  /* 0x0000000df5f4d210 */ /* 0x040fe40007f9e0ff */
[----:B------:R-:W-:Y:S02]  /*51d0*/  SHF.L.U32 R13, R10, 0x2, RZ ;  /* 0x000000020a0d7819 */ /* 0x000fe400000006ff */
[----:B------:R-:W-:Y:S02]  /*51e0*/  @!P5 LEA.HI.X.SX32 R250, R245, R250, 0x1, P4 ;  /* 0x000000faf5fad211 */ /* 0x000fe400020f0eff */
[----:B------:R-:W-:Y:S02]  /*51f0*/  ISETP.GE.OR P4, PT, R13, R11, P1 ;  /* 0x0000000b0d00720c */ /* 0x000fe40000f86670 */
[----:B------:R-:W-:-:S02]  /*5200*/  FSEL R199, R199, RZ, P2 ;  /* 0x000000ffc7c77208 */ /* 0x000fc40001000000 */
        /* <DEDUP_REMOVED lines=20> */
[----:B------:R-:W-:Y:S02]  /*5350*/  @!P6 LOP3.LUT R244, R244, 0x2, RZ, 0xc0, !PT ;  /* 0x00000002f4f4e812 */ /* 0x000fe400078ec0ff */
[----:B------:R-:W-:Y:S01]  /*5360*/  IADD3 R10, PT, PT, R10, R12, RZ ;  /* 0x0000000c0a0a7210 */ /* 0x000fe20007ffe0ff */
[----:B0-----:R-:W0:Y:S02]  /*5370*/  @!P6 LDC.64 R242, c[0x0][0x3b8] ;  /* 0x0000ee00fff2eb82 */ /* 0x001e240000000a00 */
        /* <DEDUP_REMOVED lines=28> */
[----:B0-----:R-:W0:Y:S04]  /*5540*/  @!P5 LDC.64 R242, c[0x0][0x3b8] ;  /* 0x0000ee00fff2db82 */ /* 0x001e280000000a00 */
[----:B------:R-:W-:Y:S02]  /*5550*/  @!P5 IMAD R245, R12, UR4, R244 ;  /* 0x000000040cf5dc24 */ /* 0x000fe4000f8e02f4 */
[----:B------:R-:W-:Y:S01]  /*5560*/  IMAD.IADD R10, R10, 0x1, R12 ;  /* 0x000000010a0a7824 */ /* 0x000fe200078e020c */
[----:B------:R-:W-:-:S02]  /*5570*/  @!P5 SHF.R.S32.HI R250, RZ, 0x1f, R13 ;  /* 0x0000001ffffad819 */ /* 0x000fc4000001140d */
        /* <DEDUP_REMOVED lines=155> */
[----:B0-----:R-:W-:-:S04]  /*5f30*/  @!P6 LEA R242, P5, R244, R242, 0x2 ;  /* 0x000000f2f4f2e211 */ /* 0x001fc800078a10ff */
[----:B------:R-:W-:-:S05]  /*5f40*/  @!P6 LEA.HI.X R243, R244, R243, R250, 0x2, P5 ;  /* 0x000000f3f4f3e211 */ /* 0x000fca00028f14fa */
[----:B------:R-:W-:Y:S01]  /*5f50*/  @!P3 IMAD.SHL.U32 R244, R116, 0x2, RZ ;  /* 0x0000000274f4b824 */ /* 0x000fe200078e00ff */
[----:B------:R-:W-:-:S04]  /*5f60*/  FSEL R236, R236, RZ, P2 ;  /* 0x000000ffecec7208 */ /* 0x000fc80001000000 */
[----:B------:R-:W-:Y:S02]  /*5f70*/  @!P3 LOP3.LUT R244, R244, 0x2, RZ, 0xc0, !PT ;  /* 0x00000002f4f4b812 */ /* 0x000fe400078ec0ff */
[----:B------:R0:W4:Y:S03]  /*5f80*/  @!P4 LDG.E.64 R236, desc[UR36][R14.64] ;  /* 0x000000240eecc981 */ /* 0x000126000c1e1b00 */
[----:B------:R-:W-:Y:S01]  /*5f90*/  @!P3 IMAD R244, R12, UR4, R244 ;  /* 0x000000040cf4bc24 */ /* 0x000fe2000f8e02f4 */
[----:B------:R-:W-:Y:S01]  /*5fa0*/  @!P3 SHF.R.S32.HI R245, RZ, 0x1f, R13 ;  /* 0x0000001ffff5b819 */ /* 0x000fe2000001140d */
[----:B------:R-:W-:Y:S01]  /*5fb0*/  IMAD.IADD R10, R10, 0x1, R12 ;  /* 0x000000010a0a7824 */ /* 0x000fe200078e020c */
[----:B0-----:R-:W0:Y:S02]  /*5fc0*/  @!P3 LDC.64 R14, c[0x0][0x3b8] ;  /* 0x0000ee00ff0ebb82 */ /* 0x001e240000000a00 */
[----:B------:R-:W-:-:S04]  /*5fd0*/  @!P3 IADD3 R13, P4, PT, R244, R13, RZ ;  /* 0x0000000df40db210 */ /* 0x000fc80007f9e0ff */
[----:B------:R-:W-:Y:S02]  /*5fe0*/  @!P3 LEA.HI.X.SX32 R245, R244, R245, 0x1, P4 ;  /* 0x000000f5f4f5b211 */ /* 0x000fe400020f0eff */
[----:B------:R-:W-:-:S04]  /*5ff0*/  SHF.L.U32 R244, R10, 0x2, RZ ;  /* 0x000000020af47819 */ /* 0x000fc800000006ff */
[----:B------:R-:W-:Y:S02]  /*6000*/  ISETP.GE.OR P5, PT, R244, R11, P1 ;  /* 0x0000000bf400720c */ /* 0x000fe40000fa6670 */
[----:B------:R-:W-:Y:S02]  /*6010*/  FSEL R227, R227, RZ, P2 ;  /* 0x000000ffe3e37208 */ /* 0x000fe40001000000 */
[----:B------:R-:W-:-:S06]  /*6020*/  FSEL R226, R226, RZ, P2 ;  /* 0x000000ffe2e27208 */ /* 0x000fcc0001000000 */
[----:B------:R1:W4:Y:S01]  /*6030*/  @!P6 LDG.E.64 R226, desc[UR36][R242.64] ;  /* 0x00000024f2e2e981 */ /* 0x000322000c1e1b00 */
[----:B0-----:R-:W-:-:S04]  /*6040*/  @!P3 LEA R14, P4, R13, R14, 0x2 ;  /* 0x0000000e0d0eb211 */ /* 0x001fc800078810ff */
[----:B------:R-:W-:Y:S01]  /*6050*/  @!P3 LEA.HI.X R15, R13, R15, R245, 0x2, P4 ;  /* 0x0000000f0d0fb211 */ /* 0x000fe200020f14f5 */
[----:B-1----:R-:W0:Y:S01]  /*6060*/  @!P5 LDC.64 R242, c[0x0][0x3b8] ;  /* 0x0000ee00fff2db82 */ /* 0x002e220000000a00 */
[----:B------:R-:W-:Y:S02]  /*6070*/  @!P5 IMAD.SHL.U32 R13, R116, 0x2, RZ ;  /* 0x00000002740dd824 */ /* 0x000fe400078e00ff */
[----:B------:R-:W-:-:S03]  /*6080*/  IMAD.IADD R10, R10, 0x1, R12 ;  /* 0x000000010a0a7824 */ /* 0x000fc600078e020c */
[----:B------:R-:W-:Y:S01]  /*6090*/  @!P5 LOP3.LUT R245, R13, 0x2, RZ, 0xc0, !PT ;  /* 0x000000020df5d812 */ /* 0x000fe200078ec0ff */
[----:B------:R-:W-:-:S04]  /*60a0*/  IMAD.SHL.U32 R13, R10, 0x4, RZ ;  /* 0x000000040a0d7824 */ /* 0x000fc800078e00ff */
[----:B------:R-:W-:Y:S01]  /*60b0*/  @!P5 IMAD R245, R12, UR4, R245 ;  /* 0x000000040cf5dc24 */ /* 0x000fe2000f8e02f5 */
[----:B------:R-:W-:Y:S02]  /*60c0*/  ISETP.GE.OR P4, PT, R13, R11, P1 ;  /* 0x0000000b0d00720c */ /* 0x000fe40000f86670 */
[----:B------:R-:W-:Y:S02]  /*60d0*/  @!P5 SHF.R.S32.HI R250, RZ, 0x1f, R244 ;  /* 0x0000001ffffad819 */ /* 0x000fe400000114f4 */
[----:B------:R-:W-:-:S04]  /*60e0*/  @!P5 IADD3 R244, P6, PT, R245, R244, RZ ;  /* 0x000000f4f5f4d210 */ /* 0x000fc80007fde0ff */
[----:B------:R-:W-:Y:S02]  /*60f0*/  @!P5 LEA.HI.X.SX32 R250, R245, R250, 0x1, P6 ;  /* 0x000000faf5fad211 */ /* 0x000fe400030f0eff */
[----:B0-----:R-:W-:-:S04]  /*6100*/  @!P5 LEA R242, P6, R244, R242, 0x2 ;  /* 0x000000f2f4f2d211 */ /* 0x001fc800078c10ff */
[----:B------:R-:W-:Y:S02]  /*6110*/  @!P5 LEA.HI.X R243, R244, R243, R250, 0x2, P6 ;  /* 0x000000f3f4f3d211 */ /* 0x000fe400030f14fa */
[----:B------:R-:W0:Y:S01]  /*6120*/  @!P4 LDC.64 R244, c[0x0][0x3b8] ;  /* 0x0000ee00fff4cb82 */ /* 0x000e220000000a00 */
[----:B------:R-:W-:-:S05]  /*6130*/  @!P4 IMAD.SHL.U32 R250, R116, 0x2, RZ ;  /* 0x0000000274fac824 */ /* 0x000fca00078e00ff */
[----:B------:R-:W-:Y:S02]  /*6140*/  @!P4 LOP3.LUT R250, R250, 0x2, RZ, 0xc0, !PT ;  /* 0x00000002fafac812 */ /* 0x000fe400078ec0ff */
[----:B------:R-:W-:Y:S02]  /*6150*/  FSEL R239, R239, RZ, P2 ;  /* 0x000000ffefef7208 */ /* 0x000fe40001000000 */
[----:B------:R-:W-:Y:S01]  /*6160*/  FSEL R238, R238, RZ, P2 ;  /* 0x000000ffeeee7208 */ /* 0x000fe20001000000 */
[----:B------:R-:W-:Y:S01]  /*6170*/  @!P4 IMAD R250, R12, UR4, R250 ;  /* 0x000000040cfacc24 */ /* 0x000fe2000f8e02fa */
[----:B------:R-:W-:Y:S02]  /*6180*/  IADD3 R10, PT, PT, R10, R12, RZ ;  /* 0x0000000c0a0a7210 */ /* 0x000fe40007ffe0ff */
[----:B------:R-:W-:Y:S02]  /*6190*/  @!P4 SHF.R.S32.HI R251, RZ, 0x1f, R13 ;  /* 0x0000001ffffbc819 */ /* 0x000fe4000001140d */
[C---:B------:R-:W-:Y:S01]  /*61a0*/  @!P4 IADD3 R13, P6, PT, R250.reuse, R13, RZ ;  /* 0x0000000dfa0dc210 */ /* 0x040fe20007fde0ff */
[----:B------:R1:W4:Y:S03]  /*61b0*/  @!P5 LDG.E.64 R238, desc[UR36][R242.64] ;  /* 0x00000024f2eed981 */ /* 0x000326000c1e1b00 */
[----:B------:R-:W-:-:S02]  /*61c0*/  @!P4 LEA.HI.X.SX32 R251, R250, R251, 0x1, P6 ;  /* 0x000000fbfafbc211 */ /* 0x000fc400030f0eff */
[----:B0-----:R-:W-:Y:S01]  /*61d0*/  @!P4 LEA R244, P6, R13, R244, 0x2 ;  /* 0x000000f40df4c211 */ /* 0x001fe200078c10ff */
[----:B-1----:R-:W-:-:S03]  /*61e0*/  IMAD.SHL.U32 R242, R10, 0x4, RZ ;  /* 0x000000040af27824 */ /* 0x002fc600078e00ff */
[----:B------:R-:W-:Y:S01]  /*61f0*/  @!P4 LEA.HI.X R245, R13, R245, R251, 0x2, P6 ;  /* 0x000000f50df5c211 */ /* 0x000fe200030f14fb */
[----:B------:R-:W-:Y:S01]  /*6200*/  IMAD.IADD R13, R10, 0x1, R12 ;  /* 0x000000010a0d7824 */ /* 0x000fe200078e020c */
[----:B------:R-:W-:Y:S02]  /*6210*/  ISETP.GE.OR P5, PT, R242, R11, P1 ;  /* 0x0000000bf200720c */ /* 0x000fe40000fa6670 */
[----:B------:R-:W-:Y:S02]  /*6220*/  FSEL R229, R229, RZ, P2 ;  /* 0x000000ffe5e57208 */ /* 0x000fe40001000000 */
[----:B------:R-:W-:Y:S01]  /*6230*/  FSEL R228, R228, RZ, P2 ;  /* 0x000000ffe4e47208 */ /* 0x000fe20001000000 */
[----:B------:R-:W-:-:S05]  /*6240*/  IMAD.SHL.U32 R13, R13, 0x4, RZ ;  /* 0x000000040d0d7824 */ /* 0x000fca00078e00ff */
[----:B------:R0:W4:Y:S01]  /*6250*/  @!P3 LDG.E.64 R228, desc[UR36][R14.64] ;  /* 0x000000240ee4b981 */ /* 0x000122000c1e1b00 */
[----:B------:R-:W-:Y:S02]  /*6260*/  ISETP.GE.OR P3, PT, R13, R11, P1 ;  /* 0x0000000b0d00720c */ /* 0x000fe40000f66670 */
[----:B------:R-:W-:Y:S01]  /*6270*/  @!P5 IMAD.SHL.U32 R10, R116, 0x2, RZ ;  /* 0x00000002740ad824 */ /* 0x000fe200078e00ff */
[----:B0-----:R-:W0:Y:S04]  /*6280*/  @!P5 LDC.64 R14, c[0x0][0x3b8] ;  /* 0x0000ee00ff0edb82 */ /* 0x001e280000000a00 */
[----:B------:R-:W-:-:S05]  /*6290*/  @!P5 LOP3.LUT R10, R10, 0x2, RZ, 0xc0, !PT ;  /* 0x000000020a0ad812 */ /* 0x000fca00078ec0ff */
[----:B------:R-:W-:Y:S02]  /*62a0*/  @!P5 IMAD R243, R12, UR4, R10 ;  /* 0x000000040cf3dc24 */ /* 0x000fe4000f8e020a */
[----:B------:R-:W1:Y:S01]  /*62b0*/  @!P3 LDC.64 R10, c[0x0][0x3b8] ;  /* 0x0000ee00ff0abb82 */ /* 0x000e620000000a00 */
[----:B------:R-:W-:Y:S02]  /*62c0*/  @!P3 SHF.L.U32 R251, R116, 0x1, RZ ;  /* 0x0000000174fbb819 */ /* 0x000fe400000006ff */
[----:B------:R-:W-:Y:S01]  /*62d0*/  @!P5 SHF.R.S32.HI R250, RZ, 0x1f, R242 ;  /* 0x0000001ffffad819 */ /* 0x000fe200000114f2 */
[----:B------:R-:W4:Y:S01]  /*62e0*/  LDL R116, [R1+0x38] ;  /* 0x0000380001747983 */ /* 0x000f220000100800 */
[----:B------:R-:W-:Y:S02]  /*62f0*/  @!P3 LOP3.LUT R251, R251, 0x2, RZ, 0xc0, !PT ;  /* 0x00000002fbfbb812 */ /* 0x000fe400078ec0ff */
[----:B------:R-:W-:-:S03]  /*6300*/  @!P5 IADD3 R242, P6, PT, R243, R242, RZ ;  /* 0x000000f2f3f2d210 */ /* 0x000fc60007fde0ff */
[----:B------:R-:W-:Y:S01]  /*6310*/  @!P3 IMAD R251, R12, UR4, R251 ;  /* 0x000000040cfbbc24 */ /* 0x000fe2000f8e02fb */
[----:B------:R-:W-:Y:S02]  /*6320*/  @!P5 LEA.HI.X.SX32 R250, R243, R250, 0x1, P6 ;  /* 0x000000faf3fad211 */ /* 0x000fe400030f0eff */
[----:B------:R-:W-:Y:S01]  /*6330*/  @!P3 SHF.R.S32.HI R12, RZ, 0x1f, R13 ;  /* 0x0000001fff0cb819 */ /* 0x000fe2000001140d */
[----:B------:R-:W4:Y:S01]  /*6340*/  LDL R243, [R1+0x1c] ;  /* 0x00001c0001f37983 */ /* 0x000f220000100800 */
[----:B0-----:R-:W-:-:S04]  /*6350*/  @!P5 LEA R14, P6, R242, R14, 0x2 ;  /* 0x0000000ef20ed211 */ /* 0x001fc800078c10ff */
[----:B------:R-:W-:Y:S02]  /*6360*/  @!P5 LEA.HI.X R15, R242, R15, R250, 0x2, P6 ;  /* 0x0000000ff20fd211 */ /* 0x000fe400030f14fa */
[C---:B------:R-:W-:Y:S01]  /*6370*/  @!P3 IADD3 R13, P6, PT, R251.reuse, R13, RZ ;  /* 0x0000000dfb0db210 */ /* 0x040fe20007fde0ff */
[----:B------:R-:W4:Y:S03]  /*6380*/  LDL R250, [R1+0x20] ;  /* 0x0000200001fa7983 */ /* 0x000f260000100800 */
[----:B------:R-:W-:Y:S01]  /*6390*/  @!P3 LEA.HI.X.SX32 R12, R251, R12, 0x1, P6 ;  /* 0x0000000cfb0cb211 */ /* 0x000fe200030f0eff */
[----:B------:R-:W4:Y:S01]  /*63a0*/  LDL R242, [R1+0x10] ;  /* 0x0000100001f27983 */ /* 0x000f220000100800 */
[----:B-1----:R-:W-:Y:S02]  /*63b0*/  @!P3 LEA R10, P6, R13, R10, 0x2 ;  /* 0x0000000a0d0ab211 */ /* 0x002fe400078c10ff */
[----:B------:R-:W-:Y:S01]  /*63c0*/  FSEL R231, R231, RZ, P2 ;  /* 0x000000ffe7e77208 */ /* 0x000fe20001000000 */
[----:B------:R-:W4:Y:S01]  /*63d0*/  LDL R251, [R1+0x2c] ;  /* 0x00002c0001fb7983 */ /* 0x000f220000100800 */
[----:B------:R-:W-:-:S02]  /*63e0*/  FSEL R230, R230, RZ, P2 ;  /* 0x000000ffe6e67208 */ /* 0x000fc40001000000 */
[----:B------:R-:W-:Y:S01]  /*63f0*/  @!P3 LEA.HI.X R11, R13, R11, R12, 0x2, P6 ;  /* 0x0000000b0d0bb211 */ /* 0x000fe200030f140c */
[----:B---3--:R-:W-:Y:S01]  /*6400*/  FMUL.FTZ R12, R115, R124 ;  /* 0x0000007c730c7220 */ /* 0x008fe20000410000 */
[----:B------:R-:W-:Y:S01]  /*6410*/  FSEL R235, R235, RZ, P2 ;  /* 0x000000ffebeb7208 */ /* 0x000fe20001000000 */
[----:B------:R-:W4:Y:S04]  /*6420*/  LDL R115, [R1+0x44] ;  /* 0x0000440001737983 */ /* 0x000f280000100800 */
[----:B------:R0:W3:Y:S01]  /*6430*/  @!P3 LDG.E.64 R230, desc[UR36][R10.64] ;  /* 0x000000240ae6b981 */ /* 0x0000e2000c1e1b00 */
[----:B--2---:R-:W-:-:S03]  /*6440*/  FFMA.FTZ R12, R113, R122, R12 ;  /* 0x0000007a710c7223 */ /* 0x004fc6000001000c */
[----:B------:R-:W2:Y:S01]  /*6450*/  LDL R113, [R1+0x4c] ;  /* 0x00004c0001717983 */ /* 0x000ea20000100800 */
[----:B------:R-:W-:Y:S02]  /*6460*/  FSEL R234, R234, RZ, P2 ;  /* 0x000000ffeaea7208 */ /* 0x000fe40001000000 */
[----:B------:R-:W-:Y:S01]  /*6470*/  FSEL R233, R233, RZ, P2 ;  /* 0x000000ffe9e97208 */ /* 0x000fe20001000000 */
[----:B------:R-:W3:Y:S01]  /*6480*/  LDL R13, [R1+0x4] ;  /* 0x00000400010d7983 */ /* 0x000ee20000100800 */
[----:B0-----:R-:W-:-:S03]  /*6490*/  FMUL.FTZ R11, R114, R125 ;  /* 0x0000007d720b7220 */ /* 0x001fc60000410000 */
[----:B------:R-:W3:Y:S01]  /*64a0*/  LDL R114, [R1+0x40] ;  /* 0x0000400001727983 */ /* 0x000ee20000100800 */
[----:B------:R-:W-:-:S03]  /*64b0*/  FFMA.FTZ R11, R112, R123, R11 ;  /* 0x0000007b700b7223 */ /* 0x000fc6000001000b */
[----:B------:R-:W3:Y:S01]  /*64c0*/  LDL R112, [R1+0x48] ;  /* 0x0000480001707983 */ /* 0x000ee20000100800 */
[----:B------:R-:W-:-:S03]  /*64d0*/  FSEL R232, R232, RZ, P2 ;  /* 0x000000ffe8e87208 */ /* 0x000fc60001000000 */
[----:B------:R-:W3:Y:S04]  /*64e0*/  @!P4 LDG.E.64 R234, desc[UR36][R244.64] ;  /* 0x00000024f4eac981 */ /* 0x000ee8000c1e1b00 */
[----:B------:R-:W3:Y:S04]  /*64f0*/  @!P5 LDG.E.64 R232, desc[UR36][R14.64] ;  /* 0x000000240ee8d981 */ /* 0x000ee8000c1e1b00 */
[----:B------:R-:W3:Y:S04]  /*6500*/  @P0 LDG.E.U8 R10, desc[UR36][R2.64] ;  /* 0x00000024020a0981 */ /* 0x000ee8000c1e1100 */
[----:B------:R-:W3:Y:S04]  /*6510*/  LDL R245, [R1+0x24] ;  /* 0x0000240001f57983 */ /* 0x000ee80000100800 */
[----:B------:R-:W3:Y:S04]  /*6520*/  LDL R244, [R1+0x18] ;  /* 0x0000180001f47983 */ /* 0x000ee80000100800 */
[----:B------:R-:W3:Y:S04]  /*6530*/  LDL R15, [R1+0x14] ;  /* 0x00001400010f7983 */ /* 0x000ee80000100800 */
[----:B------:R-:W3:Y:S01]  /*6540*/  LDL R14, [R1] ;  /* 0x00000000010e7983 */ /* 0x000ee20000100800 */
[----:B--2---:R-:W-:-:S04]  /*6550*/  FFMA.FTZ R11, R113, R7, R11 ;  /* 0x00000007710b7223 */ /* 0x004fc8000001000b */
[----:B----4-:R-:W-:Y:S01]  /*6560*/  FFMA.FTZ R11, R115, R127, R11 ;  /* 0x0000007f730b7223 */ /* 0x010fe2000001000b */
[----:B---3--:R-:W-:Y:S02]  /*6570*/  FFMA.FTZ R12, R112, R6, R12 ;  /* 0x00000006700c7223 */ /* 0x008fe4000001000c */
[----:B------:R-:W2:Y:S02]  /*6580*/  LDL.LU R112, [R1+0x84] ;  /* 0x0000840001707983 */ /* 0x000ea40000300800 */
[----:B------:R-:W-:Y:S02]  /*6590*/  FFMA.FTZ R12, R114, R126, R12 ;  /* 0x0000007e720c7223 */ /* 0x000fe4000001000c */
[----:B------:R-:W3:Y:S04]  /*65a0*/  LDL.LU R113, [R1+0x80] ;  /* 0x0000800001717983 */ /* 0x000ee80000300800 */
[----:B------:R-:W4:Y:S01]  /*65b0*/  LDL.LU R114, [R1+0x7c] ;  /* 0x00007c0001727983 */ /* 0x000f220000300800 */
[----:B------:R-:W-:-:S03]  /*65c0*/  FFMA.FTZ R12, R116, R4, R12 ;  /* 0x00000004740c7223 */ /* 0x000fc6000001000c */
[----:B------:R-:W4:Y:S01]  /*65d0*/  LDL.LU R115, [R1+0x78] ;  /* 0x0000780001737983 */ /* 0x000f220000300800 */
[----:B------:R-:W-:-:S03]  /*65e0*/  FFMA.FTZ R11, R117, R5, R11 ;  /* 0x00000005750b7223 */ /* 0x000fc6000001000b */
[----:B------:R-:W4:Y:S01]  /*65f0*/  LDL.LU R116, [R1+0x74] ;  /* 0x0000740001747983 */ /* 0x000f220000300800 */
[----:B------:R-:W-:-:S03]  /*6600*/  FFMA.FTZ R12, R252, R128, R12 ;  /* 0x00000080fc0c7223 */ /* 0x000fc6000001000c */
[----:B------:R-:W4:Y:S01]  /*6610*/  LDL.LU R117, [R1+0x70] ;  /* 0x0000700001757983 */ /* 0x000f220000300800 */
[----:B------:R-:W-:Y:S01]  /*6620*/  FFMA.FTZ R11, R249, R129, R11 ;  /* 0x00000081f90b7223 */ /* 0x000fe2000001000b */
[----:B------:R-:W-:Y:S02]  /*6630*/  FFMA.FTZ R12, R248, R130, R12 ;  /* 0x00000082f80c7223 */ /* 0x000fe4000001000c */
[----:B------:R0:W5:Y:S04]  /*6640*/  LDL.LU R252, [R1+0x6c] ;  /* 0x00006c0001fc7983 */ /* 0x0001680000300800 */
[----:B------:R0:W5:Y:S04]  /*6650*/  LDL.LU R249, [R1+0x68] ;  /* 0x0000680001f97983 */ /* 0x0001680000300800 */
        /* <DEDUP_REMOVED lines=100> */
[----:B------:R-:W-:Y:S01]  /*6ca0*/  FFMA.FTZ R12, R102, R224, R12 ;  /* 0x000000e0660c7223 */ /* 0x000fe2000001000c */
[----:B------:R-:W1:Y:S02]  /*6cb0*/  S2R R243, SR_TID.X ;  /* 0x0000000000f37919 */ /* 0x000e640000002100 */
        /* <DEDUP_REMOVED lines=9> */
[----:B------:R-:W-:Y:S01]  /*6d50*/  UMOV UR5, 0xffffffff ;  /* 0xffffffff00057882 */ /* 0x000fe20000000000 */
[----:B------:R-:W-:Y:S02]  /*6d60*/  ISETP.NE.AND P2, PT, R10, RZ, P0 ;  /* 0x000000ff0a00720c */ /* 0x000fe40000745270 */
[----:B-1----:R-:W-:Y:S01]  /*6d70*/  LOP3.LUT R242, R243, 0x1, RZ, 0xc0, !PT ;  /* 0x00000001f3f27812 */ /* 0x002fe200078ec0ff */
[----:B--2---:R-:W-:Y:S01]  /*6d80*/  FFMA.FTZ R12, R112, R234, R12 ;  /* 0x000000ea700c7223 */ /* 0x004fe2000001000c */
[----:B---3--:R-:W-:-:S03]  /*6d90*/  FFMA.FTZ R11, R113, R235, R11 ;  /* 0x000000eb710b7223 */ /* 0x008fc6000001000b */
[----:B----4-:R-:W-:Y:S01]  /*6da0*/  FFMA.FTZ R12, R114, R232, R12 ;  /* 0x000000e8720c7223 */ /* 0x010fe2000001000c */
[----:B------:R-:W-:-:S03]  /*6db0*/  FFMA.FTZ R11, R115, R233, R11 ;  /* 0x000000e9730b7223 */ /* 0x000fc6000001000b */
[----:B------:R-:W-:Y:S01]  /*6dc0*/  FFMA.FTZ R12, R116, R230, R12 ;  /* 0x000000e6740c7223 */ /* 0x000fe2000001000c */
[----:B------:R-:W-:-:S04]  /*6dd0*/  FFMA.FTZ R11, R117, R231, R11 ;  /* 0x000000e7750b7223 */ /* 0x000fc8000001000b */
[----:B------:R-:W-:Y:S01]  /*6de0*/  FADD.FTZ R10, R12, R11 ;  /* 0x0000000b0c0a7221 */ /* 0x000fe20000010000 */
[----:B0-----:R-:W-:Y:S06]  /*6df0*/  BRA.DIV UR5, `(.L_x_5404) ;  /* 0x0000005a05ec7947 */ /* 0x001fec000b800000 */
[----:B------:R0:W1:Y:S02]  /*6e00*/  SHFL.BFLY PT, R14, R10, 0x1, 0x1f ;  /* 0x0c201f000a0e7f89 */ /* 0x00006400000e0000 */
.L_x_5479:
        /* <DEDUP_REMOVED lines=16> */
[----:B0-----:R-:W-:-:S05]  /*6f10*/  @P1 IMAD.IADD R10, R11, 0x1, R10 ;  /* 0x000000010b0a1824 */ /* 0x001fca00078e020a */
        /* <DEDUP_REMOVED lines=10> */
.L_x_5406:
[----:B------:R-:W-:Y:S05]  /*6fc0*/  BSYNC.RECONVERGENT B1 ;  /* 0x0000000000017941 */ /* 0x000fea0003800200 */
.L_x_5405:
[----:B0-----:R-:W2:Y:S01]  /*6fd0*/  LDL R10, [R1+0x60] ;  /* 0x00006000010a7983 */ /* 0x001ea20000100800 */
[----:B------:R-:W-:Y:S01]  /*6fe0*/  VIADD R0, R0, 0x40 ;  /* 0x0000004000007836 */ /* 0x000fe20000000000 */
[----:B------:R-:W-:Y:S01]  /*6ff0*/  IADD3 R2, P2, PT, R2, 0x40, RZ ;  /* 0x0000004002027810 */ /* 0x000fe20007f5e0ff */
[----:B-1---5:R-:W-:Y:S02]  /*7000*/  VIADD R249, R249, 0x100 ;  /* 0x00000100f9f97836 */ /* 0x022fe40000000000 */
[----:B------:R-:W-:Y:S01]  /*7010*/  VIADD R248, R248, 0x40 ;  /* 0x00000040f8f87836 */ /* 0x000fe20000000000 */
[----:B------:R-:W-:Y:S02]  /*7020*/  IADD3.X R3, PT, PT, RZ, R3, RZ, P2, !PT ;  /* 0x00000003ff037210 */ /* 0x000fe400017fe4ff */
[----:B--2---:R-:W-:-:S13]  /*7030*/  ISETP.GE.AND P1, PT, R0, R10, PT ;  /* 0x0000000a0000720c */ /* 0x004fda0003f26270 */
[----:B------:R-:W-:Y:S05]  /*7040*/  @!P1 BRA `(.L_x_5407) ;  /* 0xffffffb400789947 */ /* 0x000fea000383ffff */
.L_x_5403:
[----:B0-----:R-:W-:Y:S05]  /*7050*/  BSYNC B0 ;  /* 0x0000000000007941 */ /* 0x001fea0003800000 */
.L_x_5402:
        /* <DEDUP_REMOVED lines=14> */
.L_x_5485:
[----:B-1----:R-:W1:Y:S01]  /*7140*/  S2R R18, SR_CgaCtaId ;  /* 0x0000000000127919 */ /* 0x002e620000008800 */
[----:B------:R-:W-:Y:S01]  /*7150*/  MOV R13, 0x400 ;  /* 0x00000400000d7802 */ /* 0x000fe20000000f00 */
[----:B------:R-:W-:Y:S05]  /*7160*/  WARPSYNC.ALL ;  /* 0x0000000000007948 */ /* 0x000fea0003800000 */
[----:B----4-:R-:W-:Y:S02]  /*7170*/  FMNMX.FTZ R14, R2, R14, !PT ;  /* 0x0000000e020e7209 */ /* 0x010fe40007810000 */
[----:B-1----:R-:W-:-:S04]  /*7180*/  LEA R0, R18, R13, 0x18 ;  /* 0x0000000d12007211 */ /* 0x002fc800078ec0ff */
[----:B------:R-:W-:Y:S01]  /*7190*/  @!P0 LEA.HI R5, R3, R0, RZ, 0x1d ;  /* 0x0000000003058211 */ /* 0x000fe200078fe8ff */
[----:B0-----:R-:W-:-:S04]  /*71a0*/  IMAD R2, R6, 0x4, R0 ;  /* 0x0000000406027824 */ /* 0x001fc800078e0200 */
[----:B------:R-:W-:Y:S01]  /*71b0*/  @!P0 STS [R5], R14 ;  /* 0x0000000e05008388 */ /* 0x000fe20000000800 */
[----:B------:R-:W-:Y:S01]  /*71c0*/  BAR.SYNC.DEFER_BLOCKING 0x0 ;  /* 0x0000000000007b1d */ /* 0x000fe20000010000 */
[----:B------:R-:W-:Y:S01]  /*71d0*/  ISETP.GT.U32.AND P0, PT, R6, 0x3, PT ;  /* 0x000000030600780c */ /* 0x000fe20003f04070 */
[----:B------:R-:W-:Y:S01]  /*71e0*/  IMAD.MOV.U32 R8, RZ, RZ, -0x800001 ;  /* 0xff7fffffff087424 */ /* 0x000fe200078e00ff */
[----:B------:R-:W-:Y:S01]  /*71f0*/  UIADD3 UR10, UPT, UPT, UR45, 0x1, URZ ;  /* 0x000000012d0a7890 */ /* 0x000fe2000fffe0ff */
[----:B------:R-:W-:Y:S02]  /*7200*/  IMAD.IADD R7, R4, 0x1, R3 ;  /* 0x0000000104077824 */ /* 0x000fe400078e0203 */
[----:B------:R-:W-:Y:S01]  /*7210*/  HFMA2 R11, -RZ, RZ, 0, 0 ;  /* 0x00000000ff0b7431 */ /* 0x000fe200000001ff */
[----:B------:R-:W-:Y:S07]  /*7220*/  BSSY.RECONVERGENT B0, `(.L_x_5409) ;  /* 0x0000172000007945 */ /* 0x000fee0003800200 */
[----:B------:R-:W0:Y:S01]  /*7230*/  @!P0 LDS R8, [R2] ;  /* 0x0000000002088984 */ /* 0x000e220000000800 */
[----:B------:R-:W-:-:S03]  /*7240*/  ISETP.GT.AND P0, PT, R7, UR45, PT ;  /* 0x0000002d07007c0c */ /* 0x000fc6000bf04270 */
[----:B0-----:R-:W3:Y:S02]  /*7250*/  SHFL.BFLY PT, R5, R8, 0x2, 0x1f ;  /* 0x0c401f0008057f89 */ /* 0x001ee400000e0000 */
[----:B---3--:R-:W-:Y:S01]  /*7260*/  FMNMX.FTZ R9, R5, R8, !PT ;  /* 0x0000000805097209 */ /* 0x008fe20007810000 */
[----:B------:R-:W-:-:S04]  /*7270*/  IMAD.SHL.U32 R5, R3, 0x4, RZ ;  /* 0x0000000403057824 */ /* 0x000fc800078e00ff */
[----:B------:R-:W0:Y:S02]  /*7280*/  SHFL.BFLY PT, R10, R9, 0x1, 0x1f ;  /* 0x0c201f00090a7f89 */ /* 0x000e2400000e0000 */
[----:B0-----:R-:W-:-:S05]  /*7290*/  FMNMX.FTZ R10, R9, R10, !PT ;  /* 0x0000000a090a7209 */ /* 0x001fca0007810000 */
[----:B------:R0:W1:Y:S01]  /*72a0*/  SHFL.IDX PT, R35, R10, RZ, 0x1f ;  /* 0x00001fff0a237589 */ /* 0x00006200000e0000 */
[----:B------:R-:W-:Y:S05]  /*72b0*/  @P0 BRA `(.L_x_5410) ;  /* 0x0000001400a00947 */ /* 0x000fea0003800000 */
[----:B------:R-:W3:Y:S02]  /*72c0*/  LDC.64 R8, c[0x0][0x420] ;  /* 0x00010800ff087b82 */ /* 0x000ee40000000a00 */
[----:B---3--:R-:W-:-:S04]  /*72d0*/  ISETP.NE.U32.AND P0, PT, R8, RZ, PT ;  /* 0x000000ff0800720c */ /* 0x008fc80003f05070 */
[----:B------:R-:W-:-:S13]  /*72e0*/  ISETP.NE.AND.EX P0, PT, R9, RZ, PT, P0 ;  /* 0x000000ff0900720c */ /* 0x000fda0003f05300 */
[----:B------:R-:W-:Y:S05]  /*72f0*/  @P0 BRA `(.L_x_5411) ;  /* 0x0000001000040947 */ /* 0x000fea0003800000 */
[----:B0-----:R-:W-:Y:S01]  /*7300*/  IMAD.U32 R10, RZ, RZ, UR10 ;  /* 0x0000000aff0a7e24 */ /* 0x001fe2000f8e00ff */
[----:B------:R-:W-:Y:S01]  /*7310*/  LOP3.LUT R8, RZ, R3, RZ, 0x33, !PT ;  /* 0x00000003ff087212 */ /* 0x000fe200078e33ff */
[----:B------:R-:W-:Y:S01]  /*7320*/  BSSY.RECONVERGENT B1, `(.L_x_5412) ;  /* 0x000001c000017945 */ /* 0x000fe20003800200 */
[----:B------:R-:W-:Y:S02]  /*7330*/  IMAD.MOV.U32 R11, RZ, RZ, RZ ;  /* 0x000000ffff0b7224 */ /* 0x000fe400078e00ff */
[----:B------:R-:W-:-:S04]  /*7340*/  VIADDMNMX R9, R7, 0x80, R10, !PT ;  /* 0x0000008007097846 */ /* 0x000fc8000780010a */
[----:B------:R-:W-:-:S04]  /*7350*/  IADD3 R9, PT, PT, -R4, R9, R8 ;  /* 0x0000000904097210 */ /* 0x000fc80007ffe108 */
[C---:B------:R-:W-:Y:S02]  /*7360*/  LOP3.LUT R8, R9.reuse, 0x180, RZ, 0xc0, !PT ;  /* 0x0000018009087812 */ /* 0x040fe400078ec0ff */
[----:B------:R-:W-:Y:S02]  /*7370*/  ISETP.GE.U32.AND P1, PT, R9, 0x180, PT ;  /* 0x000001800900780c */ /* 0x000fe40003f26070 */
[----:B------:R-:W-:Y:S01]  /*7380*/  ISETP.NE.AND P0, PT, R8, 0x180, PT ;  /* 0x000001800800780c */ /* 0x000fe20003f05270 */
[----:B------:R-:W-:-:S12]  /*7390*/  IMAD.MOV.U32 R8, RZ, RZ, R7 ;  /* 0x000000ffff087224 */ /* 0x000fd800078e0007 */
[----:B------:R-:W-:Y:S05]  /*73a0*/  @!P0 BRA `(.L_x_5413) ;  /* 0x00000000004c8947 */ /* 0x000fea0003800000 */
[----:B------:R-:W-:Y:S01]  /*73b0*/  VIADD R11, R13, 0x420 ;  /* 0x000004200d0b7836 */ /* 0x000fe20000000000 */
[----:B------:R-:W-:-:S04]  /*73c0*/  LEA.HI R8, R9, 0x1, RZ, 0x19 ;  /* 0x0000000109087811 */ /* 0x000fc800078fc8ff */
[----:B------:R-:W-:Y:S02]  /*73d0*/  LEA R10, R18, R11, 0x18 ;  /* 0x0000000b120a7211 */ /* 0x000fe400078ec0ff */
[----:B------:R-:W-:Y:S01]  /*73e0*/  LOP3.LUT R9, R8, 0x3, RZ, 0xc0, !PT ;  /* 0x0000000308097812 */ /* 0x000fe200078ec0ff */
[----:B------:R-:W-:Y:S01]  /*73f0*/  IMAD.MOV.U32 R8, RZ, RZ, R7 ;  /* 0x000000ffff087224 */ /* 0x000fe200078e0007 */
[----:B------:R-:W-:Y:S01]  /*7400*/  MOV R11, RZ ;  /* 0x000000ff000b7202 */ /* 0x000fe20000000f00 */
[----:B------:R-:W-:Y:S02]  /*7410*/  IMAD.IADD R10, R5, 0x1, R10 ;  /* 0x00000001050a7824 */ /* 0x000fe400078e020a */
[----:B------:R-:W-:-:S07]  /*7420*/  IMAD.MOV R9, RZ, RZ, -R9 ;  /* 0x000000ffff097224 */ /* 0x000fce00078e0a09 */
.L_x_5414:
        /* <DEDUP_REMOVED lines=11> */
.L_x_5413:
[----:B------:R-:W-:Y:S05]  /*74e0*/  BSYNC.RECONVERGENT B1 ;  /* 0x0000000000017941 */ /* 0x000fea0003800200 */
.L_x_5412:
[----:B------:R-:W-:Y:S05]  /*74f0*/  @!P1 BRA `(.L_x_5410) ;  /* 0x0000001400109947 */ /* 0x000fea0003800000 */
[----:B------:R-:W-:Y:S02]  /*7500*/  VIADD R13, R13, 0x420 ;  /* 0x000004200d0d7836 */ /* 0x000fe40000000000 */
[----:B------:R-:W-:-:S03]  /*7510*/  IMAD.SHL.U32 R9, R4, 0x4, RZ ;  /* 0x0000000404097824 */ /* 0x000fc600078e00ff */
[----:B------:R-:W-:Y:S01]  /*7520*/  LEA R18, R18, R13, 0x18 ;  /* 0x0000000d12127211 */ /* 0x000fe200078ec0ff */
[C---:B------:R-:W-:Y:S02]  /*7530*/  IMAD R9, R8.reuse, 0x4, -R9 ;  /* 0x0000000408097824 */ /* 0x040fe400078e0a09 */
[----:B------:R-:W-:-:S03]  /*7540*/  VIADD R8, R8, 0x200 ;  /* 0x0000020008087836 */ /* 0x000fc60000000000 */
[----:B------:R-:W-:Y:S02]  /*7550*/  IADD3 R9, PT, PT, R18, R9, RZ ;  /* 0x0000000912097210 */ /* 0x000fe40007ffe0ff */
[----:B------:R-:W-:-:S03]  /*7560*/  ISETP.GT.AND P0, PT, R8, UR45, PT ;  /* 0x0000002d08007c0c */ /* 0x000fc6000bf04270 */
[----:B------:R-:W1:Y:S04]  /*7570*/  LDS R10, [R9] ;  /* 0x00000000090a7984 */ /* 0x000e680000000800 */
[----:B------:R-:W0:Y:S04]  /*7580*/  LDS R12, [R9+0x200] ;  /* 0x00020000090c7984 */ /* 0x000e280000000800 */
[----:B------:R-:W3:Y:S04]  /*7590*/  LDS R13, [R9+0x400] ;  /* 0x00040000090d7984 */ /* 0x000ee80000000800 */
[----:B------:R-:W4:Y:S01]  /*75a0*/  LDS R14, [R9+0x600] ;  /* 0x00060000090e7984 */ /* 0x000f220000000800 */
[C---:B-1----:R-:W-:Y:S01]  /*75b0*/  FADD.FTZ R10, -R35.reuse, R10 ;  /* 0x0000000a230a7221 */ /* 0x042fe20000010100 */
[----:B0-----:R-:W-:-:S03]  /*75c0*/  FADD.FTZ R12, -R35, R12 ;  /* 0x0000000c230c7221 */ /* 0x001fc60000010100 */
[----:B------:R-:W-:Y:S01]  /*75d0*/  FMUL.FTZ R10, R10, 1.4426950216293334961 ;  /* 0x3fb8aa3b0a0a7820 */ /* 0x000fe20000410000 */
[----:B---3--:R-:W-:Y:S01]  /*75e0*/  FADD.FTZ R13, -R35, R13 ;  /* 0x0000000d230d7221 */ /* 0x008fe20000010100 */
[----:B------:R-:W-:-:S04]  /*75f0*/  FMUL.FTZ R12, R12, 1.4426950216293334961 ;  /* 0x3fb8aa3b0c0c7820 */ /* 0x000fc80000410000 */
[----:B------:R-:W0:Y:S01]  /*7600*/  MUFU.EX2 R10, R10 ;  /* 0x0000000a000a7308 */ /* 0x000e220000000800 */
[----:B----4-:R-:W-:Y:S01]  /*7610*/  FADD.FTZ R15, -R35, R14 ;  /* 0x0000000e230f7221 */ /* 0x010fe20000010100 */
        /* <DEDUP_REMOVED lines=23> */
.L_x_5417:
[----:B------:R-:W0:Y:S01]  /*7790*/  LDS R10, [R9+-0x400] ;  /* 0xfffc0000090a7984 */ /* 0x000e220000000800 */
[----:B------:R-:W-:-:S03]  /*77a0*/  IADD3 R8, PT, PT, R8, 0x800, RZ ;  /* 0x0000080008087810 */ /* 0x000fc60007ffe0ff */
[----:B------:R-:W1:Y:S01]  /*77b0*/  LDS R12, [R9+-0x200] ;  /* 0xfffe0000090c7984 */ /* 0x000e620000000800 */
[----:B------:R-:W-:-:S03]  /*77c0*/  ISETP.GE.AND P1, PT, R8, R37, PT ;  /* 0x000000250800720c */ /* 0x000fc60003f26270 */
[----:B------:R-:W3:Y:S04]  /*77d0*/  LDS R14, [R9+0x200] ;  /* 0x00020000090e7984 */ /* 0x000ee80000000800 */
[----:B------:R-:W4:Y:S04]  /*77e0*/  LDS R13, [R9] ;  /* 0x00000000090d7984 */ /* 0x000f280000000800 */
[----:B------:R-:W5:Y:S04]  /*77f0*/  LDS R16, [R9+0x400] ;  /* 0x0004000009107984 */ /* 0x000f680000000800 */
[----:B------:R-:W5:Y:S04]  /*7800*/  LDS R18, [R9+0x600] ;  /* 0x0006000009127984 */ /* 0x000f680000000800 */
[----:B------:R-:W-:Y:S04]  /*7810*/  LDS R20, [R9+0x800] ;  /* 0x0008000009147984 */ /* 0x000fe80000000800 */
[----:B------:R-:W5:Y:S04]  /*7820*/  LDS R21, [R9+0xa00] ;  /* 0x000a000009157984 */ /* 0x000f680000000800 */
[----:B------:R-:W5:Y:S04]  /*7830*/  LDS R23, [R9+0xc00] ;  /* 0x000c000009177984 */ /* 0x000f680000000800 */
[----:B--2---:R-:W2:Y:S01]  /*7840*/  LDS R25, [R9+0xe00] ;  /* 0x000e000009197984 */ /* 0x004ea20000000800 */
[----:B0-----:R-:W-:-:S03]  /*7850*/  FADD.FTZ R10, -R35, R10 ;  /* 0x0000000a230a7221 */ /* 0x001fc60000010100 */
[----:B------:R-:W0:Y:S01]  /*7860*/  LDS R27, [R9+0x1000] ;  /* 0x00100000091b7984 */ /* 0x000e220000000800 */
[----:B------:R-:W-:Y:S01]  /*7870*/  FMUL.FTZ R10, R10, 1.4426950216293334961 ;  /* 0x3fb8aa3b0a0a7820 */ /* 0x000fe20000410000 */
[C---:B-1----:R-:W-:Y:S02]  /*7880*/  FADD.FTZ R12, -R35.reuse, R12 ;  /* 0x0000000c230c7221 */ /* 0x042fe40000010100 */
[----:B------:R-:W1:Y:S01]  /*7890*/  LDS R29, [R9+0x1200] ;  /* 0x00120000091d7984 */ /* 0x000e620000000800 */
[C---:B---3--:R-:W-:Y:S01]  /*78a0*/  FADD.FTZ R15, -R35.reuse, R14 ;  /* 0x0000000e230f7221 */ /* 0x048fe20000010100 */
[----:B------:R-:W-:Y:S01]  /*78b0*/  FMUL.FTZ R12, R12, 1.4426950216293334961 ;  /* 0x3fb8aa3b0c0c7820 */ /* 0x000fe20000410000 */
[----:B------:R-:W3:Y:S01]  /*78c0*/  MUFU.EX2 R10, R10 ;  /* 0x0000000a000a7308 */ /* 0x000ee20000000800 */
[----:B------:R-:W1:Y:S01]  /*78d0*/  LDS R31, [R9+0x1400] ;  /* 0x00140000091f7984 */ /* 0x000e620000000800 */
[----:B----4-:R-:W-:Y:S01]  /*78e0*/  FADD.FTZ R13, -R35, R13 ;  /* 0x0000000d230d7221 */ /* 0x010fe20000010100 */
[----:B------:R-:W-:-:S02]  /*78f0*/  FMUL.FTZ R15, R15, 1.4426950216293334961 ;  /* 0x3fb8aa3b0f0f7820 */ /* 0x000fc40000410000 */
[----:B------:R-:W4:Y:S01]  /*7900*/  LDS R33, [R9+0x1600] ;  /* 0x0016000009217984 */ /* 0x000f220000000800 */
[----:B-----5:R-:W-:Y:S01]  /*7910*/  FADD.FTZ R17, -R35, R16 ;  /* 0x0000001023117221 */ /* 0x020fe20000010100 */
[----:B------:R-:W-:Y:S01]  /*7920*/  FMUL.FTZ R13, R13, 1.4426950216293334961 ;  /* 0x3fb8aa3b0d0d7820 */ /* 0x000fe20000410000 */
[----:B------:R-:W5:Y:S02]  /*7930*/  MUFU.EX2 R12, R12 ;  /* 0x0000000c000c7308 */ /* 0x000f640000000800 */
[----:B------:R-:W-:Y:S01]  /*7940*/  FMUL.FTZ R17, R17, 1.4426950216293334961 ;  /* 0x3fb8aa3b11117820 */ /* 0x000fe20000410000 */
[----:B------:R-:W-:-:S04]  /*7950*/  FADD.FTZ R19, -R35, R18 ;  /* 0x0000001223137221 */ /* 0x000fc80000010100 */
[----:B------:R-:W-:Y:S01]  /*7960*/  FMUL.FTZ R19, R19, 1.4426950216293334961 ;  /* 0x3fb8aa3b13137820 */ /* 0x000fe20000410000 */
[----:B------:R5:W1:Y:S01]  /*7970*/  MUFU.EX2 R16, R15 ;  /* 0x0000000f00107308 */ /* 0x000a620000000800 */
[----:B---3--:R-:W-:Y:S01]  /*7980*/  FADD.FTZ R11, R10, R11 ;  /* 0x0000000b0a0b7221 */ /* 0x008fe20000010000 */
[----:B------:R-:W-:Y:S01]  /*7990*/  FADD.FTZ R21, -R35, R21 ;  /* 0x0000001523157221 */ /* 0x000fe20000010100 */
[----:B------:R-:W-:Y:S03]  /*79a0*/  STS [R9+-0x400], R10 ;  /* 0xfffc000a09007388 */ /* 0x000fe60000000800 */
[----:B------:R-:W-:Y:S01]  /*79b0*/  FMUL.FTZ R21, R21, 1.4426950216293334961 ;  /* 0x3fb8aa3b15157820 */ /* 0x000fe20000410000 */
[----:B------:R-:W-:Y:S01]  /*79c0*/  FADD.FTZ R23, -R35, R23 ;  /* 0x0000001723177221 */ /* 0x000fe20000010100 */
[----:B------:R3:W4:Y:S01]  /*79d0*/  MUFU.EX2 R14, R13 ;  /* 0x0000000d000e7308 */ /* 0x0007220000000800 */
[----:B-----5:R-:W5:Y:S01]  /*79e0*/  LDS R15, [R9+0x1800] ;  /* 0x00180000090f7984 */ /* 0x020f620000000800 */
[----:B------:R-:W-:Y:S01]  /*79f0*/  FADD.FTZ R11, R11, R12 ;  /* 0x0000000c0b0b7221 */ /* 0x000fe20000010000 */
[----:B------:R-:W-:Y:S01]  /*7a00*/  FMUL.FTZ R23, R23, 1.4426950216293334961 ;  /* 0x3fb8aa3b17177820 */ /* 0x000fe20000410000 */
[C---:B--2---:R-:W-:Y:S01]  /*7a10*/  FADD.FTZ R25, -R35.reuse, R25 ;  /* 0x0000001923197221 */ /* 0x044fe20000010100 */
[----:B------:R-:W-:Y:S01]  /*7a20*/  STS [R9+-0x200], R12 ;  /* 0xfffe000c09007388 */ /* 0x000fe20000000800 */
[----:B0-----:R-:W-:-:S02]  /*7a30*/  FADD.FTZ R27, -R35, R27 ;  /* 0x0000001b231b7221 */ /* 0x001fc40000010100 */
[----:B------:R0:W2:Y:S01]  /*7a40*/  MUFU.EX2 R18, R17 ;  /* 0x0000001100127308 */ /* 0x0000a20000000800 */
[----:B---3--:R-:W-:Y:S01]  /*7a50*/  FADD.FTZ R13, -R35, R20 ;  /* 0x00000014230d7221 */ /* 0x008fe20000010100 */
[----:B------:R-:W-:Y:S01]  /*7a60*/  FMUL.FTZ R25, R25, 1.4426950216293334961 ;  /* 0x3fb8aa3b19197820 */ /* 0x000fe20000410000 */
[----:B------:R-:W-:Y:S01]  /*7a70*/  FMUL.FTZ R27, R27, 1.4426950216293334961 ;  /* 0x3fb8aa3b1b1b7820 */ /* 0x000fe20000410000 */
[----:B-1----:R-:W-:Y:S01]  /*7a80*/  FADD.FTZ R29, -R35, R29 ;  /* 0x0000001d231d7221 */ /* 0x002fe20000010100 */
[----:B------:R-:W-:Y:S01]  /*7a90*/  FMUL.FTZ R13, R13, 1.4426950216293334961 ;  /* 0x3fb8aa3b0d0d7820 */ /* 0x000fe20000410000 */
[----:B------:R-:W-:Y:S02]  /*7aa0*/  STS [R9+0x200], R16 ;  /* 0x0002001009007388 */ /* 0x000fe40000000800 */
[----:B------:R-:W1:Y:S01]  /*7ab0*/  MUFU.EX2 R20, R19 ;  /* 0x0000001300147308 */ /* 0x000e620000000800 */
[----:B----4-:R-:W-:Y:S01]  /*7ac0*/  FADD.FTZ R11, R11, R14 ;  /* 0x0000000e0b0b7221 */ /* 0x010fe20000010000 */
[----:B0-----:R-:W0:Y:S01]  /*7ad0*/  LDS R17, [R9+0x1a00] ;  /* 0x001a000009117984 */ /* 0x001e220000000800 */
[----:B------:R-:W-:Y:S01]  /*7ae0*/  FMUL.FTZ R29, R29, 1.4426950216293334961 ;  /* 0x3fb8aa3b1d1d7820 */ /* 0x000fe20000410000 */
[----:B------:R-:W-:Y:S01]  /*7af0*/  FADD.FTZ R31, -R35, R31 ;  /* 0x0000001f231f7221 */ /* 0x000fe20000010100 */
[----:B------:R-:W-:Y:S01]  /*7b00*/  FADD.FTZ R11, R11, R16 ;  /* 0x000000100b0b7221 */ /* 0x000fe20000010000 */
[----:B------:R-:W-:Y:S01]  /*7b10*/  FADD.FTZ R33, -R35, R33 ;  /* 0x0000002123217221 */ /* 0x000fe20000010100 */
[----:B------:R-:W-:Y:S01]  /*7b20*/  STS [R9], R14 ;  /* 0x0000000e09007388 */ /* 0x000fe20000000800 */
[----:B------:R-:W3:Y:S01]  /*7b30*/  MUFU.EX2 R22, R13 ;  /* 0x0000000d00167308 */ /* 0x000ee20000000800 */
[----:B--2---:R-:W-:Y:S01]  /*7b40*/  FADD.FTZ R11, R11, R18 ;  /* 0x000000120b0b7221 */ /* 0x004fe20000010000 */
[----:B------:R-:W-:Y:S01]  /*7b50*/  FMUL.FTZ R31, R31, 1.4426950216293334961 ;  /* 0x3fb8aa3b1f1f7820 */ /* 0x000fe20000410000 */
[----:B------:R-:W-:Y:S01]  /*7b60*/  FMUL.FTZ R33, R33, 1.4426950216293334961 ;  /* 0x3fb8aa3b21217820 */ /* 0x000fe20000410000 */
[----:B------:R-:W-:Y:S04]  /*7b70*/  STS [R9+0x400], R18 ;  /* 0x0004001209007388 */ /* 0x000fe80000000800 */
[----:B------:R-:W2:Y:S01]  /*7b80*/  MUFU.EX2 R24, R21 ;  /* 0x0000001500187308 */ /* 0x000ea20000000800 */
[----:B-1----:R-:W-:Y:S01]  /*7b90*/  FADD.FTZ R11, R11, R20 ;  /* 0x000000140b0b7221 */ /* 0x002fe20000010000 */
[----:B------:R-:W-:Y:S06]  /*7ba0*/  STS [R9+0x600], R20 ;  /* 0x0006001409007388 */ /* 0x000fec0000000800 */
[----:B------:R-:W1:Y:S01]  /*7bb0*/  MUFU.EX2 R26, R23 ;  /* 0x00000017001a7308 */ /* 0x000e620000000800 */
[----:B---3--:R-:W-:Y:S01]  /*7bc0*/  FADD.FTZ R11, R11, R22 ;  /* 0x000000160b0b7221 */ /* 0x008fe20000010000 */
[----:B-----5:R-:W-:Y:S01]  /*7bd0*/  FADD.FTZ R15, -R35, R15 ;  /* 0x0000000f230f7221 */ /* 0x020fe20000010100 */
[----:B------:R-:W-:Y:S03]  /*7be0*/  STS [R9+0x800], R22 ;  /* 0x0008001609007388 */ /* 0x000fe60000000800 */
[----:B------:R-:W-:-:S02]  /*7bf0*/  FMUL.FTZ R15, R15, 1.4426950216293334961 ;  /* 0x3fb8aa3b0f0f7820 */ /* 0x000fc40000410000 */
[----:B------:R-:W3:Y:S01]  /*7c00*/  MUFU.EX2 R28, R25 ;  /* 0x00000019001c7308 */ /* 0x000ee20000000800 */
[----:B--2---:R-:W-:Y:S01]  /*7c10*/  FADD.FTZ R11, R11, R24 ;  /* 0x000000180b0b7221 */ /* 0x004fe20000010000 */
[----:B------:R-:W-:Y:S06]  /*7c20*/  STS [R9+0xa00], R24 ;  /* 0x000a001809007388 */ /* 0x000fec0000000800 */
[----:B------:R-:W2:Y:S01]  /*7c30*/  MUFU.EX2 R30, R27 ;  /* 0x0000001b001e7308 */ /* 0x000ea20000000800 */
[----:B-1----:R-:W-:Y:S01]  /*7c40*/  FADD.FTZ R11, R11, R26 ;  /* 0x0000001a0b0b7221 */ /* 0x002fe20000010000 */
[----:B0-----:R-:W-:Y:S01]  /*7c50*/  FADD.FTZ R17, -R35, R17 ;  /* 0x0000001123117221 */ /* 0x001fe20000010100 */
[----:B------:R-:W-:Y:S03]  /*7c60*/  STS [R9+0xc00], R26 ;  /* 0x000c001a09007388 */ /* 0x000fe60000000800 */
[----:B------:R-:W-:-:S02]  /*7c70*/  FMUL.FTZ R17, R17, 1.4426950216293334961 ;  /* 0x3fb8aa3b11117820 */ /* 0x000fc40000410000 */
[----:B------:R-:W0:Y:S01]  /*7c80*/  MUFU.EX2 R32, R29 ;  /* 0x0000001d00207308 */ /* 0x000e220000000800 */
[----:B---3--:R-:W-:Y:S01]  /*7c90*/  FADD.FTZ R11, R11, R28 ;  /* 0x0000001c0b0b7221 */ /* 0x008fe20000010000 */
        /* <DEDUP_REMOVED lines=19> */
.L_x_5416:
[----:B------:R-:W-:Y:S05]  /*7dd0*/  BSYNC.RECONVERGENT B1 ;  /* 0x0000000000017941 */ /* 0x000fea0003800200 */
.L_x_5415:
        /* <DEDUP_REMOVED lines=8> */
[----:B------:R-:W3:Y:S04]  /*7e60*/  LDS R13, [R9] ;  /* 0x00000000090d7984 */ /* 0x000ee80000000800 */
[----:B------:R-:W4:Y:S04]  /*7e70*/  LDS R14, [R9+0x200] ;  /* 0x00020000090e7984 */ /* 0x000f280000000800 */
[----:B------:R-:W5:Y:S04]  /*7e80*/  LDS R16, [R9+0x400] ;  /* 0x0004000009107984 */ /* 0x000f680000000800 */
[----:B------:R-:W2:Y:S04]  /*7e90*/  LDS R18, [R9+0x600] ;  /* 0x0006000009127984 */ /* 0x000ea80000000800 */
[----:B------:R-:W2:Y:S04]  /*7ea0*/  LDS R20, [R9+0x800] ;  /* 0x0008000009147984 */ /* 0x000ea80000000800 */
[----:B------:R-:W2:Y:S01]  /*7eb0*/  LDS R22, [R9+0xa00] ;  /* 0x000a000009167984 */ /* 0x000ea20000000800 */
[----:B0-----:R-:W-:-:S04]  /*7ec0*/  FADD.FTZ R10, -R35, R10 ;  /* 0x0000000a230a7221 */ /* 0x001fc80000010100 */
[----:B------:R-:W-:Y:S01]  /*7ed0*/  FMUL.FTZ R10, R10, 1.4426950216293334961 ;  /* 0x3fb8aa3b0a0a7820 */ /* 0x000fe20000410000 */
[C---:B-1----:R-:W-:Y:S01]  /*7ee0*/  FADD.FTZ R12, -R35.reuse, R12 ;  /* 0x0000000c230c7221 */ /* 0x042fe20000010100 */
[----:B---3--:R-:W-:-:S03]  /*7ef0*/  FADD.FTZ R13, -R35, R13 ;  /* 0x0000000d230d7221 */ /* 0x008fc60000010100 */
        /* <DEDUP_REMOVED lines=8> */
[C---:B--2---:R-:W-:Y:S01]  /*7f80*/  FADD.FTZ R19, -R35.reuse, R18 ;  /* 0x0000001223137221 */ /* 0x044fe20000010100 */
        /* <DEDUP_REMOVED lines=28> */
.L_x_5419:
[----:B------:R-:W-:Y:S05]  /*8150*/  BSYNC.RECONVERGENT B1 ;  /* 0x0000000000017941 */ /* 0x000fea0003800200 */
.L_x_5418:
[----:B------:R-:W-:-:S13]  /*8160*/  ISETP.GT.AND P1, PT, R8, UR45, PT ;  /* 0x0000002d08007c0c */ /* 0x000fda000bf24270 */
        /* <DEDUP_REMOVED lines=26> */
.L_x_5411:
[----:B------:R-:W-:Y:S01]  /*8310*/  IMAD.U32 R14, RZ, RZ, UR10 ;  /* 0x0000000aff0e7e24 */ /* 0x000fe2000f8e00ff */
[----:B------:R-:W3:Y:S01]  /*8320*/  S2UR UR5, SR_CTAID.Y ;  /* 0x00000000000579c3 */ /* 0x000ee20000002600 */
[----:B------:R-:W-:Y:S01]  /*8330*/  LOP3.LUT R12, RZ, R3, RZ, 0x33, !PT ;  /* 0x00000003ff0c7212 */ /* 0x000fe200078e33ff */
[----:B------:R-:W-:Y:S02]  /*8340*/  BSSY.RECONVERGENT B1, `(.L_x_5420) ;  /* 0x0000027000017945 */ /* 0x000fe40003800200 */
[----:B------:R-:W-:-:S04]  /*8350*/  VIADDMNMX R11, R7, 0x80, R14, !PT ;  /* 0x00000080070b7846 */ /* 0x000fc8000780010e */
[----:B0-----:R-:W3:Y:S01]  /*8360*/  LDC R10, c[0x0][0x3f4] ;  /* 0x0000fd00ff0a7b82 */ /* 0x001ee20000000800 */
[----:B------:R-:W-:-:S04]  /*8370*/  IADD3 R12, PT, PT, -R4, R11, R12 ;  /* 0x0000000b040c7210 */ /* 0x000fc80007ffe10c */
[C---:B------:R-:W-:Y:S02]  /*8380*/  LOP3.LUT R11, R12.reuse, 0x180, RZ, 0xc0, !PT ;  /* 0x000001800c0b7812 */ /* 0x040fe400078ec0ff */
[----:B------:R-:W-:Y:S02]  /*8390*/  ISETP.GE.U32.AND P1, PT, R12, 0x180, PT ;  /* 0x000001800c00780c */ /* 0x000fe40003f26070 */
[----:B------:R-:W-:Y:S01]  /*83a0*/  ISETP.NE.AND P0, PT, R11, 0x180, PT ;  /* 0x000001800b00780c */ /* 0x000fe20003f05270 */
[----:B------:R-:W-:Y:S02]  /*83b0*/  HFMA2 R11, -RZ, RZ, 0, 0 ;  /* 0x00000000ff0b7431 */ /* 0x000fe400000001ff */
[----:B---3--:R-:W-:Y:S02]  /*83c0*/  IMAD R17, R10, UR5, RZ ;  /* 0x000000050a117c24 */ /* 0x008fe4000f8e02ff */
[----:B------:R-:W-:-:S03]  /*83d0*/  IMAD.MOV.U32 R10, RZ, RZ, R7 ;  /* 0x000000ffff0a7224 */ /* 0x000fc600078e0007 */
[----:B------:R-:W-:-:S05]  /*83e0*/  SHF.R.S32.HI R20, RZ, 0x1f, R17 ;  /* 0x0000001fff147819 */ /* 0x000fca0000011411 */
[----:B------:R-:W-:Y:S05]  /*83f0*/  @!P0 BRA `(.L_x_5421) ;  /* 0x00000000006c8947 */ /* 0x000fea0003800000 */
[--C-:B------:R-:W-:Y:S01]  /*8400*/  IADD3 R16, P0, P2, R17, R8, R7.reuse ;  /* 0x0000000811107210 */ /* 0x100fe20007a1e007 */
[----:B------:R-:W-:Y:S01]  /*8410*/  VIADD R13, R13, 0x420 ;  /* 0x000004200d0d7836 */ /* 0x000fe20000000000 */
[----:B------:R-:W-:Y:S01]  /*8420*/  LEA.HI R8, R12, 0x1, RZ, 0x19 ;  /* 0x000000010c087811 */ /* 0x000fe200078fc8ff */
[----:B------:R-:W-:Y:S01]  /*8430*/  IMAD.MOV.U32 R11, RZ, RZ, RZ ;  /* 0x000000ffff0b7224 */ /* 0x000fe200078e00ff */
[----:B------:R-:W-:Y:S01]  /*8440*/  IADD3.X R9, PT, PT, R20, R9, RZ, P0, P2 ;  /* 0x0000000914097210 */ /* 0x000fe200007e44ff */
[----:B------:R-:W-:Y:S01]  /*8450*/  IMAD.MOV.U32 R10, RZ, RZ, R7 ;  /* 0x000000ffff0a7224 */ /* 0x000fe200078e0007 */
[----:B------:R-:W-:Y:S02]  /*8460*/  LOP3.LUT R8, R8, 0x3, RZ, 0xc0, !PT ;  /* 0x0000000308087812 */ /* 0x000fe400078ec0ff */
[----:B------:R-:W-:-:S03]  /*8470*/  LEA R12, R18, R13, 0x18 ;  /* 0x0000000d120c7211 */ /* 0x000fc600078ec0ff */
[----:B------:R-:W-:Y:S01]  /*8480*/  IMAD.MOV R13, RZ, RZ, -R8 ;  /* 0x000000ffff0d7224 */ /* 0x000fe200078e0a08 */
[----:B------:R-:W-:-:S07]  /*8490*/  IADD3 R12, PT, PT, R5, R12, RZ ;  /* 0x0000000c050c7210 */ /* 0x000fce0007ffe0ff */
.L_x_5422:
[----:B------:R-:W-:-:S06]  /*84a0*/  IMAD.MOV.U32 R8, RZ, RZ, R16 ;  /* 0x000000ffff087224 */ /* 0x000fcc00078e0010 */
[----:B------:R0:W3:Y:S01]  /*84b0*/  LDG.E.U8 R8, desc[UR36][R8.64] ;  /* 0x0000002408087981 */ /* 0x0000e2000c1e1100 */
[----:B------:R-:W-:Y:S01]  /*84c0*/  VIADD R13, R13, 0x1 ;  /* 0x000000010d0d7836 */ /* 0x000fe20000000000 */
[----:B------:R-:W-:Y:S02]  /*84d0*/  IADD3 R16, P2, PT, R16, 0x80, RZ ;  /* 0x0000008010107810 */ /* 0x000fe40007f5e0ff */
[----:B------:R-:W-:-:S03]  /*84e0*/  IADD3 R10, PT, PT, R10, 0x80, RZ ;  /* 0x000000800a0a7810 */ /* 0x000fc60007ffe0ff */
[----:B0-----:R-:W-:Y:S01]  /*84f0*/  IMAD.X R9, RZ, RZ, R9, P2 ;  /* 0x000000ffff097224 */ /* 0x001fe200010e0609 */
        /* <DEDUP_REMOVED lines=11> */
.L_x_5421:
[----:B------:R-:W-:Y:S05]  /*85b0*/  BSYNC.RECONVERGENT B1 ;  /* 0x0000000000017941 */ /* 0x000fea0003800200 */
.L_x_5420:
[----:B------:R-:W-:Y:S05]  /*85c0*/  @!P1 BRA `(.L_x_5410) ;  /* 0x0000000000dc9947 */ /* 0x000fea0003800000 */
[----:B------:R-:W0:Y:S01]  /*85d0*/  S2R R13, SR_CgaCtaId ;  /* 0x00000000000d7919 */ /* 0x000e220000008800 */
[----:B------:R-:W3:Y:S01]  /*85e0*/  LDCU.64 UR6, c[0x0][0x420] ;  /* 0x00008400ff0677ac */ /* 0x000ee20008000a00 */
[----:B------:R-:W-:Y:S01]  /*85f0*/  MOV R8, 0x400 ;  /* 0x0000040000087802 */ /* 0x000fe20000000f00 */
[----:B------:R-:W-:-:S04]  /*8600*/  IMAD.SHL.U32 R9, R4, 0x4, RZ ;  /* 0x0000000404097824 */ /* 0x000fc800078e00ff */
[----:B------:R-:W-:Y:S01]  /*8610*/  VIADD R12, R8, 0x420 ;  /* 0x00000420080c7836 */ /* 0x000fe20000000000 */
[----:B------:R-:W-:Y:S02]  /*8620*/  LEA R8, R10, -R9, 0x2 ;  /* 0x800000090a087211 */ /* 0x000fe400078e10ff */
[----:B---3--:R-:W-:-:S04]  /*8630*/  IADD3 R14, P0, P1, R17, UR6, R10 ;  /* 0x00000006110e7c10 */ /* 0x008fc8000f91e00a */
[----:B------:R-:W-:Y:S02]  /*8640*/  IADD3 R14, P2, PT, R14, 0x100, RZ ;  /* 0x000001000e0e7810 */ /* 0x000fe40007f5e0ff */
[----:B------:R-:W-:-:S05]  /*8650*/  IADD3.X R9, PT, PT, R20, UR7, RZ, P0, P1 ;  /* 0x0000000714097c10 */ /* 0x000fca00087e24ff */
[----:B------:R-:W-:Y:S01]  /*8660*/  IMAD.X R9, RZ, RZ, R9, P2 ;  /* 0x000000ffff097224 */ /* 0x000fe200010e0609 */
[----:B0-----:R-:W-:-:S04]  /*8670*/  LEA R13, R13, R12, 0x18 ;  /* 0x0000000c0d0d7211 */ /* 0x001fc800078ec0ff */
[----:B------:R-:W-:-:S07]  /*8680*/  IADD3 R12, PT, PT, R8, 0x400, R13 ;  /* 0x00000400080c7810 */ /* 0x000fce0007ffe00d */
.L_x_5423:
[----:B------:R-:W-:-:S05]  /*8690*/  IMAD.MOV.U32 R8, RZ, RZ, R14 ;  /* 0x000000ffff087224 */ /* 0x000fca00078e000e */
[----:B------:R-:W3:Y:S04]  /*86a0*/  LDG.E.U8 R15, desc[UR36][R8.64+-0x100] ;  /* 0xffff0024080f7981 */ /* 0x000ee8000c1e1100 */
[----:B------:R-:W4:Y:S04]  /*86b0*/  LDG.E.U8 R13, desc[UR36][R8.64+-0x80] ;  /* 0xffff8024080d7981 */ /* 0x000f28000c1e1100 */
[----:B------:R-:W5:Y:S04]  /*86c0*/  LDG.E.U8 R14, desc[UR36][R8.64] ;  /* 0x00000024080e7981 */ /* 0x000f68000c1e1100 */
[----:B------:R-:W2:Y:S01]  /*86d0*/  LDG.E.U8 R16, desc[UR36][R8.64+0x80] ;  /* 0x0000802408107981 */ /* 0x000ea2000c1e1100 */
[----:B------:R-:W-:Y:S01]  /*86e0*/  VIADD R10, R10, 0x200 ;  /* 0x000002000a0a7836 */ /* 0x000fe20000000000 */
[----:B---3--:R-:W-:-:S02]  /*86f0*/  ISETP.NE.AND P0, PT, R15, RZ, PT ;  /* 0x000000ff0f00720c */ /* 0x008fc40003f05270 */
[----:B----4-:R-:W-:Y:S02]  /*8700*/  ISETP.NE.AND P1, PT, R13, RZ, PT ;  /* 0x000000ff0d00720c */ /* 0x010fe40003f25270 */
[----:B-----5:R-:W-:Y:S02]  /*8710*/  ISETP.NE.AND P2, PT, R14, RZ, PT ;  /* 0x000000ff0e00720c */ /* 0x020fe40003f45270 */
[----:B--2---:R-:W-:-:S07]  /*8720*/  ISETP.NE.AND P3, PT, R16, RZ, PT ;  /* 0x000000ff1000720c */ /* 0x004fce0003f65270 */
[----:B------:R-:W1:Y:S04]  /*8730*/  @!P0 LDS R13, [R12+-0x400] ;  /* 0xfffc00000c0d8984 */ /* 0x000e680000000800 */
[----:B------:R-:W0:Y:S04]  /*8740*/  @!P1 LDS R15, [R12+-0x200] ;  /* 0xfffe00000c0f9984 */ /* 0x000e280000000800 */
[----:B------:R-:W2:Y:S04]  /*8750*/  @!P2 LDS R17, [R12] ;  /* 0x000000000c11a984 */ /* 0x000ea80000000800 */
[----:B------:R-:W3:Y:S01]  /*8760*/  @!P3 LDS R19, [R12+0x200] ;  /* 0x000200000c13b984 */ /* 0x000ee20000000800 */
[----:B-1----:R-:W-:Y:S01]  /*8770*/  @!P0 FADD.FTZ R14, -R35, R13 ;  /* 0x0000000d230e8221 */ /* 0x002fe20000010100 */
[----:B------:R-:W-:-:S03]  /*8780*/  IMAD.MOV.U32 R13, RZ, RZ, RZ ;  /* 0x000000ffff0d7224 */ /* 0x000fc600078e00ff */
[----:B------:R-:W-:Y:S01]  /*8790*/  @!P0 FMUL.FTZ R14, R14, 1.4426950216293334961 ;  /* 0x3fb8aa3b0e0e8820 */ /* 0x000fe20000410000 */
[C---:B0-----:R-:W-:Y:S01]  /*87a0*/  @!P1 FADD.FTZ R16, -R35.reuse, R15 ;  /* 0x0000000f23109221 */ /* 0x041fe20000010100 */
[----:B------:R-:W-:Y:S02]  /*87b0*/  IMAD.MOV.U32 R15, RZ, RZ, RZ ;  /* 0x000000ffff0f7224 */ /* 0x000fe400078e00ff */
[----:B------:R-:W0:Y:S01]  /*87c0*/  @!P0 MUFU.EX2 R13, R14 ;  /* 0x0000000e000d8308 */ /* 0x000e220000000800 */
[----:B------:R-:W-:Y:S01]  /*87d0*/  @!P1 FMUL.FTZ R16, R16, 1.4426950216293334961 ;  /* 0x3fb8aa3b10109820 */ /* 0x000fe20000410000 */
[C---:B--2---:R-:W-:Y:S01]  /*87e0*/  @!P2 FADD.FTZ R18, -R35.reuse, R17 ;  /* 0x000000112312a221 */ /* 0x044fe20000010100 */
[----:B------:R-:W-:Y:S01]  /*87f0*/  MOV R17, RZ ;  /* 0x000000ff00117202 */ /* 0x000fe20000000f00 */
[----:B---3--:R-:W-:Y:S01]  /*8800*/  @!P3 FADD.FTZ R20, -R35, R19 ;  /* 0x000000132314b221 */ /* 0x008fe20000010100 */
[----:B------:R-:W-:Y:S02]  /*8810*/  IMAD.MOV.U32 R19, RZ, RZ, RZ ;  /* 0x000000ffff137224 */ /* 0x000fe400078e00ff */
[----:B------:R-:W-:Y:S01]  /*8820*/  @!P2 FMUL.FTZ R18, R18, 1.4426950216293334961 ;  /* 0x3fb8aa3b1212a820 */ /* 0x000fe20000410000 */
[----:B------:R-:W-:Y:S01]  /*8830*/  ISETP.GT.AND P0, PT, R10, UR45, PT ;  /* 0x0000002d0a007c0c */ /* 0x000fe2000bf04270 */
[----:B------:R-:W1:Y:S01]  /*8840*/  @!P1 MUFU.EX2 R15, R16 ;  /* 0x00000010000f9308 */ /* 0x000e620000000800 */
[----:B------:R-:W-:-:S07]  /*8850*/  @!P3 FMUL.FTZ R20, R20, 1.4426950216293334961 ;  /* 0x3fb8aa3b1414b820 */ /* 0x000fce0000410000 */
        /* <DEDUP_REMOVED lines=12> */
[----:B0-----:R-:W-:Y:S01]  /*8920*/  VIADD R12, R12, 0x800 ;  /* 0x000008000c0c7836 */ /* 0x001fe20000000000 */
[----:B------:R-:W-:Y:S06]  /*8930*/  @!P0 BRA `(.L_x_5423) ;  /* 0xfffffffc00548947 */ /* 0x000fec000383ffff */
.L_x_5410:
[----:B------:R-:W-:Y:S05]  /*8940*/  BSYNC.RECONVERGENT B0 ;  /* 0x0000000000007941 */ /* 0x000fea0003800200 */
.L_x_5409:
[----:B0-----:R-:W0:Y:S01]  /*8950*/  SHFL.BFLY PT, R8, R11, 0x10, 0x1f ;  /* 0x0e001f000b087f89 */ /* 0x001e2200000e0000 */
[C---:B------:R-:W-:Y:S01]  /*8960*/  ISETP.NE.AND P0, PT, R6.reuse, RZ, PT ;  /* 0x000000ff0600720c */ /* 0x040fe20003f05270 */
[----:B------:R-:W3:Y:S01]  /*8970*/  LDCU.U8 UR7, c[0x0][0x48c] ;  /* 0x00009180ff0777ac */ /* 0x000ee20008000000 */
[----:B------:R-:W-:Y:S01]  /*8980*/  ISETP.GT.U32.AND P1, PT, R6, 0x3, PT ;  /* 0x000000030600780c */ /* 0x000fe20003f24070 */
[----:B------:R-:W1:Y:S10]  /*8990*/  S2UR UR5, SR_CTAID.Y ;  /* 0x00000000000579c3 */ /* 0x000e740000002600 */
[----:B----4-:R-:W-:Y:S01]  /*89a0*/  @!P0 SHF.R.U32.HI R14, RZ, 0x3, R3 ;  /* 0x00000003ff0e8819 */ /* 0x010fe20000011603 */
[----:B---3--:R-:W-:Y:S01]  /*89b0*/  UISETP.NE.AND UP0, UPT, UR7, URZ, UPT ;  /* 0x000000ff0700728c */ /* 0x008fe2000bf05270 */
[----:B0-----:R-:W-:-:S02]  /*89c0*/  FADD.FTZ R8, R8, R11 ;  /* 0x0000000b08087221 */ /* 0x001fc40000010000 */
[----:B------:R-:W-:-:S03]  /*89d0*/  @!P0 LOP3.LUT R11, R14, 0x7c, RZ, 0xc0, !PT ;  /* 0x0000007c0e0b8812 */ /* 0x000fc600078ec0ff */
[----:B------:R-:W0:Y:S01]  /*89e0*/  SHFL.BFLY PT, R9, R8, 0x8, 0x1f ;  /* 0x0d001f0008097f89 */ /* 0x000e2200000e0000 */
[----:B------:R-:W-:Y:S01]  /*89f0*/  @!P0 IADD3 R11, PT, PT, R11, R0, RZ ;  /* 0x000000000b0b8210 */ /* 0x000fe20007ffe0ff */
[----:B0-----:R-:W-:-:S05]  /*8a00*/  FADD.FTZ R9, R8, R9 ;  /* 0x0000000908097221 */ /* 0x001fca0000010000 */
[----:B------:R-:W0:Y:S02]  /*8a10*/  SHFL.BFLY PT, R10, R9, 0x4, 0x1f ;  /* 0x0c801f00090a7f89 */ /* 0x000e2400000e0000 */
[----:B0-----:R-:W-:-:S05]  /*8a20*/  FADD.FTZ R10, R9, R10 ;  /* 0x0000000a090a7221 */ /* 0x001fca0000010000 */
[----:B------:R-:W0:Y:S02]  /*8a30*/  SHFL.BFLY PT, R13, R10, 0x2, 0x1f ;  /* 0x0c401f000a0d7f89 */ /* 0x000e2400000e0000 */
[----:B0-----:R-:W-:-:S05]  /*8a40*/  FADD.FTZ R13, R10, R13 ;  /* 0x0000000d0a0d7221 */ /* 0x001fca0000010000 */
[----:B------:R-:W0:Y:S02]  /*8a50*/  SHFL.BFLY PT, R12, R13, 0x1, 0x1f ;  /* 0x0c201f000d0c7f89 */ /* 0x000e2400000e0000 */
[----:B0-----:R-:W-:Y:S02]  /*8a60*/  FADD.FTZ R12, R13, R12 ;  /* 0x0000000c0d0c7221 */ /* 0x001fe40000010000 */
[----:B------:R-:W1:Y:S03]  /*8a70*/  LDC R13, c[0x0][0x3f8] ;  /* 0x0000fe00ff0d7b82 */ /* 0x000e660000000800 */
[----:B------:R-:W-:Y:S05]  /*8a80*/  @!P0 STS [R11+0x10], R12 ;  /* 0x0000100c0b008388 */ /* 0x000fea0000000800 */
[----:B------:R-:W-:Y:S01]  /*8a90*/  BAR.SYNC.DEFER_BLOCKING 0x0 ;  /* 0x0000000000007b1d */ /* 0x000fe20000010000 */
[----:B------:R-:W-:-:S05]  /*8aa0*/  ISETP.GT.AND P0, PT, R7, UR45, PT ;  /* 0x0000002d07007c0c */ /* 0x000fca000bf04270 */
[----:B------:R-:W0:Y:S04]  /*8ab0*/  @!P1 LDS R12, [R2+0x10] ;  /* 0x00001000020c9984 */ /* 0x000e280000000800 */
[----:B0-----:R-:W0:Y:S02]  /*8ac0*/  SHFL.BFLY PT, R9, R12, 0x2, 0x1f ;  /* 0x0c401f000c097f89 */ /* 0x001e2400000e0000 */
[----:B0-----:R-:W-:-:S05]  /*8ad0*/  FADD.FTZ R9, R9, R12 ;  /* 0x0000000c09097221 */ /* 0x001fca0000010000 */
[----:B------:R-:W0:Y:S02]  /*8ae0*/  SHFL.BFLY PT, R0, R9, 0x1, 0x1f ;  /* 0x0c201f0009007f89 */ /* 0x000e2400000e0000 */
[----:B0-----:R-:W-:Y:S01]  /*8af0*/  FADD.FTZ R6, R9, R0 ;  /* 0x0000000009067221 */ /* 0x001fe20000010000 */
[----:B------:R-:W-:Y:S01]  /*8b00*/  CS2R R8, SRZ ;  /* 0x0000000000087805 */ /* 0x000fe2000001ff00 */
[----:B------:R-:W1:Y:S04]  /*8b10*/  S2R R0, SR_CTAID.X ;  /* 0x0000000000007919 */ /* 0x000e680000002500 */
[----:B------:R-:W0:Y:S02]  /*8b20*/  SHFL.IDX PT, R6, R6, RZ, 0x1f ;  /* 0x00001fff06067589 */ /* 0x000e2400000e0000 */
[----:B0-----:R-:W-:-:S04]  /*8b30*/  FADD.FTZ R10, R6, 9.9999999747524270788e-07 ;  /* 0x358637bd060a7421 */ /* 0x001fc80000010000 */
[----:B------:R0:W3:Y:S01]  /*8b40*/  MUFU.RCP R33, R10 ;  /* 0x0000000a00217308 */ /* 0x0000e20000001000 */
[----:B-1----:R-:W-:Y:S01]  /*8b50*/  IMAD R35, R13, UR5, R0 ;  /* 0x000000050d237c24 */ /* 0x002fe2000f8e0200 */
[----:B------:R-:W-:Y:S06]  /*8b60*/  BRA.U !UP0, `(.L_x_5424) ;  /* 0x0000000108187547 */ /* 0x000fec000b800000 */
[----:B------:R-:W1:Y:S08]  /*8b70*/  LDC R2, c[0x0][0x488] ;  /* 0x00012200ff027b82 */ /* 0x000e700000000800 */
[----:B------:R-:W1:Y:S08]  /*8b80*/  LDC R6, c[0x0][0x40c] ;  /* 0x00010300ff067b82 */ /* 0x000e700000000800 */
[----:B------:R-:W4:Y:S01]  /*8b90*/  LDC R9, c[0x0][0x3f4] ;  /* 0x0000fd00ff097b82 */ /* 0x000f220000000800 */
[----:B-1----:R-:W-:-:S04]  /*8ba0*/  IMAD R2, R35, R2, R6 ;  /* 0x0000000223027224 */ /* 0x002fc800078e0206 */
[----:B----4-:R-:W-:-:S05]  /*8bb0*/  IMAD R8, R2, R9, RZ ;  /* 0x0000000902087224 */ /* 0x010fca00078e02ff */
[----:B------:R-:W-:-:S07]  /*8bc0*/  SHF.R.S32.HI R9, RZ, 0x1f, R8 ;  /* 0x0000001fff097819 */ /* 0x000fce0000011408 */
.L_x_5424:
        /* <DEDUP_REMOVED lines=13> */
[----:B------:R-:W1:Y:S01]  /*8ca0*/  S2UR UR6, SR_CgaCtaId ;  /* 0x00000000000679c3 */ /* 0x000e620000008800 */
        /* <DEDUP_REMOVED lines=8> */
[----:B-1----:R-:W-:-:S06]  /*8d30*/  ULEA UR5, UR6, UR5, 0x18 ;  /* 0x0000000506057291 */ /* 0x002fcc000f8ec0ff */
[----:B------:R-:W-:-:S07]  /*8d40*/  IADD3 R2, PT, PT, R5, UR5, RZ ;  /* 0x0000000505027c10 */ /* 0x000fce000fffe0ff */
.L_x_5430:
[----:B------:R-:W3:Y:S01]  /*8d50*/  LDS R6, [R2] ;  /* 0x0000000002067984 */ /* 0x000ee20000000800 */
[----:B------:R-:W-:-:S05]  /*8d60*/  VIADD R8, R8, 0x1 ;  /* 0x0000000108087836 */ /* 0x000fca0000000000 */
[----:B------:R-:W-:Y:S01]  /*8d70*/  ISETP.NE.AND P0, PT, R8, RZ, PT ;  /* 0x000000ff0800720c */ /* 0x000fe20003f05270 */
[----:B---3--:R-:W-:-:S05]  /*8d80*/  FMUL.FTZ R9, R6, R33 ;  /* 0x0000002106097220 */ /* 0x008fca0000410000 */
[----:B------:R1:W-:Y:S02]  /*8d90*/  STS [R2], R9 ;  /* 0x0000000902007388 */ /* 0x0003e40000000800 */
[----:B-1----:R-:W-:-:S05]  /*8da0*/  VIADD R2, R2, 0x200 ;  /* 0x0000020002027836 */ /* 0x002fca0000000000 */
[----:B------:R-:W-:Y:S05]  /*8db0*/  @P0 BRA `(.L_x_5430) ;  /* 0xfffffffc00e40947 */ /* 0x000fea000383ffff */
.L_x_5429:
[----:B------:R-:W-:Y:S05]  /*8dc0*/  BSYNC.RECONVERGENT B1 ;  /* 0x0000000000017941 */ /* 0x000fea0003800200 */
.L_x_5428:
[----:B------:R-:W-:Y:S05]  /*8dd0*/  @!P1 BRA `(.L_x_5426) ;  /* 0x00000014001c9947 */ /* 0x000fea0003800000 */
[----:B------:R-:W1:Y:S01]  /*8de0*/  S2UR UR6, SR_CgaCtaId ;  /* 0x00000000000679c3 */ /* 0x000e620000008800 */
[----:B------:R-:W-:Y:S01]  /*8df0*/  UMOV UR5, 0x400 ;  /* 0x0000040000057882 */ /* 0x000fe20000000000 */
[----:B------:R-:W-:Y:S01]  /*8e00*/  IMAD.SHL.U32 R2, R4, 0x4, RZ ;  /* 0x0000000404027824 */ /* 0x000fe200078e00ff */
[----:B------:R-:W-:-:S03]  /*8e10*/  UIADD3 UR5, UPT, UPT, UR5, 0x420, URZ ;  /* 0x0000042005057890 */ /* 0x000fc6000fffe0ff */
[C---:B------:R-:W-:Y:S01]  /*8e20*/  IMAD R2, R7.reuse, 0x4, -R2 ;  /* 0x0000000407027824 */ /* 0x040fe200078e0a02 */
[----:B------:R-:W-:-:S04]  /*8e30*/  IADD3 R7, PT, PT, R7, 0x200, RZ ;  /* 0x0000020007077810 */ /* 0x000fc80007ffe0ff */
[----:B------:R-:W-:Y:S01]  /*8e40*/  ISETP.GT.AND P0, PT, R7, UR45, PT ;  /* 0x0000002d07007c0c */ /* 0x000fe2000bf04270 */
[----:B-1----:R-:W-:-:S09]  /*8e50*/  ULEA UR5, UR6, UR5, 0x18 ;  /* 0x0000000506057291 */ /* 0x002fd2000f8ec0ff */
[----:B------:R-:W3:Y:S04]  /*8e60*/  LDS R6, [R2+UR5] ;  /* 0x0000000502067984 */ /* 0x000ee80008000800 */
[----:B------:R-:W1:Y:S04]  /*8e70*/  LDS R8, [R2+UR5+0x200] ;  /* 0x0002000502087984 */ /* 0x000e680008000800 */
[----:B0-----:R-:W0:Y:S04]  /*8e80*/  LDS R10, [R2+UR5+0x400] ;  /* 0x00040005020a7984 */ /* 0x001e280008000800 */
[----:B------:R-:W4:Y:S01]  /*8e90*/  LDS R12, [R2+UR5+0x600] ;  /* 0x00060005020c7984 */ /* 0x000f220008000800 */
[----:B---3--:R-:W-:Y:S01]  /*8ea0*/  FMUL.FTZ R9, R6, R33 ;  /* 0x0000002106097220 */ /* 0x008fe20000410000 */
[----:B------:R-:W-:-:S02]  /*8eb0*/  VIADD R6, R2, UR5 ;  /* 0x0000000502067c36 */ /* 0x000fc40008000000 */
[-C--:B-1----:R-:W-:Y:S02]  /*8ec0*/  FMUL.FTZ R11, R8, R33.reuse ;  /* 0x00000021080b7220 */ /* 0x082fe40000410000 */
[----:B------:R1:W-:Y:S01]  /*8ed0*/  STS [R2+UR5], R9 ;  /* 0x0000000902007988 */ /* 0x0003e20008000805 */
[----:B0-----:R-:W-:-:S03]  /*8ee0*/  FMUL.FTZ R13, R10, R33 ;  /* 0x000000210a0d7220 */ /* 0x001fc60000410000 */
[----:B------:R1:W-:Y:S01]  /*8ef0*/  STS [R2+UR5+0x200], R11 ;  /* 0x0002000b02007988 */ /* 0x0003e20008000805 */
[----:B----4-:R-:W-:-:S03]  /*8f00*/  FMUL.FTZ R15, R12, R33 ;  /* 0x000000210c0f7220 */ /* 0x010fc60000410000 */
[----:B------:R1:W-:Y:S04]  /*8f10*/  STS [R2+UR5+0x400], R13 ;  /* 0x0004000d02007988 */ /* 0x0003e80008000805 */
[----:B------:R1:W-:Y:S01]  /*8f20*/  STS [R2+UR5+0x600], R15 ;  /* 0x0006000f02007988 */ /* 0x0003e20008000805 */
[----:B------:R-:W-:Y:S05]  /*8f30*/  @P0 BRA `(.L_x_5426) ;  /* 0x0000001000c40947 */ /* 0x000fea0003800000 */
[----:B-1----:R-:W-:Y:S01]  /*8f40*/  IADD3 R2, PT, PT, -R7, UR45, RZ ;  /* 0x0000002d07027c10 */ /* 0x002fe2000fffe1ff */
        /* <DEDUP_REMOVED lines=8> */
.L_x_5433:
[----:B------:R-:W0:Y:S01]  /*8fd0*/  LDS R2, [R6+-0x400] ;  /* 0xfffc000006027984 */ /* 0x000e220000000800 */
[----:B------:R-:W-:-:S03]  /*8fe0*/  IADD3 R7, PT, PT, R7, 0x800, RZ ;  /* 0x0000080007077810 */ /* 0x000fc60007ffe0ff */
[----:B------:R-:W1:Y:S01]  /*8ff0*/  LDS R8, [R6+-0x200] ;  /* 0xfffe000006087984 */ /* 0x000e620000000800 */
[----:B------:R-:W-:-:S03]  /*9000*/  ISETP.GE.AND P1, PT, R7, R34, PT ;  /* 0x000000220700720c */ /* 0x000fc60003f26270 */
[----:B------:R-:W3:Y:S04]  /*9010*/  LDS R10, [R6] ;  /* 0x00000000060a7984 */ /* 0x000ee80000000800 */
[----:B------:R-:W4:Y:S04]  /*9020*/  LDS R12, [R6+0x200] ;  /* 0x00020000060c7984 */ /* 0x000f280000000800 */
[----:B------:R-:W5:Y:S04]  /*9030*/  LDS R14, [R6+0x400] ;  /* 0x00040000060e7984 */ /* 0x000f680000000800 */
[----:B------:R-:W5:Y:S04]  /*9040*/  LDS R16, [R6+0x600] ;  /* 0x0006000006107984 */ /* 0x000f680000000800 */
[----:B------:R-:W-:Y:S04]  /*9050*/  LDS R18, [R6+0x800] ;  /* 0x0008000006127984 */ /* 0x000fe80000000800 */
[----:B------:R-:W5:Y:S04]  /*9060*/  LDS R20, [R6+0xa00] ;  /* 0x000a000006147984 */ /* 0x000f680000000800 */
[----:B------:R-:W5:Y:S04]  /*9070*/  LDS R22, [R6+0xc00] ;  /* 0x000c000006167984 */ /* 0x000f680000000800 */
[----:B--2---:R-:W2:Y:S04]  /*9080*/  LDS R24, [R6+0xe00] ;  /* 0x000e000006187984 */ /* 0x004ea80000000800 */
[----:B------:R-:W2:Y:S01]  /*9090*/  LDS R26, [R6+0x1000] ;  /* 0x00100000061a7984 */ /* 0x000ea20000000800 */
[----:B0-----:R-:W-:-:S03]  /*90a0*/  FMUL.FTZ R9, R33, R2 ;  /* 0x0000000221097220 */ /* 0x001fc60000410000 */
[----:B------:R-:W0:Y:S01]  /*90b0*/  LDS R28, [R6+0x1200] ;  /* 0x00120000061c7984 */ /* 0x000e220000000800 */
[----:B-1----:R-:W-:-:S03]  /*90c0*/  FMUL.FTZ R11, R33, R8 ;  /* 0x00000008210b7220 */ /* 0x002fc60000410000 */
[----:B------:R-:W1:Y:S01]  /*90d0*/  LDS R29, [R6+0x1400] ;  /* 0x00140000061d7984 */ /* 0x000e620000000800 */
[----:B---3--:R-:W-:-:S03]  /*90e0*/  FMUL.FTZ R13, R33, R10 ;  /* 0x0000000a210d7220 */ /* 0x008fc60000410000 */
[----:B------:R-:W3:Y:S01]  /*90f0*/  LDS R30, [R6+0x1600] ;  /* 0x00160000061e7984 */ /* 0x000ee20000000800 */
[----:B----4-:R-:W-:-:S03]  /*9100*/  FMUL.FTZ R15, R33, R12 ;  /* 0x0000000c210f7220 */ /* 0x010fc60000410000 */
[----:B------:R-:W4:Y:S01]  /*9110*/  LDS R31, [R6+0x1800] ;  /* 0x00180000061f7984 */ /* 0x000f220000000800 */
[----:B-----5:R-:W-:-:S03]  /*9120*/  FMUL.FTZ R17, R33, R14 ;  /* 0x0000000e21117220 */ /* 0x020fc60000410000 */
[----:B------:R-:W5:Y:S01]  /*9130*/  LDS R32, [R6+0x1a00] ;  /* 0x001a000006207984 */ /* 0x000f620000000800 */
        /* <DEDUP_REMOVED lines=29> */
.L_x_5432:
[----:B------:R-:W-:Y:S05]  /*9310*/  BSYNC.RECONVERGENT B1 ;  /* 0x0000000000017941 */ /* 0x000fea0003800200 */
.L_x_5431:
        /* <DEDUP_REMOVED lines=14> */
[C---:B0-----:R-:W-:Y:S01]  /*9400*/  FMUL.FTZ R9, R33.reuse, R2 ;  /* 0x0000000221097220 */ /* 0x041fe20000410000 */
[----:B-1----:R-:W-:-:S04]  /*9410*/  FMUL.FTZ R11, R33, R8 ;  /* 0x00000008210b7220 */ /* 0x002fc80000410000 */
[----:B------:R-:W-:Y:S01]  /*9420*/  STS [R6+-0x400], R9 ;  /* 0xfffc000906007388 */ /* 0x000fe20000000800 */
[----:B---3--:R-:W-:-:S03]  /*9430*/  FMUL.FTZ R13, R33, R10 ;  /* 0x0000000a210d7220 */ /* 0x008fc60000410000 */
[----:B------:R-:W-:Y:S01]  /*9440*/  STS [R6+-0x200], R11 ;  /* 0xfffe000b06007388 */ /* 0x000fe20000000800 */
[----:B----4-:R-:W-:-:S03]  /*9450*/  FMUL.FTZ R15, R33, R12 ;  /* 0x0000000c210f7220 */ /* 0x010fc60000410000 */
[----:B------:R-:W-:Y:S01]  /*9460*/  STS [R6], R13 ;  /* 0x0000000d06007388 */ /* 0x000fe20000000800 */
[----:B-----5:R-:W-:-:S03]  /*9470*/  FMUL.FTZ R17, R33, R14 ;  /* 0x0000000e21117220 */ /* 0x020fc60000410000 */
[----:B------:R-:W-:Y:S01]  /*9480*/  STS [R6+0x200], R15 ;  /* 0x0002000f06007388 */ /* 0x000fe20000000800 */
[----:B--2---:R-:W-:-:S03]  /*9490*/  FMUL.FTZ R19, R33, R16 ;  /* 0x0000001021137220 */ /* 0x004fc60000410000 */
[----:B------:R-:W-:Y:S01]  /*94a0*/  STS [R6+0x400], R17 ;  /* 0x0004001106007388 */ /* 0x000fe20000000800 */
[----:B------:R-:W-:-:S03]  /*94b0*/  FMUL.FTZ R21, R33, R18 ;  /* 0x0000001221157220 */ /* 0x000fc60000410000 */
[----:B------:R-:W-:Y:S01]  /*94c0*/  STS [R6+0x600], R19 ;  /* 0x0006001306007388 */ /* 0x000fe20000000800 */
[----:B------:R-:W-:-:S03]  /*94d0*/  FMUL.FTZ R23, R33, R20 ;  /* 0x0000001421177220 */ /* 0x000fc60000410000 */
[----:B------:R-:W-:Y:S04]  /*94e0*/  STS [R6+0x800], R21 ;  /* 0x0008001506007388 */ /* 0x000fe80000000800 */
[----:B------:R0:W-:Y:S02]  /*94f0*/  STS [R6+0xa00], R23 ;  /* 0x000a001706007388 */ /* 0x0001e40000000800 */
[----:B0-----:R-:W-:-:S07]  /*9500*/  VIADD R6, R6, 0x1000 ;  /* 0x0000100006067836 */ /* 0x001fce0000000000 */
.L_x_5435:
[----:B------:R-:W-:Y:S05]  /*9510*/  BSYNC.RECONVERGENT B1 ;  /* 0x0000000000017941 */ /* 0x000fea0003800200 */
.L_x_5434:
[----:B------:R-:W-:-:S13]  /*9520*/  ISETP.GT.AND P1, PT, R7, UR45, PT ;  /* 0x0000002d07007c0c */ /* 0x000fda000bf24270 */
[----:B------:R-:W-:Y:S05]  /*9530*/  @!P0 BRA P1, `(.L_x_5426) ;  /* 0x0000000c00448947 */ /* 0x000fea0000800000 */
[----:B------:R-:W0:Y:S04]  /*9540*/  LDS R2, [R6+-0x400] ;  /* 0xfffc000006027984 */ /* 0x000e280000000800 */
[----:B------:R-:W1:Y:S04]  /*9550*/  LDS R8, [R6+-0x200] ;  /* 0xfffe000006087984 */ /* 0x000e680000000800 */
[----:B------:R-:W3:Y:S04]  /*9560*/  LDS R10, [R6] ;  /* 0x00000000060a7984 */ /* 0x000ee80000000800 */
[----:B------:R-:W4:Y:S01]  /*9570*/  LDS R12, [R6+0x200] ;  /* 0x00020000060c7984 */ /* 0x000f220000000800 */
[C---:B0-----:R-:W-:Y:S01]  /*9580*/  FMUL.FTZ R7, R33.reuse, R2 ;  /* 0x0000000221077220 */ /* 0x041fe20000410000 */
[----:B-1----:R-:W-:-:S04]  /*9590*/  FMUL.FTZ R9, R33, R8 ;  /* 0x0000000821097220 */ /* 0x002fc80000410000 */
[----:B------:R0:W-:Y:S01]  /*95a0*/  STS [R6+-0x400], R7 ;  /* 0xfffc000706007388 */ /* 0x0001e20000000800 */
[----:B---3--:R-:W-:-:S03]  /*95b0*/  FMUL.FTZ R11, R33, R10 ;  /* 0x0000000a210b7220 */ /* 0x008fc60000410000 */
[----:B------:R0:W-:Y:S01]  /*95c0*/  STS [R6+-0x200], R9 ;  /* 0xfffe000906007388 */ /* 0x0001e20000000800 */
[----:B----4-:R-:W-:-:S03]  /*95d0*/  FMUL.FTZ R13, R33, R12 ;  /* 0x0000000c210d7220 */ /* 0x010fc60000410000 */
[----:B------:R0:W-:Y:S04]  /*95e0*/  STS [R6], R11 ;  /* 0x0000000b06007388 */ /* 0x0001e80000000800 */
[----:B------:R0:W-:Y:S01]  /*95f0*/  STS [R6+0x200], R13 ;  /* 0x0002000d06007388 */ /* 0x0001e20000000800 */
[----:B------:R-:W-:Y:S05]  /*9600*/  BRA `(.L_x_5426) ;  /* 0x0000000c00107947 */ /* 0x000fea0003800000 */
.L_x_5427:
        /* <DEDUP_REMOVED lines=10> */
[----:B------:R-:W4:Y:S01]  /*96b0*/  LDCU.64 UR8, c[0x0][0x480] ;  /* 0x00009000ff0877ac */ /* 0x000f220008000a00 */
[----:B------:R-:W-:Y:S02]  /*96c0*/  LEA.HI R2, R2, 0x1, RZ, 0x19 ;  /* 0x0000000102027811 */ /* 0x000fe400078fc8ff */
[----:B------:R-:W-:Y:S01]  /*96d0*/  IADD3 R15, P0, PT, R7, R8, RZ ;  /* 0x00000008070f7210 */ /* 0x000fe20007f1e0ff */
[----:B------:R-:W-:Y:S01]  /*96e0*/  UMOV UR5, 0x400 ;  /* 0x0000040000057882 */ /* 0x000fe20000000000 */
[C---:B------:R-:W-:Y:S01]  /*96f0*/  SHF.L.U32 R6, R2.reuse, 0x7, RZ ;  /* 0x0000000702067819 */ /* 0x040fe200000006ff */
[----:B------:R-:W-:Y:S01]  /*9700*/  UIADD3 UR5, UPT, UPT, UR5, 0x420, URZ ;  /* 0x0000042005057890 */ /* 0x000fe2000fffe0ff */
[----:B------:R-:W-:Y:S01]  /*9710*/  LOP3.LUT R2, R2, 0x3, RZ, 0xc0, !PT ;  /* 0x0000000302027812 */ /* 0x000fe200078ec0ff */
[----:B0-----:R-:W-:Y:S01]  /*9720*/  IMAD.X R10, RZ, RZ, R9, P0 ;  /* 0x000000ffff0a7224 */ /* 0x001fe200000e0609 */
[----:B------:R-:W-:-:S05]  /*9730*/  LOP3.LUT R6, R6, 0x180, RZ, 0xc0, !PT ;  /* 0x0000018006067812 */ /* 0x000fca00078ec0ff */
[----:B------:R-:W-:Y:S02]  /*9740*/  IMAD.IADD R7, R7, 0x1, R6 ;  /* 0x0000000107077824 */ /* 0x000fe400078e0206 */
[----:B------:R-:W-:Y:S01]  /*9750*/  IMAD.MOV R6, RZ, RZ, -R2 ;  /* 0x000000ffff067224 */ /* 0x000fe200078e0a02 */
[----:B----4-:R-:W-:-:S04]  /*9760*/  LEA R12, P0, R15, UR8, 0x2 ;  /* 0x000000080f0c7c11 */ /* 0x010fc8000f8010ff */
[----:B------:R-:W-:Y:S01]  /*9770*/  LEA.HI.X R15, R15, UR9, R10, 0x2, P0 ;  /* 0x000000090f0f7c11 */ /* 0x000fe200080f140a */
[----:B-1----:R-:W-:-:S06]  /*9780*/  ULEA UR5, UR6, UR5, 0x18 ;  /* 0x0000000506057291 */ /* 0x002fcc000f8ec0ff */
[----:B------:R-:W-:-:S07]  /*9790*/  VIADD R2, R5, UR5 ;  /* 0x0000000505027c36 */ /* 0x000fce0008000000 */
.L_x_5438:
[----:B-1----:R-:W3:Y:S01]  /*97a0*/  LDS R10, [R2] ;  /* 0x00000000020a7984 */ /* 0x002ee20000000800 */
[----:B------:R-:W-:Y:S02]  /*97b0*/  IMAD.MOV.U32 R11, RZ, RZ, R15 ;  /* 0x000000ffff0b7224 */ /* 0x000fe400078e000f */
[----:B------:R-:W-:-:S05]  /*97c0*/  VIADD R6, R6, 0x1 ;  /* 0x0000000106067836 */ /* 0x000fca0000000000 */
[----:B------:R-:W-:Y:S01]  /*97d0*/  ISETP.NE.AND P0, PT, R6, RZ, PT ;  /* 0x000000ff0600720c */ /* 0x000fe20003f05270 */
[----:B---3--:R-:W-:Y:S01]  /*97e0*/  FMUL.FTZ R13, R10, R33 ;  /* 0x000000210a0d7220 */ /* 0x008fe20000410000 */
[----:B------:R-:W-:Y:S02]  /*97f0*/  MOV R10, R12 ;  /* 0x0000000c000a7202 */ /* 0x000fe40000000f00 */
[----:B------:R-:W-:Y:S02]  /*9800*/  IADD3 R12, P2, PT, R12, 0x200, RZ ;  /* 0x000002000c0c7810 */ /* 0x000fe40007f5e0ff */
[----:B------:R0:W-:Y:S03]  /*9810*/  STS [R2], R13 ;  /* 0x0000000d02007388 */ /* 0x0001e60000000800 */
[----:B------:R-:W-:Y:S01]  /*9820*/  IMAD.X R15, RZ, RZ, R15, P2 ;  /* 0x000000ffff0f7224 */ /* 0x000fe200010e060f */
[----:B------:R1:W-:Y:S01]  /*9830*/  STG.E desc[UR36][R10.64], R13 ;  /* 0x0000000d0a007986 */ /* 0x0003e2000c101924 */
[----:B0-----:R-:W-:-:S02]  /*9840*/  VIADD R2, R2, 0x200 ;  /* 0x0000020002027836 */ /* 0x001fc40000000000 */
[----:B------:R-:W-:Y:S05]  /*9850*/  @P0 BRA `(.L_x_5438) ;  /* 0xfffffffc00d00947 */ /* 0x000fea000383ffff */
.L_x_5437:
[----:B------:R-:W-:Y:S05]  /*9860*/  BSYNC.RECONVERGENT B1 ;  /* 0x0000000000017941 */ /* 0x000fea0003800200 */
.L_x_5436:
[----:B------:R-:W-:Y:S05]  /*9870*/  @!P1 BRA `(.L_x_5426) ;  /* 0x0000000800749947 */ /* 0x000fea0003800000 */
[----:B-1----:R-:W1:Y:S01]  /*9880*/  S2R R11, SR_CgaCtaId ;  /* 0x00000000000b7919 */ /* 0x002e620000008800 */
[----:B------:R-:W4:Y:S01]  /*9890*/  LDCU.64 UR8, c[0x0][0x480] ;  /* 0x00009000ff0877ac */ /* 0x000f220008000a00 */
[C---:B------:R-:W-:Y:S01]  /*98a0*/  IADD3 R6, P0, PT, R7.reuse, R8, RZ ;  /* 0x0000000807067210 */ /* 0x040fe20007f1e0ff */
[----:B------:R-:W-:Y:S01]  /*98b0*/  BSSY.RECONVERGENT B1, `(.L_x_5439) ;  /* 0x000005b000017945 */ /* 0x000fe20003800200 */
[----:B0-----:R-:W-:Y:S02]  /*98c0*/  IADD3 R10, PT, PT, -R7, UR45, RZ ;  /* 0x0000002d070a7c10 */ /* 0x001fe4000fffe1ff */
[----:B------:R-:W-:Y:S02]  /*98d0*/  IADD3.X R9, PT, PT, RZ, R9, RZ, P0, !PT ;  /* 0x00000009ff097210 */ /* 0x000fe400007fe4ff */
[----:B------:R-:W-:Y:S02]  /*98e0*/  MOV R2, 0x400 ;  /* 0x0000040000027802 */ /* 0x000fe40000000f00 */
[----:B------:R-:W-:-:S02]  /*98f0*/  ISETP.GT.AND P1, PT, R10, 0x5ff, PT ;  /* 0x000005ff0a00780c */ /* 0x000fc40003f24270 */
[----:B----4-:R-:W-:-:S04]  /*9900*/  LEA R8, P0, R6, UR8, 0x2 ;  /* 0x0000000806087c11 */ /* 0x010fc8000f8010ff */
[----:B------:R-:W-:Y:S01]  /*9910*/  LEA.HI.X R9, R6, UR9, R9, 0x2, P0 ;  /* 0x0000000906097c11 */ /* 0x000fe200080f1409 */
[----:B------:R-:W-:Y:S01]  /*9920*/  VIADD R6, R2, 0x420 ;  /* 0x0000042002067836 */ /* 0x000fe20000000000 */
[----:B------:R-:W-:Y:S01]  /*9930*/  IADD3 R8, P0, PT, R8, 0x400, RZ ;  /* 0x0000040008087810 */ /* 0x000fe20007f1e0ff */
[----:B------:R-:W-:-:S04]  /*9940*/  IMAD.SHL.U32 R2, R4, 0x4, RZ ;  /* 0x0000000404027824 */ /* 0x000fc800078e00ff */
[----:B------:R-:W-:Y:S01]  /*9950*/  IMAD R2, R7, 0x4, -R2 ;  /* 0x0000000407027824 */ /* 0x000fe200078e0a02 */
[----:B-1----:R-:W-:Y:S01]  /*9960*/  LEA R11, R11, R6, 0x18 ;  /* 0x000000060b0b7211 */ /* 0x002fe200078ec0ff */
[----:B------:R-:W-:Y:S01]  /*9970*/  IMAD.X R9, RZ, RZ, R9, P0 ;  /* 0x000000ffff097224 */ /* 0x000fe200000e0609 */
[----:B------:R-:W-:Y:S02]  /*9980*/  PLOP3.LUT P0, PT, PT, PT, PT, 0x80, 0x8 ;  /* 0x000000000008781c */ /* 0x000fe40003f0f070 */
[----:B------:R-:W-:Y:S01]  /*9990*/  IADD3 R2, PT, PT, R2, 0x400, R11 ;  /* 0x0000040002027810 */ /* 0x000fe20007ffe00b */
[----:B------:R-:W-:Y:S10]  /*99a0*/  @!P1 BRA `(.L_x_5440) ;  /* 0x00000004002c9947 */ /* 0x000ff40003800000 */
[----:B------:R-:W-:Y:S02]  /*99b0*/  MOV R32, UR45 ;  /* 0x0000002d00207c02 */ /* 0x000fe40008000f00 */
[----:B------:R-:W-:-:S03]  /*99c0*/  PLOP3.LUT P0, PT, PT, PT, PT, 0x8, 0x80 ;  /* 0x000000000080781c */ /* 0x000fc60003f0e170 */
[----:B------:R-:W-:-:S10]  /*99d0*/  VIADD R32, R32, 0xfffffa01 ;  /* 0xfffffa0120207836 */ /* 0x000fd40000000000 */
.L_x_5441:
[----:B------:R-:W3:Y:S01]  /*99e0*/  LDS R6, [R2+-0x400] ;  /* 0xfffc000002067984 */ /* 0x000ee20000000800 */
[----:B------:R-:W-:-:S03]  /*99f0*/  VIADD R7, R7, 0x800 ;  /* 0x0000080007077836 */ /* 0x000fc60000000000 */
[----:B------:R-:W0:Y:S02]  /*9a00*/  LDS R10, [R2+-0x200] ;  /* 0xfffe0000020a7984 */ /* 0x000e240000000800 */
[----:B------:R-:W-:Y:S02]  /*9a10*/  ISETP.GE.AND P1, PT, R7, R32, PT ;  /* 0x000000200700720c */ /* 0x000fe40003f26270 */
[----:B------:R-:W1:Y:S04]  /*9a20*/  LDS R12, [R2] ;  /* 0x00000000020c7984 */ /* 0x000e680000000800 */
[----:B--2---:R-:W-:Y:S04]  /*9a30*/  LDS R24, [R2+0xc00] ;  /* 0x000c000002187984 */ /* 0x004fe80000000800 */
[----:B------:R-:W2:Y:S04]  /*9a40*/  LDS R14, [R2+0x200] ;  /* 0x00020000020e7984 */ /* 0x000ea80000000800 */
[----:B------:R-:W-:Y:S04]  /*9a50*/  LDS R22, [R2+0xa00] ;  /* 0x000a000002167984 */ /* 0x000fe80000000800 */
[----:B------:R-:W-:Y:S04]  /*9a60*/  LDS R26, [R2+0x1000] ;  /* 0x00100000021a7984 */ /* 0x000fe80000000800 */
[----:B------:R-:W4:Y:S04]  /*9a70*/  LDS R16, [R2+0x400] ;  /* 0x0004000002107984 */ /* 0x000f280000000800 */
[----:B------:R-:W5:Y:S04]  /*9a80*/  LDS R18, [R2+0x600] ;  /* 0x0006000002127984 */ /* 0x000f680000000800 */
[----:B------:R-:W5:Y:S01]  /*9a90*/  LDS R20, [R2+0x800] ;  /* 0x0008000002147984 */ /* 0x000f620000000800 */
[----:B---3--:R-:W-:-:S03]  /*9aa0*/  FMUL.FTZ R11, R33, R6 ;  /* 0x00000006210b7220 */ /* 0x008fc60000410000 */
[----:B------:R-:W3:Y:S01]  /*9ab0*/  LDS R25, [R2+0xe00] ;  /* 0x000e000002197984 */ /* 0x000ee20000000800 */
[----:B0-----:R-:W-:-:S03]  /*9ac0*/  FMUL.FTZ R13, R33, R10 ;  /* 0x0000000a210d7220 */ /* 0x001fc60000410000 */
[----:B------:R-:W-:Y:S01]  /*9ad0*/  LDS R6, [R2+0x1a00] ;  /* 0x001a000002067984 */ /* 0x000fe20000000800 */
[----:B-1----:R-:W-:-:S03]  /*9ae0*/  FMUL.FTZ R15, R33, R12 ;  /* 0x0000000c210f7220 */ /* 0x002fc60000410000 */
[----:B------:R-:W0:Y:S04]  /*9af0*/  LDS R27, [R2+0x1200] ;  /* 0x00120000021b7984 */ /* 0x000e280000000800 */
[----:B------:R-:W-:Y:S01]  /*9b00*/  LDS R28, [R2+0x1400] ;  /* 0x00140000021c7984 */ /* 0x000fe20000000800 */
[----:B--2---:R-:W-:-:S03]  /*9b10*/  FMUL.FTZ R17, R33, R14 ;  /* 0x0000000e21117220 */ /* 0x004fc60000410000 */
[----:B------:R-:W1:Y:S04]  /*9b20*/  LDS R29, [R2+0x1600] ;  /* 0x00160000021d7984 */ /* 0x000e680000000800 */
[----:B------:R-:W2:Y:S04]  /*9b30*/  LDS R30, [R2+0x1800] ;  /* 0x00180000021e7984 */ /* 0x000ea80000000800 */
[----:B------:R-:W-:Y:S01]  /*9b40*/  STG.E desc[UR36][R8.64+-0x200], R13 ;  /* 0xfffe000d08007986 */ /* 0x000fe2000c101924 */
[----:B----4-:R-:W-:-:S03]  /*9b50*/  FMUL.FTZ R19, R33, R16 ;  /* 0x0000001021137220 */ /* 0x010fc60000410000 */
[----:B------:R4:W-:Y:S01]  /*9b60*/  STS [R2+-0x200], R13 ;  /* 0xfffe000d02007388 */ /* 0x0009e20000000800 */
[----:B-----5:R-:W-:-:S03]  /*9b70*/  FMUL.FTZ R21, R33, R18 ;  /* 0x0000001221157220 */ /* 0x020fc60000410000 */
[----:B------:R-:W-:Y:S01]  /*9b80*/  STG.E desc[UR36][R8.64+-0x400], R11 ;  /* 0xfffc000b08007986 */ /* 0x000fe2000c101924 */
[----:B------:R-:W-:-:S03]  /*9b90*/  FMUL.FTZ R23, R33, R20 ;  /* 0x0000001421177220 */ /* 0x000fc60000410000 */
[----:B------:R5:W-:Y:S01]  /*9ba0*/  STS [R2+-0x400], R11 ;  /* 0xfffc000b02007388 */ /* 0x000be20000000800 */
[----:B----4-:R-:W-:-:S03]  /*9bb0*/  FMUL.FTZ R13, R33, R24 ;  /* 0x00000018210d7220 */ /* 0x010fc60000410000 */
[----:B------:R-:W-:Y:S01]  /*9bc0*/  STG.E desc[UR36][R8.64], R15 ;  /* 0x0000000f08007986 */ /* 0x000fe2000c101924 */
[----:B---3--:R-:W-:-:S03]  /*9bd0*/  FMUL.FTZ R25, R33, R25 ;  /* 0x0000001921197220 */ /* 0x008fc60000410000 */
[----:B------:R3:W-:Y:S01]  /*9be0*/  STS [R2], R15 ;  /* 0x0000000f02007388 */ /* 0x0007e20000000800 */
[----:B-----5:R-:W-:-:S03]  /*9bf0*/  FMUL.FTZ R11, R33, R22 ;  /* 0x00000016210b7220 */ /* 0x020fc60000410000 */
[----:B------:R-:W-:Y:S01]  /*9c00*/  STG.E desc[UR36][R8.64+0xc00], R13 ;  /* 0x000c000d08007986 */ /* 0x000fe2000c101924 */
[----:B0-----:R-:W-:-:S03]  /*9c10*/  FMUL.FTZ R27, R33, R27 ;  /* 0x0000001b211b7220 */ /* 0x001fc60000410000 */
[----:B------:R0:W-:Y:S01]  /*9c20*/  STS [R2+0xc00], R13 ;  /* 0x000c000d02007388 */ /* 0x0001e20000000800 */
[----:B---3--:R-:W-:-:S03]  /*9c30*/  FMUL.FTZ R15, R33, R26 ;  /* 0x0000001a210f7220 */ /* 0x008fc60000410000 */
[----:B------:R-:W-:Y:S01]  /*9c40*/  STG.E desc[UR36][R8.64+0x200], R17 ;  /* 0x0002001108007986 */ /* 0x000fe2000c101924 */
[----:B-1----:R-:W-:-:S03]  /*9c50*/  FMUL.FTZ R29, R33, R29 ;  /* 0x0000001d211d7220 */ /* 0x002fc60000410000 */
        /* <DEDUP_REMOVED lines=8> */
[----:B--2---:R-:W-:-:S03]  /*9ce0*/  FMUL.FTZ R11, R33, R30 ;  /* 0x0000001e210b7220 */ /* 0x004fc60000410000 */
        /* <DEDUP_REMOVED lines=23> */
.L_x_5440:
[----:B------:R-:W-:Y:S05]  /*9e60*/  BSYNC.RECONVERGENT B1 ;  /* 0x0000000000017941 */ /* 0x000fea0003800200 */
.L_x_5439:
        /* <DEDUP_REMOVED lines=10> */
[----:B------:R-:W5:Y:S04]  /*9f10*/  LDS R16, [R2+0x400] ;  /* 0x0004000002107984 */ /* 0x000f680000000800 */
        /* <DEDUP_REMOVED lines=9> */
[----:B----4-:R-:W-:-:S03]  /*9fb0*/  FMUL.FTZ R17, R33, R14 ;  /* 0x0000000e21117220 */ /* 0x010fc60000410000 */
[----:B------:R-:W-:Y:S01]  /*9fc0*/  STG.E desc[UR36][R8.64+-0x200], R13 ;  /* 0xfffe000d08007986 */ /* 0x000fe2000c101924 */
[----:B-----5:R-:W-:-:S03]  /*9fd0*/  FMUL.FTZ R19, R33, R16 ;  /* 0x0000001021137220 */ /* 0x020fc60000410000 */
        /* <DEDUP_REMOVED lines=20> */
.L_x_5443:
[----:B------:R-:W-:Y:S05]  /*a120*/  BSYNC.RECONVERGENT B1 ;  /* 0x0000000000017941 */ /* 0x000fea0003800200 */
.L_x_5442:
[----:B------:R-:W-:-:S13]  /*a130*/  ISETP.LE.OR P0, PT, R7, UR45, P0 ;  /* 0x0000002d07007c0c */ /* 0x000fda0008703670 */
        /* <DEDUP_REMOVED lines=17> */
.L_x_5426:
[----:B------:R-:W-:Y:S05]  /*a250*/  BSYNC.RECONVERGENT B0 ;  /* 0x0000000000007941 */ /* 0x000fea0003800200 */
.L_x_5425:
[----:B------:R-:W4:Y:S01]  /*a260*/  LDCU.64 UR6, c[0x0][0x3b0] ;  /* 0x00007600ff0677ac */ /* 0x000f220008000a00 */
[----:B------:R-:W-:Y:S02]  /*a270*/  SHF.R.U32.HI R17, RZ, 0x6, R3 ;  /* 0x00000006ff117819 */ /* 0x000fe40000011603 */
[----:B01----:R-:W-:Y:S02]  /*a280*/  CS2R R10, SRZ ;  /* 0x00000000000a7805 */ /* 0x003fe4000001ff00 */
[----:B------:R-:W-:Y:S01]  /*a290*/  LOP3.LUT R5, R5, 0xfc, RZ, 0xc0, !PT ;  /* 0x000000fc05057812 */ /* 0x000fe200078ec0ff */
[----:B------:R-:W-:-:S04]  /*a2a0*/  ULEA.HI UR5, UR45, UR45, URZ, 0x1 ;  /* 0x0000002d2d057291 */ /* 0x000fc8000f8f08ff */
[----:B------:R-:W-:-:S04]  /*a2b0*/  ULOP3.LUT UR5, UR5, 0xfffffffe, URZ, 0xc0, !UPT ;  /* 0xfffffffe05057892 */ /* 0x000fc8000f8ec0ff */
[----:B------:R-:W-:-:S06]  /*a2c0*/  UIADD3 UR5, UPT, UPT, -UR5, UR45, URZ ;  /* 0x0000002d05057290 */ /* 0x000fcc000fffe1ff */
[----:B------:R-:W-:Y:S02]  /*a2d0*/  ISETP.NE.AND P0, PT, R17, UR5, PT ;  /* 0x0000000511007c0c */ /* 0x000fe4000bf05270 */
[----:B----4-:R-:W-:Y:S02]  /*a2e0*/  ISETP.EQ.U32.AND P1, PT, RZ, UR6, PT ;  /* 0x00000006ff007c0c */ /* 0x010fe4000bf22070 */
        /* <DEDUP_REMOVED lines=25> */
[----:B------:R-:W-:Y:S01]  /*a480*/  VIADDMNMX R12, R19, 0x2, R18, !PT ;  /* 0x00000002130c7846 */ /* 0x000fe20007800112 */
[----:B------:R-:W-:Y:S01]  /*a490*/  BSSY.RECONVERGENT B2, `(.L_x_5448) ;  /* 0x0000059000027945 */ /* 0x000fe20003800200 */
[----:B------:R-:W-:Y:S02]  /*a4a0*/  LOP3.LUT R13, RZ, R4, RZ, 0x33, !PT ;  /* 0x00000004ff0d7212 */ /* 0x000fe400078e33ff */
[----:B------:R-:W-:Y:S02]  /*a4b0*/  CS2R R14, SRZ ;  /* 0x00000000000e7805 */ /* 0x000fe4000001ff00 */
[----:B------:R-:W-:Y:S02]  /*a4c0*/  MOV R35, R19 ;  /* 0x0000001300237202 */ /* 0x000fe40000000f00 */
[----:B------:R-:W-:Y:S02]  /*a4d0*/  IADD3 R64, PT, PT, -R17, R12, R13 ;  /* 0x0000000c11407210 */ /* 0x000fe40007ffe10d */
[----:B------:R-:W-:-:S02]  /*a4e0*/  CS2R R12, SRZ ;  /* 0x00000000000c7805 */ /* 0x000fc4000001ff00 */
[C---:B------:R-:W-:Y:S02]  /*a4f0*/  ISETP.GE.U32.AND P0, PT, R64.reuse, 0xe, PT ;  /* 0x0000000e4000780c */ /* 0x040fe40003f06070 */
[----:B------:R-:W-:-:S04]  /*a500*/  LEA.HI R47, R64, 0x1, RZ, 0x1f ;  /* 0x00000001402f7811 */ /* 0x000fc800078ff8ff */
[----:B------:R-:W-:-:S04]  /*a510*/  LOP3.LUT R66, R47, 0x7, RZ, 0xc0, !PT ;  /* 0x000000072f427812 */ /* 0x000fc800078ec0ff */
[----:B------:R-:W-:-:S03]  /*a520*/  ISETP.NE.AND P1, PT, R66, RZ, PT ;  /* 0x000000ff4200720c */ /* 0x000fc60003f25270 */
[----:B------:R-:W-:Y:S10]  /*a530*/  @!P0 BRA `(.L_x_5449) ;  /* 0x0000000400388947 */ /* 0x000ff40003800000 */
[----:B------:R-:W0:Y:S01]  /*a540*/  S2R R21, SR_CgaCtaId ;  /* 0x0000000000157919 */ /* 0x000e220000008800 */
[----:B------:R-:W-:Y:S01]  /*a550*/  MOV R12, 0x400 ;  /* 0x00000400000c7802 */ /* 0x000fe20000000f00 */
[----:B------:R-:W-:Y:S01]  /*a560*/  IMAD.MOV.U32 R18, RZ, RZ, RZ ;  /* 0x000000ffff127224 */ /* 0x000fe200078e00ff */
[----:B------:R-:W-:Y:S01]  /*a570*/  LOP3.LUT R65, R47, 0xfffffff8, RZ, 0xc0, !PT ;  /* 0xfffffff82f417812 */ /* 0x000fe200078ec0ff */
[----:B------:R-:W-:Y:S02]  /*a580*/  IMAD.MOV.U32 R35, RZ, RZ, R19 ;  /* 0x000000ffff237224 */ /* 0x000fe400078e0013 */
[----:B------:R-:W-:-:S05]  /*a590*/  VIADD R12, R12, 0x420 ;  /* 0x000004200c0c7836 */ /* 0x000fca0000000000 */
[----:B0-----:R-:W-:Y:S01]  /*a5a0*/  LEA R67, R21, R12, 0x18 ;  /* 0x0000000c15437211 */ /* 0x001fe200078ec0ff */
[----:B------:R-:W-:-:S07]  /*a5b0*/  IMAD.MOV.U32 R12, RZ, RZ, RZ ;  /* 0x000000ffff0c7224 */ /* 0x000fce00078e00ff */
.L_x_5450:
[----:B--2---:R-:W-:-:S04]  /*a5c0*/  IMAD R27, R35, 0xa0, RZ ;  /* 0x000000a0231b7824 */ /* 0x004fc800078e02ff */
[C---:B------:R-:W-:Y:S01]  /*a5d0*/  IMAD.WIDE.U32 R20, R27.reuse, 0x4, R6 ;  /* 0x000000041b147825 */ /* 0x040fe200078e0006 */
[----:B------:R-:W-:-:S03]  /*a5e0*/  IADD3 R23, PT, PT, R27, 0x140, RZ ;  /* 0x000001401b177810 */ /* 0x000fc60007ffe0ff */
[----:B------:R-:W-:Y:S01]  /*a5f0*/  VIADD R25, R27, 0x280 ;  /* 0x000002801b197836 */ /* 0x000fe20000000000 */
[----:B------:R0:W2:Y:S01]  /*a600*/  LDG.E.128 R36, desc[UR36][R20.64] ;  /* 0x0000002414247981 */ /* 0x0000a2000c1e1d00 */
[----:B------:R-:W-:-:S04]  /*a610*/  IMAD.WIDE.U32 R22, R23, 0x4, R6 ;  /* 0x0000000417167825 */ /* 0x000fc800078e0006 */
[----:B------:R-:W-:Y:S01]  /*a620*/  VIADD R29, R27, 0x3c0 ;  /* 0x000003c01b1d7836 */ /* 0x000fe20000000000 */
[----:B------:R-:W4:Y:S01]  /*a630*/  LDG.E.128 R40, desc[UR36][R22.64] ;  /* 0x0000002416287981 */ /* 0x000f22000c1e1d00 */
[----:B------:R-:W-:-:S04]  /*a640*/  IMAD.WIDE.U32 R24, R25, 0x4, R6 ;  /* 0x0000000419187825 */ /* 0x000fc800078e0006 */
[----:B------:R-:W-:Y:S01]  /*a650*/  VIADD R31, R27, 0x500 ;  /* 0x000005001b1f7836 */ /* 0x000fe20000000000 */
[----:B------:R-:W4:Y:S01]  /*a660*/  LDG.E.128 R48, desc[UR36][R24.64] ;  /* 0x0000002418307981 */ /* 0x000f22000c1e1d00 */
[----:B------:R-:W-:Y:S01]  /*a670*/  IMAD.WIDE.U32 R28, R29, 0x4, R6 ;  /* 0x000000041d1c7825 */ /* 0x000fe200078e0006 */
[----:B------:R-:W-:-:S03]  /*a680*/  IADD3 R45, PT, PT, R27, 0x780, RZ ;  /* 0x000007801b2d7810 */ /* 0x000fc60007ffe0ff */
[----:B---3--:R-:W-:Y:S01]  /*a690*/  VIADD R33, R27, 0x640 ;  /* 0x000006401b217836 */ /* 0x008fe20000000000 */
[----:B------:R1:W3:Y:S01]  /*a6a0*/  LDG.E.128 R52, desc[UR36][R28.64] ;  /* 0x000000241c347981 */ /* 0x0002e2000c1e1d00 */
[----:B------:R-:W-:-:S04]  /*a6b0*/  IMAD.WIDE.U32 R30, R31, 0x4, R6 ;  /* 0x000000041f1e7825 */ /* 0x000fc800078e0006 */
[--C-:B------:R-:W-:Y:S01]  /*a6c0*/  IMAD.WIDE.U32 R32, R33, 0x4, R6.reuse ;  /* 0x0000000421207825 */ /* 0x100fe200078e0006 */
[----:B------:R1:W3:Y:S03]  /*a6d0*/  LDG.E.128 R56, desc[UR36][R30.64] ;  /* 0x000000241e387981 */ /* 0x0002e6000c1e1d00 */
[----:B------:R-:W-:Y:S01]  /*a6e0*/  VIADD R27, R27, 0x8c0 ;  /* 0x000008c01b1b7836 */ /* 0x000fe20000000000 */
[----:B------:R1:W3:Y:S01]  /*a6f0*/  LDG.E.128 R60, desc[UR36][R32.64] ;  /* 0x00000024203c7981 */ /* 0x0002e2000c1e1d00 */
[----:B0-----:R-:W-:-:S04]  /*a700*/  IMAD.WIDE.U32 R20, R45, 0x4, R6 ;  /* 0x000000042d147825 */ /* 0x001fc800078e0006 */
[----:B------:R-:W-:Y:S02]  /*a710*/  IMAD.WIDE.U32 R26, R27, 0x4, R6 ;  /* 0x000000041b1a7825 */ /* 0x000fe400078e0006 */
[----:B------:R-:W3:Y:S04]  /*a720*/  LDG.E.128 R20, desc[UR36][R20.64] ;  /* 0x0000002414147981 */ /* 0x000ee8000c1e1d00 */
[----:B------:R-:W3:Y:S01]  /*a730*/  LDG.E.128 R24, desc[UR36][R26.64] ;  /* 0x000000241a187981 */ /* 0x000ee2000c1e1d00 */
[----:B------:R-:W-:-:S04]  /*a740*/  IMAD.IADD R34, R35, 0x1, -R4 ;  /* 0x0000000123227824 */ /* 0x000fc800078e0a04 */
[----:B------:R-:W-:-:S05]  /*a750*/  IMAD R34, R34, 0x4, R67 ;  /* 0x0000000422227824 */ /* 0x000fca00078e0243 */
[----:B-1----:R-:W2:Y:S04]  /*a760*/  LDS R28, [R34] ;  /* 0x00000000221c7984 */ /* 0x002ea80000000800 */
[----:B------:R-:W4:Y:S04]  /*a770*/  LDS R44, [R34+0x8] ;  /* 0x00000800222c7984 */ /* 0x000f280000000800 */
[----:B------:R-:W0:Y:S04]  /*a780*/  LDS R30, [R34+0x10] ;  /* 0x00001000221e7984 */ /* 0x000e280000000800 */
[----:B------:R-:W3:Y:S04]  /*a790*/  LDS R31, [R34+0x18] ;  /* 0x00001800221f7984 */ /* 0x000ee80000000800 */
[----:B------:R-:W1:Y:S04]  /*a7a0*/  LDS R45, [R34+0x20] ;  /* 0x00002000222d7984 */ /* 0x000e680000000800 */
[----:B------:R-:W1:Y:S04]  /*a7b0*/  LDS R32, [R34+0x28] ;  /* 0x0000280022207984 */ /* 0x000e680000000800 */
[----:B------:R-:W1:Y:S04]  /*a7c0*/  LDS R33, [R34+0x30] ;  /* 0x0000300022217984 */ /* 0x000e680000000800 */
[----:B------:R-:W1:Y:S01]  /*a7d0*/  LDS R46, [R34+0x38] ;  /* 0x00003800222e7984 */ /* 0x000e620000000800 */
        /* <DEDUP_REMOVED lines=11> */
[-C--:B0-----:R-:W-:Y:S01]  /*a890*/  FFMA.FTZ R12, R49, R30.reuse, R12 ;  /* 0x0000001e310c7223 */ /* 0x081fe2000001000c */
        /* <DEDUP_REMOVED lines=24> */
.L_x_5449:
[----:B------:R-:W-:Y:S05]  /*aa20*/  BSYNC.RECONVERGENT B2 ;  /* 0x0000000000027941 */ /* 0x000fea0003800200 */
.L_x_5448:
[----:B------:R-:W-:Y:S05]  /*aa30*/  @!P1 BRA `(.L_x_5447) ;  /* 0x0000000400609947 */ /* 0x000fea0003800000 */
[----:B------:R-:W-:Y:S01]  /*aa40*/  ISETP.GE.U32.AND P0, PT, R66, 0x4, PT ;  /* 0x000000044200780c */ /* 0x000fe20003f06070 */
[----:B------:R-:W-:Y:S01]  /*aa50*/  BSSY.RECONVERGENT B2, `(.L_x_5451) ;  /* 0x000002a000027945 */ /* 0x000fe20003800200 */
[----:B------:R-:W-:-:S11]  /*aa60*/  LOP3.LUT P1, R32, R47, 0x3, RZ, 0xc0, !PT ;  /* 0x000000032f207812 */ /* 0x000fd6000782c0ff */
[----:B------:R-:W-:Y:S05]  /*aa70*/  @!P0 BRA `(.L_x_5452) ;  /* 0x00000000009c8947 */ /* 0x000fea0003800000 */
[----:B--2---:R-:W-:-:S04]  /*aa80*/  IMAD R25, R35, 0xa0, RZ ;  /* 0x000000a023197824 */ /* 0x004fc800078e02ff */
[----:B------:R-:W-:-:S04]  /*aa90*/  IMAD.WIDE.U32 R20, R25, 0x4, R6 ;  /* 0x0000000419147825 */ /* 0x000fc800078e0006 */
[C---:B------:R-:W-:Y:S01]  /*aaa0*/  VIADD R23, R25.reuse, 0x140 ;  /* 0x0000014019177836 */ /* 0x040fe20000000000 */
[----:B------:R0:W2:Y:S01]  /*aab0*/  LDG.E.128 R28, desc[UR36][R20.64] ;  /* 0x00000024141c7981 */ /* 0x0000a2000c1e1d00 */
[----:B------:R-:W-:Y:S02]  /*aac0*/  VIADD R27, R25, 0x280 ;  /* 0x00000280191b7836 */ /* 0x000fe40000000000 */
[----:B------:R-:W-:-:S04]  /*aad0*/  IMAD.WIDE.U32 R22, R23, 0x4, R6 ;  /* 0x0000000417167825 */ /* 0x000fc800078e0006 */
[----:B---3--:R-:W-:Y:S01]  /*aae0*/  VIADD R33, R25, 0x3c0 ;  /* 0x000003c019217836 */ /* 0x008fe20000000000 */
        /* <DEDUP_REMOVED lines=8> */
[----:B------:R-:W-:-:S03]  /*ab70*/  IMAD.IADD R18, R35, 0x1, -R4 ;  /* 0x0000000123127824 */ /* 0x000fc600078e0a04 */
[----:B0-----:R-:W-:-:S06]  /*ab80*/  ULEA UR6, UR7, UR6, 0x18 ;  /* 0x0000000607067291 */ /* 0x001fcc000f8ec0ff */
[----:B------:R-:W-:-:S05]  /*ab90*/  LEA R18, R18, UR6, 0x2 ;  /* 0x0000000612127c11 */ /* 0x000fca000f8e10ff */
[----:B------:R-:W2:Y:S04]  /*aba0*/  LDS R20, [R18] ;  /* 0x0000000012147984 */ /* 0x000ea80000000800 */
[----:B-1----:R-:W3:Y:S04]  /*abb0*/  LDS R22, [R18+0x8] ;  /* 0x0000080012167984 */ /* 0x002ee80000000800 */
[----:B------:R-:W0:Y:S04]  /*abc0*/  LDS R23, [R18+0x10] ;  /* 0x0000100012177984 */ /* 0x000e280000000800 */
[----:B----4-:R-:W1:Y:S01]  /*abd0*/  LDS R24, [R18+0x18] ;  /* 0x0000180012187984 */ /* 0x010e620000000800 */
[----:B------:R-:W-:Y:S01]  /*abe0*/  IADD3 R35, PT, PT, R35, 0x8, RZ ;  /* 0x0000000823237810 */ /* 0x000fe20007ffe0ff */
        /* <DEDUP_REMOVED lines=16> */
.L_x_5452:
[----:B------:R-:W-:Y:S05]  /*acf0*/  BSYNC.RECONVERGENT B2 ;  /* 0x0000000000027941 */ /* 0x000fea0003800200 */
.L_x_5451:
[----:B------:R-:W-:Y:S05]  /*ad00*/  @!P1 BRA `(.L_x_5447) ;  /* 0x0000000000ac9947 */ /* 0x000fea0003800000 */
[----:B------:R-:W-:Y:S01]  /*ad10*/  ISETP.NE.AND P1, PT, R32, 0x1, PT ;  /* 0x000000012000780c */ /* 0x000fe20003f25270 */
[----:B------:R-:W-:Y:S01]  /*ad20*/  BSSY.RECONVERGENT B2, `(.L_x_5453) ;  /* 0x000001a000027945 */ /* 0x000fe20003800200 */
[----:B------:R-:W-:-:S11]  /*ad30*/  LOP3.LUT P0, RZ, R64, 0x2, RZ, 0xc0, !PT ;  /* 0x0000000240ff7812 */ /* 0x000fd6000780c0ff */
[----:B------:R-:W-:Y:S05]  /*ad40*/  @!P1 BRA `(.L_x_5454) ;  /* 0x00000000005c9947 */ /* 0x000fea0003800000 */
[----:B------:R-:W-:-:S04]  /*ad50*/  IMAD R21, R35, 0xa0, RZ ;  /* 0x000000a023157824 */ /* 0x000fc800078e02ff */
[C---:B------:R-:W-:Y:S02]  /*ad60*/  VIADD R23, R21.reuse, 0x140 ;  /* 0x0000014015177836 */ /* 0x040fe40000000000 */
[----:B------:R-:W-:-:S04]  /*ad70*/  IMAD.WIDE.U32 R20, R21, 0x4, R6 ;  /* 0x0000000415147825 */ /* 0x000fc800078e0006 */
[----:B------:R-:W-:Y:S01]  /*ad80*/  IMAD.WIDE.U32 R22, R23, 0x4, R6 ;  /* 0x0000000417167825 */ /* 0x000fe200078e0006 */
[----:B--2---:R-:W2:Y:S04]  /*ad90*/  LDG.E.128 R24, desc[UR36][R20.64] ;  /* 0x0000002414187981 */ /* 0x004ea8000c1e1d00 */
[----:B------:R-:W4:Y:S01]  /*ada0*/  LDG.E.128 R36, desc[UR36][R22.64] ;  /* 0x0000002416247981 */ /* 0x000f22000c1e1d00 */
[----:B------:R-:W0:Y:S01]  /*adb0*/  S2UR UR7, SR_CgaCtaId ;  /* 0x00000000000779c3 */ /* 0x000e220000008800 */
[----:B------:R-:W-:Y:S01]  /*adc0*/  UMOV UR6, 0x400 ;  /* 0x0000040000067882 */ /* 0x000fe20000000000 */
[C---:B------:R-:W-:Y:S01]  /*add0*/  IMAD.IADD R18, R35.reuse, 0x1, -R4 ;  /* 0x0000000123127824 */ /* 0x040fe200078e0a04 */
[----:B------:R-:W-:Y:S01]  /*ade0*/  UIADD3 UR6, UPT, UPT, UR6, 0x420, URZ ;  /* 0x0000042006067890 */ /* 0x000fe2000fffe0ff */
[----:B------:R-:W-:-:S03]  /*adf0*/  VIADD R35, R35, 0x4 ;  /* 0x0000000423237836 */ /* 0x000fc60000000000 */
        /* <DEDUP_REMOVED lines=12> */
.L_x_5454:
[----:B------:R-:W-:Y:S05]  /*aec0*/  BSYNC.RECONVERGENT B2 ;  /* 0x0000000000027941 */ /* 0x000fea0003800200 */
.L_x_5453:
[----:B------:R-:W-:Y:S05]  /*aed0*/  @P0 BRA `(.L_x_5447) ;  /* 0x0000000000380947 */ /* 0x000fea0003800000 */
[----:B------:R-:W-:-:S04]  /*aee0*/  IMAD R21, R35, 0xa0, RZ ;  /* 0x000000a023157824 */ /* 0x000fc800078e02ff */
[----:B------:R-:W-:-:S06]  /*aef0*/  IMAD.WIDE.U32 R20, R21, 0x4, R6 ;  /* 0x0000000415147825 */ /* 0x000fcc00078e0006 */
[----:B------:R-:W4:Y:S01]  /*af00*/  LDG.E.128 R20, desc[UR36][R20.64] ;  /* 0x0000002414147981 */ /* 0x000f22000c1e1d00 */
[----:B------:R-:W0:Y:S01]  /*af10*/  S2UR UR7, SR_CgaCtaId ;  /* 0x00000000000779c3 */ /* 0x000e220000008800 */
[----:B------:R-:W-:Y:S01]  /*af20*/  UMOV UR6, 0x400 ;  /* 0x0000040000067882 */ /* 0x000fe20000000000 */
[----:B------:R-:W-:Y:S01]  /*af30*/  IMAD.IADD R18, R35, 0x1, -R4 ;  /* 0x0000000123127824 */ /* 0x000fe200078e0a04 */
        /* <DEDUP_REMOVED lines=8> */
.L_x_5447:
[----:B------:R-:W-:Y:S05]  /*afc0*/  BSYNC.RECONVERGENT B1 ;  /* 0x0000000000017941 */ /* 0x000fea0003800200 */
.L_x_5446:
[----:B------:R-:W-:Y:S01]  /*afd0*/  ISETP.GE.AND P0, PT, R19, UR45, PT ;  /* 0x0000002d13007c0c */ /* 0x000fe2000bf06270 */
[----:B------:R-:W-:-:S12]  /*afe0*/  BSSY.RECONVERGENT B3, `(.L_x_5455) ;  /* 0x0000122000037945 */ /* 0x000fd80003800200 */
[----:B------:R-:W-:Y:S05]  /*aff0*/  @P0 BRA `(.L_x_5456) ;  /* 0x0000001000800947 */ /* 0x000fea0003800000 */
[----:B------:R-:W-:Y:S01]  /*b000*/  HFMA2 R18, -RZ, RZ, 0, 1.1920928955078125e-07 ;  /* 0x00000002ff127431 */ /* 0x000fe200000001ff */
[----:B------:R-:W-:Y:S01]  /*b010*/  LOP3.LUT R28, RZ, R4, RZ, 0x33, !PT ;  /* 0x00000004ff1c7212 */ /* 0x000fe200078e33ff */
[----:B------:R-:W-:Y:S03]  /*b020*/  BSSY.RECONVERGENT B2, `(.L_x_5457) ;  /* 0x00000a4000027945 */ /* 0x000fe60003800200 */
        /* <DEDUP_REMOVED lines=16> */
.L_x_5468:
[C---:B------:R-:W-:Y:S01]  /*b130*/  VIADD R23, R21.reuse, 0xfffffffc ;  /* 0xfffffffc15177836 */ /* 0x040fe20000000000 */
[----:B------:R-:W-:Y:S01]  /*b140*/  IADD3 R22, PT, PT, R22, 0x4, RZ ;  /* 0x0000000416167810 */ /* 0x000fe20007ffe0ff */
[----:B-1----:R-:W-:Y:S01]  /*b150*/  IMAD.MOV.U32 R16, RZ, RZ, R30 ;  /* 0x000000ffff107224 */ /* 0x002fe200078e001e */
[C---:B---3--:R-:W-:Y:S01]  /*b160*/  IADD3 R33, PT, PT, R21.reuse, 0x2, RZ ;  /* 0x0000000215217810 */ /* 0x048fe20007ffe0ff */
[----:B------:R-:W-:Y:S01]  /*b170*/  VIADD R31, R21, 0xfffffffe ;  /* 0xfffffffe151f7836 */ /* 0x000fe20000000000 */
[----:B------:R-:W-:Y:S01]  /*b180*/  BSSY.RECONVERGENT B4, `(.L_x_5460) ;  /* 0x0000025000047945 */ /* 0x000fe20003800200 */
[----:B------:R-:W-:Y:S02]  /*b190*/  ISETP.NE.AND P0, PT, R22, RZ, PT ;  /* 0x000000ff1600720c */ /* 0x000fe40003f05270 */
[-C--:B------:R-:W-:Y:S02]  /*b1a0*/  ISETP.GE.AND P4, PT, R23, R16.reuse, PT ;  /* 0x000000101700720c */ /* 0x080fe40003f86270 */
[----:B------:R-:W-:-:S02]  /*b1b0*/  ISETP.GE.AND P1, PT, R31, R16, PT ;  /* 0x000000101f00720c */ /* 0x000fc40003f26270 */
[-C--:B------:R-:W-:Y:S02]  /*b1c0*/  ISETP.GE.AND P2, PT, R21, R16.reuse, PT ;  /* 0x000000101500720c */ /* 0x080fe40003f46270 */
[----:B------:R-:W-:-:S07]  /*b1d0*/  ISETP.GE.AND P3, PT, R33, R16, PT ;  /* 0x000000102100720c */ /* 0x000fce0003f66270 */
[----:B------:R-:W-:Y:S06]  /*b1e0*/  @!P4 BRA `(.L_x_5461) ;  /* 0x000000000078c947 */ /* 0x000fec0003800000 */
[----:B--2---:R-:W-:Y:S02]  /*b1f0*/  IABS R25, R16 ;  /* 0x0000001000197213 */ /* 0x004fe40000000000 */
[----:B------:R-:W-:Y:S02]  /*b200*/  IABS R32, R23 ;  /* 0x0000001700207213 */ /* 0x000fe40000000000 */
[----:B------:R-:W0:Y:S01]  /*b210*/  I2F.RP R24, R25 ;  /* 0x0000001900187306 */ /* 0x000e220000209400 */
[----:B------:R-:W-:Y:S02]  /*b220*/  ISETP.GE.AND P5, PT, R23, RZ, PT ;  /* 0x000000ff1700720c */ /* 0x000fe40003fa6270 */
[----:B------:R-:W-:Y:S01]  /*b230*/  ISETP.NE.AND P6, PT, R16, RZ, PT ;  /* 0x000000ff1000720c */ /* 0x000fe20003fc5270 */
[----:B------:R-:W1:Y:S04]  /*b240*/  LDS R23, [R20+-0x10] ;  /* 0xfffff00014177984 */ /* 0x000e680000000800 */
        /* <DEDUP_REMOVED lines=16> */
[----:B------:R-:W-:-:S05]  /*b350*/  @!P6 LOP3.LUT R18, RZ, R16, RZ, 0x33, !PT ;  /* 0x00000010ff12e212 */ /* 0x000fca00078e33ff */
[----:B------:R-:W-:-:S04]  /*b360*/  IMAD R19, R18, 0xa0, RZ ;  /* 0x000000a012137824 */ /* 0x000fc800078e02ff */
[----:B------:R-:W-:-:S05]  /*b370*/  IMAD.WIDE.U32 R18, R19, 0x4, R6 ;  /* 0x0000000413127825 */ /* 0x000fca00078e0006 */
[----:B------:R-:W1:Y:S02]  /*b380*/  LDG.E.128 R24, desc[UR36][R18.64] ;  /* 0x0000002412187981 */ /* 0x000e64000c1e1d00 */
[-C--:B-1----:R-:W-:Y:S01]  /*b390*/  FFMA.FTZ R12, R24, R23.reuse, R12 ;  /* 0x00000017180c7223 */ /* 0x082fe2000001000c */
[-C--:B------:R-:W-:Y:S01]  /*b3a0*/  FFMA.FTZ R13, R25, R23.reuse, R13 ;  /* 0x00000017190d7223 */ /* 0x080fe2000001000d */
[-C--:B------:R-:W-:Y:S01]  /*b3b0*/  FFMA.FTZ R14, R26, R23.reuse, R14 ;  /* 0x000000171a0e7223 */ /* 0x080fe2000001000e */
[----:B------:R-:W-:-:S07]  /*b3c0*/  FFMA.FTZ R15, R27, R23, R15 ;  /* 0x000000171b0f7223 */ /* 0x000fce000001000f */
.L_x_5461:
[----:B------:R-:W-:Y:S05]  /*b3d0*/  BSYNC.RECONVERGENT B4 ;  /* 0x0000000000047941 */ /* 0x000fea0003800200 */
.L_x_5460:
[----:B------:R-:W-:Y:S04]  /*b3e0*/  BSSY.RECONVERGENT B4, `(.L_x_5462) ;  /* 0x0000020000047945 */ /* 0x000fe80003800200 */
[----:B------:R-:W-:Y:S05]  /*b3f0*/  @!P1 BRA `(.L_x_5463) ;  /* 0x0000000000789947 */ /* 0x000fea0003800000 */
[----:B------:R-:W-:Y:S02]  /*b400*/  IABS R23, R16 ;  /* 0x0000001000177213 */ /* 0x000fe40000000000 */
[----:B--2---:R-:W-:Y:S02]  /*b410*/  IABS R26, R31 ;  /* 0x0000001f001a7213 */ /* 0x004fe40000000000 */
        /* <DEDUP_REMOVED lines=18> */
[----:B------:R-:W0:Y:S03]  /*b540*/  LDS R23, [R20+-0x8] ;  /* 0xfffff80014177984 */ /* 0x000e260000000800 */
[----:B------:R-:W-:Y:S02]  /*b550*/  @!P4 IADD3 R18, PT, PT, -R18, RZ, RZ ;  /* 0x000000ff1212c210 */ /* 0x000fe40007ffe1ff */
[----:B------:R-:W-:-:S05]  /*b560*/  @!P5 LOP3.LUT R18, RZ, R16, RZ, 0x33, !PT ;  /* 0x00000010ff12d212 */ /* 0x000fca00078e33ff */
[----:B------:R-:W-:-:S04]  /*b570*/  IMAD R19, R18, 0xa0, RZ ;  /* 0x000000a012137824 */ /* 0x000fc800078e02ff */
[----:B------:R-:W-:-:S05]  /*b580*/  IMAD.WIDE.U32 R18, R19, 0x4, R6 ;  /* 0x0000000413127825 */ /* 0x000fca00078e0006 */
[----:B------:R-:W0:Y:S02]  /*b590*/  LDG.E.128 R24, desc[UR36][R18.64] ;  /* 0x0000002412187981 */ /* 0x000e24000c1e1d00 */
[-C--:B0-----:R-:W-:Y:S01]  /*b5a0*/  FFMA.FTZ R12, R24, R23.reuse, R12 ;  /* 0x00000017180c7223 */ /* 0x081fe2000001000c */
[-C--:B------:R-:W-:Y:S01]  /*b5b0*/  FFMA.FTZ R13, R25, R23.reuse, R13 ;  /* 0x00000017190d7223 */ /* 0x080fe2000001000d */
[-C--:B------:R-:W-:Y:S01]  /*b5c0*/  FFMA.FTZ R14, R26, R23.reuse, R14 ;  /* 0x000000171a0e7223 */ /* 0x080fe2000001000e */
[----:B------:R-:W-:-:S07]  /*b5d0*/  FFMA.FTZ R15, R27, R23, R15 ;  /* 0x000000171b0f7223 */ /* 0x000fce000001000f */
.L_x_5463:
[----:B------:R-:W-:Y:S05]  /*b5e0*/  BSYNC.RECONVERGENT B4 ;  /* 0x0000000000047941 */ /* 0x000fea0003800200 */
.L_x_5462:
        /* <DEDUP_REMOVED lines=22> */
[----:B------:R-:W0:Y:S03]  /*b750*/  LDS R23, [R20] ;  /* 0x0000000014177984 */ /* 0x000e260000000800 */
        /* <DEDUP_REMOVED lines=9> */
.L_x_5465:
[----:B------:R-:W-:Y:S05]  /*b7f0*/  BSYNC.RECONVERGENT B4 ;  /* 0x0000000000047941 */ /* 0x000fea0003800200 */
.L_x_5464:
        /* <DEDUP_REMOVED lines=22> */
[----:B------:R-:W0:Y:S03]  /*b960*/  LDS R23, [R20+0x8] ;  /* 0x0000080014177984 */ /* 0x000e260000000800 */
        /* <DEDUP_REMOVED lines=9> */
.L_x_5467:
[----:B------:R-:W-:Y:S05]  /*ba00*/  BSYNC.RECONVERGENT B4 ;  /* 0x0000000000047941 */ /* 0x000fea0003800200 */
.L_x_5466:
[----:B------:R-:W-:Y:S02]  /*ba10*/  VIADD R21, R21, 0x8 ;  /* 0x0000000815157836 */ /* 0x000fe40000000000 */
[----:B------:R-:W-:Y:S01]  /*ba20*/  VIADD R20, R20, 0x20 ;  /* 0x0000002014147836 */ /* 0x000fe20000000000 */
[----:B------:R-:W-:Y:S06]  /*ba30*/  @P0 BRA `(.L_x_5468) ;  /* 0xfffffff400bc0947 */ /* 0x000fec000383ffff */
[----:B------:R-:W-:Y:S05]  /*ba40*/  BSYNC.RECONVERGENT B1 ;  /* 0x0000000000017941 */ /* 0x000fea0003800200 */
.L_x_5459:
[----:B------:R-:W-:-:S07]  /*ba50*/  VIADD R19, R21, 0xfffffffc ;  /* 0xfffffffc15137836 */ /* 0x000fce0000000000 */
.L_x_5458:
[----:B------:R-:W-:Y:S05]  /*ba60*/  BSYNC.RECONVERGENT B2 ;  /* 0x0000000000027941 */ /* 0x000fea0003800200 */
.L_x_5457:
        /* <DEDUP_REMOVED lines=9> */
[C---:B------:R-:W-:Y:S01]  /*bb00*/  IMAD.IADD R18, R19.reuse, 0x1, -R4 ;  /* 0x0000000113127824 */ /* 0x040fe200078e0a04 */
[----:B--2---:R-:W-:Y:S01]  /*bb10*/  IADD3 R25, PT, PT, R19, 0x2, RZ ;  /* 0x0000000213197810 */ /* 0x004fe20007ffe0ff */
[----:B------:R-:W-:Y:S03]  /*bb20*/  BSSY.RECONVERGENT B2, `(.L_x_5471) ;  /* 0x0000023000027945 */ /* 0x000fe60003800200 */
[----:B------:R-:W-:Y:S01]  /*bb30*/  ISETP.GE.AND P2, PT, R25, R16, PT ;  /* 0x000000101900720c */ /* 0x000fe20003f46270 */
[----:B0-----:R-:W-:-:S06]  /*bb40*/  ULEA UR6, UR7, UR6, 0x18 ;  /* 0x0000000607067291 */ /* 0x001fcc000f8ec0ff */
[----:B------:R-:W-:Y:S01]  /*bb50*/  LEA R24, R18, UR6, 0x2 ;  /* 0x0000000612187c11 */ /* 0x000fe2000f8e10ff */
[----:B------:R-:W-:Y:S06]  /*bb60*/  @!P0 BRA `(.L_x_5472) ;  /* 0x0000000000788947 */ /* 0x000fec0003800000 */
[----:B------:R-:W-:Y:S01]  /*bb70*/  IABS R23, R16 ;  /* 0x0000001000177213 */ /* 0x000fe20000000000 */
[----:B------:R-:W-:Y:S01]  /*bb80*/  HFMA2 R20, -RZ, RZ, 0, 0 ;  /* 0x00000000ff147431 */ /* 0x000fe200000001ff */
[----:B------:R-:W-:Y:S02]  /*bb90*/  ISETP.GE.AND P1, PT, R19, RZ, PT ;  /* 0x000000ff1300720c */ /* 0x000fe40003f26270 */
[----:B------:R-:W0:Y:S01]  /*bba0*/  I2F.RP R22, R23 ;  /* 0x0000001700167306 */ /* 0x000e220000209400 */
[----:B------:R-:W-:-:S07]  /*bbb0*/  ISETP.NE.AND P3, PT, R16, RZ, PT ;  /* 0x000000ff1000720c */ /* 0x000fce0003f65270 */
[----:B0-----:R-:W0:Y:S02]  /*bbc0*/  MUFU.RCP R22, R22 ;  /* 0x0000001600167308 */ /* 0x001e240000001000 */
[----:B0-----:R-:W-:-:S06]  /*bbd0*/  VIADD R26, R22, 0xffffffe ;  /* 0x0ffffffe161a7836 */ /* 0x001fcc0000000000 */
[----:B------:R-:W0:Y:S02]  /*bbe0*/  F2I.FTZ.U32.TRUNC.NTZ R21, R26 ;  /* 0x0000001a00157305 */ /* 0x000e24000021f000 */
[----:B0-----:R-:W-:-:S04]  /*bbf0*/  IMAD.MOV R18, RZ, RZ, -R21 ;  /* 0x000000ffff127224 */ /* 0x001fc800078e0a15 */
        /* <DEDUP_REMOVED lines=21> */
.L_x_5472:
[----:B------:R-:W-:Y:S05]  /*bd50*/  BSYNC.RECONVERGENT B2 ;  /* 0x0000000000027941 */ /* 0x000fea0003800200 */
.L_x_5471:
[----:B------:R-:W-:Y:S04]  /*bd60*/  BSSY.RECONVERGENT B2, `(.L_x_5473) ;  /* 0x0000020000027945 */ /* 0x000fe80003800200 */
[----:B------:R-:W-:Y:S05]  /*bd70*/  @!P2 BRA `(.L_x_5474) ;  /* 0x000000000078a947 */ /* 0x000fea0003800000 */
[----:B------:R-:W-:Y:S02]  /*bd80*/  IABS R23, R16 ;  /* 0x0000001000177213 */ /* 0x000fe40000000000 */
[----:B------:R-:W-:Y:S02]  /*bd90*/  MOV R20, RZ ;  /* 0x000000ff00147202 */ /* 0x000fe40000000f00 */
[----:B------:R-:W0:Y:S01]  /*bda0*/  I2F.RP R22, R23 ;  /* 0x0000001700167306 */ /* 0x000e220000209400 */
[----:B------:R-:W-:Y:S02]  /*bdb0*/  ISETP.GE.AND P1, PT, R25, RZ, PT ;  /* 0x000000ff1900720c */ /* 0x000fe40003f26270 */
[----:B------:R-:W-:-:S05]  /*bdc0*/  ISETP.NE.AND P2, PT, R16, RZ, PT ;  /* 0x000000ff1000720c */ /* 0x000fca0003f45270 */
        /* <DEDUP_REMOVED lines=25> */
.L_x_5474:
[----:B------:R-:W-:Y:S05]  /*bf60*/  BSYNC.RECONVERGENT B2 ;  /* 0x0000000000027941 */ /* 0x000fea0003800200 */
.L_x_5473:
[----:B------:R-:W-:-:S07]  /*bf70*/  VIADD R19, R19, 0x4 ;  /* 0x0000000413137836 */ /* 0x000fce0000000000 */
.L_x_5470:
[----:B------:R-:W-:Y:S05]  /*bf80*/  BSYNC.RECONVERGENT B1 ;  /* 0x0000000000017941 */ /* 0x000fea0003800200 */
.L_x_5469:
[----:B------:R-:W-:-:S04]  /*bf90*/  LOP3.LUT P0, RZ, R28, 0x2, RZ, 0xc0, !PT ;  /* 0x000000021cff7812 */ /* 0x000fc8000780c0ff */
[----:B------:R-:W-:-:S13]  /*bfa0*/  ISETP.LT.OR P0, PT, R19, R16, P0 ;  /* 0x000000101300720c */ /* 0x000fda0000701670 */
[----:B------:R-:W-:Y:S05]  /*bfb0*/  @P0 BRA `(.L_x_5456) ;  /* 0x0000000000900947 */ /* 0x000fea0003800000 */
[----:B------:R-:W-:Y:S01]  /*bfc0*/  IABS R23, R16 ;  /* 0x0000001000177213 */ /* 0x000fe20000000000 */
[----:B------:R-:W-:Y:S01]  /*bfd0*/  IMAD.MOV.U32 R20, RZ, RZ, RZ ;  /* 0x000000ffff147224 */ /* 0x000fe200078e00ff */
[----:B------:R-:W-:Y:S02]  /*bfe0*/  ISETP.GE.AND P1, PT, R19, RZ, PT ;  /* 0x000000ff1300720c */ /* 0x000fe40003f26270 */
[----:B------:R-:W0:Y:S01]  /*bff0*/  I2F.RP R22, R23 ;  /* 0x0000001700167306 */ /* 0x000e220000209400 */
[----:B------:R-:W-:-:S07]  /*c000*/  ISETP.NE.AND P2, PT, R16, RZ, PT ;  /* 0x000000ff1000720c */ /* 0x000fce0003f45270 */
[----:B0-----:R-:W2:Y:S02]  /*c010*/  MUFU.RCP R22, R22 ;  /* 0x0000001600167308 */ /* 0x001ea40000001000 */
[----:B--2---:R-:W-:-:S06]  /*c020*/  VIADD R24, R22, 0xffffffe ;  /* 0x0ffffffe16187836 */ /* 0x004fcc0000000000 */
[----:B------:R-:W0:Y:S02]  /*c030*/  F2I.FTZ.U32.TRUNC.NTZ R21, R24 ;  /* 0x0000001800157305 */ /* 0x000e24000021f000 */
[----:B0-----:R-:W-:-:S05]  /*c040*/  IADD3 R18, PT, PT, RZ, -R21, RZ ;  /* 0x80000015ff127210 */ /* 0x001fca0007ffe0ff */
        /* <DEDUP_REMOVED lines=12> */
[----:B------:R-:W-:-:S05]  /*c110*/  @!P2 LOP3.LUT R18, RZ, R16, RZ, 0x33, !PT ;  /* 0x00000010ff12a212 */ /* 0x000fca00078e33ff */
[----:B------:R-:W-:-:S04]  /*c120*/  IMAD R21, R18, 0xa0, RZ ;  /* 0x000000a012157824 */ /* 0x000fc800078e02ff */
[----:B------:R-:W-:-:S05]  /*c130*/  IMAD.WIDE.U32 R6, R21, 0x4, R6 ;  /* 0x0000000415067825 */ /* 0x000fca00078e0006 */
[----:B------:R-:W2:Y:S01]  /*c140*/  LDG.E.128 R20, desc[UR36][R6.64] ;  /* 0x0000002406147981 */ /* 0x000ea2000c1e1d00 */
[----:B------:R-:W0:Y:S01]  /*c150*/  S2UR UR7, SR_CgaCtaId ;  /* 0x00000000000779c3 */ /* 0x000e220000008800 */
[----:B------:R-:W-:Y:S01]  /*c160*/  UMOV UR6, 0x400 ;  /* 0x0000040000067882 */ /* 0x000fe20000000000 */
[----:B------:R-:W-:Y:S01]  /*c170*/  IMAD.IADD R19, R19, 0x1, -R4 ;  /* 0x0000000113137824 */ /* 0x000fe200078e0a04 */
        /* <DEDUP_REMOVED lines=8> */
.L_x_5456:
[----:B------:R-:W-:Y:S05]  /*c200*/  BSYNC.RECONVERGENT B3 ;  /* 0x0000000000037941 */ /* 0x000fea0003800200 */
.L_x_5455:
[----:B------:R-:W-:-:S13]  /*c210*/  ISETP.NE.AND P0, PT, R17, UR5, PT ;  /* 0x0000000511007c0c */ /* 0x000fda000bf05270 */
[----:B------:R-:W-:Y:S05]  /*c220*/  @P0 BRA `(.L_x_5445) ;  /* 0x0000000000e80947 */ /* 0x000fea0003800000 */
[----:B------:R-:W0:Y:S01]  /*c230*/  LDC R6, c[0x0][0x478] ;  /* 0x00011e00ff067b82 */ /* 0x000e220000000800 */
[----:B---3--:R-:W-:Y:S01]  /*c240*/  IADD3 R33, PT, PT, R5, UR43, RZ ;  /* 0x0000002b05217c10 */ /* 0x008fe2000fffe0ff */
[----:B------:R-:W1:Y:S01]  /*c250*/  LDCU.64 UR6, c[0x0][0x460] ;  /* 0x00008c00ff0677ac */ /* 0x000e620008000a00 */
[----:B------:R-:W-:Y:S01]  /*c260*/  IADD3 R4, PT, PT, -R4, UR45, RZ ;  /* 0x0000002d04047c10 */ /* 0x000fe2000fffe1ff */
[----:B------:R-:W3:Y:S01]  /*c270*/  LDCU.64 UR8, c[0x0][0x3c0] ;  /* 0x00007800ff0877ac */ /* 0x000ee20008000a00 */
        /* <DEDUP_REMOVED lines=9> */
[----:B------:R-:W-:-:S13]  /*c310*/  ISETP.NE.AND.EX P0, PT, RZ, UR7, PT, P0 ;  /* 0x00000007ff007c0c */ /* 0x000fda000bf05300 */
[----:B------:R-:W0:Y:S08]  /*c320*/  @P0 LDC R35, c[0x0][0x3f8] ;  /* 0x0000fe00ff230b82 */ /* 0x000e300000000800 */
[----:B------:R-:W1:Y:S01]  /*c330*/  @P0 LDC.64 R20, c[0x0][0x458] ;  /* 0x00011600ff140b82 */ /* 0x000e620000000a00 */
[----:B--2---:R-:W-:-:S04]  /*c340*/  @P1 IMAD.WIDE R6, R33, 0x4, R18 ;  /* 0x0000000421061825 */ /* 0x004fc800078e0212 */
[----:B0-----:R-:W-:-:S04]  /*c350*/  @P0 IMAD R0, R35, UR38, R0 ;  /* 0x0000002623000c24 */ /* 0x001fc8000f8e0200 */
[----:B------:R-:W-:-:S04]  /*c360*/  @P0 IMAD R19, R0, 0xa0, R5 ;  /* 0x000000a000130824 */ /* 0x000fc800078e0205 */
[----:B-1----:R-:W-:Y:S01]  /*c370*/  @P0 IMAD.WIDE R18, R19, 0x4, R20 ;  /* 0x0000000413120825 */ /* 0x002fe200078e0214 */
        /* <DEDUP_REMOVED lines=10> */
[----:B------:R-:W1:Y:S01]  /*c420*/  S2UR UR7, SR_CgaCtaId ;  /* 0x00000000000779c3 */ /* 0x000e620000008800 */
[----:B------:R-:W-:Y:S02]  /*c430*/  UMOV UR6, 0x400 ;  /* 0x0000040000067882 */ /* 0x000fe40000000000 */
[----:B------:R-:W-:Y:S01]  /*c440*/  UIADD3 UR6, UPT, UPT, UR6, 0x420, URZ ;  /* 0x0000042006067890 */ /* 0x000fe2000fffe0ff */
[----:B------:R-:W-:-:S03]  /*c450*/  IMAD R16, R2, R16, R5 ;  /* 0x0000001002107224 */ /* 0x000fc600078e0205 */
[----:B-1----:R-:W-:-:S06]  /*c460*/  ULEA UR6, UR7, UR6, 0x18 ;  /* 0x0000000607067291 */ /* 0x002fcc000f8ec0ff */
        /* <DEDUP_REMOVED lines=22> */
.L_x_5445:
[----:B------:R-:W-:Y:S05]  /*c5d0*/  BSYNC.RECONVERGENT B0 ;  /* 0x0000000000007941 */ /* 0x000fea0003800200 */
.L_x_5444:
        /* <DEDUP_REMOVED lines=21> */
.L_x_5475:
        /* <DEDUP_REMOVED lines=35> */
.L_x_5476:
[----:B0-----:R-:W0:Y:S01]  /*c960*/  LDC.64 R6, c[0x0][0x380] ;  /* 0x0000e000ff067b82 */ /* 0x001e220000000a00 */
[----:B------:R-:W-:-:S04]  /*c970*/  IMAD.IADD R3, R2, 0x1, R5 ;  /* 0x0000000102037824 */ /* 0x000fc800078e0205 */
[----:B0-----:R-:W-:-:S05]  /*c980*/  IMAD.WIDE R2, R3, 0x4, R6 ;  /* 0x0000000403027825 */ /* 0x001fca00078e0206 */
[----:B------:R-:W-:Y:S01]  /*c990*/  STG.E.128 desc[UR36][R2.64], R12 ;  /* 0x0000000c02007986 */ /* 0x000fe2000c101d24 */
[----:B------:R-:W-:Y:S05]  /*c9a0*/  EXIT ;  /* 0x000000000000794d */ /* 0x000fea0003800000 */
.L_x_5404:
        /* <DEDUP_REMOVED lines=8> */
.L_x_5478:
[----:B------:R-:W-:Y:S05]  /*ca30*/  BSYNC B1 ;  /* 0x0000000000017941 */ /* 0x000fea0003800000 */
.L_x_5477:
[----:B------:R-:W-:Y:S05]  /*ca40*/  BRA `(.L_x_5479) ;  /* 0xffffffa000f07947 */ /* 0x000fea000383ffff */
.L_x_5408:
        /* <DEDUP_REMOVED lines=8> */
.L_x_5481:
[----:B------:R-:W-:Y:S05]  /*cad0*/  BSYNC B0 ;  /* 0x0000000000007941 */ /* 0x000fea0003800000 */
.L_x_5480:
[----:B------:R-:W-:Y:S01]  /*cae0*/  HFMA2 R12, -RZ, RZ, 0, 4.76837158203125e-07 ;  /* 0x00000008ff0c7431 */ /* 0x000fe200000001ff */
[----:B------:R-:W-:Y:S01]  /*caf0*/  FMNMX.FTZ R13, R14, R252, !PT ;  /* 0x000000fc0e0d7209 */ /* 0x000fe20007810000 */
[----:B------:R-:W-:Y:S02]  /*cb00*/  IMAD.MOV.U32 R11, RZ, RZ, 0x1f ;  /* 0x0000001fff0b7424 */ /* 0x000fe400078e00ff */
[----:B------:R-:W-:-:S07]  /*cb10*/  IMAD.MOV.U32 R15, RZ, RZ, -0x1 ;  /* 0xffffffffff0f7424 */ /* 0x000fce00078e00ff */
[----:B------:R-:W-:Y:S05]  /*cb20*/  WARPSYNC.COLLECTIVE R15, `(.L_x_5482) ;  /* 0x000000000f087348 */ /* 0x000fea0003c00000 */
[----:B------:R0:W1:Y:S02]  /*cb30*/  SHFL.BFLY P6, R14, R13, R12, R11 ;  /* 0x0c00000c0d0e7389 */ /* 0x00006400000c000b */
[----:B01----:R-:W-:Y:S05]  /*cb40*/  ENDCOLLECTIVE ;  /* 0x000000000000791b */ /* 0x003fea0003800000 */
.L_x_5482:
[----:B------:R-:W-:Y:S02]  /*cb50*/  MOV R12, 0x4 ;  /* 0x00000004000c7802 */ /* 0x000fe40000000f00 */
[----:B------:R-:W-:-:S05]  /*cb60*/  FMNMX.FTZ R0, R13, R14, !PT ;  /* 0x0000000e0d007209 */ /* 0x000fca0007810000 */
[----:B------:R-:W-:-:S07]  /*cb70*/  IMAD.MOV.U32 R13, RZ, RZ, R0 ;  /* 0x000000ffff0d7224 */ /* 0x000fce00078e0000 */
[----:B------:R-:W-:Y:S05]  /*cb80*/  WARPSYNC.COLLECTIVE R15, `(.L_x_5483) ;  /* 0x000000000f087348 */ /* 0x000fea0003c00000 */
[----:B------:R0:W1:Y:S02]  /*cb90*/  SHFL.BFLY P6, R14, R13, R12, R11 ;  /* 0x0c00000c0d0e7389 */ /* 0x00006400000c000b */
[----:B01----:R-:W-:Y:S05]  /*cba0*/  ENDCOLLECTIVE ;  /* 0x000000000000791b */ /* 0x003fea0003800000 */
.L_x_5483:
[----:B------:R-:W-:Y:S01]  /*cbb0*/  IMAD.MOV.U32 R12, RZ, RZ, 0x2 ;  /* 0x00000002ff0c7424 */ /* 0x000fe200078e00ff */
[----:B------:R-:W-:-:S05]  /*cbc0*/  FMNMX.FTZ R2, R0, R14, !PT ;  /* 0x0000000e00027209 */ /* 0x000fca0007810000 */
[----:B------:R-:W-:-:S07]  /*cbd0*/  IMAD.MOV.U32 R13, RZ, RZ, R2 ;  /* 0x000000ffff0d7224 */ /* 0x000fce00078e0002 */
[----:B------:R-:W-:Y:S05]  /*cbe0*/  WARPSYNC.COLLECTIVE R15, `(.L_x_5484) ;  /* 0x000000000f087348 */ /* 0x000fea0003c00000 */
[----:B------:R0:W1:Y:S02]  /*cbf0*/  SHFL.BFLY P6, R14, R13, R12, R11 ;  /* 0x0c00000c0d0e7389 */ /* 0x00006400000c000b */
[----:B01----:R-:W-:Y:S05]  /*cc00*/  ENDCOLLECTIVE ;  /* 0x000000000000791b */ /* 0x003fea0003800000 */
.L_x_5484:
[----:B------:R-:W-:Y:S05]  /*cc10*/  BRA `(.L_x_5485) ;  /* 0xffffffa400487947 */ /* 0x000fea000383ffff */
.L_x_5486:
        /* <DEDUP_REMOVED lines=14> */
.L_x_5611:


//--------------------- .text._ZN4mmha33masked_multihead_attention_kernelIfLi160ELi256ELi4ELi64ELi64ELb0ELb0EEEv26Multihead_attention_paramsIT_XT5_EE --------------------------
	.section	.text._ZN4mmha33masked_multihead_attention_kernelIfLi160ELi256ELi4ELi64ELi64ELb0ELb0EEEv26Multihead_attention_paramsIT_XT5_EE,"ax",@progbits
	.align	128
        .global         _ZN4mmha33masked_multihead_attention_kernelIfLi160ELi256ELi4ELi64ELi64ELb0ELb0EEEv26Multihead_attention_paramsIT_XT5_EE
        .type           _ZN4mmha33masked_multihead_attention_kernelIfLi160ELi256ELi4ELi64ELi64ELb0ELb0EEEv26Multihead_attention_paramsIT_XT5_EE,@function
        .size           _ZN4mmha33masked_multihead_attention_kernelIfLi160ELi256ELi4ELi64ELi64ELb0ELb0EEEv26Multihead_attention_paramsIT_XT5_EE,(.L_x_5612 - _ZN4mmha33masked_multihead_attention_kernelIfLi160ELi256ELi4ELi64ELi64ELb0ELb0EEEv26Multihead_attention_paramsIT_XT5_EE)
        .other          _ZN4mmha33masked_multihead_attention_kernelIfLi160ELi256ELi4ELi64ELi64ELb0ELb0EEEv26Multihead_attention_paramsIT_XT5_EE,@"STO_CUDA_ENTRY STV_DEFAULT"
_ZN4mmha33masked_multihead_attention_kernelIfLi160ELi256ELi4ELi64ELi64ELb0ELb0EEEv26Multihead_attention_paramsIT_XT5_EE:
.text._ZN4mmha33masked_multihead_attention_kernelIfLi160ELi256ELi4ELi64ELi64ELb0ELb0EEEv26Multihead_attention_paramsIT_XT5_EE:
        /* <DEDUP_REMOVED lines=12> */
.L_x_5487:
        /* <DEDUP_REMOVED lines=13> */
[----:B--2---:R-:W2:Y:S05]  /*0190*/  MUFU.RCP R0, R0 ;  /* 0x0000000000007308 */ /* 0x004eaa0000001000 */
[----:B------:R-:W3:Y:S01]  /*01a0*/  @!P1 LDC.64 R12, c[0x0][0x398] ;  /* 0x0000e600ff0c9b82 */ /* 0x000ee20000000a00 */
[----:B-1----:R-:W-:-:S06]  /*01b0*/  IMAD R26, R23, R38, R25 ;  /* 0x00000026171a7224 */ /* 0x002fcc00078e0219 */
[----:B------:R-:W-:Y:S01]  /*01c0*/  @P0 IMAD R4, R23, R4, RZ ;  /* 0x0000000417040224 */ /* 0x000fe200078e02ff */
[----:B------:R-:W1:Y:S01]  /*01d0*/  @!P1 LDC.64 R8, c[0x0][0x468] ;  /* 0x00011a00ff089b82 */ /* 0x000e620000000a00 */
[----:B--2---:R-:W-:Y:S01]  /*01e0*/  VIADD R2, R0, 0xffffffe ;  /* 0x0ffffffe00027836 */ /* 0x004fe20000000000 */
[----:B------:R-:W-:-:S03]  /*01f0*/  IABS R0, R23 ;  /* 0x0000001700007213 */ /* 0x000fc60000000000 */
[----:B------:R2:W4:Y:S02]  /*0200*/  F2I.FTZ.U32.TRUNC.NTZ R3, R2 ;  /* 0x0000000200037305 */ /* 0x000524000021f000 */
[----:B--2---:R-:W-:Y:S01]  /*0210*/  IMAD.MOV.U32 R2, RZ, RZ, RZ ;  /* 0x000000ffff027224 */ /* 0x004fe200078e00ff */
[----:B-1----:R-:W2:Y:S01]  /*0220*/  @!P1 LDG.E R8, desc[UR36][R8.64+0x4] ;  /* 0x0000042408089981 */ /* 0x002ea2000c1e1900 */
[----:B----4-:R-:W-:-:S04]  /*0230*/  IMAD.MOV R5, RZ, RZ, -R3 ;  /* 0x000000ffff057224 */ /* 0x010fc800078e0a03 */
[----:B------:R-:W-:-:S04]  /*0240*/  IMAD R5, R5, R6, RZ ;  /* 0x0000000605057224 */ /* 0x000fc800078e02ff */
[----:B------:R-:W-:-:S04]  /*0250*/  IMAD.HI.U32 R2, R3, R5, R2 ;  /* 0x0000000503027227 */ /* 0x000fc800078e0002 */
[----:B------:R-:W-:-:S04]  /*0260*/  IMAD.MOV.U32 R3, RZ, RZ, R0 ;  /* 0x000000ffff037224 */ /* 0x000fc800078e0000 */
[----:B------:R-:W-:-:S05]  /*0270*/  IMAD.HI.U32 R0, R2, R3, RZ ;  /* 0x0000000302007227 */ /* 0x000fca00078e00ff */
[----:B------:R-:W-:-:S05]  /*0280*/  IADD3 R2, PT, PT, -R0, RZ, RZ ;  /* 0x000000ff00027210 */ /* 0x000fca0007ffe1ff */
[----:B------:R-:W-:Y:S02]  /*0290*/  IMAD R3, R6, R2, R3 ;  /* 0x0000000206037224 */ /* 0x000fe400078e0203 */
[----:B------:R-:W-:Y:S02]  /*02a0*/  @!P0 IMAD R2, R26, 0xa0, RZ ;  /* 0x000000a01a028824 */ /* 0x000fe400078e02ff */
[----:B------:R-:W-:Y:S01]  /*02b0*/  @P0 IMAD R2, R25, 0xa0, R4 ;  /* 0x000000a019020824 */ /* 0x000fe200078e0204 */
[----:B------:R-:W-:Y:S02]  /*02c0*/  ISETP.GT.U32.AND P2, PT, R6, R3, PT ;  /* 0x000000030600720c */ /* 0x000fe40003f44070 */
[----:B0-----:R-:W-:Y:S01]  /*02d0*/  ISETP.NE.U32.AND P0, PT, R28, RZ, PT ;  /* 0x000000ff1c00720c */ /* 0x001fe20003f05070 */
[----:B------:R-:W-:-:S03]  /*02e0*/  IMAD.IADD R27, R24, 0x1, R2 ;  /* 0x00000001181b7824 */ /* 0x000fc600078e0202 */
[----:B------:R-:W-:Y:S02]  /*02f0*/  ISETP.NE.AND.EX P0, PT, R29, RZ, PT, P0 ;  /* 0x000000ff1d00720c */ /* 0x000fe40003f05300 */
[----:B---3--:R-:W-:-:S04]  /*0300*/  @!P1 IADD3 R4, P4, PT, R27, R12, RZ ;  /* 0x0000000c1b049210 */ /* 0x008fc80007f9e0ff */
[----:B------:R-:W-:Y:S01]  /*0310*/  @!P1 LEA.HI.X.SX32 R5, R27, R13, 0x1, P4 ;  /* 0x0000000d1b059211 */ /* 0x000fe200020f0eff */
[----:B------:R-:W-:-:S05]  /*0320*/  @!P2 IMAD.IADD R3, R3, 0x1, -R6 ;  /* 0x000000010303a824 */ /* 0x000fca00078e0a06 */
[----:B------:R-:W-:Y:S02]  /*0330*/  ISETP.GE.U32.AND P3, PT, R3, R6, PT ;  /* 0x000000060300720c */ /* 0x000fe40003f66070 */
[----:B------:R0:W3:Y:S01]  /*0340*/  @!P1 LDG.E R3, desc[UR36][R4.64] ;  /* 0x0000002404039981 */ /* 0x0000e2000c1e1900 */
[----:B------:R-:W1:Y:S01]  /*0350*/  @P0 LDC.64 R6, c[0x0][0x460] ;  /* 0x00011800ff060b82 */ /* 0x000e620000000a00 */
[----:B------:R-:W-:Y:S01]  /*0360*/  @!P2 VIADD R0, R0, 0x1 ;  /* 0x000000010000a836 */ /* 0x000fe20000000000 */
[----:B------:R-:W-:Y:S02]  /*0370*/  ISETP.GE.AND P4, PT, R11, RZ, PT ;  /* 0x000000ff0b00720c */ /* 0x000fe40003f86270 */
[----:B------:R-:W-:-:S04]  /*0380*/  ISETP.NE.AND P2, PT, R10, RZ, PT ;  /* 0x000000ff0a00720c */ /* 0x000fc80003f45270 */
[----:B0-----:R-:W0:Y:S02]  /*0390*/  LDC.64 R4, c[0x0][0x4a0] ;  /* 0x00012800ff047b82 */ /* 0x001e240000000a00 */
[----:B------:R-:W-:-:S05]  /*03a0*/  @P3 IADD3 R0, PT, PT, R0, 0x1, RZ ;  /* 0x0000000100003810 */ /* 0x000fca0007ffe0ff */
[----:B------:R-:W-:-:S04]  /*03b0*/  IMAD.MOV.U32 R39, RZ, RZ, R0 ;  /* 0x000000ffff277224 */ /* 0x000fc800078e0000 */
[----:B------:R-:W-:Y:S01]  /*03c0*/  @!P4 IMAD.MOV R39, RZ, RZ, -R39 ;  /* 0x000000ffff27c224 */ /* 0x000fe200078e0a27 */
[----:B------:R-:W-:Y:S01]  /*03d0*/  @!P2 LOP3.LUT R39, RZ, R10, RZ, 0x33, !PT ;  /* 0x0000000aff27a212 */ /* 0x000fe200078e33ff */
[----:B------:R-:W-:-:S04]  /*03e0*/  IMAD.MOV.U32 R16, RZ, RZ, RZ ;  /* 0x000000ffff107224 */ /* 0x000fc800078e00ff */
[----:B-1----:R-:W-:-:S05]  /*03f0*/  @P0 IMAD.WIDE R6, R39, 0x4, R6 ;  /* 0x0000000427060825 */ /* 0x002fca00078e0206 */
[----:B------:R1:W5:Y:S01]  /*0400*/  @P0 LDG.E R16, desc[UR36][R6.64] ;  /* 0x0000002406100981 */ /* 0x000362000c1e1900 */
[----:B0-----:R-:W-:-:S04]  /*0410*/  ISETP.NE.U32.AND P0, PT, R4, RZ, PT ;  /* 0x000000ff0400720c */ /* 0x001fc80003f05070 */
[----:B------:R-:W-:Y:S02]  /*0420*/  ISETP.NE.AND.EX P0, PT, R5, RZ, PT, P0 ;  /* 0x000000ff0500720c */ /* 0x000fe40003f05300 */
[----:B------:R-:W-:-:S11]  /*0430*/  ISETP.GT.U32.AND P2, PT, R22, 0x27, PT ;  /* 0x000000271600780c */ /* 0x000fd60003f44070 */
[----:B------:R-:W0:Y:S01]  /*0440*/  @P0 LDC.64 R18, c[0x0][0x4a0] ;  /* 0x00012800ff120b82 */ /* 0x000e220000000a00 */
[----:B------:R-:W-:Y:S01]  /*0450*/  BSSY.RECONVERGENT B0, `(.L_x_5488) ;  /* 0x000001f000007945 */ /* 0x000fe20003800200 */
[----:B---3--:R-:W2:Y:S08]  /*0460*/  @!P1 I2F.S8 R5, R3 ;  /* 0x0000000300059306 */ /* 0x008eb00000001400 */
[----:B------:R-:W3:Y:S08]  /*0470*/  @!P1 I2F.S8 R11, R3.B1 ;  /* 0x10000003000b9306 */ /* 0x000ef00000001400 */
[----:B------:R-:W1:Y:S08]  /*0480*/  @!P1 I2F.S8 R13, R3.B2 ;  /* 0x20000003000d9306 */ /* 0x000e700000001400 */
[----:B------:R-:W4:Y:S01]  /*0490*/  @!P1 I2F.S8 R9, R3.B3 ;  /* 0x3000000300099306 */ /* 0x000f220000001400 */
[C---:B--2---:R-:W-:Y:S01]  /*04a0*/  @!P1 FMUL.FTZ R4, R8.reuse, R5 ;  /* 0x0000000508049220 */ /* 0x044fe20000410000 */
[C---:B---3--:R-:W-:Y:S01]  /*04b0*/  @!P1 FMUL.FTZ R5, R8.reuse, R11 ;  /* 0x0000000b08059220 */ /* 0x048fe20000410000 */
[----:B------:R-:W-:Y:S01]  /*04c0*/  CS2R R10, SRZ ;  /* 0x00000000000a7805 */ /* 0x000fe2000001ff00 */
[C---:B-1----:R-:W-:Y:S01]  /*04d0*/  @!P1 FMUL.FTZ R6, R8.reuse, R13 ;  /* 0x0000000d08069220 */ /* 0x042fe20000410000 */
[----:B----4-:R-:W-:Y:S01]  /*04e0*/  @!P1 FMUL.FTZ R7, R8, R9 ;  /* 0x0000000908079220 */ /* 0x010fe20000410000 */
[----:B------:R-:W-:Y:S01]  /*04f0*/  CS2R R8, SRZ ;  /* 0x0000000000087805 */ /* 0x000fe2000001ff00 */
[----:B0-----:R-:W-:Y:S06]  /*0500*/  @P2 BRA `(.L_x_5489) ;  /* 0x00000000004c2947 */ /* 0x001fec0003800000 */
        /* <DEDUP_REMOVED lines=10> */
[----:B----4-:R-:W3:Y:S08]  /*05b0*/  @!P3 I2F.S8 R11, R0.B2 ;  /* 0x20000000000bb306 */ /* 0x010ef00000001400 */
[----:B------:R-:W0:Y:S08]  /*05c0*/  @!P3 I2F.S8 R3, R0 ;  /* 0x000000000003b306 */ /* 0x000e300000001400 */
[----:B------:R-:W1:Y:S08]  /*05d0*/  @!P3 I2F.S8 R9, R0.B1 ;  /* 0x100000000009b306 */ /* 0x000e700000001400 */
[----:B------:R-:W2:Y:S01]  /*05e0*/  @!P3 I2F.S8 R17, R0.B3 ;  /* 0x300000000011b306 */ /* 0x000ea20000001400 */
[C---:B---3--:R-:W-:Y:S01]  /*05f0*/  @!P3 FMUL.FTZ R10, R12.reuse, R11 ;  /* 0x0000000b0c0ab220 */ /* 0x048fe20000410000 */
[C---:B0-----:R-:W-:Y:S01]  /*0600*/  @!P3 FMUL.FTZ R8, R12.reuse, R3 ;  /* 0x000000030c08b220 */ /* 0x041fe20000410000 */
[C---:B-1----:R-:W-:Y:S01]  /*0610*/  @!P3 FMUL.FTZ R9, R12.reuse, R9 ;  /* 0x000000090c09b220 */ /* 0x042fe20000410000 */
[----:B--2---:R-:W-:-:S06]  /*0620*/  @!P3 FMUL.FTZ R11, R12, R17 ;  /* 0x000000110c0bb220 */ /* 0x004fcc0000410000 */
[----:B------:R0:W5:Y:S02]  /*0630*/  @P3 LDG.E.128 R8, desc[UR36][R14.64] ;  /* 0x000000240e083981 */ /* 0x000164000c1e1d00 */
.L_x_5489:
[----:B------:R-:W-:Y:S05]  /*0640*/  BSYNC.RECONVERGENT B0 ;  /* 0x0000000000007941 */ /* 0x000fea0003800200 */
.L_x_5488:
        /* <DEDUP_REMOVED lines=8> */
.L_x_5491:
[----:B------:R-:W-:Y:S05]  /*06d0*/  BSYNC.RECONVERGENT B0 ;  /* 0x0000000000007941 */ /* 0x000fea0003800200 */
.L_x_5490:
[----:B------:R-:W-:Y:S01]  /*06e0*/  @P0 IMAD.WIDE.U32 R12, R23, 0x4, R18 ;  /* 0x00000004170c0825 */ /* 0x000fe200078e0012 */
[----:B------:R-:W1:Y:S01]  /*06f0*/  LDCU.64 UR6, c[0x0][0x3a0] ;  /* 0x00007400ff0677ac */ /* 0x000e620008000a00 */
[----:B------:R-:W2:Y:S03]  /*0700*/  LDCU.64 UR4, c[0x0][0x390] ;  /* 0x00007200ff0477ac */ /* 0x000ea60008000a00 */
[----:B------:R3:W4:Y:S01]  /*0710*/  @P0 LDG.E R0, desc[UR36][R12.64] ;  /* 0x000000240c000981 */ /* 0x000722000c1e1900 */
[----:B------:R-:W-:Y:S01]  /*0720*/  ISETP.EQ.U32.AND P4, PT, R28, RZ, PT ;  /* 0x000000ff1c00720c */ /* 0x000fe20003f82070 */
[----:B0-----:R-:W0:Y:S01]  /*0730*/  LDC.64 R14, c[0x0][0x418] ;  /* 0x00010600ff0e7b82 */ /* 0x001e220000000a00 */
[----:B------:R-:W-:Y:S01]  /*0740*/  ISETP.GT.U32.AND P2, PT, R22, 0x3f, PT ;  /* 0x0000003f1600780c */ /* 0x000fe20003f44070 */
[----:B------:R-:W-:Y:S01]  /*0750*/  IMAD R3, R25, 0xa0, R24 ;  /* 0x000000a019037824 */ /* 0x000fe200078e0218 */
[----:B------:R-:W-:-:S02]  /*0760*/  CS2R R30, SRZ ;  /* 0x00000000001e7805 */ /* 0x000fc4000001ff00 */
[----:B------:R-:W-:Y:S02]  /*0770*/  ISETP.EQ.OR.EX P2, PT, R29, RZ, P2, P4 ;  /* 0x000000ff1d00720c */ /* 0x000fe40001742740 */
[----:B------:R-:W-:Y:S02]  /*0780*/  CS2R R34, SRZ ;  /* 0x0000000000227805 */ /* 0x000fe4000001ff00 */
[----:B------:R-:W-:Y:S02]  /*0790*/  CS2R R32, SRZ ;  /* 0x0000000000207805 */ /* 0x000fe4000001ff00 */
[----:B------:R-:W-:Y:S01]  /*07a0*/  CS2R R28, SRZ ;  /* 0x00000000001c7805 */ /* 0x000fe2000001ff00 */
[----:B------:R-:W0:Y:S01]  /*07b0*/  LDC R27, c[0x0][0x3f4] ;  /* 0x0000fd00ff1b7b82 */ /* 0x000e220000000800 */
[----:B-1----:R-:W-:Y:S02]  /*07c0*/  ISETP.NE.U32.AND P3, PT, RZ, UR6, PT ;  /* 0x00000006ff007c0c */ /* 0x002fe4000bf65070 */
[----:B--2---:R-:W-:Y:S01]  /*07d0*/  ISETP.NE.U32.AND P1, PT, RZ, UR4, PT ;  /* 0x00000004ff007c0c */ /* 0x004fe2000bf25070 */
[----:B------:R-:W-:Y:S01]  /*07e0*/  IMAD.MOV.U32 R17, RZ, RZ, RZ ;  /* 0x000000ffff117224 */ /* 0x000fe200078e00ff */
[----:B------:R-:W-:-:S03]  /*07f0*/  ISETP.NE.AND.EX P3, PT, RZ, UR7, PT, P3 ;  /* 0x00000007ff007c0c */ /* 0x000fc6000bf65330 */
[----:B---3--:R-:W1:Y:S01]  /*0800*/  @!P2 LDC.64 R12, c[0x0][0x450] ;  /* 0x00011400ff0cab82 */ /* 0x008e620000000a00 */
[----:B------:R-:W-:Y:S01]  /*0810*/  ISETP.NE.AND.EX P1, PT, RZ, UR5, PT, P1 ;  /* 0x00000005ff007c0c */ /* 0x000fe2000bf25310 */
[----:B------:R-:W2:Y:S01]  /*0820*/  LDCU.U8 UR4, c[0x0][0x404] ;  /* 0x00008080ff0477ac */ /* 0x000ea20008000000 */
[C---:B------:R-:W-:Y:S02]  /*0830*/  ISETP.GT.U32.OR P3, PT, R22.reuse, 0x27, !P3 ;  /* 0x000000271600780c */ /* 0x040fe40005f64470 */
[----:B------:R-:W-:Y:S02]  /*0840*/  ISETP.GT.U32.OR P1, PT, R22, 0x27, !P1 ;  /* 0x000000271600780c */ /* 0x000fe40004f24470 */
[----:B0-----:R-:W-:Y:S01]  /*0850*/  ISETP.NE.U32.AND P4, PT, R14, RZ, PT ;  /* 0x000000ff0e00720c */ /* 0x001fe20003f85070 */
[----:B-----5:R-:W-:-:S03]  /*0860*/  @!P2 IMAD R14, R16, R38, RZ ;  /* 0x00000026100ea224 */ /* 0x020fc600078e02ff */
[----:B------:R-:W-:Y:S01]  /*0870*/  ISETP.NE.AND.EX P4, PT, R15, RZ, PT, P4 ;  /* 0x000000ff0f00720c */ /* 0x000fe20003f85340 */
[----:B------:R-:W-:-:S04]  /*0880*/  @!P2 IMAD R15, R14, 0xa0, R3 ;  /* 0x000000a00e0fa824 */ /* 0x000fc800078e0203 */
[----:B------:R-:W0:Y:S08]  /*0890*/  @!P3 LDC.64 R20, c[0x0][0x3a0] ;  /* 0x0000e800ff14bb82 */ /* 0x000e300000000a00 */
[----:B------:R-:W3:Y:S01]  /*08a0*/  @!P1 LDC.64 R18, c[0x0][0x390] ;  /* 0x0000e400ff129b82 */ /* 0x000ee20000000a00 */
[----:B-1----:R-:W-:-:S06]  /*08b0*/  @!P2 IMAD.WIDE R12, R15, 0x4, R12 ;  /* 0x000000040f0ca825 */ /* 0x002fcc00078e020c */
[----:B------:R-:W2:Y:S01]  /*08c0*/  @!P2 LDG.E.128 R12, desc[UR36][R12.64] ;  /* 0x000000240c0ca981 */ /* 0x000ea2000c1e1d00 */
[----:B------:R-:W-:Y:S01]  /*08d0*/  IABS R40, R27 ;  /* 0x0000001b00287213 */ /* 0x000fe20000000000 */
[----:B------:R-:W1:Y:S01]  /*08e0*/  @P4 LDC.64 R36, c[0x0][0x418] ;  /* 0x00010600ff244b82 */ /* 0x000e620000000a00 */
[----:B0-----:R-:W-:-:S05]  /*08f0*/  @!P3 IMAD.WIDE.U32 R20, R3, 0x4, R20 ;  /* 0x000000040314b825 */ /* 0x001fca00078e0014 */
[----:B------:R-:W2:Y:S01]  /*0900*/  @!P3 LDG.E.128 R32, desc[UR36][R20.64] ;  /* 0x000000241420b981 */ /* 0x000ea2000c1e1d00 */
[----:B---3--:R-:W-:-:S05]  /*0910*/  @!P1 IMAD.WIDE.U32 R18, R3, 0x4, R18 ;  /* 0x0000000403129825 */ /* 0x008fca00078e0012 */
[----:B------:R0:W3:Y:S01]  /*0920*/  @!P1 LDG.E.128 R28, desc[UR36][R18.64] ;  /* 0x00000024121c9981 */ /* 0x0000e2000c1e1d00 */
[----:B------:R-:W1:Y:S01]  /*0930*/  I2F.RP R3, R40 ;  /* 0x0000002800037306 */ /* 0x000e620000209400 */
[----:B0-----:R-:W4:Y:S07]  /*0940*/  @P0 LDC R19, c[0x0][0x430] ;  /* 0x00010c00ff130b82 */ /* 0x001f2e0000000800 */
[----:B-1----:R-:W0:Y:S01]  /*0950*/  MUFU.RCP R3, R3 ;  /* 0x0000000300037308 */ /* 0x002e220000001000 */
[----:B------:R-:W1:Y:S01]  /*0960*/  @!P0 LDC R18, c[0x0][0x40c] ;  /* 0x00010300ff128b82 */ /* 0x000e620000000800 */
[----:B------:R-:W-:-:S05]  /*0970*/  @P4 IMAD.WIDE.U32 R36, R23, 0x4, R36 ;  /* 0x0000000417244825 */ /* 0x000fca00078e0024 */
[----:B------:R0:W5:Y:S02]  /*0980*/  @P4 LDG.E R17, desc[UR36][R36.64] ;  /* 0x0000002424114981 */ /* 0x000164000c1e1900 */
[----:B0-----:R-:W-:Y:S02]  /*0990*/  IADD3 R20, PT, PT, R3, 0xffffffe, RZ ;  /* 0x0ffffffe03147810 */ /* 0x001fe40007ffe0ff */
[----:B------:R-:W0:Y:S02]  /*09a0*/  LDC R3, c[0x0][0x400] ;  /* 0x00010000ff037b82 */ /* 0x000e240000000800 */
[----:B------:R1:W1:Y:S02]  /*09b0*/  F2I.FTZ.U32.TRUNC.NTZ R21, R20 ;  /* 0x0000001400157305 */ /* 0x000264000021f000 */
[----:B-1----:R-:W-:Y:S02]  /*09c0*/  IMAD.MOV.U32 R20, RZ, RZ, RZ ;  /* 0x000000ffff147224 */ /* 0x002fe400078e00ff */
[----:B------:R-:W-:Y:S01]  /*09d0*/  IMAD.MOV R37, RZ, RZ, -R21 ;  /* 0x000000ffff257224 */ /* 0x000fe200078e0a15 */
[----:B------:R-:W-:Y:S01]  /*09e0*/  ISETP.NE.AND P1, PT, R27, RZ, PT ;  /* 0x000000ff1b00720c */ /* 0x000fe20003f25270 */
[----:B------:R-:W-:Y:S01]  /*09f0*/  IMAD R36, R23, R27, RZ ;  /* 0x0000001b17247224 */ /* 0x000fe200078e02ff */
[----:B------:R-:W-:Y:S01]  /*0a00*/  BSSY.RECONVERGENT B6, `(.L_x_5492) ;  /* 0x00000e4000067945 */ /* 0x000fe20003800200 */
[----:B------:R-:W-:-:S02]  /*0a10*/  IMAD R38, R39, R38, RZ ;  /* 0x0000002627267224 */ /* 0x000fc400078e02ff */
[----:B----4-:R-:W-:Y:S02]  /*0a20*/  @P0 IMAD.IADD R18, R0, 0x1, R19 ;  /* 0x0000000100120824 */ /* 0x010fe400078e0213 */
[----:B------:R-:W-:-:S03]  /*0a30*/  IMAD R19, R37, R40, RZ ;  /* 0x0000002825137224 */ /* 0x000fc600078e02ff */
[----:B------:R-:W-:Y:S01]  /*0a40*/  IABS R0, R18 ;  /* 0x0000001200007213 */ /* 0x000fe20000000000 */
[----:B------:R-:W-:-:S04]  /*0a50*/  IMAD.HI.U32 R21, R21, R19, R20 ;  /* 0x0000001315157227 */ /* 0x000fc800078e0014 */
[----:B------:R-:W-:-:S04]  /*0a60*/  IMAD.MOV.U32 R19, RZ, RZ, R0 ;  /* 0x000000ffff137224 */ /* 0x000fc800078e0000 */
[----:B------:R-:W-:-:S05]  /*0a70*/  IMAD.HI.U32 R21, R21, R19, RZ ;  /* 0x0000001315157227 */ /* 0x000fca00078e00ff */
[----:B------:R-:W-:-:S05]  /*0a80*/  IADD3 R21, PT, PT, -R21, RZ, RZ ;  /* 0x000000ff15157210 */ /* 0x000fca0007ffe1ff */
[----:B------:R-:W-:-:S05]  /*0a90*/  IMAD R19, R40, R21, R19 ;  /* 0x0000001528137224 */ /* 0x000fca00078e0213 */
[----:B------:R-:W-:-:S13]  /*0aa0*/  ISETP.GT.U32.AND P0, PT, R40, R19, PT ;  /* 0x000000132800720c */ /* 0x000fda0003f04070 */
[----:B------:R-:W-:-:S05]  /*0ab0*/  @!P0 IMAD.IADD R19, R19, 0x1, -R40 ;  /* 0x0000000113138824 */ /* 0x000fca00078e0a28 */
[----:B------:R-:W-:Y:S02]  /*0ac0*/  ISETP.GT.U32.AND P0, PT, R40, R19, PT ;  /* 0x000000132800720c */ /* 0x000fe40003f04070 */
[----:B------:R-:W-:-:S11]  /*0ad0*/  ISETP.GE.AND P3, PT, R18, RZ, PT ;  /* 0x000000ff1200720c */ /* 0x000fd60003f66270 */
[----:B------:R-:W-:Y:S01]  /*0ae0*/  @!P0 IMAD.IADD R19, R19, 0x1, -R40 ;  /* 0x0000000113138824 */ /* 0x000fe200078e0a28 */
[----:B--2---:R-:W-:-:S04]  /*0af0*/  ISETP.NE.AND P0, PT, RZ, UR4, PT ;  /* 0x00000004ff007c0c */ /* 0x004fc8000bf05270 */
[----:B0-----:R-:W-:Y:S01]  /*0b00*/  ISETP.LT.OR P0, PT, R3, 0x1, P0 ;  /* 0x000000010300780c */ /* 0x001fe20000701670 */
[----:B------:R-:W-:Y:S01]  /*0b10*/  FADD.FTZ R32, R32, R4 ;  /* 0x0000000420207221 */ /* 0x000fe20000010000 */
[----:B------:R-:W-:Y:S01]  /*0b20*/  FADD.FTZ R33, R33, R5 ;  /* 0x0000000521217221 */ /* 0x000fe20000010000 */
[----:B------:R-:W-:Y:S01]  /*0b30*/  FADD.FTZ R34, R34, R6 ;  /* 0x0000000622227221 */ /* 0x000fe20000010000 */
[----:B------:R-:W-:Y:S01]  /*0b40*/  FADD.FTZ R35, R35, R7 ;  /* 0x0000000723237221 */ /* 0x000fe20000010000 */
[----:B------:R-:W-:Y:S01]  /*0b50*/  IADD3 R23, PT, PT, R18, 0x1, -R27 ;  /* 0x0000000112177810 */ /* 0x000fe20007ffe81b */
[----:B------:R-:W-:Y:S01]  /*0b60*/  @!P3 IMAD.MOV R19, RZ, RZ, -R19 ;  /* 0x000000ffff13b224 */ /* 0x000fe200078e0a13 */
[----:B------:R-:W-:Y:S01]  /*0b70*/  @!P1 LOP3.LUT R19, RZ, R27, RZ, 0x33, !PT ;  /* 0x0000001bff139212 */ /* 0x000fe200078e33ff */
[----:B---3--:R-:W-:Y:S01]  /*0b80*/  FADD.FTZ R28, R28, R8 ;  /* 0x000000081c1c7221 */ /* 0x008fe20000010000 */
[----:B------:R-:W-:Y:S01]  /*0b90*/  FADD.FTZ R29, R29, R9 ;  /* 0x000000091d1d7221 */ /* 0x000fe20000010000 */
[----:B------:R-:W-:Y:S01]  /*0ba0*/  FADD.FTZ R30, R30, R10 ;  /* 0x0000000a1e1e7221 */ /* 0x000fe20000010000 */
[----:B------:R-:W-:Y:S01]  /*0bb0*/  FADD.FTZ R31, R31, R11 ;  /* 0x0000000b1f1f7221 */ /* 0x000fe20000010000 */
[----:B------:R-:W-:Y:S01]  /*0bc0*/  @!P2 FMUL.FTZ R32, R32, R12 ;  /* 0x0000000c2020a220 */ /* 0x000fe20000410000 */
[----:B------:R-:W-:Y:S01]  /*0bd0*/  @!P2 FMUL.FTZ R33, R33, R13 ;  /* 0x0000000d2121a220 */ /* 0x000fe20000410000 */
[----:B------:R-:W-:Y:S01]  /*0be0*/  @!P2 FMUL.FTZ R34, R34, R14 ;  /* 0x0000000e2222a220 */ /* 0x000fe20000410000 */
[----:B------:R-:W-:Y:S01]  /*0bf0*/  @!P2 FMUL.FTZ R35, R35, R15 ;  /* 0x0000000f2323a220 */ /* 0x000fe20000410000 */
[----:B------:R-:W-:-:S02]  /*0c00*/  SHF.R.S32.HI R27, RZ, 0x1f, R36 ;  /* 0x0000001fff1b7819 */ /* 0x000fc40000011424 */
[----:B------:R-:W-:Y:S01]  /*0c10*/  VIMNMX R23, PT, PT, RZ, R23, !PT ;  /* 0x00000017ff177248 */ /* 0x000fe20007fe0100 */
[----:B------:R-:W-:Y:S06]  /*0c20*/  @P0 BRA `(.L_x_5493) ;  /* 0x0000000000ac0947 */ /* 0x000fec0003800000 */
[----:B------:R-:W-:-:S13]  /*0c30*/  ISETP.GE.AND P0, PT, R24, R3, PT ;  /* 0x000000031800720c */ /* 0x000fda0003f06270 */
[----:B------:R-:W-:Y:S05]  /*0c40*/  @P0 BRA `(.L_x_5494) ;  /* 0x0000000800fc0947 */ /* 0x000fea0003800000 */
[----:B------:R-:W-:Y:S01]  /*0c50*/  I2FP.F32.U32 R3, R3 ;  /* 0x0000000300037245 */ /* 0x000fe20000201000 */
[----:B------:R-:W-:Y:S01]  /*0c60*/  VIADD R0, R24, 0x2 ;  /* 0x0000000218007836 */ /* 0x000fe20000000000 */
[----:B------:R-:W0:Y:S04]  /*0c70*/  LDCU UR4, c[0x0][0x40c] ;  /* 0x00008180ff0477ac */ /* 0x000e280008000800 */
        /* <DEDUP_REMOVED lines=38> */
.L_x_5493:
        /* <DEDUP_REMOVED lines=40> */
[----:B------:R-:W-:Y:S01]  /*1160*/  IMAD.MOV.U32 R8, RZ, RZ, 0x53f ;  /* 0x0000053fff087424 */ /* 0x000fe200078e00ff */
[----:B------:R-:W-:Y:S01]  /*1170*/  MOV R12, 0x1 ;  /* 0x00000001000c7802 */ /* 0x000fe20000000f00 */
[----:B------:R1:W2:Y:S01]  /*1180*/  LDC.64 R14, c[0x4][R0] ;  /* 0x01000000000e7b82 */ /* 0x0002a20000000a00 */
[----:B------:R-:W3:Y:S01]  /*1190*/  LDCU.64 UR6, c[0x4][0xd0] ;  /* 0x01001a00ff0677ac */ /* 0x000ee20008000a00 */
[----:B------:R-:W-:Y:S01]  /*11a0*/  IMAD.MOV.U32 R13, RZ, RZ, RZ ;  /* 0x000000ffff0d7224 */ /* 0x000fe200078e00ff */
[----:B------:R-:W4:Y:S01]  /*11b0*/  LDCU.64 UR8, c[0x4][0x8] ;  /* 0x01000100ff0877ac */ /* 0x000f220008000a00 */
[----:B0-----:R-:W-:Y:S02]  /*11c0*/  IMAD.U32 R4, RZ, RZ, UR4 ;  /* 0x00000004ff047e24 */ /* 0x001fe4000f8e00ff */
[----:B------:R-:W-:Y:S01]  /*11d0*/  IMAD.U32 R5, RZ, RZ, UR5 ;  /* 0x00000005ff057e24 */ /* 0x000fe2000f8e00ff */
[----:B---3--:R-:W-:Y:S01]  /*11e0*/  MOV R6, UR6 ;  /* 0x0000000600067c02 */ /* 0x008fe20008000f00 */
[----:B------:R-:W-:-:S02]  /*11f0*/  IMAD.U32 R7, RZ, RZ, UR7 ;  /* 0x00000007ff077e24 */ /* 0x000fc4000f8e00ff */
[----:B----4-:R-:W-:Y:S02]  /*1200*/  IMAD.U32 R10, RZ, RZ, UR8 ;  /* 0x00000008ff0a7e24 */ /* 0x010fe4000f8e00ff */
[----:B-1----:R-:W-:-:S07]  /*1210*/  IMAD.U32 R11, RZ, RZ, UR9 ;  /* 0x00000009ff0b7e24 */ /* 0x002fce000f8e00ff */
[----:B------:R-:W-:-:S07]  /*1220*/  LEPC R20, `(.L_x_5495) ;  /* 0x000000001014794e */ /* 0x000fce0000000000 */
[----:B--2--5:R-:W-:Y:S05]  /*1230*/  CALL.ABS.NOINC R14 ;  /* 0x000000000e007343 */ /* 0x024fea0003c00000 */
.L_x_5495:
[----:B------:R-:W0:Y:S01]  /*1240*/  S2R R3, SR_CgaCtaId ;  /* 0x0000000000037919 */ /* 0x000e220000008800 */
[----:B------:R-:W1:Y:S01]  /*1250*/  LDC R9, c[0x0][0x400] ;  /* 0x00010000ff097b82 */ /* 0x000e620000000800 */
[----:B------:R-:W-:Y:S01]  /*1260*/  MOV R0, 0x400 ;  /* 0x0000040000007802 */ /* 0x000fe20000000f00 */
[----:B------:R-:W-:Y:S05]  /*1270*/  WARPSYNC.ALL ;  /* 0x0000000000007948 */ /* 0x000fea0003800000 */
[----:B------:R-:W-:Y:S01]  /*1280*/  ISETP.NE.AND P6, PT, R41, RZ, PT ;  /* 0x000000ff2900720c */ /* 0x000fe20003fc5270 */
[----:B------:R-:W-:-:S12]  /*1290*/  VIADD R0, R0, 0x410 ;  /* 0x0000041000007836 */ /* 0x000fd80000000000 */
        /* <DEDUP_REMOVED lines=73> */
.L_x_5499:
[----:B------:R-:W-:Y:S05]  /*1730*/  BSYNC.RECONVERGENT B1 ;  /* 0x0000000000017941 */ /* 0x000fea0003800200 */
.L_x_5498:
        /* <DEDUP_REMOVED lines=8> */
.L_x_5497:
[----:B------:R-:W-:Y:S05]  /*17c0*/  BSYNC.RECONVERGENT B0 ;  /* 0x0000000000007941 */ /* 0x000fea0003800200 */
.L_x_5496:
[----:B------:R-:W-:Y:S01]  /*17d0*/  BAR.SYNC.DEFER_BLOCKING 0x0 ;  /* 0x0000000000007b1d */ /* 0x000fe20000010000 */
[----:B------:R-:W-:-:S04]  /*17e0*/  @!P6 IMAD R37, R37, R40, R39 ;  /* 0x000000282525e224 */ /* 0x000fc800078e0227 */
[C---:B------:R-:W-:Y:S01]  /*17f0*/  @!P6 IMAD R0, R37.reuse, 0x4, R0 ;  /* 0x000000042500e824 */ /* 0x040fe200078e0200 */
[----:B------:R-:W-:-:S04]  /*1800*/  @!P6 LEA R3, R37, R3, 0x2 ;  /* 0x000000032503e211 */ /* 0x000fc800078e10ff */
[----:B---3--:R0:W1:Y:S04]  /*1810*/  @!P6 LDS.128 R28, [R0] ;  /* 0x00000000001ce984 */ /* 0x0080680000000c00 */
[----:B------:R0:W2:Y:S01]  /*1820*/  @!P6 LDS.128 R32, [R3] ;  /* 0x000000000320e984 */ /* 0x0000a20000000c00 */
[----:B------:R-:W-:Y:S06]  /*1830*/  BAR.SYNC.DEFER_BLOCKING 0x0 ;  /* 0x0000000000007b1d */ /* 0x000fec0000010000 */
.L_x_5494:
[----:B------:R-:W-:Y:S05]  /*1840*/  BSYNC.RECONVERGENT B6 ;  /* 0x0000000000067941 */ /* 0x000fea0003800200 */
.L_x_5492:
        /* <DEDUP_REMOVED lines=23> */
.L_x_5501:
[----:B------:R-:W-:Y:S05]  /*19c0*/  BSYNC.RECONVERGENT B0 ;  /* 0x0000000000007941 */ /* 0x000fea0003800200 */
.L_x_5500:
        /* <DEDUP_REMOVED lines=21> */
[----:B------:R0:W-:Y:S01]  /*1b20*/  @!P0 STS [R0+UR4+0x8], R5 ;  /* 0x0000080500008988 */ /* 0x0001e20008000804 */
[----:B------:R-:W-:Y:S01]  /*1b30*/  BAR.SYNC.DEFER_BLOCKING 0x0 ;  /* 0x0000000000007b1d */ /* 0x000fe20000010000 */
[----:B------:R-:W-:Y:S01]  /*1b40*/  ISETP.NE.AND P0, PT, R22, RZ, PT ;  /* 0x000000ff1600720c */ /* 0x000fe20003f05270 */
[----:B------:R-:W-:-:S04]  /*1b50*/  UIADD3 UR4, UPT, UPT, UR10, 0x410, URZ ;  /* 0x000004100a047890 */ /* 0x000fc8000fffe0ff */
[----:B------:R-:W-:-:S06]  /*1b60*/  ULEA UR4, UR11, UR4, 0x18 ;  /* 0x000000040b047291 */ /* 0x000fcc000f8ec0ff */
[----:B0-----:R-:W-:Y:S01]  /*1b70*/  LEA R0, R7, UR4, 0x2 ;  /* 0x0000000407007c11 */ /* 0x001fe2000f8e10ff */
        /* <DEDUP_REMOVED lines=13> */
[----:B-----5:R-:W-:-:S05]  /*1c50*/  IADD3 R6, PT, PT, -R17, R18, RZ ;  /* 0x0000001211067210 */ /* 0x020fca0007ffe1ff */
[----:B0-----:R-:W-:-:S04]  /*1c60*/  IMAD R3, R25, UR5, R6 ;  /* 0x0000000519037c24 */ /* 0x001fc8000f8e0206 */
[----:B------:R-:W-:-:S04]  /*1c70*/  IMAD R3, R3, UR5, R6 ;  /* 0x0000000503037c24 */ /* 0x000fc8000f8e0206 */
[----:B---3--:R-:W-:-:S06]  /*1c80*/  IMAD.WIDE R4, R3, 0x4, R4 ;  /* 0x0000000403047825 */ /* 0x008fcc00078e0204 */
[----:B------:R-:W3:Y:S02]  /*1c90*/  LDG.E R4, desc[UR36][R4.64] ;  /* 0x0000002404047981 */ /* 0x000ee4000c1e1900 */
[----:B---3--:R-:W-:-:S07]  /*1ca0*/  FADD.FTZ R153, R153, R4 ;  /* 0x0000000499997221 */ /* 0x008fce0000010000 */
.L_x_5504:
[----:B------:R3:W-:Y:S02]  /*1cb0*/  STS [R0], R153 ;  /* 0x0000009900007388 */ /* 0x0007e40000000800 */
.L_x_5503:
[----:B------:R-:W-:Y:S05]  /*1cc0*/  BSYNC.RECONVERGENT B0 ;  /* 0x0000000000007941 */ /* 0x000fea0003800200 */
.L_x_5502:
[----:B------:R-:W-:Y:S01]  /*1cd0*/  VIADD R3, R7, 0x7 ;  /* 0x0000000707037836 */ /* 0x000fe20000000000 */
[----:B------:R-:W4:Y:S01]  /*1ce0*/  LDCU UR5, c[0x0][0x3f0] ;  /* 0x00007e00ff0577ac */ /* 0x000f220008000800 */
[----:B------:R-:W-:Y:S01]  /*1cf0*/  SHF.R.U32.HI R20, RZ, 0x2, R22 ;  /* 0x00000002ff147819 */ /* 0x000fe20000011616 */
[----:B------:R-:W-:Y:S02]  /*1d00*/  BSSY B0, `(.L_x_5505) ;  /* 0x000041a000007945 */ /* 0x000fe40003800000 */
[----:B0-----:R-:W-:Y:S01]  /*1d10*/  SHF.R.S32.HI R4, RZ, 0x1f, R3 ;  /* 0x0000001fff047819 */ /* 0x001fe20000011403 */
[----:B------:R-:W0:Y:S03]  /*1d20*/  LDCU UR12, c[0x0][0x410] ;  /* 0x00008200ff0c77ac */ /* 0x000e260008000800 */
[----:B------:R-:W-:Y:S01]  /*1d30*/  LEA.HI R4, R4, R3, RZ, 0x3 ;  /* 0x0000000304047211 */ /* 0x000fe200078f18ff */
[----:B------:R-:W0:Y:S03]  /*1d40*/  LDCU.64 UR14, c[0x0][0x438] ;  /* 0x00008700ff0e77ac */ /* 0x000e260008000a00 */
[----:B------:R-:W-:Y:S01]  /*1d50*/  LOP3.LUT R13, R4, 0xfffffff8, RZ, 0xc0, !PT ;  /* 0xfffffff8040d7812 */ /* 0x000fe200078ec0ff */
[----:B------:R-:W0:Y:S01]  /*1d60*/  LDCU.64 UR8, c[0x0][0x448] ;  /* 0x00008900ff0877ac */ /* 0x000e220008000a00 */
[----:B------:R-:W-:Y:S02]  /*1d70*/  BAR.SYNC.DEFER_BLOCKING 0x0 ;  /* 0x0000000000007b1d */ /* 0x000fe40000010000 */
[----:B------:R-:W-:Y:S01]  /*1d80*/  ISETP.GE.AND P0, PT, R20, R13, PT ;  /* 0x0000000d1400720c */ /* 0x000fe20003f06270 */
[----:B----4-:R-:W-:-:S04]  /*1d90*/  IMAD R3, R38, UR5, R25 ;  /* 0x0000000526037c24 */ /* 0x010fc8000f8e0219 */
[----:B------:R-:W-:-:S08]  /*1da0*/  IMAD R3, R3, 0xa0, RZ ;  /* 0x000000a003037824 */ /* 0x000fd000078e02ff */
[----:B------:R-:W-:Y:S05]  /*1db0*/  @P0 BRA `(.L_x_5506) ;  /* 0x0000004000380947 */ /* 0x000fea0003800000 */
[----:B------:R-:W4:Y:S01]  /*1dc0*/  LDC R4, c[0x0][0x3f4] ;  /* 0x0000fd00ff047b82 */ /* 0x000f220000000800 */
[----:B------:R-:W-:Y:S01]  /*1dd0*/  UIADD3 UR5, UPT, UPT, UR10, 0x10, URZ ;  /* 0x000000100a057890 */ /* 0x000fe2000fffe0ff */
[----:B------:R-:W-:Y:S01]  /*1de0*/  LOP3.LUT R24, R24, 0xc, RZ, 0xc0, !PT ;  /* 0x0000000c18187812 */ /* 0x000fe200078ec0ff */
[----:B------:R-:W0:Y:S01]  /*1df0*/  LDCU.64 UR6, c[0x0][0x420] ;  /* 0x00008400ff0677ac */ /* 0x000e220008000a00 */
[----:B------:R-:W-:Y:S01]  /*1e00*/  IMAD.IADD R151, R23, 0x1, R20 ;  /* 0x0000000117977824 */ /* 0x000fe200078e0214 */
[----:B------:R-:W-:Y:S01]  /*1e10*/  LEA R20, R20, UR4, 0x2 ;  /* 0x0000000414147c11 */ /* 0x000fe2000f8e10ff */
[----:B------:R-:W-:-:S09]  /*1e20*/  ULEA UR5, UR11, UR5, 0x18 ;  /* 0x000000050b057291 */ /* 0x000fd2000f8ec0ff */
[----:B------:R1:W1:Y:S04]  /*1e30*/  LDS R146, [R24+UR5] ;  /* 0x0000000518927984 */ /* 0x0002680008000800 */
[----:B------:R1:W1:Y:S01]  /*1e40*/  LDS R144, [R24+UR5+0x10] ;  /* 0x0000100518907984 */ /* 0x0002620008000800 */
[----:B0-----:R-:W-:Y:S02]  /*1e50*/  ISETP.NE.U32.AND P0, PT, RZ, UR6, PT ;  /* 0x00000006ff007c0c */ /* 0x001fe4000bf05070 */
[----:B------:R-:W-:Y:S01]  /*1e60*/  IADD3 R8, P1, P2, R36, UR6, R151 ;  /* 0x0000000624087c10 */ /* 0x000fe2000fa3e097 */
[----:B------:R0:W0:Y:S01]  /*1e70*/  LDS R149, [R24+UR5+0x20] ;  /* 0x0000200518957984 */ /* 0x0000220008000800 */
[----:B----4-:R-:W-:Y:S02]  /*1e80*/  IABS R4, R4 ;  /* 0x0000000400047213 */ /* 0x010fe40000000000 */
[----:B------:R-:W-:Y:S01]  /*1e90*/  ISETP.NE.AND.EX P0, PT, RZ, UR7, PT, P0 ;  /* 0x00000007ff007c0c */ /* 0x000fe2000bf05300 */
[----:B------:R4:W0:Y:S01]  /*1ea0*/  LDS R147, [R24+UR5+0x30] ;  /* 0x0000300518937984 */ /* 0x0008220008000800 */
[----:B------:R-:W2:Y:S01]  /*1eb0*/  I2F.RP R5, R4 ;  /* 0x0000000400057306 */ /* 0x000ea20000209400 */
[----:B------:R-:W-:-:S02]  /*1ec0*/  IADD3.X R9, PT, PT, R27, UR7, RZ, P1, P2 ;  /* 0x000000071b097c10 */ /* 0x000fc40008fe44ff */
[----:B------:R4:W0:Y:S04]  /*1ed0*/  LDS R145, [R24+UR5+0x40] ;  /* 0x0000400518917984 */ /* 0x0008280008000800 */
[----:B------:R4:W0:Y:S04]  /*1ee0*/  LDS R142, [R24+UR5+0x50] ;  /* 0x00005005188e7984 */ /* 0x0008280008000800 */
[----:B------:R4:W0:Y:S01]  /*1ef0*/  LDS R143, [R24+UR5+0x60] ;  /* 0x00006005188f7984 */ /* 0x0008220008000800 */
[----:B--2---:R-:W2:Y:S03]  /*1f00*/  MUFU.RCP R5, R5 ;  /* 0x0000000500057308 */ /* 0x004ea60000001000 */
[----:B------:R4:W0:Y:S04]  /*1f10*/  LDS R140, [R24+UR5+0x70] ;  /* 0x00007005188c7984 */ /* 0x0008280008000800 */
[----:B------:R4:W0:Y:S04]  /*1f20*/  LDS R138, [R24+UR5+0x80] ;  /* 0x00008005188a7984 */ /* 0x0008280008000800 */
[----:B------:R4:W0:Y:S04]  /*1f30*/  LDS R141, [R24+UR5+0x90] ;  /* 0x00009005188d7984 */ /* 0x0008280008000800 */
[----:B------:R4:W0:Y:S01]  /*1f40*/  LDS R136, [R24+UR5+0xa0] ;  /* 0x0000a00518887984 */ /* 0x0008220008000800 */
[----:B--2---:R-:W-:-:S03]  /*1f50*/  VIADD R10, R5, 0xffffffe ;  /* 0x0ffffffe050a7836 */ /* 0x004fc60000000000 */
[----:B------:R4:W2:Y:S01]  /*1f60*/  LDS R139, [R24+UR5+0xb0] ;  /* 0x0000b005188b7984 */ /* 0x0008a20008000800 */
[----:B------:R3:W1:Y:S03]  /*1f70*/  F2I.FTZ.U32.TRUNC.NTZ R11, R10 ;  /* 0x0000000a000b7305 */ /* 0x000666000021f000 */
[----:B------:R4:W0:Y:S04]  /*1f80*/  LDS R134, [R24+UR5+0xc0] ;  /* 0x0000c00518867984 */ /* 0x0008280008000800 */
[----:B------:R4:W0:Y:S04]  /*1f90*/  LDS R137, [R24+UR5+0xd0] ;  /* 0x0000d00518897984 */ /* 0x0008280008000800 */
[----:B------:R4:W0:Y:S01]  /*1fa0*/  LDS R132, [R24+UR5+0xe0] ;  /* 0x0000e00518847984 */ /* 0x0008220008000800 */
[----:B---3--:R-:W-:-:S03]  /*1fb0*/  HFMA2 R10, -RZ, RZ, 0, 0 ;  /* 0x00000000ff0a7431 */ /* 0x008fc600000001ff */
[----:B------:R4:W3:Y:S01]  /*1fc0*/  LDS R135, [R24+UR5+0xf0] ;  /* 0x0000f00518877984 */ /* 0x0008e20008000800 */
[----:B-1----:R-:W-:-:S03]  /*1fd0*/  IMAD.MOV R7, RZ, RZ, -R11 ;  /* 0x000000ffff077224 */ /* 0x002fc600078e0a0b */
[----:B------:R4:W1:Y:S01]  /*1fe0*/  LDS R133, [R24+UR5+0x100] ;  /* 0x0001000518857984 */ /* 0x0008620008000800 */
[----:B------:R-:W-:-:S03]  /*1ff0*/  IMAD R7, R7, R4, RZ ;  /* 0x0000000407077224 */ /* 0x000fc600078e02ff */
[----:B------:R4:W0:Y:S01]  /*2000*/  LDS R130, [R24+UR5+0x110] ;  /* 0x0001100518827984 */ /* 0x0008220008000800 */
[----:B------:R-:W-:-:S03]  /*2010*/  IMAD.HI.U32 R7, R11, R7, R10 ;  /* 0x000000070b077227 */ /* 0x000fc600078e000a */
[----:B------:R4:W0:Y:S01]  /*2020*/  LDS R131, [R24+UR5+0x120] ;  /* 0x0001200518837984 */ /* 0x0008220008000800 */
[----:B------:R-:W-:-:S03]  /*2030*/  IMAD.IADD R10, R23, 0x1, R13 ;  /* 0x00000001170a7824 */ /* 0x000fc600078e020d */
        /* <DEDUP_REMOVED lines=45> */
[----:B------:R-:W2:Y:S02]  /*2310*/  LDCU UR5, c[0x0][0x440] ;  /* 0x00008800ff0577ac */ /* 0x000ea40008000800 */
[----:B--2---:R-:W-:-:S04]  /*2320*/  IMAD R12, R25, UR5, R18 ;  /* 0x00000005190c7c24 */ /* 0x004fc8000f8e0212 */
[----:B-1-34-:R-:W-:-:S07]  /*2330*/  IMAD R21, R12, UR5, R151 ;  /* 0x000000050c157c24 */ /* 0x01afce000f8e0297 */
.L_x_5510:
        /* <DEDUP_REMOVED lines=11> */
[----:B------:R-:W-:-:S05]  /*23f0*/  @!P1 IMAD.IADD R159, R159, 0x1, -R148 ;  /* 0x000000019f9f9824 */ /* 0x000fca00078e0a94 */
[----:B------:R-:W-:-:S13]  /*2400*/  ISETP.GT.U32.AND P1, PT, R4, R159, PT ;  /* 0x0000009f0400720c */ /* 0x000fda0003f24070 */
[----:B------:R-:W-:Y:S01]  /*2410*/  @!P1 IMAD.IADD R159, R159, 0x1, -R148 ;  /* 0x000000019f9f9824 */ /* 0x000fe200078e0a94 */
[----:B------:R-:W-:-:S04]  /*2420*/  ISETP.GE.AND P1, PT, R151, R18, PT ;  /* 0x000000129700720c */ /* 0x000fc80003f26270 */
[----:B------:R-:W-:Y:S02]  /*2430*/  @!P2 IADD3 R159, PT, PT, -R159, RZ, RZ ;  /* 0x000000ff9f9fa210 */ /* 0x000fe40007ffe1ff */
[----:B------:R-:W-:-:S05]  /*2440*/  @!P3 LOP3.LUT R159, RZ, R12, RZ, 0x33, !PT ;  /* 0x0000000cff9fb212 */ /* 0x000fca00078e33ff */
[----:B------:R-:W-:-:S04]  /*2450*/  IMAD.SHL.U32 R161, R159, 0x4, RZ ;  /* 0x000000049fa17824 */ /* 0x000fc800078e00ff */
[C-C-:B------:R-:W-:Y:S02]  /*2460*/  IMAD R152, R12.reuse, 0x8, R161.reuse ;  /* 0x000000080c987824 */ /* 0x140fe400078e02a1 */
[----:B------:R-:W-:-:S03]  /*2470*/  IMAD R148, R12, 0x10, R161 ;  /* 0x000000100c947824 */ /* 0x000fc600078e02a1 */
[-C--:B------:R-:W-:Y:S02]  /*2480*/  ISETP.GE.OR P3, PT, R152, R13.reuse, P1 ;  /* 0x0000000d9800720c */ /* 0x080fe40000f66670 */
[----:B------:R-:W-:-:S11]  /*2490*/  ISETP.GE.OR P4, PT, R148, R13, P1 ;  /* 0x0000000d9400720c */ /* 0x000fd60000f86670 */
[----:B------:R-:W2:Y:S01]  /*24a0*/  @!P3 LDC.64 R14, c[0x0][0x3b8] ;  /* 0x0000ee00ff0ebb82 */ /* 0x000ea20000000a00 */
[----:B-1----:R-:W-:-:S05]  /*24b0*/  @!P3 LOP3.LUT R150, R11, 0x3, RZ, 0xc0, !PT ;  /* 0x000000030b96b812 */ /* 0x002fca00078ec0ff */
[----:B------:R-:W-:Y:S01]  /*24c0*/  @!P3 IMAD R155, R3, R12, R150 ;  /* 0x0000000c039bb224 */ /* 0x000fe200078e0296 */
[----:B------:R-:W-:-:S04]  /*24d0*/  @!P3 SHF.R.S32.HI R150, RZ, 0x1f, R152 ;  /* 0x0000001fff96b819 */ /* 0x000fc80000011498 */
[----:B------:R-:W-:-:S04]  /*24e0*/  @!P3 IADD3 R152, P2, PT, R155, R152, RZ ;  /* 0x000000989b98b210 */ /* 0x000fc80007f5e0ff */
[----:B------:R-:W-:Y:S02]  /*24f0*/  @!P3 LEA.HI.X.SX32 R150, R155, R150, 0x1, P2 ;  /* 0x000000969b96b211 */ /* 0x000fe400010f0eff */
[----:B--2---:R-:W-:-:S04]  /*2500*/  @!P3 LEA R154, P2, R152, R14, 0x2 ;  /* 0x0000000e989ab211 */ /* 0x004fc800078410ff */
[----:B------:R-:W-:Y:S02]  /*2510*/  @!P3 LEA.HI.X R155, R152, R15, R150, 0x2, P2 ;  /* 0x0000000f989bb211 */ /* 0x000fe400010f1496 */
[----:B------:R-:W1:Y:S01]  /*2520*/  @!P4 LDC.64 R14, c[0x0][0x3b8] ;  /* 0x0000ee00ff0ecb82 */ /* 0x000e620000000a00 */
[----:B------:R-:W-:-:S05]  /*2530*/  @!P4 LOP3.LUT R150, R11, 0x3, RZ, 0xc0, !PT ;  /* 0x000000030b96c812 */ /* 0x000fca00078ec0ff */
[----:B------:R-:W-:Y:S01]  /*2540*/  @!P4 IMAD R157, R3, R12, R150 ;  /* 0x0000000c039dc224 */ /* 0x000fe200078e0296 */
[----:B------:R-:W-:-:S04]  /*2550*/  @!P4 SHF.R.S32.HI R150, RZ, 0x1f, R148 ;  /* 0x0000001fff96c819 */ /* 0x000fc80000011494 */
[----:B------:R-:W-:-:S04]  /*2560*/  @!P4 IADD3 R148, P2, PT, R157, R148, RZ ;  /* 0x000000949d94c210 */ /* 0x000fc80007f5e0ff */
[----:B------:R-:W-:Y:S02]  /*2570*/  @!P4 LEA.HI.X.SX32 R150, R157, R150, 0x1, P2 ;  /* 0x000000969d96c211 */ /* 0x000fe400010f0eff */
[----:B-1----:R-:W-:-:S04]  /*2580*/  @!P4 LEA R156, P2, R148, R14, 0x2 ;  /* 0x0000000e949cc211 */ /* 0x002fc800078410ff */
[----:B------:R-:W-:Y:S01]  /*2590*/  @!P4 LEA.HI.X R157, R148, R15, R150, 0x2, P2 ;  /* 0x0000000f949dc211 */ /* 0x000fe200010f1496 */
[----:B------:R-:W-:Y:S01]  /*25a0*/  IMAD R150, R12, 0x20, R161 ;  /* 0x000000200c967824 */ /* 0x000fe200078e02a1 */
[----:B------:R-:W-:-:S04]  /*25b0*/  ISETP.GE.AND P2, PT, R151, R18, PT ;  /* 0x000000129700720c */ /* 0x000fc80003f46270 */
[----:B------:R-:W-:Y:S02]  /*25c0*/  ISETP.GE.OR P5, PT, R150, R13, P1 ;  /* 0x0000000d9600720c */ /* 0x000fe40000fa6670 */
[----:B------:R-:W-:Y:S02]  /*25d0*/  FSEL R22, R22, RZ, P2 ;  /* 0x000000ff16167208 */ /* 0x000fe40001000000 */
[----:B------:R-:W-:-:S04]  /*25e0*/  LEA R152, R12, R161, 0x6 ;  /* 0x000000a10c987211 */ /* 0x000fc800078e30ff */
[----:B------:R1:W2:Y:S01]  /*25f0*/  @!P3 LDG.E R22, desc[UR36][R154.64] ;  /* 0x000000249a16b981 */ /* 0x0002a2000c1e1900 */
[----:B0-----:R-:W-:-:S04]  /*2600*/  FSEL R24, R24, RZ, P2 ;  /* 0x000000ff18187208 */ /* 0x001fc80001000000 */
[----:B------:R-:W0:Y:S01]  /*2610*/  @!P5 LDC.64 R14, c[0x0][0x3b8] ;  /* 0x0000ee00ff0edb82 */ /* 0x000e220000000a00 */
[----:B------:R-:W-:Y:S01]  /*2620*/  @!P5 LOP3.LUT R148, R11, 0x3, RZ, 0xc0, !PT ;  /* 0x000000030b94d812 */ /* 0x000fe200078ec0ff */
[----:B------:R3:W4:Y:S01]  /*2630*/  @!P4 LDG.E R24, desc[UR36][R156.64] ;  /* 0x000000249c18c981 */ /* 0x000722000c1e1900 */
[----:B------:R-:W-:-:S03]  /*2640*/  FSEL R25, R25, RZ, P2 ;  /* 0x000000ff19197208 */ /* 0x000fc60001000000 */
[----:B------:R-:W-:Y:S01]  /*2650*/  @!P5 IMAD R163, R3, R12, R148 ;  /* 0x0000000c03a3d224 */ /* 0x000fe200078e0294 */
[----:B------:R-:W-:-:S04]  /*2660*/  @!P5 SHF.R.S32.HI R148, RZ, 0x1f, R150 ;  /* 0x0000001fff94d819 */ /* 0x000fc80000011496 */
[----:B------:R-:W-:-:S04]  /*2670*/  @!P5 IADD3 R150, P3, PT, R163, R150, RZ ;  /* 0x00000096a396d210 */ /* 0x000fc80007f7e0ff */
[----:B------:R-:W-:Y:S02]  /*2680*/  @!P5 LEA.HI.X.SX32 R148, R163, R148, 0x1, P3 ;  /* 0x00000094a394d211 */ /* 0x000fe400018f0eff */
[----:B------:R-:W-:Y:S02]  /*2690*/  ISETP.GE.OR P3, PT, R152, R13, P1 ;  /* 0x0000000d9800720c */ /* 0x000fe40000f66670 */
[----:B0-----:R-:W-:-:S04]  /*26a0*/  @!P5 LEA R162, P4, R150, R14, 0x2 ;  /* 0x0000000e96a2d211 */ /* 0x001fc800078810ff */
[----:B------:R-:W-:-:S07]  /*26b0*/  @!P5 LEA.HI.X R163, R150, R15, R148, 0x2, P4 ;  /* 0x0000000f96a3d211 */ /* 0x000fce00020f1494 */
[----:B------:R-:W0:Y:S01]  /*26c0*/  @!P3 LDC.64 R14, c[0x0][0x3b8] ;  /* 0x0000ee00ff0ebb82 */ /* 0x000e220000000a00 */
[----:B------:R-:W-:Y:S01]  /*26d0*/  @!P3 LOP3.LUT R148, R11, 0x3, RZ, 0xc0, !PT ;  /* 0x000000030b94b812 */ /* 0x000fe200078ec0ff */
[----:B------:R-:W4:Y:S01]  /*26e0*/  @!P5 LDG.E R25, desc[UR36][R162.64] ;  /* 0x00000024a219d981 */ /* 0x000f22000c1e1900 */
[----:B------:R-:W-:-:S03]  /*26f0*/  FSEL R26, R26, RZ, P2 ;  /* 0x000000ff1a1a7208 */ /* 0x000fc60001000000 */
[----:B-1----:R-:W-:Y:S01]  /*2700*/  @!P3 IMAD R155, R3, R12, R148 ;  /* 0x0000000c039bb224 */ /* 0x002fe200078e0294 */
[----:B------:R-:W-:-:S04]  /*2710*/  @!P3 SHF.R.S32.HI R148, RZ, 0x1f, R152 ;  /* 0x0000001fff94b819 */ /* 0x000fc80000011498 */
[----:B------:R-:W-:-:S04]  /*2720*/  @!P3 IADD3 R150, P4, PT, R155, R152, RZ ;  /* 0x000000989b96b210 */ /* 0x000fc80007f9e0ff */
[----:B------:R-:W-:Y:S02]  /*2730*/  @!P3 LEA.HI.X.SX32 R148, R155, R148, 0x1, P4 ;  /* 0x000000949b94b211 */ /* 0x000fe400020f0eff */
[----:B------:R-:W-:Y:S02]  /*2740*/  ISETP.GE.OR P4, PT, R161, R13, P1 ;  /* 0x0000000da100720c */ /* 0x000fe40000f86670 */
[----:B0-----:R-:W-:-:S04]  /*2750*/  @!P3 LEA R154, P5, R150, R14, 0x2 ;  /* 0x0000000e969ab211 */ /* 0x001fc800078a10ff */
[----:B------:R-:W-:-:S07]  /*2760*/  @!P3 LEA.HI.X R155, R150, R15, R148, 0x2, P5 ;  /* 0x0000000f969bb211 */ /* 0x000fce00028f1494 */
[----:B------:R-:W3:Y:S01]  /*2770*/  @!P4 LDC.64 R14, c[0x0][0x3b8] ;  /* 0x0000ee00ff0ecb82 */ /* 0x000ee20000000a00 */
[----:B------:R-:W-:Y:S01]  /*2780*/  @!P4 LOP3.LUT R148, R11, 0x3, RZ, 0xc0, !PT ;  /* 0x000000030b94c812 */ /* 0x000fe200078ec0ff */
[----:B------:R-:W-:Y:S01]  /*2790*/  IMAD R150, R12, 0x80, R161 ;  /* 0x000000800c967824 */ /* 0x000fe200078e02a1 */
[----:B------:R0:W4:Y:S01]  /*27a0*/  @!P3 LDG.E R26, desc[UR36][R154.64] ;  /* 0x000000249a1ab981 */ /* 0x000122000c1e1900 */
[----:B------:R-:W-:Y:S02]  /*27b0*/  FSEL R27, R27, RZ, P2 ;  /* 0x000000ff1b1b7208 */ /* 0x000fe40001000000 */
[----:B------:R-:W-:Y:S01]  /*27c0*/  @!P4 IMAD R148, R3, R12, R148 ;  /* 0x0000000c0394c224 */ /* 0x000fe200078e0294 */
[----:B------:R-:W-:-:S04]  /*27d0*/  ISETP.GE.OR P3, PT, R150, R13, P1 ;  /* 0x0000000d9600720c */ /* 0x000fc80000f66670 */
[----:B------:R-:W-:-:S04]  /*27e0*/  @!P4 IADD3 R161, P5, PT, R161, R148, RZ ;  /* 0x00000094a1a1c210 */ /* 0x000fc80007fbe0ff */
[----:B------:R-:W-:Y:S02]  /*27f0*/  @!P4 LEA.HI.X.SX32 R148, R148, RZ, 0x1, P5 ;  /* 0x000000ff9494c211 */ /* 0x000fe400028f0eff */
[----:B---3--:R-:W-:-:S04]  /*2800*/  @!P4 LEA R156, P5, R161, R14, 0x2 ;  /* 0x0000000ea19cc211 */ /* 0x008fc800078a10ff */
[----:B------:R-:W-:Y:S02]  /*2810*/  @!P4 LEA.HI.X R157, R161, R15, R148, 0x2, P5 ;  /* 0x0000000fa19dc211 */ /* 0x000fe400028f1494 */
[----:B------:R-:W-:Y:S01]  /*2820*/  @!P3 LOP3.LUT R148, R11, 0x3, RZ, 0xc0, !PT ;  /* 0x000000030b94b812 */ /* 0x000fe200078ec0ff */
[----:B------:R-:W1:Y:S02]  /*2830*/  @!P3 LDC.64 R14, c[0x0][0x3b8] ;  /* 0x0000ee00ff0ebb82 */ /* 0x000e640000000a00 */
[----:B------:R3:W2:Y:S01]  /*2840*/  @!P4 LDG.E R27, desc[UR36][R156.64] ;  /* 0x000000249c1bc981 */ /* 0x0006a2000c1e1900 */
[----:B------:R-:W-:Y:S01]  /*2850*/  IMAD.IADD R161, R159, 0x1, R12 ;  /* 0x000000019fa17824 */ /* 0x000fe200078e020c */
[----:B------:R-:W-:Y:S01]  /*2860*/  FSEL R28, R28, RZ, P2 ;  /* 0x000000ff1c1c7208 */ /* 0x000fe20001000000 */
[----:B0-----:R-:W-:Y:S01]  /*2870*/  @!P3 IMAD R155, R3, R12, R148 ;  /* 0x0000000c039bb224 */ /* 0x001fe200078e0294 */
[----:B------:R-:W-:-:S04]  /*2880*/  @!P3 SHF.R.S32.HI R148, RZ, 0x1f, R150 ;  /* 0x0000001fff94b819 */ /* 0x000fc80000011496 */
[----:B------:R-:W-:-:S04]  /*2890*/  @!P3 IADD3 R150, P4, PT, R155, R150, RZ ;  /* 0x000000969b96b210 */ /* 0x000fc80007f9e0ff */
[----:B------:R-:W-:Y:S01]  /*28a0*/  @!P3 LEA.HI.X.SX32 R152, R155, R148, 0x1, P4 ;  /* 0x000000949b98b211 */ /* 0x000fe200020f0eff */
[----:B------:R-:W-:-:S05]  /*28b0*/  IMAD.SHL.U32 R148, R161, 0x4, RZ ;  /* 0x00000004a1947824 */ /* 0x000fca00078e00ff */
[----:B------:R-:W-:Y:S02]  /*28c0*/  ISETP.GE.OR P4, PT, R148, R13, P1 ;  /* 0x0000000d9400720c */ /* 0x000fe40000f86670 */
[----:B-1----:R-:W-:-:S04]  /*28d0*/  @!P3 LEA R154, P5, R150, R14, 0x2 ;  /* 0x0000000e969ab211 */ /* 0x002fc800078a10ff */
[----:B------:R-:W-:-:S07]  /*28e0*/  @!P3 LEA.HI.X R155, R150, R15, R152, 0x2, P5 ;  /* 0x0000000f969bb211 */ /* 0x000fce00028f1498 */
[----:B------:R-:W0:Y:S01]  /*28f0*/  @!P4 LDC.64 R14, c[0x0][0x3b8] ;  /* 0x0000ee00ff0ecb82 */ /* 0x000e220000000a00 */
[----:B------:R-:W-:Y:S01]  /*2900*/  @!P4 LOP3.LUT R150, R11, 0x3, RZ, 0xc0, !PT ;  /* 0x000000030b96c812 */ /* 0x000fe200078ec0ff */
[----:B------:R1:W4:Y:S01]  /*2910*/  @!P3 LDG.E R28, desc[UR36][R154.64] ;  /* 0x000000249a1cb981 */ /* 0x000322000c1e1900 */
[----:B------:R-:W-:Y:S02]  /*2920*/  @!P4 SHF.R.S32.HI R152, RZ, 0x1f, R148 ;  /* 0x0000001fff98c819 */ /* 0x000fe40000011494 */
[----:B------:R-:W-:Y:S01]  /*2930*/  FSEL R29, R29, RZ, P2 ;  /* 0x000000ff1d1d7208 */ /* 0x000fe20001000000 */
[----:B---3--:R-:W-:Y:S02]  /*2940*/  @!P4 IMAD R157, R3, R12, R150 ;  /* 0x0000000c039dc224 */ /* 0x008fe400078e0296 */
[----:B------:R-:W-:-:S03]  /*2950*/  IMAD R150, R12, 0x2, R161 ;  /* 0x000000020c967824 */ /* 0x000fc600078e02a1 */
[C---:B------:R-:W-:Y:S02]  /*2960*/  @!P4 IADD3 R148, P3, PT, R157.reuse, R148, RZ ;  /* 0x000000949d94c210 */ /* 0x040fe40007f7e0ff */
[----:B------:R-:W-:Y:S02]  /*2970*/  SHF.L.U32 R150, R150, 0x2, RZ ;  /* 0x0000000296967819 */ /* 0x000fe400000006ff */
[----:B------:R-:W-:Y:S02]  /*2980*/  @!P4 LEA.HI.X.SX32 R152, R157, R152, 0x1, P3 ;  /* 0x000000989d98c211 */ /* 0x000fe400018f0eff */
[----:B------:R-:W-:Y:S02]  /*2990*/  ISETP.GE.OR P3, PT, R150, R13, P1 ;  /* 0x0000000d9600720c */ /* 0x000fe40000f66670 */
[----:B0-----:R-:W-:-:S04]  /*29a0*/  @!P4 LEA R158, P5, R148, R14, 0x2 ;  /* 0x0000000e949ec211 */ /* 0x001fc800078a10ff */
[----:B------:R-:W-:-:S07]  /*29b0*/  @!P4 LEA.HI.X R159, R148, R15, R152, 0x2, P5 ;  /* 0x0000000f949fc211 */ /* 0x000fce00028f1498 */
[----:B------:R-:W-:Y:S01]  /*29c0*/  @!P3 LOP3.LUT R148, R11, 0x3, RZ, 0xc0, !PT ;  /* 0x000000030b94b812 */ /* 0x000fe200078ec0ff */
[----:B------:R-:W0:Y:S01]  /*29d0*/  @!P3 LDC.64 R14, c[0x0][0x3b8] ;  /* 0x0000ee00ff0ebb82 */ /* 0x000e220000000a00 */
[----:B------:R-:W3:Y:S01]  /*29e0*/  @!P4 LDG.E R29, desc[UR36][R158.64] ;  /* 0x000000249e1dc981 */ /* 0x000ee2000c1e1900 */
[----:B------:R-:W-:Y:S01]  /*29f0*/  IMAD R161, R12, 0x4, R161 ;  /* 0x000000040ca17824 */ /* 0x000fe200078e02a1 */
[----:B------:R-:W-:Y:S01]  /*2a00*/  FSEL R30, R30, RZ, P2 ;  /* 0x000000ff1e1e7208 */ /* 0x000fe20001000000 */
[----:B-1----:R-:W-:Y:S01]  /*2a10*/  @!P3 IMAD R155, R3, R12, R148 ;  /* 0x0000000c039bb224 */ /* 0x002fe200078e0294 */
[----:B------:R-:W-:-:S04]  /*2a20*/  @!P3 SHF.R.S32.HI R148, RZ, 0x1f, R150 ;  /* 0x0000001fff94b819 */ /* 0x000fc80000011496 */
[----:B------:R-:W-:-:S04]  /*2a30*/  @!P3 IADD3 R150, P4, PT, R155, R150, RZ ;  /* 0x000000969b96b210 */ /* 0x000fc80007f9e0ff */
[----:B------:R-:W-:Y:S01]  /*2a40*/  @!P3 LEA.HI.X.SX32 R152, R155, R148, 0x1, P4 ;  /* 0x000000949b98b211 */ /* 0x000fe200020f0eff */
[----:B------:R-:W-:-:S05]  /*2a50*/  IMAD.SHL.U32 R148, R161, 0x4, RZ ;  /* 0x00000004a1947824 */ /* 0x000fca00078e00ff */
[----:B------:R-:W-:Y:S02]  /*2a60*/  ISETP.GE.OR P4, PT, R148, R13, P1 ;  /* 0x0000000d9400720c */ /* 0x000fe40000f86670 */
[----:B0-----:R-:W-:-:S04]  /*2a70*/  @!P3 LEA R156, P5, R150, R14, 0x2 ;  /* 0x0000000e969cb211 */ /* 0x001fc800078a10ff */
[----:B------:R-:W-:-:S07]  /*2a80*/  @!P3 LEA.HI.X R157, R150, R15, R152, 0x2, P5 ;  /* 0x0000000f969db211 */ /* 0x000fce00028f1498 */
[----:B------:R-:W0:Y:S01]  /*2a90*/  @!P4 LDC.64 R14, c[0x0][0x3b8] ;  /* 0x0000ee00ff0ecb82 */ /* 0x000e220000000a00 */
[----:B------:R-:W-:Y:S01]  /*2aa0*/  @!P4 LOP3.LUT R150, R11, 0x3, RZ, 0xc0, !PT ;  /* 0x000000030b96c812 */ /* 0x000fe200078ec0ff */
[----:B------:R-:W-:Y:S01]  /*2ab0*/  IMAD.IADD R161, R161, 0x1, R12 ;  /* 0x00000001a1a17824 */ /* 0x000fe200078e020c */
[----:B------:R1:W4:Y:S01]  /*2ac0*/  @!P3 LDG.E R30, desc[UR36][R156.64] ;  /* 0x000000249c1eb981 */ /* 0x000322000c1e1900 */
[----:B------:R-:W-:Y:S02]  /*2ad0*/  FSEL R31, R31, RZ, P2 ;  /* 0x000000ff1f1f7208 */ /* 0x000fe40001000000 */
[----:B------:R-:W-:Y:S01]  /*2ae0*/  @!P4 IMAD R155, R3, R12, R150 ;  /* 0x0000000c039bc224 */ /* 0x000fe200078e0296 */
[----:B------:R-:W-:-:S04]  /*2af0*/  @!P4 SHF.R.S32.HI R150, RZ, 0x1f, R148 ;  /* 0x0000001fff96c819 */ /* 0x000fc80000011494 */
[----:B------:R-:W-:Y:S01]  /*2b00*/  @!P4 IADD3 R152, P3, PT, R155, R148, RZ ;  /* 0x000000949b98c210 */ /* 0x000fe20007f7e0ff */
[----:B------:R-:W-:-:S03]  /*2b10*/  IMAD.SHL.U32 R148, R161, 0x4, RZ ;  /* 0x00000004a1947824 */ /* 0x000fc600078e00ff */
[----:B------:R-:W-:Y:S02]  /*2b20*/  @!P4 LEA.HI.X.SX32 R150, R155, R150, 0x1, P3 ;  /* 0x000000969b96c211 */ /* 0x000fe400018f0eff */
[----:B------:R-:W-:Y:S02]  /*2b30*/  ISETP.GE.OR P3, PT, R148, R13, P1 ;  /* 0x0000000d9400720c */ /* 0x000fe40000f66670 */
[----:B0-----:R-:W-:-:S04]  /*2b40*/  @!P4 LEA R154, P5, R152, R14, 0x2 ;  /* 0x0000000e989ac211 */ /* 0x001fc800078a10ff */
[----:B------:R-:W-:-:S07]  /*2b50*/  @!P4 LEA.HI.X R155, R152, R15, R150, 0x2, P5 ;  /* 0x0000000f989bc211 */ /* 0x000fce00028f1496 */
[----:B------:R-:W0:Y:S01]  /*2b60*/  @!P3 LDC.64 R14, c[0x0][0x3b8] ;  /* 0x0000ee00ff0ebb82 */ /* 0x000e220000000a00 */
[----:B------:R-:W-:Y:S02]  /*2b70*/  @!P3 LOP3.LUT R150, R11, 0x3, RZ, 0xc0, !PT ;  /* 0x000000030b96b812 */ /* 0x000fe400078ec0ff */
[-C--:B------:R-:W-:Y:S01]  /*2b80*/  IADD3 R161, PT, PT, R161, R12.reuse, RZ ;  /* 0x0000000ca1a17210 */ /* 0x080fe20007ffe0ff */
[----:B------:R0:W4:Y:S01]  /*2b90*/  @!P4 LDG.E R31, desc[UR36][R154.64] ;  /* 0x000000249a1fc981 */ /* 0x000122000c1e1900 */
[----:B------:R-:W-:Y:S01]  /*2ba0*/  FSEL R32, R32, RZ, P2 ;  /* 0x000000ff20207208 */ /* 0x000fe20001000000 */
[----:B-1----:R-:W-:Y:S01]  /*2bb0*/  @!P3 IMAD R157, R3, R12, R150 ;  /* 0x0000000c039db224 */ /* 0x002fe200078e0296 */
        /* <DEDUP_REMOVED lines=8> */
[----:B------:R-:W-:Y:S01]  /*2c40*/  @!P4 LOP3.LUT R150, R11, 0x3, RZ, 0xc0, !PT ;  /* 0x000000030b96c812 */ /* 0x000fe200078ec0ff */
[----:B------:R-:W-:Y:S01]  /*2c50*/  IMAD R161, R12, 0x2, R161 ;  /* 0x000000020ca17824 */ /* 0x000fe200078e02a1 */
        /* <DEDUP_REMOVED lines=15> */
[----:B-1----:R-:W-:Y:S01]  /*2d50*/  @!P3 IMAD R157, R3, R12, R150 ;  /* 0x0000000c039db224 */ /* 0x002fe200078e0296 */
[----:B------:R-:W-:-:S04]  /*2d60*/  @!P3 SHF.R.S32.HI R150, RZ, 0x1f, R148 ;  /* 0x0000001fff96b819 */ /* 0x000fc80000011494 */
[----:B------:R-:W-:Y:S02]  /*2d70*/  @!P3 IADD3 R152, P4, PT, R157, R148, RZ ;  /* 0x000000949d98b210 */ /* 0x000fe40007f9e0ff */
[----:B------:R-:W-:Y:S02]  /*2d80*/  SHF.L.U32 R148, R161, 0x2, RZ ;  /* 0x00000002a1947819 */ /* 0x000fe400000006ff */
        /* <DEDUP_REMOVED lines=9> */
[----:B--2---:R-:W-:Y:S01]  /*2e20*/  @!P4 IMAD R155, R3, R12, R150 ;  /* 0x0000000c039bc224 */ /* 0x004fe200078e0296 */
        /* <DEDUP_REMOVED lines=643> */
[----:B------:R-:W-:Y:S01]  /*5660*/  @!P3 LEA.HI.X R157, R152, R15, R150, 0x2, P5 ;  /* 0x0000000f989db211 */ /* 0x000fe200028f1496 */
[----:B------:R-:W-:-:S06]  /*5670*/  IMAD.IADD R150, R161, 0x1, R12 ;  /* 0x00000001a1967824 */ /* 0x000fcc00078e020c */
[----:B------:R-:W2:Y:S01]  /*5680*/  @!P4 LDC.64 R14, c[0x0][0x3b8] ;  /* 0x0000ee00ff0ecb82 */ /* 0x000ea20000000a00 */
[----:B------:R-:W-:Y:S01]  /*5690*/  IMAD.SHL.U32 R150, R150, 0x4, RZ ;  /* 0x0000000496967824 */ /* 0x000fe200078e00ff */
[----:B------:R0:W4:Y:S01]  /*56a0*/  @!P3 LDG.E R83, desc[UR36][R156.64] ;  /* 0x000000249c53b981 */ /* 0x000122000c1e1900 */
[----:B------:R-:W-:-:S03]  /*56b0*/  FSEL R84, R84, RZ, P2 ;  /* 0x000000ff54547208 */ /* 0x000fc60001000000 */
[----:B------:R-:W-:Y:S02]  /*56c0*/  ISETP.GE.OR P1, PT, R150, R13, P1 ;  /* 0x0000000d9600720c */ /* 0x000fe40000f26670 */
[----:B------:R-:W-:-:S05]  /*56d0*/  @!P4 LOP3.LUT R13, R11, 0x3, RZ, 0xc0, !PT ;  /* 0x000000030b0dc812 */ /* 0x000fca00078ec0ff */
[----:B------:R-:W-:Y:S01]  /*56e0*/  @!P4 IMAD R152, R3, R12, R13 ;  /* 0x0000000c0398c224 */ /* 0x000fe200078e020d */
[----:B------:R-:W-:-:S04]  /*56f0*/  @!P4 SHF.R.S32.HI R13, RZ, 0x1f, R148 ;  /* 0x0000001fff0dc819 */ /* 0x000fc80000011494 */
[----:B------:R-:W-:-:S04]  /*5700*/  @!P4 IADD3 R148, P3, PT, R152, R148, RZ ;  /* 0x000000949894c210 */ /* 0x000fc80007f7e0ff */
[----:B------:R-:W-:Y:S02]  /*5710*/  @!P4 LEA.HI.X.SX32 R13, R152, R13, 0x1, P3 ;  /* 0x0000000d980dc211 */ /* 0x000fe400018f0eff */
[----:B--2---:R-:W-:-:S04]  /*5720*/  @!P4 LEA R154, P3, R148, R14, 0x2 ;  /* 0x0000000e949ac211 */ /* 0x004fc800078610ff */
[----:B------:R-:W-:Y:S02]  /*5730*/  @!P4 LEA.HI.X R155, R148, R15, R13, 0x2, P3 ;  /* 0x0000000f949bc211 */ /* 0x000fe400018f140d */
[----:B------:R-:W1:Y:S01]  /*5740*/  @!P1 LDC.64 R14, c[0x0][0x3b8] ;  /* 0x0000ee00ff0e9b82 */ /* 0x000e620000000a00 */
[----:B------:R-:W-:Y:S02]  /*5750*/  @!P1 LOP3.LUT R13, R11, 0x3, RZ, 0xc0, !PT ;  /* 0x000000030b0d9812 */ /* 0x000fe400078ec0ff */
[----:B------:R-:W-:Y:S01]  /*5760*/  FSEL R85, R85, RZ, P2 ;  /* 0x000000ff55557208 */ /* 0x000fe20001000000 */
[----:B------:R-:W2:Y:S02]  /*5770*/  @!P4 LDG.E R84, desc[UR36][R154.64] ;  /* 0x000000249a54c981 */ /* 0x000ea4000c1e1900 */
[----:B0-----:R-:W-:Y:S01]  /*5780*/  @!P1 IMAD R157, R3, R12, R13 ;  /* 0x0000000c039d9224 */ /* 0x001fe200078e020d */
[----:B------:R-:W-:-:S04]  /*5790*/  @!P1 SHF.R.S32.HI R12, RZ, 0x1f, R150 ;  /* 0x0000001fff0c9819 */ /* 0x000fc80000011496 */
[----:B------:R-:W-:-:S04]  /*57a0*/  @!P1 IADD3 R13, P3, PT, R157, R150, RZ ;  /* 0x000000969d0d9210 */ /* 0x000fc80007f7e0ff */
[----:B------:R-:W-:Y:S02]  /*57b0*/  @!P1 LEA.HI.X.SX32 R12, R157, R12, 0x1, P3 ;  /* 0x0000000c9d0c9211 */ /* 0x000fe400018f0eff */
[----:B-1----:R-:W-:-:S04]  /*57c0*/  @!P1 LEA R14, P3, R13, R14, 0x2 ;  /* 0x0000000e0d0e9211 */ /* 0x002fc800078610ff */
[----:B------:R-:W-:Y:S02]  /*57d0*/  @!P1 LEA.HI.X R15, R13, R15, R12, 0x2, P3 ;  /* 0x0000000f0d0f9211 */ /* 0x000fe400018f140c */
[----:B------:R-:W2:Y:S04]  /*57e0*/  @P0 LDG.E.U8 R12, desc[UR36][R8.64] ;  /* 0x00000024080c0981 */ /* 0x000ea8000c1e1100 */
[----:B------:R0:W2:Y:S01]  /*57f0*/  @!P1 LDG.E R85, desc[UR36][R14.64] ;  /* 0x000000240e559981 */ /* 0x0000a2000c1e1900 */
[----:B---3--:R-:W-:-:S04]  /*5800*/  FMUL.FTZ R13, R144, R29 ;  /* 0x0000001d900d7220 */ /* 0x008fc80000410000 */
[----:B------:R-:W-:-:S04]  /*5810*/  FFMA.FTZ R148, R146, R27, R13 ;  /* 0x0000001b92947223 */ /* 0x000fc8000001000d */
[----:B------:R-:W-:-:S04]  /*5820*/  FFMA.FTZ R148, R149, R22, R148 ;  /* 0x0000001695947223 */ /* 0x000fc80000010094 */
[----:B----4-:R-:W-:-:S04]  /*5830*/  FFMA.FTZ R148, R147, R30, R148 ;  /* 0x0000001e93947223 */ /* 0x010fc80000010094 */
[----:B------:R-:W-:-:S04]  /*5840*/  FFMA.FTZ R13, R145, R24, R148 ;  /* 0x00000018910d7223 */ /* 0x000fc80000010094 */
[----:B------:R-:W-:-:S04]  /*5850*/  FFMA.FTZ R148, R142, R31, R13 ;  /* 0x0000001f8e947223 */ /* 0x000fc8000001000d */
[----:B------:R-:W-:-:S04]  /*5860*/  FFMA.FTZ R13, R143, R32, R148 ;  /* 0x000000208f0d7223 */ /* 0x000fc80000010094 */
[----:B------:R-:W-:-:S04]  /*5870*/  FFMA.FTZ R13, R140, R33, R13 ;  /* 0x000000218c0d7223 */ /* 0x000fc8000001000d */
[----:B------:R-:W-:-:S04]  /*5880*/  FFMA.FTZ R148, R138, R25, R13 ;  /* 0x000000198a947223 */ /* 0x000fc8000001000d */
[----:B------:R-:W-:-:S04]  /*5890*/  FFMA.FTZ R13, R141, R34, R148 ;  /* 0x000000228d0d7223 */ /* 0x000fc80000010094 */
[----:B0-----:R-:W-:-:S04]  /*58a0*/  FFMA.FTZ R14, R136, R35, R13 ;  /* 0x00000023880e7223 */ /* 0x001fc8000001000d */
        /* <DEDUP_REMOVED lines=50> */
[----:B------:R-:W-:-:S03]  /*5bd0*/  UMOV UR5, 0xffffffff ;  /* 0xffffffff00057882 */ /* 0x000fc60000000000 */
[----:B------:R-:W-:Y:S01]  /*5be0*/  FFMA.FTZ R14, R88, R83, R13 ;  /* 0x00000053580e7223 */ /* 0x000fe2000001000d */
[----:B------:R-:W-:-:S03]  /*5bf0*/  LOP3.LUT P1, RZ, R11, 0x3, RZ, 0xc0, !PT ;  /* 0x000000030bff7812 */ /* 0x000fc6000782c0ff */
[----:B--2---:R-:W-:Y:S01]  /*5c00*/  FFMA.FTZ R13, R5, R84, R14 ;  /* 0x00000054050d7223 */ /* 0x004fe2000001000e */
[----:B------:R-:W-:-:S03]  /*5c10*/  ISETP.NE.AND P2, PT, R12, RZ, P0 ;  /* 0x000000ff0c00720c */ /* 0x000fc60000745270 */
[----:B------:R-:W-:Y:S01]  /*5c20*/  FFMA.FTZ R13, R6, R85, R13 ;  /* 0x00000055060d7223 */ /* 0x000fe2000001000d */
[----:B------:R-:W-:Y:S09]  /*5c30*/  BRA.DIV UR5, `(.L_x_5507) ;  /* 0x0000005a052c7947 */ /* 0x000ff2000b800000 */
[----:B------:R-:W0:Y:S02]  /*5c40*/  SHFL.BFLY PT, R14, R13, 0x2, 0x1f ;  /* 0x0c401f000d0e7f89 */ /* 0x000e2400000e0000 */
[----:B0-----:R-:W-:-:S05]  /*5c50*/  FADD.FTZ R13, R13, R14 ;  /* 0x0000000e0d0d7221 */ /* 0x001fca0000010000 */
[----:B------:R0:W1:Y:S02]  /*5c60*/  SHFL.BFLY PT, R14, R13, 0x1, 0x1f ;  /* 0x0c201f000d0e7f89 */ /* 0x00006400000e0000 */
.L_x_5582:
        /* <DEDUP_REMOVED lines=20> */
[----:B-----5:R-:W-:-:S04]  /*5db0*/  @P1 SEL R148, R17, RZ, !P4 ;  /* 0x000000ff11941207 */ /* 0x020fc80006000000 */
[----:B------:R-:W-:-:S04]  /*5dc0*/  @P1 IADD3 R148, PT, PT, R151, R148, -R18 ;  /* 0x0000009497941210 */ /* 0x000fc80007ffe812 */
[----:B------:R-:W-:Y:S01]  /*5dd0*/  @P1 I2FP.F32.S32 R148, R148 ;  /* 0x0000009400941245 */ /* 0x000fe20000201400 */
[----:B----4-:R-:W-:-:S04]  /*5de0*/  @P3 FADD.FTZ R11, R11, R12 ;  /* 0x0000000c0b0b3221 */ /* 0x010fc80000010000 */
[----:B---3--:R-:W-:-:S05]  /*5df0*/  @P1 FFMA.FTZ R11, R148, R14, R11 ;  /* 0x0000000e940b1223 */ /* 0x008fca000001000b */
[----:B------:R1:W-:Y:S01]  /*5e00*/  STS [R20], R11 ;  /* 0x0000000b14007388 */ /* 0x0003e20000000800 */
[----:B------:R-:W-:-:S07]  /*5e10*/  @!P2 FMNMX.FTZ R153, R153, R11, !PT ;  /* 0x0000000b9999a209 */ /* 0x000fce0007810000 */
.L_x_5509:
[----:B------:R-:W-:Y:S05]  /*5e20*/  BSYNC.RECONVERGENT B1 ;  /* 0x0000000000017941 */ /* 0x000fea0003800200 */
.L_x_5508:
[----:B------:R-:W-:Y:S01]  /*5e30*/  VIADD R151, R151, 0x10 ;  /* 0x0000001097977836 */ /* 0x000fe20000000000 */
[----:B------:R-:W-:Y:S01]  /*5e40*/  IADD3 R8, P2, PT, R8, 0x10, RZ ;  /* 0x0000001008087810 */ /* 0x000fe20007f5e0ff */
[----:B------:R-:W-:Y:S01]  /*5e50*/  VIADD R21, R21, 0x10 ;  /* 0x0000001015157836 */ /* 0x000fe20000000000 */
[----:B-1----:R-:W-:Y:S02]  /*5e60*/  IADD3 R20, PT, PT, R20, 0x40, RZ ;  /* 0x0000004014147810 */ /* 0x002fe40007ffe0ff */
[----:B------:R-:W-:Y:S01]  /*5e70*/  ISETP.GE.AND P1, PT, R151, R10, PT ;  /* 0x0000000a9700720c */ /* 0x000fe20003f26270 */
[----:B------:R-:W-:-:S12]  /*5e80*/  IMAD.X R9, RZ, RZ, R9, P2 ;  /* 0x000000ffff097224 */ /* 0x000fd800010e0609 */
[----:B------:R-:W-:Y:S05]  /*5e90*/  @!P1 BRA `(.L_x_5510) ;  /* 0xffffffc400289947 */ /* 0x000fea000383ffff */
.L_x_5506:
[----:B0-----:R-:W-:Y:S05]  /*5ea0*/  BSYNC B0 ;  /* 0x0000000000007941 */ /* 0x001fea0003800000 */
.L_x_5505:
        /* <DEDUP_REMOVED lines=9> */
.L_x_5587:
[----:B------:R-:W1:Y:S01]  /*5f40*/  S2R R24, SR_CgaCtaId ;  /* 0x0000000000187919 */ /* 0x000e620000008800 */
[----:B-----5:R-:W-:Y:S01]  /*5f50*/  MOV R17, 0x400 ;  /* 0x0000040000117802 */ /* 0x020fe20000000f00 */
[----:B------:R-:W-:Y:S05]  /*5f60*/  WARPSYNC.ALL ;  /* 0x0000000000007948 */ /* 0x000fea0003800000 */
[----:B----4-:R-:W-:Y:S02]  /*5f70*/  FMNMX.FTZ R5, R4, R14, !PT ;  /* 0x0000000e04057209 */ /* 0x010fe40007810000 */
[----:B-1----:R-:W-:-:S04]  /*5f80*/  LEA R7, R24, R17, 0x18 ;  /* 0x0000001118077211 */ /* 0x002fc800078ec0ff */
[----:B0-----:R-:W-:Y:S01]  /*5f90*/  @!P0 LEA.HI R4, R20, R7, RZ, 0x1d ;  /* 0x0000000714048211 */ /* 0x001fe200078fe8ff */
[----:B------:R-:W-:-:S04]  /*5fa0*/  IMAD R8, R6, 0x4, R7 ;  /* 0x0000000406087824 */ /* 0x000fc800078e0207 */
[----:B------:R0:W-:Y:S01]  /*5fb0*/  @!P0 STS [R4], R5 ;  /* 0x0000000504008388 */ /* 0x0001e20000000800 */
[----:B------:R-:W-:Y:S01]  /*5fc0*/  ISETP.GT.U32.AND P0, PT, R6, 0x1, PT ;  /* 0x000000010600780c */ /* 0x000fe20003f04070 */
[----:B------:R-:W-:Y:S01]  /*5fd0*/  BAR.SYNC.DEFER_BLOCKING 0x0 ;  /* 0x0000000000007b1d */ /* 0x000fe20000010000 */
[----:B------:R-:W-:Y:S01]  /*5fe0*/  IMAD.MOV.U32 R11, RZ, RZ, -0x800001 ;  /* 0xff7fffffff0b7424 */ /* 0x000fe200078e00ff */
[----:B0-----:R-:W-:Y:S01]  /*5ff0*/  IADD3 R5, PT, PT, R23, R20, RZ ;  /* 0x0000001417057210 */ /* 0x001fe20007ffe0ff */
[----:B------:R-:W-:Y:S02]  /*6000*/  IMAD.SHL.U32 R12, R20, 0x4, RZ ;  /* 0x00000004140c7824 */ /* 0x000fe400078e00ff */
[----:B------:R-:W-:Y:S01]  /*6010*/  IMAD.MOV.U32 R10, RZ, RZ, RZ ;  /* 0x000000ffff0a7224 */ /* 0x000fe200078e00ff */
[----:B------:R-:W-:Y:S06]  /*6020*/  BSSY.RECONVERGENT B0, `(.L_x_5512) ;  /* 0x000016b000007945 */ /* 0x000fec0003800200 */
[----:B------:R-:W0:Y:S01]  /*6030*/  @!P0 LDS R11, [R8] ;  /* 0x00000000080b8984 */ /* 0x000e220000000800 */
[----:B------:R-:W-:-:S03]  /*6040*/  ISETP.GT.AND P0, PT, R5, R18, PT ;  /* 0x000000120500720c */ /* 0x000fc60003f04270 */
[----:B0-----:R-:W0:Y:S02]  /*6050*/  SHFL.BFLY PT, R4, R11, 0x1, 0x1f ;  /* 0x0c201f000b047f89 */ /* 0x001e2400000e0000 */
[----:B0-----:R-:W-:Y:S01]  /*6060*/  FMNMX.FTZ R9, R4, R11, !PT ;  /* 0x0000000b04097209 */ /* 0x001fe20007810000 */
[----:B------:R-:W-:-:S05]  /*6070*/  VIADD R4, R18, 0x1 ;  /* 0x0000000112047836 */ /* 0x000fca0000000000 */
        /* <DEDUP_REMOVED lines=18> */
[----:B------:R-:W-:Y:S01]  /*61a0*/  LEA R15, R24, R11, 0x18 ;  /* 0x0000000b180f7211 */ /* 0x000fe200078ec0ff */
[----:B------:R-:W-:Y:S01]  /*61b0*/  IMAD.MOV.U32 R11, RZ, RZ, R5 ;  /* 0x000000ffff0b7224 */ /* 0x000fe200078e0005 */
[----:B------:R-:W-:Y:S01]  /*61c0*/  LOP3.LUT R13, R10, 0x3, RZ, 0xc0, !PT ;  /* 0x000000030a0d7812 */ /* 0x000fe200078ec0ff */
[----:B------:R-:W-:Y:S02]  /*61d0*/  IMAD.MOV.U32 R10, RZ, RZ, RZ ;  /* 0x000000ffff0a7224 */ /* 0x000fe400078e00ff */
[----:B------:R-:W-:Y:S01]  /*61e0*/  IMAD.IADD R14, R12, 0x1, R15 ;  /* 0x000000010c0e7824 */ /* 0x000fe200078e020f */
[----:B------:R-:W-:-:S07]  /*61f0*/  IADD3 R13, PT, PT, -R13, RZ, RZ ;  /* 0x000000ff0d0d7210 */ /* 0x000fce0007ffe1ff */
.L_x_5517:
[----:B------:R-:W0:Y:S01]  /*6200*/  LDS R22, [R14] ;  /* 0x000000000e167984 */ /* 0x000e220000000800 */
[----:B------:R-:W-:Y:S02]  /*6210*/  VIADD R13, R13, 0x1 ;  /* 0x000000010d0d7836 */ /* 0x000fe40000000000 */
[----:B------:R-:W-:-:S03]  /*6220*/  VIADD R11, R11, 0x40 ;  /* 0x000000400b0b7836 */ /* 0x000fc60000000000 */
[----:B------:R-:W-:Y:S01]  /*6230*/  ISETP.NE.AND P0, PT, R13, RZ, PT ;  /* 0x000000ff0d00720c */ /* 0x000fe20003f05270 */
[----:B0-----:R-:W-:-:S04]  /*6240*/  FADD.FTZ R22, -R9, R22 ;  /* 0x0000001609167221 */ /* 0x001fc80000010100 */
[----:B------:R-:W-:-:S04]  /*6250*/  FMUL.FTZ R22, R22, 1.4426950216293334961 ;  /* 0x3fb8aa3b16167820 */ /* 0x000fc80000410000 */
[----:B------:R-:W0:Y:S02]  /*6260*/  MUFU.EX2 R15, R22 ;  /* 0x00000016000f7308 */ /* 0x000e240000000800 */
[----:B0-----:R0:W-:Y:S01]  /*6270*/  STS [R14], R15 ;  /* 0x0000000f0e007388 */ /* 0x0011e20000000800 */
[----:B------:R-:W-:Y:S01]  /*6280*/  FADD.FTZ R10, R15, R10 ;  /* 0x0000000a0f0a7221 */ /* 0x000fe20000010000 */
[----:B0-----:R-:W-:Y:S01]  /*6290*/  VIADD R14, R14, 0x100 ;  /* 0x000001000e0e7836 */ /* 0x001fe20000000000 */
[----:B------:R-:W-:Y:S06]  /*62a0*/  @P0 BRA `(.L_x_5517) ;  /* 0xfffffffc00d40947 */ /* 0x000fec000383ffff */
.L_x_5516:
[----:B------:R-:W-:Y:S05]  /*62b0*/  BSYNC.RECONVERGENT B1 ;  /* 0x0000000000017941 */ /* 0x000fea0003800200 */
.L_x_5515:
        /* <DEDUP_REMOVED lines=9> */
[----:B------:R-:W1:Y:S04]  /*6350*/  LDS R24, [R14+0x100] ;  /* 0x000100000e187984 */ /* 0x000e680000000800 */
[----:B------:R-:W4:Y:S04]  /*6360*/  LDS R26, [R14+0x200] ;  /* 0x000200000e1a7984 */ /* 0x000f280000000800 */
[----:B------:R-:W5:Y:S01]  /*6370*/  LDS R28, [R14+0x300] ;  /* 0x000300000e1c7984 */ /* 0x000f620000000800 */
[C---:B0-----:R-:W-:Y:S01]  /*6380*/  FADD.FTZ R22, -R9.reuse, R22 ;  /* 0x0000001609167221 */ /* 0x041fe20000010100 */
[----:B-1----:R-:W-:-:S03]  /*6390*/  FADD.FTZ R24, -R9, R24 ;  /* 0x0000001809187221 */ /* 0x002fc60000010100 */
[----:B------:R-:W-:Y:S01]  /*63a0*/  FMUL.FTZ R22, R22, 1.4426950216293334961 ;  /* 0x3fb8aa3b16167820 */ /* 0x000fe20000410000 */
[C---:B----4-:R-:W-:Y:S01]  /*63b0*/  FADD.FTZ R26, -R9.reuse, R26 ;  /* 0x0000001a091a7221 */ /* 0x050fe20000010100 */
[----:B------:R-:W-:Y:S02]  /*63c0*/  FMUL.FTZ R24, R24, 1.4426950216293334961 ;  /* 0x3fb8aa3b18187820 */ /* 0x000fe40000410000 */
        /* <DEDUP_REMOVED lines=16> */
[----:B0-----:R-:W-:Y:S01]  /*64d0*/  IMAD.IADD R13, R18, 0x1, -R11 ;  /* 0x00000001120d7824 */ /* 0x001fe200078e0a0b */
[----:B------:R-:W-:Y:S01]  /*64e0*/  BSSY.RECONVERGENT B1, `(.L_x_5518) ;  /* 0x000006b000017945 */ /* 0x000fe20003800200 */
[----:B------:R-:W-:Y:S02]  /*64f0*/  IADD3 R14, PT, PT, R14, 0x600, RZ ;  /* 0x000006000e0e7810 */ /* 0x000fe40007ffe0ff */
[----:B------:R-:W-:Y:S02]  /*6500*/  PLOP3.LUT P0, PT, PT, PT, PT, 0x80, 0x8 ;  /* 0x000000000008781c */ /* 0x000fe40003f0f070 */
[----:B------:R-:W-:-:S13]  /*6510*/  ISETP.GT.AND P1, PT, R13, 0x2ff, PT ;  /* 0x000002ff0d00780c */ /* 0x000fda0003f24270 */
[----:B------:R-:W-:Y:S05]  /*6520*/  @!P1 BRA `(.L_x_5519) ;  /* 0x0000000400989947 */ /* 0x000fea0003800000 */
[----:B------:R-:W-:Y:S01]  /*6530*/  PLOP3.LUT P0, PT, PT, PT, PT, 0x8, 0x80 ;  /* 0x000000000080781c */ /* 0x000fe20003f0e170 */
[----:B------:R-:W-:-:S12]  /*6540*/  VIADD R44, R18, 0xfffffd01 ;  /* 0xfffffd01122c7836 */ /* 0x000fd80000000000 */
.L_x_5520:
[----:B------:R-:W0:Y:S01]  /*6550*/  LDS R22, [R14+-0x200] ;  /* 0xfffe00000e167984 */ /* 0x000e220000000800 */
[----:B------:R-:W-:-:S03]  /*6560*/  VIADD R11, R11, 0x400 ;  /* 0x000004000b0b7836 */ /* 0x000fc60000000000 */
[----:B------:R-:W1:Y:S02]  /*6570*/  LDS R24, [R14+-0x100] ;  /* 0xffff00000e187984 */ /* 0x000e640000000800 */
[----:B------:R-:W-:Y:S02]  /*6580*/  ISETP.GE.AND P1, PT, R11, R44, PT ;  /* 0x0000002c0b00720c */ /* 0x000fe40003f26270 */
[----:B------:R-:W4:Y:S04]  /*6590*/  LDS R26, [R14] ;  /* 0x000000000e1a7984 */ /* 0x000f280000000800 */
[----:B------:R-:W5:Y:S04]  /*65a0*/  LDS R28, [R14+0x100] ;  /* 0x000100000e1c7984 */ /* 0x000f680000000800 */
[----:B------:R-:W3:Y:S04]  /*65b0*/  LDS R30, [R14+0x200] ;  /* 0x000200000e1e7984 */ /* 0x000ee80000000800 */
        /* <DEDUP_REMOVED lines=9> */
[----:B----4-:R-:W-:-:S03]  /*6650*/  FADD.FTZ R26, -R9, R26 ;  /* 0x0000001a091a7221 */ /* 0x010fc60000010100 */
[----:B------:R-:W-:Y:S01]  /*6660*/  FMUL.FTZ R24, R24, 1.4426950216293334961 ;  /* 0x3fb8aa3b18187820 */ /* 0x000fe20000410000 */
[----:B------:R1:W4:Y:S01]  /*6670*/  MUFU.EX2 R13, R22 ;  /* 0x00000016000d7308 */ /* 0x0003220000000800 */
[----:B------:R-:W-:Y:S01]  /*6680*/  FMUL.FTZ R26, R26, 1.4426950216293334961 ;  /* 0x3fb8aa3b1a1a7820 */ /* 0x000fe20000410000 */
[C---:B-----5:R-:W-:Y:S01]  /*6690*/  FADD.FTZ R28, -R9.reuse, R28 ;  /* 0x0000001c091c7221 */ /* 0x060fe20000010100 */
[----:B---3--:R-:W-:-:S03]  /*66a0*/  FADD.FTZ R30, -R9, R30 ;  /* 0x0000001e091e7221 */ /* 0x008fc60000010100 */
        /* <DEDUP_REMOVED lines=8> */
[----:B---3--:R-:W3:Y:S01]  /*6730*/  LDS R24, [R14+0xa00] ;  /* 0x000a00000e187984 */ /* 0x008ee20000000800 */
[----:B----4-:R-:W-:Y:S01]  /*6740*/  FADD.FTZ R10, R13, R10 ;  /* 0x0000000a0d0a7221 */ /* 0x010fe20000010000 */
[----:B------:R-:W-:Y:S01]  /*6750*/  FMUL.FTZ R34, R34, 1.4426950216293334961 ;  /* 0x3fb8aa3b22227820 */ /* 0x000fe20000410000 */
[C---:B------:R-:W-:Y:S01]  /*6760*/  FADD.FTZ R36, -R9.reuse, R36 ;  /* 0x0000002409247221 */ /* 0x040fe20000010100 */
[----:B------:R-:W-:Y:S01]  /*6770*/  STS [R14+-0x200], R13 ;  /* 0xfffe000d0e007388 */ /* 0x000fe20000000800 */
[C---:B------:R-:W-:Y:S02]  /*6780*/  FADD.FTZ R38, -R9.reuse, R38 ;  /* 0x0000002609267221 */ /* 0x040fe40000010100 */
[----:B------:R4:W4:Y:S01]  /*6790*/  MUFU.EX2 R21, R28 ;  /* 0x0000001c00157308 */ /* 0x0009220000000800 */
        /* <DEDUP_REMOVED lines=9> */
[----:B----4-:R-:W4:Y:S01]  /*6830*/  LDS R28, [R14+0xc00] ;  /* 0x000c00000e1c7984 */ /* 0x010f220000000800 */
[----:B------:R-:W-:Y:S01]  /*6840*/  FMUL.FTZ R40, R40, 1.4426950216293334961 ;  /* 0x3fb8aa3b28287820 */ /* 0x000fe20000410000 */
[----:B------:R-:W-:-:S02]  /*6850*/  FMUL.FTZ R42, R42, 1.4426950216293334961 ;  /* 0x3fb8aa3b2a2a7820 */ /* 0x000fc40000410000 */
[----:B------:R-:W-:Y:S02]  /*6860*/  STS [R14], R17 ;  /* 0x000000110e007388 */ /* 0x000fe40000000800 */
[----:B------:R-:W3:Y:S01]  /*6870*/  MUFU.EX2 R27, R32 ;  /* 0x00000020001b7308 */ /* 0x000ee20000000800 */
        /* <DEDUP_REMOVED lines=14> */
[----:B--2---:R-:W-:Y:S01]  /*6960*/  FADD.FTZ R10, R10, R29 ;  /* 0x0000001d0a0a7221 */ /* 0x004fe20000010000 */
[----:B------:R-:W-:Y:S01]  /*6970*/  FADD.FTZ R26, -R9, R26 ;  /* 0x0000001a091a7221 */ /* 0x000fe20000010100 */
[----:B------:R-:W-:Y:S03]  /*6980*/  STS [R14+0x400], R29 ;  /* 0x0004001d0e007388 */ /* 0x000fe60000000800 */
[----:B------:R-:W-:-:S02]  /*6990*/  FMUL.FTZ R26, R26, 1.4426950216293334961 ;  /* 0x3fb8aa3b1a1a7820 */ /* 0x000fc40000410000 */
[----:B------:R-:W2:Y:S01]  /*69a0*/  MUFU.EX2 R35, R40 ;  /* 0x0000002800237308 */ /* 0x000ea20000000800 */
[----:B-1----:R-:W-:Y:S01]  /*69b0*/  FADD.FTZ R10, R10, R31 ;  /* 0x0000001f0a0a7221 */ /* 0x002fe20000010000 */
[C---:B----4-:R-:W-:Y:S01]  /*69c0*/  FADD.FTZ R28, -R9.reuse, R28 ;  /* 0x0000001c091c7221 */ /* 0x050fe20000010100 */
        /* <DEDUP_REMOVED lines=28> */
.L_x_5519:
[----:B------:R-:W-:Y:S05]  /*6b90*/  BSYNC.RECONVERGENT B1 ;  /* 0x0000000000017941 */ /* 0x000fea0003800200 */
.L_x_5518:
        /* <DEDUP_REMOVED lines=10> */
[----:B------:R-:W3:Y:S04]  /*6c40*/  LDS R30, [R14+0x200] ;  /* 0x000200000e1e7984 */ /* 0x000ee80000000800 */
        /* <DEDUP_REMOVED lines=44> */
.L_x_5522:
[----:B------:R-:W-:Y:S05]  /*6f10*/  BSYNC.RECONVERGENT B1 ;  /* 0x0000000000017941 */ /* 0x000fea0003800200 */
.L_x_5521:
[----:B------:R-:W-:-:S13]  /*6f20*/  ISETP.GT.AND P1, PT, R11, R18, PT ;  /* 0x000000120b00720c */ /* 0x000fda0003f24270 */
        /* <DEDUP_REMOVED lines=26> */
.L_x_5514:
        /* <DEDUP_REMOVED lines=11> */
[----:B------:R-:W-:-:S03]  /*7180*/  IMAD.MOV.U32 R10, RZ, RZ, RZ ;  /* 0x000000ffff0a7224 */ /* 0x000fc600078e00ff */
[----:B------:R-:W-:-:S05]  /*7190*/  SHF.R.S32.HI R28, RZ, 0x1f, R26 ;  /* 0x0000001fff1c7819 */ /* 0x000fca000001141a */
[----:B------:R-:W-:Y:S05]  /*71a0*/  @!P0 BRA `(.L_x_5524) ;  /* 0x0000000000688947 */ /* 0x000fea0003800000 */
[----:B------:R-:W-:Y:S01]  /*71b0*/  VIADD R17, R17, 0x410 ;  /* 0x0000041011117836 */ /* 0x000fe20000000000 */
[----:B------:R-:W-:Y:S01]  /*71c0*/  LEA.HI R10, R22, 0x1, RZ, 0x1a ;  /* 0x00000001160a7811 */ /* 0x000fe200078fd0ff */
[--C-:B------:R-:W-:Y:S01]  /*71d0*/  IMAD.MOV.U32 R11, RZ, RZ, R5.reuse ;  /* 0x000000ffff0b7224 */ /* 0x100fe200078e0005 */
[----:B------:R-:W-:Y:S02]  /*71e0*/  IADD3 R14, P0, P2, R26, R14, R5 ;  /* 0x0000000e1a0e7210 */ /* 0x000fe40007a1e005 */
[----:B------:R-:W-:Y:S02]  /*71f0*/  LEA R17, R24, R17, 0x18 ;  /* 0x0000001118117211 */ /* 0x000fe400078ec0ff */
[----:B------:R-:W-:Y:S01]  /*7200*/  LOP3.LUT R13, R10, 0x3, RZ, 0xc0, !PT ;  /* 0x000000030a0d7812 */ /* 0x000fe200078ec0ff */
[----:B------:R-:W-:Y:S01]  /*7210*/  HFMA2 R10, -RZ, RZ, 0, 0 ;  /* 0x00000000ff0a7431 */ /* 0x000fe200000001ff */
[----:B------:R-:W-:Y:S01]  /*7220*/  IADD3.X R15, PT, PT, R28, R15, RZ, P0, P2 ;  /* 0x0000000f1c0f7210 */ /* 0x000fe200007e44ff */
[----:B------:R-:W-:-:S02]  /*7230*/  IMAD.IADD R17, R12, 0x1, R17 ;  /* 0x000000010c117824 */ /* 0x000fc400078e0211 */
[----:B------:R-:W-:-:S07]  /*7240*/  IMAD.MOV R13, RZ, RZ, -R13 ;  /* 0x000000ffff0d7224 */ /* 0x000fce00078e0a0d */
.L_x_5525:
[----:B------:R1:W4:Y:S01]  /*7250*/  LDG.E.U8 R21, desc[UR36][R14.64] ;  /* 0x000000240e157981 */ /* 0x000322000c1e1100 */
[----:B------:R-:W-:Y:S01]  /*7260*/  IADD3 R13, PT, PT, R13, 0x1, RZ ;  /* 0x000000010d0d7810 */ /* 0x000fe20007ffe0ff */
[----:B------:R-:W-:Y:S01]  /*7270*/  VIADD R11, R11, 0x40 ;  /* 0x000000400b0b7836 */ /* 0x000fe20000000000 */
[----:B-1----:R-:W-:-:S05]  /*7280*/  IADD3 R14, P2, PT, R14, 0x40, RZ ;  /* 0x000000400e0e7810 */ /* 0x002fca0007f5e0ff */
[----:B------:R-:W-:Y:S01]  /*7290*/  IMAD.X R15, RZ, RZ, R15, P2 ;  /* 0x000000ffff0f7224 */ /* 0x000fe200010e060f */
[----:B----4-:R-:W-:Y:S01]  /*72a0*/  ISETP.NE.AND P0, PT, R21, RZ, PT ;  /* 0x000000ff1500720c */ /* 0x010fe20003f05270 */
[----:B------:R-:W-:-:S12]  /*72b0*/  IMAD.MOV.U32 R21, RZ, RZ, RZ ;  /* 0x000000ffff157224 */ /* 0x000fd800078e00ff */
        /* <DEDUP_REMOVED lines=9> */
.L_x_5524:
[----:B------:R-:W-:Y:S05]  /*7350*/  BSYNC.RECONVERGENT B1 ;  /* 0x0000000000017941 */ /* 0x000fea0003800200 */
.L_x_5523:
[----:B------:R-:W-:Y:S05]  /*7360*/  @!P1 BRA `(.L_x_5513) ;  /* 0x0000000000d89947 */ /* 0x000fea0003800000 */
[----:B------:R-:W1:Y:S01]  /*7370*/  S2R R24, SR_CgaCtaId ;  /* 0x0000000000187919 */ /* 0x000e620000008800 */
[----:B------:R-:W4:Y:S01]  /*7380*/  LDCU.64 UR4, c[0x0][0x420] ;  /* 0x00008400ff0477ac */ /* 0x000f220008000a00 */
[----:B------:R-:W-:Y:S01]  /*7390*/  MOV R13, 0x400 ;  /* 0x00000400000d7802 */ /* 0x000fe20000000f00 */
[----:B------:R-:W-:-:S03]  /*73a0*/  IMAD.SHL.U32 R22, R23, 0x4, RZ ;  /* 0x0000000417167824 */ /* 0x000fc600078e00ff */
[----:B------:R-:W-:Y:S01]  /*73b0*/  IADD3 R15, PT, PT, R13, 0x410, RZ ;  /* 0x000004100d0f7810 */ /* 0x000fe20007ffe0ff */
[----:B------:R-:W-:Y:S01]  /*73c0*/  IMAD R13, R11, 0x4, -R22 ;  /* 0x000000040b0d7824 */ /* 0x000fe200078e0a16 */
[----:B----4-:R-:W-:-:S04]  /*73d0*/  IADD3 R14, P0, P1, R26, UR4, R11 ;  /* 0x000000041a0e7c10 */ /* 0x010fc8000f91e00b */
[----:B------:R-:W-:Y:S02]  /*73e0*/  IADD3 R14, P2, PT, R14, 0x80, RZ ;  /* 0x000000800e0e7810 */ /* 0x000fe40007f5e0ff */
[----:B-1----:R-:W-:Y:S02]  /*73f0*/  LEA R24, R24, R15, 0x18 ;  /* 0x0000000f18187211 */ /* 0x002fe400078ec0ff */
[----:B------:R-:W-:Y:S02]  /*7400*/  IADD3.X R15, PT, PT, R28, UR5, RZ, P0, P1 ;  /* 0x000000051c0f7c10 */ /* 0x000fe400087e24ff */
[----:B------:R-:W-:-:S03]  /*7410*/  IADD3 R13, PT, PT, R13, 0x200, R24 ;  /* 0x000002000d0d7810 */ /* 0x000fc60007ffe018 */
[----:B------:R-:W-:-:S07]  /*7420*/  IMAD.X R15, RZ, RZ, R15, P2 ;  /* 0x000000ffff0f7224 */ /* 0x000fce00010e060f */
.L_x_5526:
[----:B------:R-:W4:Y:S04]  /*7430*/  LDG.E.U8 R22, desc[UR36][R14.64+-0x80] ;  /* 0xffff80240e167981 */ /* 0x000f28000c1e1100 */
[----:B------:R-:W5:Y:S04]  /*7440*/  LDG.E.U8 R17, desc[UR36][R14.64+-0x40] ;  /* 0xffffc0240e117981 */ /* 0x000f68000c1e1100 */
[----:B------:R-:W2:Y:S04]  /*7450*/  LDG.E.U8 R21, desc[UR36][R14.64] ;  /* 0x000000240e157981 */ /* 0x000ea8000c1e1100 */
[----:B------:R-:W3:Y:S01]  /*7460*/  LDG.E.U8 R25, desc[UR36][R14.64+0x40] ;  /* 0x000040240e197981 */ /* 0x000ee2000c1e1100 */
[----:B------:R-:W-:Y:S01]  /*7470*/  VIADD R11, R11, 0x100 ;  /* 0x000001000b0b7836 */ /* 0x000fe20000000000 */
[----:B----4-:R-:W-:-:S02]  /*7480*/  ISETP.NE.AND P0, PT, R22, RZ, PT ;  /* 0x000000ff1600720c */ /* 0x010fc40003f05270 */
[----:B-----5:R-:W-:Y:S01]  /*7490*/  ISETP.NE.AND P1, PT, R17, RZ, PT ;  /* 0x000000ff1100720c */ /* 0x020fe20003f25270 */
[----:B------:R-:W-:Y:S01]  /*74a0*/  IMAD.MOV.U32 R17, RZ, RZ, RZ ;  /* 0x000000ffff117224 */ /* 0x000fe200078e00ff */
[----:B--2---:R-:W-:Y:S02]  /*74b0*/  ISETP.NE.AND P2, PT, R21, RZ, PT ;  /* 0x000000ff1500720c */ /* 0x004fe40003f45270 */
[----:B---3--:R-:W-:-:S07]  /*74c0*/  ISETP.NE.AND P3, PT, R25, RZ, PT ;  /* 0x000000ff1900720c */ /* 0x008fce0003f65270 */
        /* <DEDUP_REMOVED lines=15> */
[----:B------:R-:W-:Y:S01]  /*75c0*/  ISETP.GT.AND P0, PT, R11, R18, PT ;  /* 0x000000120b00720c */ /* 0x000fe20003f04270 */
[----:B------:R0:W1:Y:S01]  /*75d0*/  @!P1 MUFU.EX2 R24, R21 ;  /* 0x0000001500189308 */ /* 0x0000620000000800 */
        /* <DEDUP_REMOVED lines=15> */
.L_x_5513:
[----:B------:R-:W-:Y:S05]  /*76d0*/  BSYNC.RECONVERGENT B0 ;  /* 0x0000000000007941 */ /* 0x000fea0003800200 */
.L_x_5512:
[----:B0-----:R-:W0:Y:S01]  /*76e0*/  SHFL.BFLY PT, R9, R10, 0x10, 0x1f ;  /* 0x0e001f000a097f89 */ /* 0x001e2200000e0000 */
[C---:B------:R-:W-:Y:S01]  /*76f0*/  ISETP.NE.AND P0, PT, R6.reuse, RZ, PT ;  /* 0x000000ff0600720c */ /* 0x040fe20003f05270 */
[----:B------:R-:W1:Y:S01]  /*7700*/  LDCU.U8 UR6, c[0x0][0x48c] ;  /* 0x00009180ff0677ac */ /* 0x000e620008000000 */
[----:B------:R-:W-:Y:S01]  /*7710*/  ISETP.GT.U32.AND P1, PT, R6, 0x1, PT ;  /* 0x000000010600780c */ /* 0x000fe20003f24070 */
[----:B------:R-:W4:Y:S10]  /*7720*/  S2UR UR4, SR_CTAID.Y ;  /* 0x00000000000479c3 */ /* 0x000f340000002600 */
[----:B------:R-:W-:-:S04]  /*7730*/  @!P0 SHF.R.U32.HI R15, RZ, 0x3, R20 ;  /* 0x00000003ff0f8819 */ /* 0x000fc80000011614 */
[----:B------:R-:W-:Y:S01]  /*7740*/  @!P0 LOP3.LUT R6, R15, 0x7c, RZ, 0xc0, !PT ;  /* 0x0000007c0f068812 */ /* 0x000fe200078ec0ff */
[----:B-1----:R-:W-:-:S03]  /*7750*/  UISETP.NE.AND UP0, UPT, UR6, URZ, UPT ;  /* 0x000000ff0600728c */ /* 0x002fc6000bf05270 */
[----:B------:R-:W-:Y:S01]  /*7760*/  @!P0 IADD3 R24, PT, PT, R6, R7, RZ ;  /* 0x0000000706188210 */ /* 0x000fe20007ffe0ff */
[----:B0-----:R-:W-:-:S05]  /*7770*/  FADD.FTZ R9, R9, R10 ;  /* 0x0000000a09097221 */ /* 0x001fca0000010000 */
[----:B------:R-:W0:Y:S02]  /*7780*/  SHFL.BFLY PT, R14, R9, 0x8, 0x1f ;  /* 0x0d001f00090e7f89 */ /* 0x000e2400000e0000 */
[----:B0-----:R-:W-:-:S05]  /*7790*/  FADD.FTZ R14, R9, R14 ;  /* 0x0000000e090e7221 */ /* 0x001fca0000010000 */
[----:B------:R-:W0:Y:S02]  /*77a0*/  SHFL.BFLY PT, R11, R14, 0x4, 0x1f ;  /* 0x0c801f000e0b7f89 */ /* 0x000e2400000e0000 */
[----:B0-----:R-:W-:Y:S02]  /*77b0*/  FADD.FTZ R11, R14, R11 ;  /* 0x0000000b0e0b7221 */ /* 0x001fe40000010000 */
[----:B------:R-:W4:Y:S03]  /*77c0*/  LDC R14, c[0x0][0x3f8] ;  /* 0x0000fe00ff0e7b82 */ /* 0x000f260000000800 */
[----:B------:R-:W0:Y:S02]  /*77d0*/  SHFL.BFLY PT, R22, R11, 0x2, 0x1f ;  /* 0x0c401f000b167f89 */ /* 0x000e2400000e0000 */
[----:B0-----:R-:W-:-:S05]  /*77e0*/  FADD.FTZ R22, R11, R22 ;  /* 0x000000160b167221 */ /* 0x001fca0000010000 */
[----:B------:R-:W0:Y:S02]  /*77f0*/  SHFL.BFLY PT, R13, R22, 0x1, 0x1f ;  /* 0x0c201f00160d7f89 */ /* 0x000e2400000e0000 */
[----:B0-----:R-:W-:Y:S02]  /*7800*/  FADD.FTZ R7, R22, R13 ;  /* 0x0000000d16077221 */ /* 0x001fe40000010000 */
[----:B------:R-:W4:Y:S03]  /*7810*/  S2R R13, SR_CTAID.X ;  /* 0x00000000000d7919 */ /* 0x000f260000002500 */
[----:B------:R-:W-:Y:S01]  /*7820*/  @!P0 STS [R24+0x8], R7 ;  /* 0x0000080718008388 */ /* 0x000fe20000000800 */
[----:B------:R-:W-:Y:S01]  /*7830*/  BAR.SYNC.DEFER_BLOCKING 0x0 ;  /* 0x0000000000007b1d */ /* 0x000fe20000010000 */
[----:B------:R-:W-:-:S05]  /*7840*/  ISETP.GT.AND P0, PT, R5, R18, PT ;  /* 0x000000120500720c */ /* 0x000fca0003f04270 */
[----:B------:R0:W1:Y:S01]  /*7850*/  @!P1 LDS R7, [R8+0x8] ;  /* 0x0000080008079984 */ /* 0x0000620000000800 */
[----:B----4-:R-:W-:Y:S01]  /*7860*/  IMAD R17, R14, UR4, R13 ;  /* 0x000000040e117c24 */ /* 0x010fe2000f8e020d */
[----:B0-----:R-:W-:Y:S02]  /*7870*/  CS2R R8, SRZ ;  /* 0x0000000000087805 */ /* 0x001fe4000001ff00 */
[----:B-1----:R-:W0:Y:S02]  /*7880*/  SHFL.BFLY PT, R6, R7, 0x1, 0x1f ;  /* 0x0c201f0007067f89 */ /* 0x002e2400000e0000 */
[----:B0-----:R-:W-:-:S06]  /*7890*/  FADD.FTZ R10, R6, R7 ;  /* 0x00000007060a7221 */ /* 0x001fcc0000010000 */
[----:B------:R-:W0:Y:S02]  /*78a0*/  SHFL.IDX PT, R10, R10, RZ, 0x1f ;  /* 0x00001fff0a0a7589 */ /* 0x000e2400000e0000 */
[----:B0-----:R-:W-:-:S06]  /*78b0*/  FADD.FTZ R6, R10, 9.9999999747524270788e-07 ;  /* 0x358637bd0a067421 */ /* 0x001fcc0000010000 */
[----:B------:R-:W0:Y:S01]  /*78c0*/  MUFU.RCP R6, R6 ;  /* 0x0000000600067308 */ /* 0x000e220000001000 */
[----:B------:R-:W-:Y:S05]  /*78d0*/  BRA.U !UP0, `(.L_x_5527) ;  /* 0x0000000108187547 */ /* 0x000fea000b800000 */
[----:B------:R-:W1:Y:S08]  /*78e0*/  LDC R8, c[0x0][0x488] ;  /* 0x00012200ff087b82 */ /* 0x000e700000000800 */
[----:B------:R-:W1:Y:S08]  /*78f0*/  LDC R7, c[0x0][0x40c] ;  /* 0x00010300ff077b82 */ /* 0x000e700000000800 */
[----:B------:R-:W4:Y:S01]  /*7900*/  LDC R10, c[0x0][0x3f4] ;  /* 0x0000fd00ff0a7b82 */ /* 0x000f220000000800 */
[----:B-1----:R-:W-:-:S04]  /*7910*/  IMAD R7, R17, R8, R7 ;  /* 0x0000000811077224 */ /* 0x002fc800078e0207 */
[----:B----4-:R-:W-:-:S05]  /*7920*/  IMAD R8, R7, R10, RZ ;  /* 0x0000000a07087224 */ /* 0x010fca00078e02ff */
[----:B------:R-:W-:-:S07]  /*7930*/  SHF.R.S32.HI R9, RZ, 0x1f, R8 ;  /* 0x0000001fff097819 */ /* 0x000fce0000011408 */
.L_x_5527:
        /* <DEDUP_REMOVED lines=22> */
[----:B------:R-:W-:-:S07]  /*7aa0*/  VIADD R4, R12, UR4 ;  /* 0x000000040c047c36 */ /* 0x000fce0008000000 */
.L_x_5533:
[----:B------:R-:W0:Y:S01]  /*7ab0*/  LDS R9, [R4] ;  /* 0x0000000004097984 */ /* 0x000e220000000800 */
[----:B------:R-:W-:-:S04]  /*7ac0*/  IADD3 R7, PT, PT, R7, 0x1, RZ ;  /* 0x0000000107077810 */ /* 0x000fc80007ffe0ff */
[----:B------:R-:W-:Y:S01]  /*7ad0*/  ISETP.NE.AND P0, PT, R7, RZ, PT ;  /* 0x000000ff0700720c */ /* 0x000fe20003f05270 */
[----:B0-----:R-:W-:-:S05]  /*7ae0*/  FMUL.FTZ R9, R9, R6 ;  /* 0x0000000609097220 */ /* 0x001fca0000410000 */
[----:B------:R0:W-:Y:S02]  /*7af0*/  STS [R4], R9 ;  /* 0x0000000904007388 */ /* 0x0001e40000000800 */
[----:B0-----:R-:W-:-:S05]  /*7b00*/  VIADD R4, R4, 0x100 ;  /* 0x0000010004047836 */ /* 0x001fca0000000000 */
[----:B------:R-:W-:Y:S05]  /*7b10*/  @P0 BRA `(.L_x_5533) ;  /* 0xfffffffc00e40947 */ /* 0x000fea000383ffff */
.L_x_5532:
[----:B------:R-:W-:Y:S05]  /*7b20*/  BSYNC.RECONVERGENT B1 ;  /* 0x0000000000017941 */ /* 0x000fea0003800200 */
.L_x_5531:
[----:B------:R-:W-:Y:S05]  /*7b30*/  @!P1 BRA `(.L_x_5529) ;  /* 0x0000001400109947 */ /* 0x000fea0003800000 */
[----:B------:R-:W1:Y:S01]  /*7b40*/  S2UR UR5, SR_CgaCtaId ;  /* 0x00000000000579c3 */ /* 0x000e620000008800 */
[----:B------:R-:W-:Y:S01]  /*7b50*/  UMOV UR4, 0x400 ;  /* 0x0000040000047882 */ /* 0x000fe20000000000 */
[----:B------:R-:W-:Y:S01]  /*7b60*/  IMAD.SHL.U32 R4, R23, 0x4, RZ ;  /* 0x0000000417047824 */ /* 0x000fe200078e00ff */
[----:B------:R-:W-:Y:S01]  /*7b70*/  UIADD3 UR4, UPT, UPT, UR4, 0x410, URZ ;  /* 0x0000041004047890 */ /* 0x000fe2000fffe0ff */
[C---:B------:R-:W-:Y:S02]  /*7b80*/  VIADD R21, R5.reuse, 0x100 ;  /* 0x0000010005157836 */ /* 0x040fe40000000000 */
[----:B------:R-:W-:-:S03]  /*7b90*/  IMAD R4, R5, 0x4, -R4 ;  /* 0x0000000405047824 */ /* 0x000fc600078e0a04 */
[----:B------:R-:W-:Y:S01]  /*7ba0*/  ISETP.GT.AND P0, PT, R21, R18, PT ;  /* 0x000000121500720c */ /* 0x000fe20003f04270 */
[----:B-1----:R-:W-:-:S06]  /*7bb0*/  ULEA UR4, UR5, UR4, 0x18 ;  /* 0x0000000405047291 */ /* 0x002fcc000f8ec0ff */
[----:B------:R-:W-:-:S03]  /*7bc0*/  IADD3 R5, PT, PT, R4, UR4, RZ ;  /* 0x0000000404057c10 */ /* 0x000fc6000fffe0ff */
[----:B------:R-:W0:Y:S04]  /*7bd0*/  LDS R7, [R4+UR4] ;  /* 0x0000000404077984 */ /* 0x000e280008000800 */
[----:B------:R-:W1:Y:S04]  /*7be0*/  LDS R9, [R4+UR4+0x100] ;  /* 0x0001000404097984 */ /* 0x000e680008000800 */
[----:B------:R-:W4:Y:S04]  /*7bf0*/  LDS R11, [R4+UR4+0x200] ;  /* 0x00020004040b7984 */ /* 0x000f280008000800 */
[----:B------:R-:W5:Y:S01]  /*7c00*/  LDS R15, [R4+UR4+0x300] ;  /* 0x00030004040f7984 */ /* 0x000f620008000800 */
[-C--:B0-----:R-:W-:Y:S01]  /*7c10*/  FMUL.FTZ R7, R7, R6.reuse ;  /* 0x0000000607077220 */ /* 0x081fe20000410000 */
[----:B-1----:R-:W-:-:S04]  /*7c20*/  FMUL.FTZ R9, R9, R6 ;  /* 0x0000000609097220 */ /* 0x002fc80000410000 */
[----:B------:R0:W-:Y:S01]  /*7c30*/  STS [R4+UR4], R7 ;  /* 0x0000000704007988 */ /* 0x0001e20008000804 */
[----:B----4-:R-:W-:-:S03]  /*7c40*/  FMUL.FTZ R11, R11, R6 ;  /* 0x000000060b0b7220 */ /* 0x010fc60000410000 */
[----:B------:R0:W-:Y:S01]  /*7c50*/  STS [R4+UR4+0x100], R9 ;  /* 0x0001000904007988 */ /* 0x0001e20008000804 */
[----:B-----5:R-:W-:-:S03]  /*7c60*/  FMUL.FTZ R15, R15, R6 ;  /* 0x000000060f0f7220 */ /* 0x020fc60000410000 */
[----:B------:R0:W-:Y:S04]  /*7c70*/  STS [R4+UR4+0x200], R11 ;  /* 0x0002000b04007988 */ /* 0x0001e80008000804 */
[----:B------:R0:W-:Y:S01]  /*7c80*/  STS [R4+UR4+0x300], R15 ;  /* 0x0003000f04007988 */ /* 0x0001e20008000804 */
[----:B------:R-:W-:Y:S05]  /*7c90*/  @P0 BRA `(.L_x_5529) ;  /* 0x0000001000b80947 */ /* 0x000fea0003800000 */
[----:B0-----:R-:W-:Y:S01]  /*7ca0*/  IMAD.IADD R4, R18, 0x1, -R21 ;  /* 0x0000000112047824 */ /* 0x001fe200078e0a15 */
[----:B------:R-:W-:Y:S01]  /*7cb0*/  BSSY.RECONVERGENT B1, `(.L_x_5534) ;  /* 0x000003b000017945 */ /* 0x000fe20003800200 */
[----:B------:R-:W-:Y:S01]  /*7cc0*/  VIADD R5, R5, 0x600 ;  /* 0x0000060005057836 */ /* 0x000fe20000000000 */
[----:B------:R-:W-:Y:S02]  /*7cd0*/  PLOP3.LUT P0, PT, PT, PT, PT, 0x80, 0x8 ;  /* 0x000000000008781c */ /* 0x000fe40003f0f070 */
[----:B------:R-:W-:-:S13]  /*7ce0*/  ISETP.GT.AND P1, PT, R4, 0x2ff, PT ;  /* 0x000002ff0400780c */ /* 0x000fda0003f24270 */
[----:B------:R-:W-:Y:S05]  /*7cf0*/  @!P1 BRA `(.L_x_5535) ;  /* 0x0000000000d89947 */ /* 0x000fea0003800000 */
[----:B------:R-:W-:Y:S01]  /*7d00*/  PLOP3.LUT P0, PT, PT, PT, PT, 0x8, 0x80 ;  /* 0x000000000080781c */ /* 0x000fe20003f0e170 */
[----:B--2---:R-:W-:-:S12]  /*7d10*/  VIADD R34, R18, 0xfffffd01 ;  /* 0xfffffd0112227836 */ /* 0x004fd80000000000 */
.L_x_5536:
        /* <DEDUP_REMOVED lines=8> */
[----:B------:R-:W-:Y:S04]  /*7da0*/  LDS R29, [R5+0x400] ;  /* 0x00040000051d7984 */ /* 0x000fe80000000800 */
[----:B------:R-:W3:Y:S04]  /*7db0*/  LDS R31, [R5+0x500] ;  /* 0x00050000051f7984 */ /* 0x000ee80000000800 */
[----:B------:R-:W3:Y:S04]  /*7dc0*/  LDS R33, [R5+0x600] ;  /* 0x0006000005217984 */ /* 0x000ee80000000800 */
[----:B------:R-:W3:Y:S04]  /*7dd0*/  LDS R35, [R5+0x700] ;  /* 0x0007000005237984 */ /* 0x000ee80000000800 */
[----:B------:R-:W3:Y:S01]  /*7de0*/  LDS R37, [R5+0x800] ;  /* 0x0008000005257984 */ /* 0x000ee20000000800 */
[----:B0-----:R-:W-:-:S03]  /*7df0*/  FMUL.FTZ R4, R6, R7 ;  /* 0x0000000706047220 */ /* 0x001fc60000410000 */
[----:B------:R-:W0:Y:S01]  /*7e00*/  LDS R39, [R5+0x900] ;  /* 0x0009000005277984 */ /* 0x000e220000000800 */
[----:B-1----:R-:W-:-:S03]  /*7e10*/  FMUL.FTZ R8, R6, R9 ;  /* 0x0000000906087220 */ /* 0x002fc60000410000 */
[----:B------:R-:W1:Y:S01]  /*7e20*/  LDS R41, [R5+0xa00] ;  /* 0x000a000005297984 */ /* 0x000e620000000800 */
[----:B--2---:R-:W-:-:S03]  /*7e30*/  FMUL.FTZ R10, R6, R11 ;  /* 0x0000000b060a7220 */ /* 0x004fc60000410000 */
[----:B------:R-:W2:Y:S01]  /*7e40*/  LDS R43, [R5+0xb00] ;  /* 0x000b0000052b7984 */ /* 0x000ea20000000800 */
[----:B----4-:R-:W-:-:S03]  /*7e50*/  FMUL.FTZ R14, R6, R15 ;  /* 0x0000000f060e7220 */ /* 0x010fc60000410000 */
[----:B------:R-:W4:Y:S01]  /*7e60*/  LDS R45, [R5+0xc00] ;  /* 0x000c0000052d7984 */ /* 0x000f220000000800 */
[----:B-----5:R-:W-:-:S03]  /*7e70*/  FMUL.FTZ R22, R6, R25 ;  /* 0x0000001906167220 */ /* 0x020fc60000410000 */
[----:B------:R-:W5:Y:S01]  /*7e80*/  LDS R47, [R5+0xd00] ;  /* 0x000d0000052f7984 */ /* 0x000f620000000800 */
[----:B---3--:R-:W-:-:S03]  /*7e90*/  FMUL.FTZ R24, R6, R27 ;  /* 0x0000001b06187220 */ /* 0x008fc60000410000 */
[----:B------:R3:W-:Y:S04]  /*7ea0*/  STS [R5+-0x200], R4 ;  /* 0xfffe000405007388 */ /* 0x0007e80000000800 */
[----:B------:R0:W-:Y:S01]  /*7eb0*/  STS [R5+-0x100], R8 ;  /* 0xffff000805007388 */ /* 0x0001e20000000800 */
[----:B------:R-:W-:-:S03]  /*7ec0*/  FMUL.FTZ R26, R6, R31 ;  /* 0x0000001f061a7220 */ /* 0x000fc60000410000 */
[----:B------:R1:W-:Y:S01]  /*7ed0*/  STS [R5], R10 ;  /* 0x0000000a05007388 */ /* 0x0003e20000000800 */
[C---:B------:R-:W-:Y:S01]  /*7ee0*/  FMUL.FTZ R28, R6.reuse, R33 ;  /* 0x00000021061c7220 */ /* 0x040fe20000410000 */
[C---:B---3--:R-:W-:Y:S02]  /*7ef0*/  FMUL.FTZ R4, R6.reuse, R29 ;  /* 0x0000001d06047220 */ /* 0x048fe40000410000 */
[----:B------:R2:W-:Y:S01]  /*7f00*/  STS [R5+0x100], R14 ;  /* 0x0001000e05007388 */ /* 0x0005e20000000800 */
[----:B------:R-:W-:-:S03]  /*7f10*/  FMUL.FTZ R30, R6, R35 ;  /* 0x00000023061e7220 */ /* 0x000fc60000410000 */
[----:B------:R4:W-:Y:S01]  /*7f20*/  STS [R5+0x200], R22 ;  /* 0x0002001605007388 */ /* 0x0009e20000000800 */
[----:B------:R-:W-:-:S03]  /*7f30*/  FMUL.FTZ R32, R6, R37 ;  /* 0x0000002506207220 */ /* 0x000fc60000410000 */
[----:B------:R5:W-:Y:S01]  /*7f40*/  STS [R5+0x300], R24 ;  /* 0x0003001805007388 */ /* 0x000be20000000800 */
[C---:B0-----:R-:W-:Y:S01]  /*7f50*/  FMUL.FTZ R8, R6.reuse, R39 ;  /* 0x0000002706087220 */ /* 0x041fe20000410000 */
[C---:B-1----:R-:W-:Y:S02]  /*7f60*/  FMUL.FTZ R10, R6.reuse, R41 ;  /* 0x00000029060a7220 */ /* 0x042fe40000410000 */
[----:B------:R-:W-:Y:S01]  /*7f70*/  STS [R5+0x400], R4 ;  /* 0x0004000405007388 */ /* 0x000fe20000000800 */
[----:B--2---:R-:W-:-:S03]  /*7f80*/  FMUL.FTZ R14, R6, R43 ;  /* 0x0000002b060e7220 */ /* 0x004fc60000410000 */
        /* <DEDUP_REMOVED lines=13> */
.L_x_5535:
[----:B------:R-:W-:Y:S05]  /*8060*/  BSYNC.RECONVERGENT B1 ;  /* 0x0000000000017941 */ /* 0x000fea0003800200 */
.L_x_5534:
[----:B------:R-:W-:Y:S01]  /*8070*/  IMAD.IADD R4, R18, 0x1, -R21 ;  /* 0x0000000112047824 */ /* 0x000fe200078e0a15 */
[----:B------:R-:W-:Y:S04]  /*8080*/  BSSY.RECONVERGENT B1, `(.L_x_5537) ;  /* 0x000001e000017945 */ /* 0x000fe80003800200 */
        /* <DEDUP_REMOVED lines=29> */
.L_x_5538:
[----:B------:R-:W-:Y:S05]  /*8260*/  BSYNC.RECONVERGENT B1 ;  /* 0x0000000000017941 */ /* 0x000fea0003800200 */
.L_x_5537:
[----:B------:R-:W-:-:S13]  /*8270*/  ISETP.GT.AND P1, PT, R21, R18, PT ;  /* 0x000000121500720c */ /* 0x000fda0003f24270 */
        /* <DEDUP_REMOVED lines=14> */
.L_x_5530:
        /* <DEDUP_REMOVED lines=18> */
[----:B------:R-:W-:-:S04]  /*8480*/  IMAD.MOV R7, RZ, RZ, -R4 ;  /* 0x000000ffff077224 */ /* 0x000fc800078e0a04 */
[----:B------:R-:W-:Y:S01]  /*8490*/  IMAD.IADD R5, R5, 0x1, R10 ;  /* 0x0000000105057824 */ /* 0x000fe200078e020a */
[----:B----4-:R-:W-:-:S04]  /*84a0*/  LEA R14, P0, R21, UR8, 0x2 ;  /* 0x00000008150e7c11 */ /* 0x010fc8000f8010ff */
[----:B------:R-:W-:Y:S01]  /*84b0*/  LEA.HI.X R21, R21, UR9, R22, 0x2, P0 ;  /* 0x0000000915157c11 */ /* 0x000fe200080f1416 */
[----:B-1----:R-:W-:-:S06]  /*84c0*/  ULEA UR4, UR5, UR4, 0x18 ;  /* 0x0000000405047291 */ /* 0x002fcc000f8ec0ff */
[----:B------:R-:W-:-:S07]  /*84d0*/  VIADD R4, R12, UR4 ;  /* 0x000000040c047c36 */ /* 0x000fce0008000000 */
.L_x_5541:
[----:B-1----:R-:W0:Y:S01]  /*84e0*/  LDS R11, [R4] ;  /* 0x00000000040b7984 */ /* 0x002e220000000800 */
[----:B------:R-:W-:Y:S01]  /*84f0*/  IMAD.MOV.U32 R10, RZ, RZ, R14 ;  /* 0x000000ffff0a7224 */ /* 0x000fe200078e000e */
[----:B------:R-:W-:Y:S01]  /*8500*/  IADD3 R14, P2, PT, R14, 0x100, RZ ;  /* 0x000001000e0e7810 */ /* 0x000fe20007f5e0ff */
[----:B------:R-:W-:-:S05]  /*8510*/  VIADD R7, R7, 0x1 ;  /* 0x0000000107077836 */ /* 0x000fca0000000000 */
[----:B------:R-:W-:Y:S01]  /*8520*/  ISETP.NE.AND P0, PT, R7, RZ, PT ;  /* 0x000000ff0700720c */ /* 0x000fe20003f05270 */
[----:B0-----:R-:W-:Y:S01]  /*8530*/  FMUL.FTZ R15, R11, R6 ;  /* 0x000000060b0f7220 */ /* 0x001fe20000410000 */
[----:B------:R-:W-:Y:S01]  /*8540*/  MOV R11, R21 ;  /* 0x00000015000b7202 */ /* 0x000fe20000000f00 */
[----:B------:R-:W-:-:S03]  /*8550*/  IMAD.X R21, RZ, RZ, R21, P2 ;  /* 0x000000ffff157224 */ /* 0x000fc600010e0615 */
[----:B------:R0:W-:Y:S04]  /*8560*/  STS [R4], R15 ;  /* 0x0000000f04007388 */ /* 0x0001e80000000800 */
[----:B------:R1:W-:Y:S01]  /*8570*/  STG.E desc[UR36][R10.64], R15 ;  /* 0x0000000f0a007986 */ /* 0x0003e2000c101924 */
[----:B0-----:R-:W-:Y:S02]  /*8580*/  VIADD R4, R4, 0x100 ;  /* 0x0000010004047836 */ /* 0x001fe40000000000 */
[----:B------:R-:W-:Y:S05]  /*8590*/  @P0 BRA `(.L_x_5541) ;  /* 0xfffffffc00d00947 */ /* 0x000fea000383ffff */
.L_x_5540:
[----:B------:R-:W-:Y:S05]  /*85a0*/  BSYNC.RECONVERGENT B1 ;  /* 0x0000000000017941 */ /* 0x000fea0003800200 */
.L_x_5539:
[----:B------:R-:W-:Y:S05]  /*85b0*/  @!P1 BRA `(.L_x_5529) ;  /* 0x0000000800709947 */ /* 0x000fea0003800000 */
[----:B-1----:R-:W1:Y:S01]  /*85c0*/  S2R R10, SR_CgaCtaId ;  /* 0x00000000000a7919 */ /* 0x002e620000008800 */
[----:B------:R-:W4:Y:S01]  /*85d0*/  LDCU.64 UR4, c[0x0][0x480] ;  /* 0x00009000ff0477ac */ /* 0x000f220008000a00 */
[C---:B------:R-:W-:Y:S01]  /*85e0*/  IADD3 R7, P0, PT, R5.reuse, R8, RZ ;  /* 0x0000000805077210 */ /* 0x040fe20007f1e0ff */
[----:B------:R-:W-:Y:S01]  /*85f0*/  BSSY.RECONVERGENT B1, `(.L_x_5542) ;  /* 0x000005a000017945 */ /* 0x000fe20003800200 */
[----:B------:R-:W-:Y:S02]  /*8600*/  IADD3 R14, PT, PT, -R5, R18, RZ ;  /* 0x00000012050e7210 */ /* 0x000fe40007ffe1ff */
[----:B------:R-:W-:Y:S01]  /*8610*/  MOV R4, 0x400 ;  /* 0x0000040000047802 */ /* 0x000fe20000000f00 */
        /* <DEDUP_REMOVED lines=13> */
[----:B------:R-:W-:Y:S02]  /*86f0*/  PLOP3.LUT P0, PT, PT, PT, PT, 0x8, 0x80 ;  /* 0x000000000080781c */ /* 0x000fe40003f0e170 */
[----:B------:R-:W-:-:S11]  /*8700*/  IADD3 R14, PT, PT, R18, -0x2ff, RZ ;  /* 0xfffffd01120e7810 */ /* 0x000fd60007ffe0ff */
.L_x_5544:
        /* <DEDUP_REMOVED lines=8> */
[----:B------:R-:W3:Y:S04]  /*8790*/  LDS R29, [R4+0x400] ;  /* 0x00040000041d7984 */ /* 0x000ee80000000800 */
[----:B------:R-:W3:Y:S04]  /*87a0*/  LDS R31, [R4+0x500] ;  /* 0x00050000041f7984 */ /* 0x000ee80000000800 */
[----:B--2---:R-:W2:Y:S04]  /*87b0*/  LDS R33, [R4+0x600] ;  /* 0x0006000004217984 */ /* 0x004ea80000000800 */
[----:B------:R-:W2:Y:S04]  /*87c0*/  LDS R35, [R4+0x700] ;  /* 0x0007000004237984 */ /* 0x000ea80000000800 */
        /* <DEDUP_REMOVED lines=12> */
[----:B------:R-:W-:Y:S01]  /*8890*/  STG.E desc[UR36][R8.64+-0x200], R7 ;  /* 0xfffe000708007986 */ /* 0x000fe2000c101924 */
[----:B------:R-:W-:-:S03]  /*88a0*/  FMUL.FTZ R29, R6, R29 ;  /* 0x0000001d061d7220 */ /* 0x000fc60000410000 */
[----:B------:R0:W-:Y:S01]  /*88b0*/  STS [R4+-0x200], R7 ;  /* 0xfffe000704007388 */ /* 0x0001e20000000800 */
[C---:B------:R-:W-:Y:S01]  /*88c0*/  FMUL.FTZ R31, R6.reuse, R31 ;  /* 0x0000001f061f7220 */ /* 0x040fe20000410000 */
[C---:B--2---:R-:W-:Y:S02]  /*88d0*/  FMUL.FTZ R33, R6.reuse, R33 ;  /* 0x0000002106217220 */ /* 0x044fe40000410000 */
[----:B------:R-:W-:Y:S01]  /*88e0*/  STG.E desc[UR36][R8.64+-0x100], R11 ;  /* 0xffff000b08007986 */ /* 0x000fe2000c101924 */
[----:B------:R-:W-:-:S03]  /*88f0*/  FMUL.FTZ R35, R6, R35 ;  /* 0x0000002306237220 */ /* 0x000fc60000410000 */
[----:B------:R-:W-:Y:S01]  /*8900*/  STS [R4+-0x100], R11 ;  /* 0xffff000b04007388 */ /* 0x000fe20000000800 */
[----:B0-----:R-:W-:Y:S01]  /*8910*/  IADD3 R7, P2, PT, R8, 0x1000, RZ ;  /* 0x0000100008077810 */ /* 0x001fe20007f5e0ff */
[C---:B------:R-:W-:Y:S02]  /*8920*/  FMUL.FTZ R37, R6.reuse, R37 ;  /* 0x0000002506257220 */ /* 0x040fe40000410000 */
[----:B------:R-:W-:Y:S02]  /*8930*/  STG.E desc[UR36][R8.64], R15 ;  /* 0x0000000f08007986 */ /* 0x000fe4000c101924 */
[----:B------:R-:W-:Y:S02]  /*8940*/  IMAD.X R10, RZ, RZ, R9, P2 ;  /* 0x000000ffff0a7224 */ /* 0x000fe400010e0609 */
[C---:B------:R-:W-:Y:S01]  /*8950*/  FMUL.FTZ R39, R6.reuse, R39 ;  /* 0x0000002706277220 */ /* 0x040fe20000410000 */
[----:B------:R-:W-:Y:S01]  /*8960*/  STS [R4], R15 ;  /* 0x0000000f04007388 */ /* 0x000fe20000000800 */
[----:B-1----:R-:W-:-:S03]  /*8970*/  FMUL.FTZ R41, R6, R41 ;  /* 0x0000002906297220 */ /* 0x002fc60000410000 */
[----:B------:R-:W-:Y:S01]  /*8980*/  STG.E desc[UR36][R8.64+0x100], R21 ;  /* 0x0001001508007986 */ /* 0x000fe2000c101924 */
[----:B----4-:R-:W-:-:S03]  /*8990*/  FMUL.FTZ R43, R6, R43 ;  /* 0x0000002b062b7220 */ /* 0x010fc60000410000 */
[----:B------:R-:W-:Y:S01]  /*89a0*/  STS [R4+0x100], R21 ;  /* 0x0001001504007388 */ /* 0x000fe20000000800 */
[----:B-----5:R-:W-:-:S03]  /*89b0*/  FMUL.FTZ R45, R6, R45 ;  /* 0x0000002d062d7220 */ /* 0x020fc60000410000 */
[----:B------:R-:W-:Y:S01]  /*89c0*/  STG.E desc[UR36][R8.64+0x200], R25 ;  /* 0x0002001908007986 */ /* 0x000fe2000c101924 */
[----:B---3--:R-:W-:-:S03]  /*89d0*/  FMUL.FTZ R47, R6, R47 ;  /* 0x0000002f062f7220 */ /* 0x008fc60000410000 */
        /* <DEDUP_REMOVED lines=27> */
.L_x_5543:
[----:B------:R-:W-:Y:S05]  /*8b90*/  BSYNC.RECONVERGENT B1 ;  /* 0x0000000000017941 */ /* 0x000fea0003800200 */
.L_x_5542:
        /* <DEDUP_REMOVED lines=16> */
[----:B------:R-:W-:Y:S01]  /*8ca0*/  STG.E desc[UR36][R8.64+-0x200], R7 ;  /* 0xfffe000708007986 */ /* 0x000fe2000c101924 */
[----:B----4-:R-:W-:-:S03]  /*8cb0*/  FMUL.FTZ R15, R6, R15 ;  /* 0x0000000f060f7220 */ /* 0x010fc60000410000 */
[----:B------:R0:W-:Y:S01]  /*8cc0*/  STS [R4+-0x200], R7 ;  /* 0xfffe000704007388 */ /* 0x0001e20000000800 */
[----:B-----5:R-:W-:-:S03]  /*8cd0*/  FMUL.FTZ R21, R6, R21 ;  /* 0x0000001506157220 */ /* 0x020fc60000410000 */
[----:B------:R-:W-:Y:S01]  /*8ce0*/  STG.E desc[UR36][R8.64+-0x100], R11 ;  /* 0xffff000b08007986 */ /* 0x000fe2000c101924 */
[----:B--2---:R-:W-:-:S03]  /*8cf0*/  FMUL.FTZ R25, R6, R25 ;  /* 0x0000001906197220 */ /* 0x004fc60000410000 */
[----:B------:R-:W-:Y:S01]  /*8d00*/  STS [R4+-0x100], R11 ;  /* 0xffff000b04007388 */ /* 0x000fe20000000800 */
[----:B0-----:R-:W-:Y:S01]  /*8d10*/  IADD3 R7, P1, PT, R8, 0x800, RZ ;  /* 0x0000080008077810 */ /* 0x001fe20007f3e0ff */
[C---:B---3--:R-:W-:Y:S02]  /*8d20*/  FMUL.FTZ R27, R6.reuse, R27 ;  /* 0x0000001b061b7220 */ /* 0x048fe40000410000 */
[----:B------:R-:W-:Y:S01]  /*8d30*/  STG.E desc[UR36][R8.64], R15 ;  /* 0x0000000f08007986 */ /* 0x000fe2000c101924 */
[C---:B------:R-:W-:Y:S01]  /*8d40*/  FMUL.FTZ R29, R6.reuse, R29 ;  /* 0x0000001d061d7220 */ /* 0x040fe20000410000 */
[----:B------:R-:W-:Y:S02]  /*8d50*/  IMAD.X R10, RZ, RZ, R9, P1 ;  /* 0x000000ffff0a7224 */ /* 0x000fe400008e0609 */
[----:B------:R-:W-:Y:S01]  /*8d60*/  STS [R4], R15 ;  /* 0x0000000f04007388 */ /* 0x000fe20000000800 */
[----:B------:R-:W-:-:S03]  /*8d70*/  FMUL.FTZ R31, R6, R31 ;  /* 0x0000001f061f7220 */ /* 0x000fc60000410000 */
        /* <DEDUP_REMOVED lines=13> */
.L_x_5546:
[----:B------:R-:W-:Y:S05]  /*8e50*/  BSYNC.RECONVERGENT B1 ;  /* 0x0000000000017941 */ /* 0x000fea0003800200 */
.L_x_5545:
[----:B------:R-:W-:-:S13]  /*8e60*/  ISETP.LE.OR P0, PT, R5, R18, P0 ;  /* 0x000000120500720c */ /* 0x000fda0000703670 */
[----:B------:R-:W-:Y:S05]  /*8e70*/  @!P0 BRA `(.L_x_5529) ;  /* 0x0000000000408947 */ /* 0x000fea0003800000 */
[----:B------:R-:W0:Y:S04]  /*8e80*/  LDS R5, [R4+-0x200] ;  /* 0xfffe000004057984 */ /* 0x000e280000000800 */
[----:B------:R-:W1:Y:S04]  /*8e90*/  LDS R7, [R4+-0x100] ;  /* 0xffff000004077984 */ /* 0x000e680000000800 */
[----:B------:R-:W4:Y:S04]  /*8ea0*/  LDS R11, [R4] ;  /* 0x00000000040b7984 */ /* 0x000f280000000800 */
[----:B------:R-:W5:Y:S01]  /*8eb0*/  LDS R15, [R4+0x100] ;  /* 0x00010000040f7984 */ /* 0x000f620000000800 */
[-C--:B0-----:R-:W-:Y:S01]  /*8ec0*/  FMUL.FTZ R5, R5, R6.reuse ;  /* 0x0000000605057220 */ /* 0x081fe20000410000 */
[----:B-1----:R-:W-:-:S04]  /*8ed0*/  FMUL.FTZ R7, R7, R6 ;  /* 0x0000000607077220 */ /* 0x002fc80000410000 */
        /* <DEDUP_REMOVED lines=10> */
.L_x_5529:
[----:B------:R-:W-:Y:S05]  /*8f80*/  BSYNC.RECONVERGENT B0 ;  /* 0x0000000000007941 */ /* 0x000fea0003800200 */
.L_x_5528:
[----:B------:R-:W4:Y:S01]  /*8f90*/  LDCU.64 UR4, c[0x0][0x3b0] ;  /* 0x00007600ff0477ac */ /* 0x000f220008000a00 */
[----:B------:R-:W-:Y:S02]  /*8fa0*/  LOP3.LUT R12, R12, 0xfc, RZ, 0xc0, !PT ;  /* 0x000000fc0c0c7812 */ /* 0x000fe400078ec0ff */
[----:B0-----:R-:W-:Y:S02]  /*8fb0*/  CS2R R6, SRZ ;  /* 0x0000000000067805 */ /* 0x001fe4000001ff00 */
[----:B------:R-:W-:-:S04]  /*8fc0*/  ISETP.GT.U32.AND P0, PT, R20, 0x3f, PT ;  /* 0x0000003f1400780c */ /* 0x000fc80003f04070 */
[----:B------:R-:W-:Y:S02]  /*8fd0*/  ISETP.GT.U32.OR P0, PT, R12, 0x9f, P0 ;  /* 0x0000009f0c00780c */ /* 0x000fe40000704470 */
[----:B----4-:R-:W-:-:S04]  /*8fe0*/  ISETP.EQ.U32.AND P1, PT, RZ, UR4, PT ;  /* 0x00000004ff007c0c */ /* 0x010fc8000bf22070 */
[----:B------:R-:W-:-:S13]  /*8ff0*/  ISETP.EQ.OR.EX P0, PT, RZ, UR5, P0, P1 ;  /* 0x00000005ff007c0c */ /* 0x000fda0008702710 */
[----:B-1----:R-:W0:Y:S01]  /*9000*/  @!P0 LDC.64 R14, c[0x0][0x3b0] ;  /* 0x0000ec00ff0e8b82 */ /* 0x002e220000000a00 */
[----:B------:R-:W-:Y:S01]  /*9010*/  @!P0 IMAD R5, R13, 0xa0, R12 ;  /* 0x000000a00d058824 */ /* 0x000fe200078e020c */
[----:B------:R-:W-:Y:S01]  /*9020*/  ISETP.GT.U32.AND P1, PT, R12, 0x9f, PT ;  /* 0x0000009f0c00780c */ /* 0x000fe20003f24070 */
[----:B------:R-:W-:Y:S01]  /*9030*/  BSSY.RECONVERGENT B0, `(.L_x_5547) ;  /* 0x0000222000007945 */ /* 0x000fe20003800200 */
[----:B------:R-:W-:Y:S01]  /*9040*/  IMAD R17, R17, 0xa0, RZ ;  /* 0x000000a011117824 */ /* 0x000fe200078e02ff */
[----:B------:R-:W-:Y:S02]  /*9050*/  CS2R R10, SRZ ;  /* 0x00000000000a7805 */ /* 0x000fe4000001ff00 */
[----:B------:R-:W-:Y:S01]  /*9060*/  CS2R R8, SRZ ;  /* 0x0000000000087805 */ /* 0x000fe2000001ff00 */
[----:B0-----:R-:W-:Y:S01]  /*9070*/  @!P0 IMAD.WIDE.U32 R14, R5, 0x4, R14 ;  /* 0x00000004050e8825 */ /* 0x001fe200078e000e */
[----:B------:R-:W-:-:S06]  /*9080*/  CS2R R4, SRZ ;  /* 0x0000000000047805 */ /* 0x000fcc000001ff00 */
[----:B------:R0:W5:Y:S01]  /*9090*/  @!P0 LDG.E.128 R4, desc[UR36][R14.64] ;  /* 0x000000240e048981 */ /* 0x000162000c1e1d00 */
[----:B------:R-:W-:Y:S01]  /*90a0*/  BAR.SYNC.DEFER_BLOCKING 0x0 ;  /* 0x0000000000007b1d */ /* 0x000fe20000010000 */
[----:B------:R-:W-:-:S05]  /*90b0*/  PLOP3.LUT P0, PT, PT, PT, PT, 0x8, 0x80 ;  /* 0x000000000080781c */ /* 0x000fca0003f0e170 */
[----:B------:R-:W-:Y:S08]  /*90c0*/  @P1 BRA `(.L_x_5548) ;  /* 0x0000002000601947 */ /* 0x000ff00003800000 */
[----:B------:R-:W1:Y:S01]  /*90d0*/  LDCU UR4, c[0x0][0x3f4] ;  /* 0x00007e80ff0477ac */ /* 0x000e620008000800 */
[----:B------:R-:W-:Y:S01]  /*90e0*/  SHF.R.U32.HI R56, RZ, 0x6, R20 ;  /* 0x00000006ff387819 */ /* 0x000fe20000011614 */
[----:B0-----:R-:W0:Y:S01]  /*90f0*/  LDC.64 R14, c[0x0][0x3c0] ;  /* 0x0000f000ff0e7b82 */ /* 0x001e220000000a00 */
[----:B------:R-:W-:Y:S01]  /*9100*/  BSSY.RECONVERGENT B1, `(.L_x_5549) ;  /* 0x00000bd000017945 */ /* 0x000fe20003800200 */
[----:B------:R-:W-:Y:S02]  /*9110*/  IMAD.MOV.U32 R11, RZ, RZ, RZ ;  /* 0x000000ffff0b7224 */ /* 0x000fe400078e00ff */
[----:B------:R-:W-:Y:S02]  /*9120*/  IMAD.IADD R22, R23, 0x1, R56 ;  /* 0x0000000117167824 */ /* 0x000fe400078e0238 */
[----:B-1----:R-:W-:-:S04]  /*9130*/  IMAD.U32 R21, RZ, RZ, UR4 ;  /* 0x00000004ff157e24 */ /* 0x002fc8000f8e00ff */
[-C--:B------:R-:W-:Y:S01]  /*9140*/  IMAD R3, R3, R21.reuse, R12 ;  /* 0x0000001503037224 */ /* 0x080fe200078e020c */
[----:B------:R-:W-:-:S03]  /*9150*/  VIMNMX R25, PT, PT, R18, R21, PT ;  /* 0x0000001512197248 */ /* 0x000fc60003fe0100 */
[----:B0-----:R-:W-:Y:S01]  /*9160*/  IMAD.WIDE R14, R3, 0x4, R14 ;  /* 0x00000004030e7825 */ /* 0x001fe200078e020e */
[----:B------:R-:W-:-:S13]  /*9170*/  ISETP.GT.AND P1, PT, R25, R22, PT ;  /* 0x000000161900720c */ /* 0x000fda0003f24270 */
[----:B------:R-:W-:Y:S05]  /*9180*/  @!P1 BRA `(.L_x_5550) ;  /* 0x0000000800d09947 */ /* 0x000fea0003800000 */
[----:B------:R-:W-:Y:S01]  /*9190*/  IADD3 R8, PT, PT, R56, R23, -R25 ;  /* 0x0000001738087210 */ /* 0x000fe20007ffe819 */
[----:B------:R-:W-:Y:S01]  /*91a0*/  BSSY.RECONVERGENT B2, `(.L_x_5551) ;  /* 0x0000057000027945 */ /* 0x000fe20003800200 */
[----:B------:R-:W-:Y:S01]  /*91b0*/  IADD3 R3, PT, PT, R25, -R22, RZ ;  /* 0x8000001619037210 */ /* 0x000fe20007ffe0ff */
[----:B------:R-:W-:Y:S01]  /*91c0*/  IMAD.MOV.U32 R58, RZ, RZ, R22 ;  /* 0x000000ffff3a7224 */ /* 0x000fe200078e0016 */
[----:B------:R-:W-:Y:S02]  /*91d0*/  ISETP.GT.U32.AND P1, PT, R8, -0x8, PT ;  /* 0xfffffff80800780c */ /* 0x000fe40003f24070 */
[----:B------:R-:W-:Y:S02]  /*91e0*/  CS2R R8, SRZ ;  /* 0x0000000000087805 */ /* 0x000fe4000001ff00 */
[----:B------:R-:W-:Y:S02]  /*91f0*/  LOP3.LUT R69, R3, 0x7, RZ, 0xc0, !PT ;  /* 0x0000000703457812 */ /* 0x000fe400078ec0ff */
[----:B------:R-:W-:-:S02]  /*9200*/  CS2R R10, SRZ ;  /* 0x00000000000a7805 */ /* 0x000fc4000001ff00 */
[----:B------:R-:W-:-:S05]  /*9210*/  ISETP.NE.AND P2, PT, R69, RZ, PT ;  /* 0x000000ff4500720c */ /* 0x000fca0003f45270 */
[----:B------:R-:W-:Y:S08]  /*9220*/  @P1 BRA `(.L_x_5552) ;  /* 0x0000000400381947 */ /* 0x000ff00003800000 */
[----:B------:R-:W0:Y:S01]  /*9230*/  S2R R25, SR_CgaCtaId ;  /* 0x0000000000197919 */ /* 0x000e220000008800 */
[----:B------:R-:W-:Y:S01]  /*9240*/  MOV R8, 0x400 ;  /* 0x0000040000087802 */ /* 0x000fe20000000f00 */
[----:B------:R-:W-:Y:S01]  /*9250*/  IMAD.MOV.U32 R57, RZ, RZ, RZ ;  /* 0x000000ffff397224 */ /* 0x000fe200078e00ff */
[----:B------:R-:W-:Y:S01]  /*9260*/  LOP3.LUT R70, R3, 0xfffffff8, RZ, 0xc0, !PT ;  /* 0xfffffff803467812 */ /* 0x000fe200078ec0ff */
[----:B------:R-:W-:Y:S02]  /*9270*/  IMAD.MOV.U32 R58, RZ, RZ, R22 ;  /* 0x000000ffff3a7224 */ /* 0x000fe400078e0016 */
[----:B------:R-:W-:-:S05]  /*9280*/  VIADD R8, R8, 0x410 ;  /* 0x0000041008087836 */ /* 0x000fca0000000000 */
[----:B0-----:R-:W-:Y:S01]  /*9290*/  LEA R72, R25, R8, 0x18 ;  /* 0x0000000819487211 */ /* 0x001fe200078ec0ff */
[----:B------:R-:W-:-:S07]  /*92a0*/  HFMA2 R8, -RZ, RZ, 0, 0 ;  /* 0x00000000ff087431 */ /* 0x000fce00000001ff */
.L_x_5553:
[----:B------:R-:W-:-:S04]  /*92b0*/  IMAD R47, R58, 0xa0, RZ ;  /* 0x000000a03a2f7824 */ /* 0x000fc800078e02ff */
[----:B------:R-:W-:-:S04]  /*92c0*/  IMAD.WIDE.U32 R24, R47, 0x4, R14 ;  /* 0x000000042f187825 */ /* 0x000fc800078e000e */
[C---:B------:R-:W-:Y:S02]  /*92d0*/  VIADD R29, R47.reuse, 0xa0 ;  /* 0x000000a02f1d7836 */ /* 0x040fe40000000000 */
[----:B--2---:R-:W-:Y:S01]  /*92e0*/  VIADD R33, R47, 0x140 ;  /* 0x000001402f217836 */ /* 0x004fe20000000000 */
[----:B------:R-:W2:Y:S01]  /*92f0*/  LDG.E.128 R24, desc[UR36][R24.64] ;  /* 0x0000002418187981 */ /* 0x000ea2000c1e1d00 */
[----:B------:R-:W-:-:S04]  /*9300*/  IMAD.WIDE.U32 R28, R29, 0x4, R14 ;  /* 0x000000041d1c7825 */ /* 0x000fc800078e000e */
[----:B------:R-:W-:Y:S02]  /*9310*/  VIADD R37, R47, 0x1e0 ;  /* 0x000001e02f257836 */ /* 0x000fe40000000000 */
[--C-:B------:R-:W-:Y:S01]  /*9320*/  IMAD.WIDE.U32 R32, R33, 0x4, R14.reuse ;  /* 0x0000000421207825 */ /* 0x100fe200078e000e */
[----:B------:R-:W4:Y:S03]  /*9330*/  LDG.E.128 R28, desc[UR36][R28.64] ;  /* 0x000000241c1c7981 */ /* 0x000f26000c1e1d00 */
[----:B------:R-:W-:Y:S02]  /*9340*/  VIADD R41, R47, 0x280 ;  /* 0x000002802f297836 */ /* 0x000fe40000000000 */
[----:B------:R-:W-:Y:S01]  /*9350*/  IMAD.WIDE.U32 R36, R37, 0x4, R14 ;  /* 0x0000000425247825 */ /* 0x000fe200078e000e */
[----:B------:R-:W3:Y:S01]  /*9360*/  LDG.E.128 R32, desc[UR36][R32.64] ;  /* 0x0000002420207981 */ /* 0x000ee2000c1e1d00 */
[----:B------:R-:W-:-:S02]  /*9370*/  IADD3 R45, PT, PT, R47, 0x320, RZ ;  /* 0x000003202f2d7810 */ /* 0x000fc40007ffe0ff */
[--C-:B------:R-:W-:Y:S02]  /*9380*/  IMAD.WIDE.U32 R40, R41, 0x4, R14.reuse ;  /* 0x0000000429287825 */ /* 0x100fe400078e000e */
[----:B------:R-:W3:Y:S02]  /*9390*/  LDG.E.128 R36, desc[UR36][R36.64] ;  /* 0x0000002424247981 */ /* 0x000ee4000c1e1d00 */
[----:B------:R-:W-:Y:S02]  /*93a0*/  VIADD R49, R47, 0x3c0 ;  /* 0x000003c02f317836 */ /* 0x000fe40000000000 */
[----:B------:R-:W-:Y:S01]  /*93b0*/  IMAD.WIDE.U32 R44, R45, 0x4, R14 ;  /* 0x000000042d2c7825 */ /* 0x000fe200078e000e */
[----:B------:R-:W3:Y:S03]  /*93c0*/  LDG.E.128 R40, desc[UR36][R40.64] ;  /* 0x0000002428287981 */ /* 0x000ee6000c1e1d00 */
[----:B------:R-:W-:-:S02]  /*93d0*/  VIADD R53, R47, 0x460 ;  /* 0x000004602f357836 */ /* 0x000fc40000000000 */
[--C-:B------:R-:W-:Y:S01]  /*93e0*/  IMAD.WIDE.U32 R48, R49, 0x4, R14.reuse ;  /* 0x0000000431307825 */ /* 0x100fe200078e000e */
[----:B------:R-:W3:Y:S03]  /*93f0*/  LDG.E.128 R44, desc[UR36][R44.64] ;  /* 0x000000242c2c7981 */ /* 0x000ee6000c1e1d00 */
[----:B------:R-:W-:Y:S02]  /*9400*/  IMAD.WIDE.U32 R52, R53, 0x4, R14 ;  /* 0x0000000435347825 */ /* 0x000fe400078e000e */
[----:B------:R-:W3:Y:S04]  /*9410*/  LDG.E.128 R48, desc[UR36][R48.64] ;  /* 0x0000002430307981 */ /* 0x000ee8000c1e1d00 */
[----:B------:R-:W3:Y:S01]  /*9420*/  LDG.E.128 R52, desc[UR36][R52.64] ;  /* 0x0000002434347981 */ /* 0x000ee2000c1e1d00 */
[----:B------:R-:W-:-:S04]  /*9430*/  IMAD.IADD R59, R58, 0x1, -R23 ;  /* 0x000000013a3b7824 */ /* 0x000fc800078e0a17 */
[----:B------:R-:W-:-:S05]  /*9440*/  IMAD R59, R59, 0x4, R72 ;  /* 0x000000043b3b7824 */ /* 0x000fca00078e0248 */
[----:B------:R-:W2:Y:S04]  /*9450*/  LDS R60, [R59] ;  /* 0x000000003b3c7984 */ /* 0x000ea80000000800 */
[----:B------:R-:W4:Y:S04]  /*9460*/  LDS R62, [R59+0x4] ;  /* 0x000004003b3e7984 */ /* 0x000f280000000800 */
[----:B------:R-:W3:Y:S04]  /*9470*/  LDS R63, [R59+0x8] ;  /* 0x000008003b3f7984 */ /* 0x000ee80000000800 */
[----:B------:R-:W0:Y:S04]  /*9480*/  LDS R64, [R59+0xc] ;  /* 0x00000c003b407984 */ /* 0x000e280000000800 */
[----:B------:R-:W1:Y:S04]  /*9490*/  LDS R65, [R59+0x10] ;  /* 0x000010003b417984 */ /* 0x000e680000000800 */
[----:B------:R-:W1:Y:S04]  /*94a0*/  LDS R66, [R59+0x14] ;  /* 0x000014003b427984 */ /* 0x000e680000000800 */
[----:B------:R-:W1:Y:S04]  /*94b0*/  LDS R67, [R59+0x18] ;  /* 0x000018003b437984 */ /* 0x000e680000000800 */
[----:B------:R-:W1:Y:S01]  /*94c0*/  LDS R68, [R59+0x1c] ;  /* 0x00001c003b447984 */ /* 0x000e620000000800 */
[----:B------:R-:W-:-:S04]  /*94d0*/  IADD3 R57, PT, PT, R57, 0x8, RZ ;  /* 0x0000000839397810 */ /* 0x000fc80007ffe0ff */
[----:B------:R-:W-:Y:S01]  /*94e0*/  ISETP.NE.AND P1, PT, R57, R70, PT ;  /* 0x000000463900720c */ /* 0x000fe20003f25270 */
[----:B------:R-:W-:Y:S02]  /*94f0*/  VIADD R58, R58, 0x8 ;  /* 0x000000083a3a7836 */ /* 0x000fe40000000000 */
        /* <DEDUP_REMOVED lines=33> */
.L_x_5552:
[----:B------:R-:W-:Y:S05]  /*9710*/  BSYNC.RECONVERGENT B2 ;  /* 0x0000000000027941 */ /* 0x000fea0003800200 */
.L_x_5551:
[----:B------:R-:W-:Y:S05]  /*9720*/  @!P2 BRA `(.L_x_5550) ;  /* 0x000000040068a947 */ /* 0x000fea0003800000 */
[----:B------:R-:W-:Y:S01]  /*9730*/  ISETP.GE.U32.AND P1, PT, R69, 0x4, PT ;  /* 0x000000044500780c */ /* 0x000fe20003f26070 */
[----:B------:R-:W-:Y:S01]  /*9740*/  BSSY.RECONVERGENT B2, `(.L_x_5554) ;  /* 0x000002b000027945 */ /* 0x000fe20003800200 */
[----:B------:R-:W-:-:S04]  /*9750*/  LOP3.LUT R46, R3, 0x3, RZ, 0xc0, !PT ;  /* 0x00000003032e7812 */ /* 0x000fc800078ec0ff */
[----:B------:R-:W-:-:S07]  /*9760*/  ISETP.NE.AND P2, PT, R46, RZ, PT ;  /* 0x000000ff2e00720c */ /* 0x000fce0003f45270 */
[----:B------:R-:W-:Y:S06]  /*9770*/  @!P1 BRA `(.L_x_5555) ;  /* 0x00000000009c9947 */ /* 0x000fec0003800000 */
[----:B------:R-:W-:-:S04]  /*9780*/  IMAD R25, R58, 0xa0, RZ ;  /* 0x000000a03a197824 */ /* 0x000fc800078e02ff */
[----:B--2---:R-:W-:-:S04]  /*9790*/  IMAD.WIDE.U32 R32, R25, 0x4, R14 ;  /* 0x0000000419207825 */ /* 0x004fc800078e000e */
[C---:B------:R-:W-:Y:S01]  /*97a0*/  VIADD R35, R25.reuse, 0xa0 ;  /* 0x000000a019237836 */ /* 0x040fe20000000000 */
[----:B------:R0:W2:Y:S01]  /*97b0*/  LDG.E.128 R36, desc[UR36][R32.64] ;  /* 0x0000002420247981 */ /* 0x0000a2000c1e1d00 */
[----:B------:R-:W-:Y:S02]  /*97c0*/  VIADD R27, R25, 0x140 ;  /* 0x00000140191b7836 */ /* 0x000fe40000000000 */
[----:B------:R-:W-:-:S04]  /*97d0*/  IMAD.WIDE.U32 R34, R35, 0x4, R14 ;  /* 0x0000000423227825 */ /* 0x000fc800078e000e */
[----:B------:R-:W-:Y:S01]  /*97e0*/  VIADD R29, R25, 0x1e0 ;  /* 0x000001e0191d7836 */ /* 0x000fe20000000000 */
[----:B------:R1:W4:Y:S01]  /*97f0*/  LDG.E.128 R40, desc[UR36][R34.64] ;  /* 0x0000002422287981 */ /* 0x000322000c1e1d00 */
[----:B------:R-:W-:-:S04]  /*9800*/  IMAD.WIDE.U32 R24, R27, 0x4, R14 ;  /* 0x000000041b187825 */ /* 0x000fc800078e000e */
[----:B------:R-:W-:Y:S02]  /*9810*/  IMAD.WIDE.U32 R28, R29, 0x4, R14 ;  /* 0x000000041d1c7825 */ /* 0x000fe400078e000e */
[----:B------:R-:W3:Y:S04]  /*9820*/  LDG.E.128 R24, desc[UR36][R24.64] ;  /* 0x0000002418187981 */ /* 0x000ee8000c1e1d00 */
[----:B------:R-:W3:Y:S01]  /*9830*/  LDG.E.128 R28, desc[UR36][R28.64] ;  /* 0x000000241c1c7981 */ /* 0x000ee2000c1e1d00 */
[----:B------:R-:W1:Y:S01]  /*9840*/  S2UR UR5, SR_CgaCtaId ;  /* 0x00000000000579c3 */ /* 0x000e620000008800 */
[----:B------:R-:W-:Y:S02]  /*9850*/  UMOV UR4, 0x400 ;  /* 0x0000040000047882 */ /* 0x000fe40000000000 */
[----:B------:R-:W-:Y:S01]  /*9860*/  UIADD3 UR4, UPT, UPT, UR4, 0x410, URZ ;  /* 0x0000041004047890 */ /* 0x000fe2000fffe0ff */
[----:B0-----:R-:W-:-:S03]  /*9870*/  IADD3 R32, PT, PT, -R23, R58, RZ ;  /* 0x0000003a17207210 */ /* 0x001fc60007ffe1ff */
[----:B-1----:R-:W-:-:S06]  /*9880*/  ULEA UR4, UR5, UR4, 0x18 ;  /* 0x0000000405047291 */ /* 0x002fcc000f8ec0ff */
[----:B------:R-:W-:-:S05]  /*9890*/  LEA R32, R32, UR4, 0x2 ;  /* 0x0000000420207c11 */ /* 0x000fca000f8e10ff */
[----:B------:R-:W2:Y:S04]  /*98a0*/  LDS R33, [R32] ;  /* 0x0000000020217984 */ /* 0x000ea80000000800 */
[----:B------:R-:W4:Y:S04]  /*98b0*/  LDS R34, [R32+0x4] ;  /* 0x0000040020227984 */ /* 0x000f280000000800 */
[----:B------:R-:W3:Y:S04]  /*98c0*/  LDS R44, [R32+0x8] ;  /* 0x00000800202c7984 */ /* 0x000ee80000000800 */
[----:B------:R-:W0:Y:S01]  /*98d0*/  LDS R45, [R32+0xc] ;  /* 0x00000c00202d7984 */ /* 0x000e220000000800 */
[----:B------:R-:W-:-:S02]  /*98e0*/  VIADD R58, R58, 0x4 ;  /* 0x000000043a3a7836 */ /* 0x000fc40000000000 */
[-C--:B--2---:R-:W-:Y:S01]  /*98f0*/  FFMA.FTZ R35, R36, R33.reuse, R8 ;  /* 0x0000002124237223 */ /* 0x084fe20000010008 */
[-C--:B------:R-:W-:Y:S01]  /*9900*/  FFMA.FTZ R8, R37, R33.reuse, R9 ;  /* 0x0000002125087223 */ /* 0x080fe20000010009 */
[-C--:B------:R-:W-:Y:S01]  /*9910*/  FFMA.FTZ R9, R38, R33.reuse, R10 ;  /* 0x0000002126097223 */ /* 0x080fe2000001000a */
[----:B------:R-:W-:Y:S01]  /*9920*/  FFMA.FTZ R10, R39, R33, R11 ;  /* 0x00000021270a7223 */ /* 0x000fe2000001000b */
        /* <DEDUP_REMOVED lines=11> */
[----:B------:R-:W-:-:S07]  /*99e0*/  FFMA.FTZ R11, R31, R45, R44 ;  /* 0x0000002d1f0b7223 */ /* 0x000fce000001002c */
.L_x_5555:
[----:B------:R-:W-:Y:S05]  /*99f0*/  BSYNC.RECONVERGENT B2 ;  /* 0x0000000000027941 */ /* 0x000fea0003800200 */
.L_x_5554:
        /* <DEDUP_REMOVED lines=10> */
[----:B------:R-:W4:Y:S04]  /*9aa0*/  LDG.E.128 R28, desc[UR36][R24.64] ;  /* 0x00000024181c7981 */ /* 0x000f28000c1e1d00 */
[----:B------:R-:W3:Y:S01]  /*9ab0*/  LDG.E.128 R36, desc[UR36][R26.64] ;  /* 0x000000241a247981 */ /* 0x000ee2000c1e1d00 */
[----:B------:R-:W0:Y:S01]  /*9ac0*/  S2UR UR5, SR_CgaCtaId ;  /* 0x00000000000579c3 */ /* 0x000e220000008800 */
[----:B------:R-:W-:Y:S01]  /*9ad0*/  UMOV UR4, 0x400 ;  /* 0x0000040000047882 */ /* 0x000fe20000000000 */
[C---:B------:R-:W-:Y:S01]  /*9ae0*/  IMAD.IADD R3, R58.reuse, 0x1, -R23 ;  /* 0x000000013a037824 */ /* 0x040fe200078e0a17 */
[----:B------:R-:W-:Y:S01]  /*9af0*/  UIADD3 UR4, UPT, UPT, UR4, 0x410, URZ ;  /* 0x0000041004047890 */ /* 0x000fe2000fffe0ff */
[----:B------:R-:W-:-:S03]  /*9b00*/  VIADD R58, R58, 0x2 ;  /* 0x000000023a3a7836 */ /* 0x000fc60000000000 */
[----:B0-----:R-:W-:-:S06]  /*9b10*/  ULEA UR4, UR5, UR4, 0x18 ;  /* 0x0000000405047291 */ /* 0x001fcc000f8ec0ff */
[----:B------:R-:W-:-:S05]  /*9b20*/  LEA R3, R3, UR4, 0x2 ;  /* 0x0000000403037c11 */ /* 0x000fca000f8e10ff */
[----:B--2---:R-:W4:Y:S04]  /*9b30*/  LDS R32, [R3] ;  /* 0x0000000003207984 */ /* 0x004f280000000800 */
[----:B------:R-:W3:Y:S01]  /*9b40*/  LDS R34, [R3+0x4] ;  /* 0x0000040003227984 */ /* 0x000ee20000000800 */
[-C--:B----4-:R-:W-:Y:S01]  /*9b50*/  FFMA.FTZ R33, R28, R32.reuse, R8 ;  /* 0x000000201c217223 */ /* 0x090fe20000010008 */
[-C--:B------:R-:W-:Y:S01]  /*9b60*/  FFMA.FTZ R24, R29, R32.reuse, R9 ;  /* 0x000000201d187223 */ /* 0x080fe20000010009 */
[-C--:B------:R-:W-:Y:S01]  /*9b70*/  FFMA.FTZ R25, R30, R32.reuse, R10 ;  /* 0x000000201e197223 */ /* 0x080fe2000001000a */
[----:B------:R-:W-:Y:S01]  /*9b80*/  FFMA.FTZ R32, R31, R32, R11 ;  /* 0x000000201f207223 */ /* 0x000fe2000001000b */
[-C--:B---3--:R-:W-:Y:S01]  /*9b90*/  FFMA.FTZ R8, R36, R34.reuse, R33 ;  /* 0x0000002224087223 */ /* 0x088fe20000010021 */
[-C--:B------:R-:W-:Y:S01]  /*9ba0*/  FFMA.FTZ R9, R37, R34.reuse, R24 ;  /* 0x0000002225097223 */ /* 0x080fe20000010018 */
[-C--:B------:R-:W-:Y:S01]  /*9bb0*/  FFMA.FTZ R10, R38, R34.reuse, R25 ;  /* 0x00000022260a7223 */ /* 0x080fe20000010019 */
[----:B------:R-:W-:-:S07]  /*9bc0*/  FFMA.FTZ R11, R39, R34, R32 ;  /* 0x00000022270b7223 */ /* 0x000fce0000010020 */
.L_x_5557:
[----:B------:R-:W-:Y:S05]  /*9bd0*/  BSYNC.RECONVERGENT B2 ;  /* 0x0000000000027941 */ /* 0x000fea0003800200 */
.L_x_5556:
[----:B------:R-:W-:Y:S05]  /*9be0*/  @P2 BRA `(.L_x_5550) ;  /* 0x0000000000382947 */ /* 0x000fea0003800000 */
[----:B------:R-:W-:-:S04]  /*9bf0*/  IMAD R25, R58, 0xa0, RZ ;  /* 0x000000a03a197824 */ /* 0x000fc800078e02ff */
[----:B------:R-:W-:-:S06]  /*9c00*/  IMAD.WIDE.U32 R24, R25, 0x4, R14 ;  /* 0x0000000419187825 */ /* 0x000fcc00078e000e */
[----:B------:R-:W4:Y:S01]  /*9c10*/  LDG.E.128 R24, desc[UR36][R24.64] ;  /* 0x0000002418187981 */ /* 0x000f22000c1e1d00 */
[----:B------:R-:W0:Y:S01]  /*9c20*/  S2UR UR5, SR_CgaCtaId ;  /* 0x00000000000579c3 */ /* 0x000e220000008800 */
[----:B------:R-:W-:Y:S01]  /*9c30*/  UMOV UR4, 0x400 ;  /* 0x0000040000047882 */ /* 0x000fe20000000000 */
[----:B------:R-:W-:Y:S01]  /*9c40*/  IADD3 R3, PT, PT, -R23, R58, RZ ;  /* 0x0000003a17037210 */ /* 0x000fe20007ffe1ff */
        /* <DEDUP_REMOVED lines=8> */
.L_x_5550:
[----:B------:R-:W-:Y:S05]  /*9cd0*/  BSYNC.RECONVERGENT B1 ;  /* 0x0000000000017941 */ /* 0x000fea0003800200 */
.L_x_5549:
[----:B------:R-:W-:Y:S01]  /*9ce0*/  ISETP.GT.AND P1, PT, R18, R22, PT ;  /* 0x000000161200720c */ /* 0x000fe20003f24270 */
[----:B------:R-:W-:-:S12]  /*9cf0*/  BSSY.RECONVERGENT B3, `(.L_x_5558) ;  /* 0x000011f000037945 */ /* 0x000fd80003800200 */
[----:B------:R-:W-:Y:S05]  /*9d00*/  @!P1 BRA `(.L_x_5559) ;  /* 0x0000001000749947 */ /* 0x000fea0003800000 */
[----:B------:R-:W-:Y:S01]  /*9d10*/  IADD3 R3, PT, PT, R56, R23, -R18 ;  /* 0x0000001738037210 */ /* 0x000fe20007ffe812 */
[----:B------:R-:W-:Y:S01]  /*9d20*/  IMAD.IADD R18, R18, 0x1, -R22 ;  /* 0x0000000112127824 */ /* 0x000fe200078e0a16 */
[----:B------:R-:W-:Y:S02]  /*9d30*/  BSSY.RECONVERGENT B2, `(.L_x_5560) ;  /* 0x00000a1000027945 */ /* 0x000fe40003800200 */
[----:B------:R-:W-:Y:S02]  /*9d40*/  ISETP.GT.U32.AND P1, PT, R3, -0x4, PT ;  /* 0xfffffffc0300780c */ /* 0x000fe40003f24070 */
[----:B--2---:R-:W-:-:S11]  /*9d50*/  LOP3.LUT R33, R18, 0x3, RZ, 0xc0, !PT ;  /* 0x0000000312217812 */ /* 0x004fd600078ec0ff */
[----:B------:R-:W-:Y:S05]  /*9d60*/  @P1 BRA `(.L_x_5561) ;  /* 0x0000000800741947 */ /* 0x000fea0003800000 */
        /* <DEDUP_REMOVED lines=11> */
.L_x_5571:
[----:B------:R-:W-:Y:S01]  /*9e20*/  IADD3 R26, PT, PT, R22, -0x1, RZ ;  /* 0xffffffff161a7810 */ /* 0x000fe20007ffe0ff */
[----:B------:R-:W-:Y:S01]  /*9e30*/  BSSY.RECONVERGENT B4, `(.L_x_5563) ;  /* 0x0000023000047945 */ /* 0x000fe20003800200 */
[----:B------:R-:W-:Y:S02]  /*9e40*/  VIADD R3, R3, 0x4 ;  /* 0x0000000403037836 */ /* 0x000fe40000000000 */
[----:B-1----:R-:W-:Y:S01]  /*9e50*/  ISETP.GE.AND P1, PT, R26, R21, PT ;  /* 0x000000151a00720c */ /* 0x002fe20003f26270 */
[----:B------:R-:W-:-:S12]  /*9e60*/  VIADD R32, R22, 0x1 ;  /* 0x0000000116207836 */ /* 0x000fd80000000000 */
[----:B------:R-:W-:Y:S05]  /*9e70*/  @!P1 BRA `(.L_x_5564) ;  /* 0x0000000000789947 */ /* 0x000fea0003800000 */
[----:B------:R-:W-:Y:S02]  /*9e80*/  IABS R27, R21 ;  /* 0x00000015001b7213 */ /* 0x000fe40000000000 */
[----:B------:R-:W-:Y:S02]  /*9e90*/  IABS R30, R26 ;  /* 0x0000001a001e7213 */ /* 0x000fe40000000000 */
[----:B------:R-:W0:Y:S01]  /*9ea0*/  I2F.RP R28, R27 ;  /* 0x0000001b001c7306 */ /* 0x000e220000209400 */
[----:B------:R-:W-:Y:S02]  /*9eb0*/  ISETP.GE.AND P2, PT, R26, RZ, PT ;  /* 0x000000ff1a00720c */ /* 0x000fe40003f46270 */
[----:B------:R-:W-:-:S05]  /*9ec0*/  ISETP.NE.AND P3, PT, R21, RZ, PT ;  /* 0x000000ff1500720c */ /* 0x000fca0003f65270 */
[----:B0-----:R-:W0:Y:S02]  /*9ed0*/  MUFU.RCP R28, R28 ;  /* 0x0000001c001c7308 */ /* 0x001e240000001000 */
[----:B0-----:R-:W-:Y:S02]  /*9ee0*/  VIADD R29, R28, 0xffffffe ;  /* 0x0ffffffe1c1d7836 */ /* 0x001fe40000000000 */
[----:B------:R-:W0:Y:S04]  /*9ef0*/  LDS R28, [R56+-0x8] ;  /* 0xfffff800381c7984 */ /* 0x000e280000000800 */
[----:B------:R-:W1:Y:S02]  /*9f00*/  F2I.FTZ.U32.TRUNC.NTZ R25, R29 ;  /* 0x0000001d00197305 */ /* 0x000e64000021f000 */
[----:B-1----:R-:W-:-:S04]  /*9f10*/  IMAD.MOV R24, RZ, RZ, -R25 ;  /* 0x000000ffff187224 */ /* 0x002fc800078e0a19 */
[----:B------:R-:W-:Y:S01]  /*9f20*/  IMAD R31, R24, R27, RZ ;  /* 0x0000001b181f7224 */ /* 0x000fe200078e02ff */
[----:B------:R-:W-:-:S05]  /*9f30*/  MOV R24, RZ ;  /* 0x000000ff00187202 */ /* 0x000fca0000000f00 */
        /* <DEDUP_REMOVED lines=18> */
.L_x_5564:
[----:B------:R-:W-:Y:S05]  /*a060*/  BSYNC.RECONVERGENT B4 ;  /* 0x0000000000047941 */ /* 0x000fea0003800200 */
.L_x_5563:
        /* <DEDUP_REMOVED lines=37> */
.L_x_5566:
[----:B------:R-:W-:Y:S05]  /*a2c0*/  BSYNC.RECONVERGENT B4 ;  /* 0x0000000000047941 */ /* 0x000fea0003800200 */
.L_x_5565:
        /* <DEDUP_REMOVED lines=10> */
[----:B0-----:R-:W0:Y:S01]  /*a370*/  LDS R28, [R56] ;  /* 0x00000000381c7984 */ /* 0x001e220000000800 */
        /* <DEDUP_REMOVED lines=21> */
.L_x_5568:
[----:B------:R-:W-:Y:S05]  /*a4d0*/  BSYNC.RECONVERGENT B4 ;  /* 0x0000000000047941 */ /* 0x000fea0003800200 */
.L_x_5567:
        /* <DEDUP_REMOVED lines=32> */
.L_x_5570:
[----:B------:R-:W-:Y:S05]  /*a6e0*/  BSYNC.RECONVERGENT B4 ;  /* 0x0000000000047941 */ /* 0x000fea0003800200 */
.L_x_5569:
[----:B------:R-:W-:Y:S02]  /*a6f0*/  VIADD R22, R22, 0x4 ;  /* 0x0000000416167836 */ /* 0x000fe40000000000 */
[----:B------:R-:W-:Y:S01]  /*a700*/  VIADD R56, R56, 0x10 ;  /* 0x0000001038387836 */ /* 0x000fe20000000000 */
[----:B------:R-:W-:Y:S06]  /*a710*/  @P1 BRA `(.L_x_5571) ;  /* 0xfffffff400c01947 */ /* 0x000fec000383ffff */
[----:B------:R-:W-:Y:S05]  /*a720*/  BSYNC.RECONVERGENT B1 ;  /* 0x0000000000017941 */ /* 0x000fea0003800200 */
.L_x_5562:
[----:B------:R-:W-:-:S07]  /*a730*/  VIADD R22, R22, 0xffffffff ;  /* 0xffffffff16167836 */ /* 0x000fce0000000000 */
.L_x_5561:
[----:B------:R-:W-:Y:S05]  /*a740*/  BSYNC.RECONVERGENT B2 ;  /* 0x0000000000027941 */ /* 0x000fea0003800200 */
.L_x_5560:
[----:B------:R-:W-:-:S13]  /*a750*/  ISETP.NE.AND P1, PT, R33, RZ, PT ;  /* 0x000000ff2100720c */ /* 0x000fda0003f25270 */
        /* <DEDUP_REMOVED lines=8> */
[----:B------:R-:W-:Y:S01]  /*a7e0*/  IADD3 R3, PT, PT, -R23, R22, RZ ;  /* 0x0000001617037210 */ /* 0x000fe20007ffe1ff */
[----:B------:R-:W-:Y:S01]  /*a7f0*/  VIADD R30, R22, 0x1 ;  /* 0x00000001161e7836 */ /* 0x000fe20000000000 */
[----:B------:R-:W-:Y:S04]  /*a800*/  BSSY.RECONVERGENT B2, `(.L_x_5574) ;  /* 0x0000023000027945 */ /* 0x000fe80003800200 */
[----:B------:R-:W-:Y:S01]  /*a810*/  ISETP.GE.AND P3, PT, R30, R21, PT ;  /* 0x000000151e00720c */ /* 0x000fe20003f66270 */
[----:B0-----:R-:W-:-:S06]  /*a820*/  ULEA UR4, UR5, UR4, 0x18 ;  /* 0x0000000405047291 */ /* 0x001fcc000f8ec0ff */
[----:B------:R-:W-:Y:S01]  /*a830*/  LEA R28, R3, UR4, 0x2 ;  /* 0x00000004031c7c11 */ /* 0x000fe2000f8e10ff */
[----:B------:R-:W-:Y:S06]  /*a840*/  @!P1 BRA `(.L_x_5575) ;  /* 0x0000000000789947 */ /* 0x000fec0003800000 */
        /* <DEDUP_REMOVED lines=30> */
.L_x_5575:
[----:B------:R-:W-:Y:S05]  /*aa30*/  BSYNC.RECONVERGENT B2 ;  /* 0x0000000000027941 */ /* 0x000fea0003800200 */
.L_x_5574:
        /* <DEDUP_REMOVED lines=32> */
.L_x_5577:
[----:B------:R-:W-:Y:S05]  /*ac40*/  BSYNC.RECONVERGENT B2 ;  /* 0x0000000000027941 */ /* 0x000fea0003800200 */
.L_x_5576:
[----:B------:R-:W-:-:S07]  /*ac50*/  VIADD R22, R22, 0x2 ;  /* 0x0000000216167836 */ /* 0x000fce0000000000 */
.L_x_5573:
[----:B------:R-:W-:Y:S05]  /*ac60*/  BSYNC.RECONVERGENT B1 ;  /* 0x0000000000017941 */ /* 0x000fea0003800200 */
.L_x_5572:
[----:B------:R-:W-:Y:S02]  /*ac70*/  LOP3.LUT R18, R18, 0x1, RZ, 0xc0, !PT ;  /* 0x0000000112127812 */ /* 0x000fe400078ec0ff */
[----:B------:R-:W-:-:S04]  /*ac80*/  ISETP.GE.AND P1, PT, R22, R21, PT ;  /* 0x000000151600720c */ /* 0x000fc80003f26270 */
[----:B------:R-:W-:-:S13]  /*ac90*/  ISETP.NE.U32.OR P1, PT, R18, 0x1, !P1 ;  /* 0x000000011200780c */ /* 0x000fda0004f25470 */
[----:B------:R-:W-:Y:S05]  /*aca0*/  @P1 BRA `(.L_x_5559) ;  /* 0x00000000008c1947 */ /* 0x000fea0003800000 */
        /* <DEDUP_REMOVED lines=8> */
[----:B0-----:R-:W-:Y:S01]  /*ad30*/  MOV R24, RZ ;  /* 0x000000ff00187202 */ /* 0x001fe20000000f00 */
        /* <DEDUP_REMOVED lines=17> */
[----:B------:R-:W-:Y:S01]  /*ae50*/  IADD3 R22, PT, PT, -R23, R22, RZ ;  /* 0x0000001617167210 */ /* 0x000fe20007ffe1ff */
        /* <DEDUP_REMOVED lines=8> */
.L_x_5559:
[----:B------:R-:W-:Y:S05]  /*aee0*/  BSYNC.RECONVERGENT B3 ;  /* 0x0000000000037941 */ /* 0x000fea0003800200 */
.L_x_5558:
[----:B------:R-:W-:-:S13]  /*aef0*/  ISETP.GT.U32.AND P1, PT, R20, 0x3f, PT ;  /* 0x0000003f1400780c */ /* 0x000fda0003f24070 */
[----:B------:R-:W-:Y:S05]  /*af00*/  @P1 BRA `(.L_x_5548) ;  /* 0x0000000000d01947 */ /* 0x000fea0003800000 */
[----:B------:R-:W0:Y:S01]  /*af10*/  LDC R3, c[0x0][0x478] ;  /* 0x00011e00ff037b82 */ /* 0x000e220000000800 */
[----:B--2---:R-:W-:Y:S01]  /*af20*/  IMAD.IADD R35, R12, 0x1, R2 ;  /* 0x000000010c237824 */ /* 0x004fe200078e0202 */
[----:B------:R-:W1:Y:S01]  /*af30*/  LDCU.64 UR4, c[0x0][0x460] ;  /* 0x00008c00ff0477ac */ /* 0x000e620008000a00 */
[----:B0-----:R-:W-:-:S13]  /*af40*/  ISETP.NE.AND P1, PT, R3, 0x2, PT ;  /* 0x000000020300780c */ /* 0x001fda0003f25270 */
[----:B------:R-:W0:Y:S08]  /*af50*/  @!P1 LDC.64 R14, c[0x0][0x3a8] ;  /* 0x0000ea00ff0e9b82 */ /* 0x000e300000000a00 */
[----:B------:R-:W2:Y:S01]  /*af60*/  @!P1 LDC.64 R24, c[0x0][0x468] ;  /* 0x00011a00ff189b82 */ /* 0x000ea20000000a00 */
[----:B0-----:R-:W-:-:S04]  /*af70*/  @!P1 IADD3 R2, P0, PT, R35, R14, RZ ;  /* 0x0000000e23029210 */ /* 0x001fc80007f1e0ff */
[----:B------:R-:W-:-:S03]  /*af80*/  @!P1 LEA.HI.X.SX32 R3, R35, R15, 0x1, P0 ;  /* 0x0000000f23039211 */ /* 0x000fc600000f0eff */
[----:B------:R-:W0:Y:S01]  /*af90*/  @P1 LDC.64 R14, c[0x0][0x3a8] ;  /* 0x0000ea00ff0e1b82 */ /* 0x000e220000000a00 */
[----:B--2---:R-:W2:Y:S04]  /*afa0*/  @!P1 LDG.E R24, desc[UR36][R24.64+0x8] ;  /* 0x0000082418189981 */ /* 0x004ea8000c1e1900 */
[----:B------:R-:W4:Y:S01]  /*afb0*/  @!P1 LDG.E R18, desc[UR36][R2.64] ;  /* 0x0000002402129981 */ /* 0x000f22000c1e1900 */
[----:B-1----:R-:W-:-:S04]  /*afc0*/  ISETP.NE.U32.AND P0, PT, RZ, UR4, PT ;  /* 0x00000004ff007c0c */ /* 0x002fc8000bf05070 */
[----:B------:R-:W-:Y:S01]  /*afd0*/  ISETP.NE.AND.EX P0, PT, RZ, UR5, PT, P0 ;  /* 0x00000005ff007c0c */ /* 0x000fe2000bf05300 */
[----:B------:R-:W1:-:S12]  /*afe0*/  LDCU.64 UR4, c[0x0][0x3c0] ;  /* 0x00007800ff0477ac */ /* 0x000e580008000a00 */
[----:B------:R-:W3:Y:S08]  /*aff0*/  @P0 LDC R20, c[0x0][0x3f8] ;  /* 0x0000fe00ff140b82 */ /* 0x000ef00000000800 */
[----:B------:R-:W1:Y:S01]  /*b000*/  @P0 LDC.64 R22, c[0x0][0x458] ;  /* 0x00011600ff160b82 */ /* 0x000e620000000a00 */
[----:B0-----:R-:W-:-:S04]  /*b010*/  @P1 IMAD.WIDE R2, R35, 0x4, R14 ;  /* 0x0000000423021825 */ /* 0x001fc800078e020e */
[----:B---3--:R-:W-:-:S04]  /*b020*/  @P0 IMAD R13, R16, R20, R13 ;  /* 0x00000014100d0224 */ /* 0x008fc800078e020d */
[----:B------:R-:W-:-:S04]  /*b030*/  @P0 IMAD R13, R13, 0xa0, R12 ;  /* 0x000000a00d0d0824 */ /* 0x000fc800078e020c */
[----:B-1----:R-:W-:Y:S02]  /*b040*/  @P0 IMAD.WIDE R14, R13, 0x4, R22 ;  /* 0x000000040d0e0825 */ /* 0x002fe400078e0216 */
[----:B------:R-:W0:Y:S01]  /*b050*/  LDS R13, [R0] ;  /* 0x00000000000d7984 */ /* 0x000e220000000800 */
[----:B----4-:R-:W2:Y:S08]  /*b060*/  @!P1 I2F.S8 R31, R18.B2 ;  /* 0x20000012001f9306 */ /* 0x010eb00000001400 */
[----:B------:R-:W1:Y:S08]  /*b070*/  @!P1 I2F.S8 R27, R18 ;  /* 0x00000012001b9306 */ /* 0x000e700000001400 */
[----:B------:R-:W3:Y:S08]  /*b080*/  @!P1 I2F.S8 R29, R18.B1 ;  /* 0x10000012001d9306 */ /* 0x000ef00000001400 */
[----:B------:R-:W4:Y:S01]  /*b090*/  @!P1 I2F.S8 R33, R18.B3 ;  /* 0x3000001200219306 */ /* 0x000f220000001400 */
[C---:B--2---:R-:W-:Y:S01]  /*b0a0*/  @!P1 FMUL.FTZ R30, R24.reuse, R31 ;  /* 0x0000001f181e9220 */ /* 0x044fe20000410000 */
[C---:B-1----:R-:W-:Y:S01]  /*b0b0*/  @!P1 FMUL.FTZ R28, R24.reuse, R27 ;  /* 0x0000001b181c9220 */ /* 0x042fe20000410000 */
[C---:B---3--:R-:W-:Y:S01]  /*b0c0*/  @!P1 FMUL.FTZ R29, R24.reuse, R29 ;  /* 0x0000001d181d9220 */ /* 0x048fe20000410000 */
[----:B----4-:R-:W-:-:S02]  /*b0d0*/  @!P1 FMUL.FTZ R31, R24, R33 ;  /* 0x00000021181f9220 */ /* 0x010fc40000410000 */
[----:B------:R-:W2:Y:S04]  /*b0e0*/  @P0 LDG.E.128 R24, desc[UR36][R14.64] ;  /* 0x000000240e180981 */ /* 0x000ea8000c1e1d00 */
        /* <DEDUP_REMOVED lines=18> */
[C---:B0-----:R-:W-:Y:S01]  /*b210*/  FFMA.FTZ R8, R13.reuse, R4, R8 ;  /* 0x000000040d087223 */ /* 0x041fe20000010008 */
[C---:B------:R-:W-:Y:S01]  /*b220*/  FFMA.FTZ R9, R13.reuse, R5, R9 ;  /* 0x000000050d097223 */ /* 0x040fe20000010009 */
[C---:B------:R-:W-:Y:S01]  /*b230*/  FFMA.FTZ R10, R13.reuse, R6, R10 ;  /* 0x000000060d0a7223 */ /* 0x040fe2000001000a */
[----:B------:R-:W-:-:S09]  /*b240*/  FFMA.FTZ R11, R13, R7, R11 ;  /* 0x000000070d0b7223 */ /* 0x000fd2000001000b */
.L_x_5548:
[----:B------:R-:W-:Y:S05]  /*b250*/  BSYNC.RECONVERGENT B0 ;  /* 0x0000000000007941 */ /* 0x000fea0003800200 */
.L_x_5547:
[----:B------:R-:W-:Y:S06]  /*b260*/  BAR.SYNC.DEFER_BLOCKING 0x0 ;  /* 0x0000000000007b1d */ /* 0x000fec0000010000 */
[----:B------:R-:W-:Y:S05]  /*b270*/  @!P0 EXIT ;  /* 0x000000000000894d */ /* 0x000fea0003800000 */
[----:B------:R-:W4:Y:S02]  /*b280*/  LDCU UR4, c[0x0][0x478] ;  /* 0x00008f00ff0477ac */ /* 0x000f240008000800 */
[----:B----4-:R-:W-:-:S09]  /*b290*/  UISETP.NE.AND UP0, UPT, UR4, 0x2, UPT ;  /* 0x000000020400788c */ /* 0x010fd2000bf05270 */
[----:B------:R-:W-:Y:S05]  /*b2a0*/  BRA.U UP0, `(.L_x_5578) ;  /* 0x00000001007c7547 */ /* 0x000fea000b800000 */
[----:B------:R-:W4:Y:S01]  /*b2b0*/  LDC.64 R2, c[0x0][0x470] ;  /* 0x00011c00ff027b82 */ /* 0x000f220000000a00 */
[----:B------:R-:W0:Y:S01]  /*b2c0*/  LDCU.64 UR4, c[0x0][0x380] ;  /* 0x00007000ff0477ac */ /* 0x000e220008000a00 */
[----:B----4-:R-:W4:Y:S01]  /*b2d0*/  LDG.E R2, desc[UR36][R2.64] ;  /* 0x0000002402027981 */ /* 0x010f22000c1e1900 */
[----:B------:R-:W-:Y:S02]  /*b2e0*/  IMAD.IADD R12, R17, 0x1, R12 ;  /* 0x00000001110c7824 */ /* 0x000fe400078e020c */
[C---:B----4-:R-:W-:Y:S01]  /*b2f0*/  FMUL.FTZ R10, R2.reuse, R10 ;  /* 0x0000000a020a7220 */ /* 0x050fe20000410000 */
[C---:B------:R-:W-:Y:S01]  /*b300*/  FMUL.FTZ R11, R2.reuse, R11 ;  /* 0x0000000b020b7220 */ /* 0x040fe20000410000 */
[C---:B------:R-:W-:Y:S01]  /*b310*/  FMUL.FTZ R9, R2.reuse, R9 ;  /* 0x0000000902097220 */ /* 0x040fe20000410000 */
[----:B------:R-:W-:-:S03]  /*b320*/  FMUL.FTZ R8, R2, R8 ;  /* 0x0000000802087220 */ /* 0x000fc60000410000 */
[----:B------:R-:W3:Y:S08]  /*b330*/  F2I.S8.NTZ R10, R10 ;  /* 0x0000000a000a7305 */ /* 0x000ef00000202100 */
[----:B------:R-:W4:Y:S01]  /*b340*/  F2I.S8.NTZ R11, R11 ;  /* 0x0000000b000b7305 */ /* 0x000f220000202100 */
[----:B---3--:R-:W-:-:S07]  /*b350*/  PRMT R0, R10, 0x8880, RZ ;  /* 0x000088800a007816 */ /* 0x008fce00000000ff */
[----:B------:R-:W3:Y:S01]  /*b360*/  F2I.S8.NTZ R9, R9 ;  /* 0x0000000900097305 */ /* 0x000ee20000202100 */
[----:B------:R-:W-:Y:S02]  /*b370*/  PRMT R0, R0, 0x7710, RZ ;  /* 0x0000771000007816 */ /* 0x000fe400000000ff */
[----:B----4-:R-:W-:-:S05]  /*b380*/  PRMT R3, R11, 0x8880, RZ ;  /* 0x000088800b037816 */ /* 0x010fca00000000ff */
[----:B------:R-:W1:Y:S01]  /*b390*/  F2I.S8.NTZ R8, R8 ;  /* 0x0000000800087305 */ /* 0x000e620000202100 */
[----:B------:R-:W-:Y:S01]  /*b3a0*/  IMAD.U32 R2, R0, 0x10000, RZ ;  /* 0x0001000000027824 */ /* 0x000fe200078e00ff */
[----:B------:R-:W-:-:S04]  /*b3b0*/  PRMT R0, R3, 0x7710, RZ ;  /* 0x0000771003007816 */ /* 0x000fc800000000ff */
[----:B------:R-:W-:Y:S02]  /*b3c0*/  LOP3.LUT R3, R2, 0xff0000, RZ, 0xc0, !PT ;  /* 0x00ff000002037812 */ /* 0x000fe400078ec0ff */
[----:B---3--:R-:W-:-:S03]  /*b3d0*/  PRMT R9, R9, 0x8880, RZ ;  /* 0x0000888009097816 */ /* 0x008fc600000000ff */
[----:B------:R-:W-:Y:S01]  /*b3e0*/  IMAD R3, R0, 0x1000000, R3 ;  /* 0x0100000000037824 */ /* 0x000fe200078e0203 */
[----:B------:R-:W-:Y:S02]  /*b3f0*/  PRMT R2, R9, 0x7710, RZ ;  /* 0x0000771009027816 */ /* 0x000fe400000000ff */
[----:B-1---5:R-:W-:-:S04]  /*b400*/  PRMT R4, R8, 0x8880, RZ ;  /* 0x0000888008047816 */ /* 0x022fc800000000ff */
[----:B------:R-:W-:Y:S02]  /*b410*/  PRMT R0, R4, 0x7710, RZ ;  /* 0x0000771004007816 */ /* 0x000fe400000000ff */
[----:B------:R-:W-:Y:S02]  /*b420*/  LOP3.LUT R4, R2, 0xff, RZ, 0xc0, !PT ;  /* 0x000000ff02047812 */ /* 0x000fe400078ec0ff */
[----:B------:R-:W-:Y:S02]  /*b430*/  LOP3.LUT R5, R0, 0xff, RZ, 0xc0, !PT ;  /* 0x000000ff00057812 */ /* 0x000fe400078ec0ff */
[----:B------:R-:W-:Y:S02]  /*b440*/  LEA R4, R4, R3, 0x8 ;  /* 0x0000000304047211 */ /* 0x000fe400078e40ff */
[----:B0-----:R-:W-:-:S03]  /*b450*/  IADD3 R2, P0, PT, R12, UR4, RZ ;  /* 0x000000040c027c10 */ /* 0x001fc6000ff1e0ff */
[----:B------:R-:W-:Y:S01]  /*b460*/  IMAD.IADD R5, R4, 0x1, R5 ;  /* 0x0000000104057824 */ /* 0x000fe200078e0205 */
[----:B------:R-:W-:-:S05]  /*b470*/  LEA.HI.X.SX32 R3, R12, UR5, 0x1, P0 ;  /* 0x000000050c037c11 */ /* 0x000fca00080f0eff */
[----:B------:R-:W-:Y:S01]  /*b480*/  STG.E desc[UR36][R2.64], R5 ;  /* 0x0000000502007986 */ /* 0x000fe2000c101924 */
[----:B------:R-:W-:Y:S05]  /*b490*/  EXIT ;  /* 0x000000000000794d */ /* 0x000fea0003800000 */
.L_x_5578:
[----:B------:R-:W4:Y:S01]  /*b4a0*/  LDC.64 R2, c[0x0][0x380] ;  /* 0x0000e000ff027b82 */ /* 0x000f220000000a00 */
[----:B------:R-:W-:-:S04]  /*b4b0*/  IMAD.IADD R17, R17, 0x1, R12 ;  /* 0x0000000111117824 */ /* 0x000fc800078e020c */
[----:B----4-:R-:W-:-:S05]  /*b4c0*/  IMAD.WIDE R2, R17, 0x4, R2 ;  /* 0x0000000411027825 */ /* 0x010fca00078e0202 */
[----:B------:R-:W-:Y:S01]  /*b4d0*/  STG.E.128 desc[UR36][R2.64], R8 ;  /* 0x0000000802007986 */ /* 0x000fe2000c101d24 */
[----:B------:R-:W-:Y:S05]  /*b4e0*/  EXIT ;  /* 0x000000000000794d */ /* 0x000fea0003800000 */
.L_x_5507:
[----:B------:R-:W-:Y:S01]  /*b4f0*/  BSSY B1, `(.L_x_5579) ;  /* 0x0000007000017945 */ /* 0x000fe20003800000 */
[----:B------:R-:W-:Y:S01]  /*b500*/  IMAD.MOV.U32 R12, RZ, RZ, 0x2 ;  /* 0x00000002ff0c7424 */ /* 0x000fe200078e00ff */
[----:B------:R-:W-:Y:S01]  /*b510*/  MOV R15, 0xffffffff ;  /* 0xffffffff000f7802 */ /* 0x000fe20000000f00 */
[----:B------:R-:W-:-:S07]  /*b520*/  IMAD.MOV.U32 R11, RZ, RZ, 0x1f ;  /* 0x0000001fff0b7424 */ /* 0x000fce00078e00ff */
[----:B-----5:R-:W-:Y:S05]  /*b530*/  WARPSYNC.COLLECTIVE R15, `(.L_x_5580) ;  /* 0x000000000f087348 */ /* 0x020fea0003c00000 */
[----:B------:R0:W1:Y:S02]  /*b540*/  SHFL.BFLY P6, R14, R13, R12, R11 ;  /* 0x0c00000c0d0e7389 */ /* 0x00006400000c000b */
[----:B01---5:R-:W-:Y:S05]  /*b550*/  ENDCOLLECTIVE ;  /* 0x000000000000791b */ /* 0x023fea0003800000 */
.L_x_5580:
[----:B------:R-:W-:Y:S05]  /*b560*/  BSYNC B1 ;  /* 0x0000000000017941 */ /* 0x000fea0003800000 */
.L_x_5579:
[----:B------:R-:W-:Y:S01]  /*b570*/  FADD.FTZ R13, R13, R14 ;  /* 0x0000000e0d0d7221 */ /* 0x000fe20000010000 */
[----:B------:R-:W-:Y:S02]  /*b580*/  IMAD.MOV.U32 R12, RZ, RZ, 0x1 ;  /* 0x00000001ff0c7424 */ /* 0x000fe400078e00ff */
[----:B------:R-:W-:Y:S02]  /*b590*/  IMAD.MOV.U32 R11, RZ, RZ, 0x1f ;  /* 0x0000001fff0b7424 */ /* 0x000fe400078e00ff */
[----:B------:R-:W-:-:S07]  /*b5a0*/  IMAD.MOV.U32 R15, RZ, RZ, -0x1 ;  /* 0xffffffffff0f7424 */ /* 0x000fce00078e00ff */
[----:B------:R-:W-:Y:S05]  /*b5b0*/  WARPSYNC.COLLECTIVE R15, `(.L_x_5581) ;  /* 0x000000000f087348 */ /* 0x000fea0003c00000 */
[----:B------:R0:W1:Y:S02]  /*b5c0*/  SHFL.BFLY P6, R14, R13, R12, R11 ;  /* 0x0c00000c0d0e7389 */ /* 0x00006400000c000b */
[----:B01----:R-:W-:Y:S05]  /*b5d0*/  ENDCOLLECTIVE ;  /* 0x000000000000791b */ /* 0x003fea0003800000 */
.L_x_5581:
[----:B------:R-:W-:Y:S05]  /*b5e0*/  BRA `(.L_x_5582) ;  /* 0xffffffa400a07947 */ /* 0x000fea000383ffff */
.L_x_5511:
[----:B------:R-:W-:Y:S01]  /*b5f0*/  HFMA2 R12, -RZ, RZ, 0, 9.5367431640625e-07 ;  /* 0x00000010ff0c7431 */ /* 0x000fe200000001ff */
[----:B------:R-:W-:Y:S01]  /*b600*/  BSSY B0, `(.L_x_5583) ;  /* 0x0000007000007945 */ /* 0x000fe20003800000 */
[----:B------:R-:W-:Y:S02]  /*b610*/  IMAD.MOV.U32 R13, RZ, RZ, R153 ;  /* 0x000000ffff0d7224 */ /* 0x000fe400078e0099 */
[----:B------:R-:W-:Y:S02]  /*b620*/  IMAD.MOV.U32 R11, RZ, RZ, 0x1f ;  /* 0x0000001fff0b7424 */ /* 0x000fe400078e00ff */
[----:B------:R-:W-:-:S07]  /*b630*/  IMAD.MOV.U32 R15, RZ, RZ, -0x1 ;  /* 0xffffffffff0f7424 */ /* 0x000fce00078e00ff */
[----:B-123-5:R-:W-:Y:S05]  /*b640*/  WARPSYNC.COLLECTIVE R15, `(.L_x_5584) ;  /* 0x000000000f087348 */ /* 0x02efea0003c00000 */
[----:B------:R0:W4:Y:S02]  /*b650*/  SHFL.BFLY P6, R14, R13, R12, R11 ;  /* 0x0c00000c0d0e7389 */ /* 0x00012400000c000b */
[----:B012345:R-:W-:Y:S05]  /*b660*/  ENDCOLLECTIVE ;  /* 0x000000000000791b */ /* 0x03ffea0003800000 */
.L_x_5584:
[----:B------:R-:W-:Y:S05]  /*b670*/  BSYNC B0 ;  /* 0x0000000000007941 */ /* 0x000fea0003800000 */
.L_x_5583:
[----:B------:R-:W-:Y:S01]  /*b680*/  FMNMX.FTZ R13, R14, R153, !PT ;  /* 0x000000990e0d7209 */ /* 0x000fe20007810000 */
[----:B------:R-:W-:Y:S01]  /*b690*/  IMAD.MOV.U32 R12, RZ, RZ, 0x8 ;  /* 0x00000008ff0c7424 */ /* 0x000fe200078e00ff */
[----:B------:R-:W-:Y:S01]  /*b6a0*/  MOV R15, 0xffffffff ;  /* 0xffffffff000f7802 */ /* 0x000fe20000000f00 */
[----:B------:R-:W-:-:S07]  /*b6b0*/  IMAD.MOV.U32 R11, RZ, RZ, 0x1f ;  /* 0x0000001fff0b7424 */ /* 0x000fce00078e00ff */
[----:B------:R-:W-:Y:S05]  /*b6c0*/  WARPSYNC.COLLECTIVE R15, `(.L_x_5585) ;  /* 0x000000000f087348 */ /* 0x000fea0003c00000 */
[----:B------:R0:W1:Y:S02]  /*b6d0*/  SHFL.BFLY P6, R14, R13, R12, R11 ;  /* 0x0c00000c0d0e7389 */ /* 0x00006400000c000b */
[----:B01----:R-:W-:Y:S05]  /*b6e0*/  ENDCOLLECTIVE ;  /* 0x000000000000791b */ /* 0x003fea0003800000 */
.L_x_5585:
[----:B------:R-:W-:Y:S01]  /*b6f0*/  IMAD.MOV.U32 R12, RZ, RZ, 0x4 ;  /* 0x00000004ff0c7424 */ /* 0x000fe200078e00ff */
[----:B------:R-:W-:-:S05]  /*b700*/  FMNMX.FTZ R4, R13, R14, !PT ;  /* 0x0000000e0d047209 */ /* 0x000fca0007810000 */
[----:B------:R-:W-:-:S07]  /*b710*/  IMAD.MOV.U32 R13, RZ, RZ, R4 ;  /* 0x000000ffff0d7224 */ /* 0x000fce00078e0004 */
[----:B------:R-:W-:Y:S05]  /*b720*/  WARPSYNC.COLLECTIVE R15, `(.L_x_5586) ;  /* 0x000000000f087348 */ /* 0x000fea0003c00000 */
[----:B------:R0:W1:Y:S02]  /*b730*/  SHFL.BFLY P6, R14, R13, R12, R11 ;  /* 0x0c00000c0d0e7389 */ /* 0x00006400000c000b */
[----:B01----:R-:W-:Y:S05]  /*b740*/  ENDCOLLECTIVE ;  /* 0x000000000000791b */ /* 0x003fea0003800000 */
.L_x_5586:
[----:B------:R-:W-:Y:S05]  /*b750*/  BRA `(.L_x_5587) ;  /* 0xffffffa400f87947 */ /* 0x000fea000383ffff */
.L_x_5588:
        /* <DEDUP_REMOVED lines=10> */
.L_x_5612:


//--------------------- .nv.global.init           --------------------------
	.section	.nv.global.init,"aw",@progbits
.nv.global.init:
	.type		$str,@object
	.size		$str,($str$1 - $str)
$str:
        /*0000*/ 	.byte	0x68, 0x61, 0x6c, 0x66, 0x5f, 0x72, 0x6f, 0x74, 0x61, 0x72, 0x79, 0x5f, 0x64, 0x69, 0x6d, 0x20
        /*0010*/ 	.byte	0x25, 0x20, 0x51, 0x4b, 0x5f, 0x56, 0x45, 0x43, 0x5f, 0x53, 0x49, 0x5a, 0x45, 0x20, 0x3d, 0x3d
        /*0020*/ 	.byte	0x20, 0x30, 0x00
	.type		$str$1,@object
	.size		$str$1,(__unnamed_16 - $str$1)
$str$1:
        /* <DEDUP_REMOVED lines=9> */
        /*00b3*/ 	.byte	0x6c, 0x61, 0x74, 0x65, 0x2e, 0x68, 0x70, 0x70, 0x00
	.type		__unnamed_16,@object
	.size		__unnamed_16,(__unnamed_17 - __unnamed_16)
__unnamed_16:
        /* <DEDUP_REMOVED lines=18> */
        /*01dc*/ 	.byte	0x65, 0x5d, 0x00
	.type		__unnamed_17,@object
	.size		__unnamed_17,(__unnamed_13 - __unnamed_17)
__unnamed_17:
        /* <DEDUP_REMOVED lines=19> */
	.type		__unnamed_13,@object
	.size		__unnamed_13,(__unnamed_18 - __unnamed_13)
__unnamed_13:
        /* <DEDUP_REMOVED lines=19> */
	.type		__unnamed_18,@object
	.size		__unnamed_18,(__unnamed_4 - __unnamed_18)
__unnamed_18:
        /* <DEDUP_REMOVED lines=19> */
	.type		__unnamed_4,@object
	.size		__unnamed_4,(__unnamed_1 - __unnamed_4)
__unnamed_4:
        /* <DEDUP_REMOVED lines=19> */
	.type		__unnamed_1,@object
	.size		__unnamed_1,(__unnamed_5 - __unnamed_1)
__unnamed_1:
        /* <DEDUP_REMOVED lines=18> */
        /*078f*/ 	.byte	0x6c, 0x73, 0x65, 0x5d, 0x00
	.type		__unnamed_5,@object
	.size		__unnamed_5,(__unnamed_15 - __unnamed_5)
__unnamed_5:
        /* <DEDUP_REMOVED lines=19> */
	.type		__unnamed_15,@object
	.size		__unnamed_15,(__unnamed_6 - __unnamed_15)
__unnamed_15:
        /* <DEDUP_REMOVED lines=19> */
	.type		__unnamed_6,@object
	.size		__unnamed_6,(__unnamed_14 - __unnamed_6)
__unnamed_6:
        /* <DEDUP_REMOVED lines=19> */
	.type		__unnamed_14,@object
	.size		__unnamed_14,(__unnamed_3 - __unnamed_14)
__unnamed_14:
        /* <DEDUP_REMOVED lines=19> */
	.type		__unnamed_3,@object
	.size		__unnamed_3,(__unnamed_2 - __unnamed_3)
__unnamed_3:
        /* <DEDUP_REMOVED lines=18> */
        /*0d48*/ 	.byte	0x61, 0x6c, 0x73, 0x65, 0x5d, 0x00
	.type		__unnamed_2,@object
	.size		__unnamed_2,(__unnamed_22 - __unnamed_2)
__unnamed_2:
        /* <DEDUP_REMOVED lines=19> */
	.type		__unnamed_22,@object
	.size		__unnamed_22,(__unnamed_19 - __unnamed_22)
__unnamed_22:
        /* <DEDUP_REMOVED lines=19> */
	.type		__unnamed_19,@object
	.size		__unnamed_19,(__unnamed_23 - __unnamed_19)
__unnamed_19:
        /* <DEDUP_REMOVED lines=18> */
        /*10c0*/ 	.byte	0x41, 0x4d, 0x53, 0x20, 0x3d, 0x20, 0x66, 0x61, 0x6c, 0x73, 0x65, 0x5d, 0x00
	.type		__unnamed_23,@object
	.size		__unnamed_23,(__unnamed_10 - __unnamed_23)
__unnamed_23:
        /* <DEDUP_REMOVED lines=19> */
	.type		__unnamed_10,@object
	.size		__unnamed_10,(__unnamed_24 - __unnamed_10)
__unnamed_10:
        /* <DEDUP_REMOVED lines=19> */
	.type		__unnamed_24,@object
	.size		__unnamed_24,(__unnamed_21 - __unnamed_24)
__unnamed_24:
        /* <DEDUP_REMOVED lines=19> */
	.type		__unnamed_21,@object
	.size		__unnamed_21,(__unnamed_11 - __unnamed_21)
__unnamed_21:
        /* <DEDUP_REMOVED lines=18> */
        /*1574*/ 	.byte	0x45, 0x41, 0x4d, 0x53, 0x20, 0x3d, 0x20, 0x66, 0x61, 0x6c, 0x73, 0x65, 0x5d, 0x00
	.type		__unnamed_11,@object
	.size		__unnamed_11,(__unnamed_7 - __unnamed_11)
__unnamed_11:
        /* <DEDUP_REMOVED lines=19> */
	.type		__unnamed_7,@object
	.size		__unnamed_7,(__unnamed_20 - __unnamed_7)
__unnamed_7:
        /* <DEDUP_REMOVED lines=19> */
	.type		__unnamed_20,@object
	.size		__unnamed_20,(__unnamed_12 - __unnamed_20)
__unnamed_20:
        /* <DEDUP_REMOVED lines=19> */
	.type		__unnamed_12,@object
	.size		__unnamed_12,(__unnamed_9 - __unnamed_12)
__unnamed_12:
        /* <DEDUP_REMOVED lines=19> */
	.type		__unnamed_9,@object
	.size		__unnamed_9,(__unnamed_8 - __unnamed_9)
__unnamed_9:
        /* <DEDUP_REMOVED lines=18> */
        /*1b5a*/ 	.byte	0x42, 0x45, 0x41, 0x4d, 0x53, 0x20, 0x3d, 0x20, 0x66, 0x61, 0x6c, 0x73, 0x65, 0x5d, 0x00
	.type		__unnamed_8,@object
	.size		__unnamed_8,(.L_7 - __unnamed_8)
__unnamed_8:
        /* <DEDUP_REMOVED lines=19> */
.L_7:


//--------------------- .nv.shared._ZN4mmha33masked_multihead_attention_kernelItLi160ELi256ELi1ELi32ELi256ELb1ELb1EEEv26Multihead_attention_paramsIT_XT5_EE --------------------------
	.section	.nv.shared._ZN4mmha33masked_multihead_attention_kernelItLi160ELi256ELi1ELi32ELi256ELb1ELb1EEEv26Multihead_attention_paramsIT_XT5_EE,"aw",@nobits
	.sectionflags	@""
	.align	16
.nv.shared._ZN4mmha33masked_multihead_attention_kernelItLi160ELi256ELi1ELi32ELi256ELb1ELb1EEEv26Multihead_attention_paramsIT_XT5_EE:
	.zero		2112


//--------------------- .nv.shared.reserved.0     --------------------------
	.section	.nv.shared.reserved.0,"aw",@nobits
	.weak		__nv_reservedSMEM_offset_0_alias
	.size		__nv_reservedSMEM_offset_0_alias, 0, 64
	.other		__nv_reservedSMEM_offset_0_alias,@"STO_CUDA_RESERVED_SHARED STV_DEFAULT"
__nv_reservedSMEM_offset_0_alias:
	.zero		0
	.zero		64


//--------------------- .nv.shared._ZN4mmha33masked_multihead_attention_kernelItLi160ELi256ELi2ELi32ELi128ELb1ELb1EEEv26Multihead_attention_paramsIT_XT5_EE --------------------------
	.section	.nv.shared._ZN4mmha33masked_multihead_attention_kernelItLi160ELi256ELi2ELi32ELi128ELb1ELb1EEEv26Multihead_attention_paramsIT_XT5_EE,"aw",@nobits
	.sectionflags	@""
	.align	16
.nv.shared._ZN4mmha33masked_multihead_attention_kernelItLi160ELi256ELi2ELi32ELi128ELb1ELb1EEEv26Multihead_attention_paramsIT_XT5_EE:
	.zero		2080


//--------------------- .nv.shared._ZN4mmha33masked_multihead_attention_kernelItLi160ELi256ELi4ELi32ELi64ELb1ELb1EEEv26Multihead_attention_paramsIT_XT5_EE --------------------------
	.section	.nv.shared._ZN4mmha33masked_multihead_attention_kernelItLi160ELi256ELi4ELi32ELi64ELb1ELb1EEEv26Multihead_attention_paramsIT_XT5_EE,"aw",@nobits
	.sectionflags	@""
	.align	16
.nv.shared._ZN4mmha33masked_multihead_attention_kernelItLi160ELi256ELi4ELi32ELi64ELb1ELb1EEEv26Multihead_attention_paramsIT_XT5_EE:
	.zero		2064


//--------------------- .nv.shared._ZN4mmha33masked_multihead_attention_kernelItLi160ELi256ELi1ELi32ELi256ELb1ELb0EEEv26Multihead_attention_paramsIT_XT5_EE --------------------------
	.section	.nv.shared._ZN4mmha33masked_multihead_attention_kernelItLi160ELi256ELi1ELi32ELi256ELb1ELb0EEEv26Multihead_attention_paramsIT_XT5_EE,"aw",@nobits
	.sectionflags	@""
	.align	16
.nv.shared._ZN4mmha33masked_multihead_attention_kernelItLi160ELi256ELi1ELi32ELi256ELb1ELb0EEEv26Multihead_attention_paramsIT_XT5_EE:
	.zero		2112


//--------------------- .nv.shared._ZN4mmha33masked_multihead_attention_kernelItLi160ELi256ELi2ELi32ELi128ELb1ELb0EEEv26Multihead_attention_paramsIT_XT5_EE --------------------------
	.section	.nv.shared._ZN4mmha33masked_multihead_attention_kernelItLi160ELi256ELi2ELi32ELi128ELb1ELb0EEEv26Multihead_attention_paramsIT_XT5_EE,"aw",@nobits
	.sectionflags	@""
	.align	16
.nv.shared._ZN4mmha33masked_multihead_attention_kernelItLi160ELi256ELi2ELi32ELi128ELb1ELb0EEEv26Multihead_attention_paramsIT_XT5_EE:
	.zero		2080


//--------------------- .nv.shared._ZN4mmha33masked_multihead_attention_kernelItLi160ELi256ELi4ELi32ELi64ELb1ELb0EEEv26Multihead_attention_paramsIT_XT5_EE --------------------------
	.section	.nv.shared._ZN4mmha33masked_multihead_attention_kernelItLi160ELi256ELi4ELi32ELi64ELb1ELb0EEEv26Multihead_attention_paramsIT_XT5_EE,"aw",@nobits
	.sectionflags	@""
	.align	16
.nv.shared._ZN4mmha33masked_multihead_attention_kernelItLi160ELi256ELi4ELi32ELi64ELb1ELb0EEEv26Multihead_attention_paramsIT_XT5_EE:
	.zero		2064


//--------------------- .nv.shared._ZN4mmha33masked_multihead_attention_kernelIfLi160ELi256ELi1ELi64ELi256ELb1ELb1EEEv26Multihead_attention_paramsIT_XT5_EE --------------------------
	.section	.nv.shared._ZN4mmha33masked_multihead_attention_kernelIfLi160ELi256ELi1ELi64ELi256ELb1ELb1EEEv26Multihead_attention_paramsIT_XT5_EE,"aw",@nobits
	.sectionflags	@""
	.align	16
.nv.shared._ZN4mmha33masked_multihead_attention_kernelIfLi160ELi256ELi1ELi64ELi256ELb1ELb1EEEv26Multihead_attention_paramsIT_XT5_EE:
	.zero		3136


//--------------------- .nv.shared._ZN4mmha33masked_multihead_attention_kernelIfLi160ELi256ELi2ELi64ELi128ELb1ELb1EEEv26Multihead_attention_paramsIT_XT5_EE --------------------------
	.section	.nv.shared._ZN4mmha33masked_multihead_attention_kernelIfLi160ELi256ELi2ELi64ELi128ELb1ELb1EEEv26Multihead_attention_paramsIT_XT5_EE,"aw",@nobits
	.sectionflags	@""
	.align	16
.nv.shared._ZN4mmha33masked_multihead_attention_kernelIfLi160ELi256ELi2ELi64ELi128ELb1ELb1EEEv26Multihead_attention_paramsIT_XT5_EE:
	.zero		3104


//--------------------- .nv.shared._ZN4mmha33masked_multihead_attention_kernelIfLi160ELi256ELi4ELi64ELi64ELb1ELb1EEEv26Multihead_attention_paramsIT_XT5_EE --------------------------
	.section	.nv.shared._ZN4mmha33masked_multihead_attention_kernelIfLi160ELi256ELi4ELi64ELi64ELb1ELb1EEEv26Multihead_attention_paramsIT_XT5_EE,"aw",@nobits
	.sectionflags	@""
	.align	16
.nv.shared._ZN4mmha33masked_multihead_attention_kernelIfLi160ELi256ELi4ELi64ELi64ELb1ELb1EEEv26Multihead_attention_paramsIT_XT5_EE:
	.zero		3088


//--------------------- .nv.shared._ZN4mmha33masked_multihead_attention_kernelIfLi160ELi256ELi1ELi64ELi256ELb1ELb0EEEv26Multihead_attention_paramsIT_XT5_EE --------------------------
	.section	.nv.shared._ZN4mmha33masked_multihead_attention_kernelIfLi160ELi256ELi1ELi64ELi256ELb1ELb0EEEv26Multihead_attention_paramsIT_XT5_EE,"aw",@nobits
	.sectionflags	@""
	.align	16
.nv.shared._ZN4mmha33masked_multihead_attention_kernelIfLi160ELi256ELi1ELi64ELi256ELb1ELb0EEEv26Multihead_attention_paramsIT_XT5_EE:
	.zero		3136


//--------------------- .nv.shared._ZN4mmha33masked_multihead_attention_kernelIfLi160ELi256ELi2ELi64ELi128ELb1ELb0EEEv26Multihead_attention_paramsIT_XT5_EE --------------------------
	.section	.nv.shared._ZN4mmha33masked_multihead_attention_kernelIfLi160ELi256ELi2ELi64ELi128ELb1ELb0EEEv26Multihead_attention_paramsIT_XT5_EE,"aw",@nobits
	.sectionflags	@""
	.align	16
.nv.shared._ZN4mmha33masked_multihead_attention_kernelIfLi160ELi256ELi2ELi64ELi128ELb1ELb0EEEv26Multihead_attention_paramsIT_XT5_EE:
	.zero		3104


//--------------------- .nv.shared._ZN4mmha33masked_multihead_attention_kernelIfLi160ELi256ELi4ELi64ELi64ELb1ELb0EEEv26Multihead_attention_paramsIT_XT5_EE --------------------------
	.section	.nv.shared._ZN4mmha33masked_multihead_attention_kernelIfLi160ELi256ELi4ELi64ELi64ELb1ELb0EEEv26Multihead_attention_paramsIT_XT5_EE,"aw",@nobits
	.sectionflags	@""
	.align	16
.nv.shared._ZN4mmha33masked_multihead_attention_kernelIfLi160ELi256ELi4ELi64ELi64ELb1ELb0EEEv26Multihead_attention_paramsIT_XT5_EE:
	.zero		3088


//--------------------- .nv.shared._ZN4mmha33masked_multihead_attention_kernelItLi160ELi256ELi1ELi32ELi256ELb0ELb1EEEv26Multihead_attention_paramsIT_XT5_EE --------------------------
	.section	.nv.shared._ZN4mmha33masked_multihead_attention_kernelItLi160ELi256ELi1ELi32ELi256ELb0ELb1EEEv26Multihead_attention_paramsIT_XT5_EE,"aw",@nobits
	.sectionflags	@""
	.align	16
.nv.shared._ZN4mmha33masked_multihead_attention_kernelItLi160ELi256ELi1ELi32ELi256ELb0ELb1EEEv26Multihead_attention_paramsIT_XT5_EE:
	.zero		1600


//--------------------- .nv.shared._ZN4mmha33masked_multihead_attention_kernelItLi160ELi256ELi2ELi32ELi128ELb0ELb1EEEv26Multihead_attention_paramsIT_XT5_EE --------------------------
	.section	.nv.shared._ZN4mmha33masked_multihead_attention_kernelItLi160ELi256ELi2ELi32ELi128ELb0ELb1EEEv26Multihead_attention_paramsIT_XT5_EE,"aw",@nobits
	.sectionflags	@""
	.align	16
.nv.shared._ZN4mmha33masked_multihead_attention_kernelItLi160ELi256ELi2ELi32ELi128ELb0ELb1EEEv26Multihead_attention_paramsIT_XT5_EE:
	.zero		1568


//--------------------- .nv.shared._ZN4mmha33masked_multihead_attention_kernelItLi160ELi256ELi4ELi32ELi64ELb0ELb1EEEv26Multihead_attention_paramsIT_XT5_EE --------------------------
	.section	.nv.shared._ZN4mmha33masked_multihead_attention_kernelItLi160ELi256ELi4ELi32ELi64ELb0ELb1EEEv26Multihead_attention_paramsIT_XT5_EE,"aw",@nobits
	.sectionflags	@""
	.align	16
.nv.shared._ZN4mmha33masked_multihead_attention_kernelItLi160ELi256ELi4ELi32ELi64ELb0ELb1EEEv26Multihead_attention_paramsIT_XT5_EE:
	.zero		1552


//--------------------- .nv.shared._ZN4mmha33masked_multihead_attention_kernelItLi160ELi256ELi1ELi32ELi256ELb0ELb0EEEv26Multihead_attention_paramsIT_XT5_EE --------------------------
	.section	.nv.shared._ZN4mmha33masked_multihead_attention_kernelItLi160ELi256ELi1ELi32ELi256ELb0ELb0EEEv26Multihead_attention_paramsIT_XT5_EE,"aw",@nobits
	.sectionflags	@""
	.align	16
.nv.shared._ZN4mmha33masked_multihead_attention_kernelItLi160ELi256ELi1ELi32ELi256ELb0ELb0EEEv26Multihead_attention_paramsIT_XT5_EE:
	.zero		1600


//--------------------- .nv.shared._ZN4mmha33masked_multihead_attention_kernelItLi160ELi256ELi2ELi32ELi128ELb0ELb0EEEv26Multihead_attention_paramsIT_XT5_EE --------------------------
	.section	.nv.shared._ZN4mmha33masked_multihead_attention_kernelItLi160ELi256ELi2ELi32ELi128ELb0ELb0EEEv26Multihead_attention_paramsIT_XT5_EE,"aw",@nobits
	.sectionflags	@""
	.align	16
.nv.shared._ZN4mmha33masked_multihead_attention_kernelItLi160ELi256ELi2ELi32ELi128ELb0ELb0EEEv26Multihead_attention_paramsIT_XT5_EE:
	.zero		1568


//--------------------- .nv.shared._ZN4mmha33masked_multihead_attention_kernelItLi160ELi256ELi4ELi32ELi64ELb0ELb0EEEv26Multihead_attention_paramsIT_XT5_EE --------------------------
	.section	.nv.shared._ZN4mmha33masked_multihead_attention_kernelItLi160ELi256ELi4ELi32ELi64ELb0ELb0EEEv26Multihead_attention_paramsIT_XT5_EE,"aw",@nobits
	.sectionflags	@""
	.align	16
.nv.shared._ZN4mmha33masked_multihead_attention_kernelItLi160ELi256ELi4ELi32ELi64ELb0ELb0EEEv26Multihead_attention_paramsIT_XT5_EE:
	.zero		1552


//--------------------- .nv.shared._ZN4mmha33masked_multihead_attention_kernelIfLi160ELi256ELi1ELi64ELi256ELb0ELb1EEEv26Multihead_attention_paramsIT_XT5_EE --------------------------
	.section	.nv.shared._ZN4mmha33masked_multihead_attention_kernelIfLi160ELi256ELi1ELi64ELi256ELb0ELb1EEEv26Multihead_attention_paramsIT_XT5_EE,"aw",@nobits
	.sectionflags	@""
	.align	16
.nv.shared._ZN4mmha33masked_multihead_attention_kernelIfLi160ELi256ELi1ELi64ELi256ELb0ELb1EEEv26Multihead_attention_paramsIT_XT5_EE:
	.zero		2112


//--------------------- .nv.shared._ZN4mmha33masked_multihead_attention_kernelIfLi160ELi256ELi2ELi64ELi128ELb0ELb1EEEv26Multihead_attention_paramsIT_XT5_EE --------------------------
	.section	.nv.shared._ZN4mmha33masked_multihead_attention_kernelIfLi160ELi256ELi2ELi64ELi128ELb0ELb1EEEv26Multihead_attention_paramsIT_XT5_EE,"aw",@nobits
	.sectionflags	@""
	.align	16
.nv.shared._ZN4mmha33masked_multihead_attention_kernelIfLi160ELi256ELi2ELi64ELi128ELb0ELb1EEEv26Multihead_attention_paramsIT_XT5_EE:
	.zero		2080


//--------------------- .nv.shared._ZN4mmha33masked_multihead_attention_kernelIfLi160ELi256ELi4ELi64ELi64ELb0ELb1EEEv26Multihead_attention_paramsIT_XT5_EE --------------------------
	.section	.nv.shared._ZN4mmha33masked_multihead_attention_kernelIfLi160ELi256ELi4ELi64ELi64ELb0ELb1EEEv26Multihead_attention_paramsIT_XT5_EE,"aw",@nobits
	.sectionflags	@""
	.align	16
.nv.shared._ZN4mmha33masked_multihead_attention_kernelIfLi160ELi256ELi4ELi64ELi64ELb0ELb1EEEv26Multihead_attention_paramsIT_XT5_EE:
	.zero		2064


//--------------------- .nv.shared._ZN4mmha33masked_multihead_attention_kernelIfLi160ELi256ELi1ELi64ELi256ELb0ELb0EEEv26Multihead_attention_paramsIT_XT5_EE --------------------------
	.section	.nv.shared._ZN4mmha33masked_multihead_attention_kernelIfLi160ELi256ELi1ELi64ELi256ELb0ELb0EEEv26Multihead_attention_paramsIT_XT5_EE,"aw",@nobits
	.sectionflags	@""
	.align	16
.nv.shared._ZN4mmha33masked_multihead_attention_kernelIfLi160ELi256ELi1ELi64ELi256ELb0ELb0EEEv26Multihead_attention_paramsIT_XT5_EE:
	.zero		2112


//--------------------- .nv.shared._ZN4mmha33masked_multihead_attention_kernelIfLi160ELi256ELi2ELi64ELi128ELb0ELb0EEEv26Multihead_attention_paramsIT_XT5_EE --------------------------
	.section	.nv.shared._ZN4mmha33masked_multihead_attention_kernelIfLi160ELi256ELi2ELi64ELi128ELb0ELb0EEEv26Multihead_attention_paramsIT_XT5_EE,"aw",@nobits
	.sectionflags	@""
	.align	16
.nv.shared._ZN4mmha33masked_multihead_attention_kernelIfLi160ELi256ELi2ELi64ELi128ELb0ELb0EEEv26Multihead_attention_paramsIT_XT5_EE:
	.zero		2080


//--------------------- .nv.shared._ZN4mmha33masked_multihead_attention_kernelIfLi160ELi256ELi4ELi64ELi64ELb0ELb0EEEv26Multihead_attention_paramsIT_XT5_EE --------------------------
	.section	.nv.shared._ZN4mmha33masked_multihead_attention_kernelIfLi160ELi256ELi4ELi64ELi64ELb0ELb0EEEv26Multihead_attention_paramsIT_XT5_EE,"aw",@nobits
	.sectionflags	@""
	.align	16
.nv.shared._ZN4mmha33masked_multihead_attention_kernelIfLi160ELi256ELi4ELi64ELi64ELb0ELb0EEEv26Multihead_attention_paramsIT_XT5_EE:
	.zero		2064


//--------------------- .nv.constant0._ZN4mmha33masked_multihead_attention_kernelItLi160ELi256ELi1ELi32ELi256ELb1ELb1EEEv26Multihead_attention_paramsIT_XT5_EE --------------------------
	.section	.nv.constant0._ZN4mmha33masked_multihead_attention_kernelItLi160ELi256ELi1ELi32ELi256ELb1ELb1EEEv26Multihead_attention_paramsIT_XT5_EE,"a",@progbits
	.sectionflags	@""
	.align	4
.nv.constant0._ZN4mmha33masked_multihead_attention_kernelItLi160ELi256ELi1ELi32ELi256ELb1ELb1EEEv26Multihead_attention_paramsIT_XT5_EE:
	.zero		1192


//--------------------- .nv.constant0._ZN4mmha33masked_multihead_attention_kernelItLi160ELi256ELi2ELi32ELi128ELb1ELb1EEEv26Multihead_attention_paramsIT_XT5_EE --------------------------
	.section	.nv.constant0._ZN4mmha33masked_multihead_attention_kernelItLi160ELi256ELi2ELi32ELi128ELb1ELb1EEEv26Multihead_attention_paramsIT_XT5_EE,"a",@progbits
	.sectionflags	@""
	.align	4
.nv.constant0._ZN4mmha33masked_multihead_attention_kernelItLi160ELi256ELi2ELi32ELi128ELb1ELb1EEEv26Multihead_attention_paramsIT_XT5_EE:
	.zero		1192


//--------------------- .nv.constant0._ZN4mmha33masked_multihead_attention_kernelItLi160ELi256ELi4ELi32ELi64ELb1ELb1EEEv26Multihead_attention_paramsIT_XT5_EE --------------------------
	.section	.nv.constant0._ZN4mmha33masked_multihead_attention_kernelItLi160ELi256ELi4ELi32ELi64ELb1ELb1EEEv26Multihead_attention_paramsIT_XT5_EE,"a",@progbits
	.sectionflags	@""
	.align	4
.nv.constant0._ZN4mmha33masked_multihead_attention_kernelItLi160ELi256ELi4ELi32ELi64ELb1ELb1EEEv26Multihead_attention_paramsIT_XT5_EE:
	.zero		1192


//--------------------- .nv.constant0._ZN4mmha33masked_multihead_attention_kernelItLi160ELi256ELi1ELi32ELi256ELb1ELb0EEEv26Multihead_attention_paramsIT_XT5_EE --------------------------
	.section	.nv.constant0._ZN4mmha33masked_multihead_attention_kernelItLi160ELi256ELi1ELi32ELi256ELb1ELb0EEEv26Multihead_attention_paramsIT_XT5_EE,"a",@progbits
	.sectionflags	@""
	.align	4
.nv.constant0._ZN4mmha33masked_multihead_attention_kernelItLi160ELi256ELi1ELi32ELi256ELb1ELb0EEEv26Multihead_attention_paramsIT_XT5_EE:
	.zero		1192


//--------------------- .nv.constant0._ZN4mmha33masked_multihead_attention_kernelItLi160ELi256ELi2ELi32ELi128ELb1ELb0EEEv26Multihead_attention_paramsIT_XT5_EE --------------------------
	.section	.nv.constant0._ZN4mmha33masked_multihead_attention_kernelItLi160ELi256ELi2ELi32ELi128ELb1ELb0EEEv26Multihead_attention_paramsIT_XT5_EE,"a",@progbits
	.sectionflags	@""
	.align	4
.nv.constant0._ZN4mmha33masked_multihead_attention_kernelItLi160ELi256ELi2ELi32ELi128ELb1ELb0EEEv26Multihead_attention_paramsIT_XT5_EE:
	.zero		1192


//--------------------- .nv.constant0._ZN4mmha33masked_multihead_attention_kernelItLi160ELi256ELi4ELi32ELi64ELb1ELb0EEEv26Multihead_attention_paramsIT_XT5_EE --------------------------
	.section	.nv.constant0._ZN4mmha33masked_multihead_attention_kernelItLi160ELi256ELi4ELi32ELi64ELb1ELb0EEEv26Multihead_attention_paramsIT_XT5_EE,"a",@progbits
	.sectionflags	@""
	.align	4
.nv.constant0._ZN4mmha33masked_multihead_attention_kernelItLi160ELi256ELi4ELi32ELi64ELb1ELb0EEEv26Multihead_attention_paramsIT_XT5_EE:
	.zero		1192


//--------------------- .nv.constant0._ZN4mmha33masked_multihead_attention_kernelIfLi160ELi256ELi1ELi64ELi256ELb1ELb1EEEv26Multihead_attention_paramsIT_XT5_EE --------------------------
	.section	.nv.constant0._ZN4mmha33masked_multihead_attention_kernelIfLi160ELi256ELi1ELi64ELi256ELb1ELb1EEEv26Multihead_attention_paramsIT_XT5_EE,"a",@progbits
	.sectionflags	@""
	.align	4
.nv.constant0._ZN4mmha33masked_multihead_attention_kernelIfLi160ELi256ELi1ELi64ELi256ELb1ELb1EEEv26Multihead_attention_paramsIT_XT5_EE:
	.zero		1192


//--------------------- .nv.constant0._ZN4mmha33masked_multihead_attention_kernelIfLi160ELi256ELi2ELi64ELi128ELb1ELb1EEEv26Multihead_attention_paramsIT_XT5_EE --------------------------
	.section	.nv.constant0._ZN4mmha33masked_multihead_attention_kernelIfLi160ELi256ELi2ELi64ELi128ELb1ELb1EEEv26Multihead_attention_paramsIT_XT5_EE,"a",@progbits
	.sectionflags	@""
	.align	4
.nv.constant0._ZN4mmha33masked_multihead_attention_kernelIfLi160ELi256ELi2ELi64ELi128ELb1ELb1EEEv26Multihead_attention_paramsIT_XT5_EE:
	.zero		1192


//--------------------- .nv.constant0._ZN4mmha33masked_multihead_attention_kernelIfLi160ELi256ELi4ELi64ELi64ELb1ELb1EEEv26Multihead_attention_paramsIT_XT5_EE --------------------------
	.section	.nv.constant0._ZN4mmha33masked_multihead_attention_kernelIfLi160ELi256ELi4ELi64ELi64ELb1ELb1EEEv26Multihead_attention_paramsIT_XT5_EE,"a",@progbits
	.sectionflags	@""
	.align	4
.nv.constant0._ZN4mmha33masked_multihead_attention_kernelIfLi160ELi256ELi4ELi64ELi64ELb1ELb1EEEv26Multihead_attention_paramsIT_XT5_EE:
	.zero		1192


//--------------------- .nv.constant0._ZN4mmha33masked_multihead_attention_kernelIfLi160ELi256ELi1ELi64ELi256ELb1ELb0EEEv26Multihead_attention_paramsIT_XT5_EE --------------------------
	.section	.nv.constant0._ZN4mmha33masked_multihead_attention_kernelIfLi160ELi256ELi1ELi64ELi256ELb1ELb0EEEv26Multihead_attention_paramsIT_XT5_EE,"a",@progbits
	.sectionflags	@""
	.align	4
.nv.constant0._ZN4mmha33masked_multihead_attention_kernelIfLi160ELi256ELi1ELi64ELi256ELb1ELb0EEEv26Multihead_attention_paramsIT_XT5_EE:
	.zero		1192


//--------------------- .nv.constant0._ZN4mmha33masked_multihead_attention_kernelIfLi160ELi256ELi2ELi64ELi128ELb1ELb0EEEv26Multihead_attention_paramsIT_XT5_EE --------------------------
	.section	.nv.constant0._ZN4mmha33masked_multihead_attention_kernelIfLi160ELi256ELi2ELi64ELi128ELb1ELb0EEEv26Multihead_attention_paramsIT_XT5_EE,"a",@progbits
	.sectionflags	@""
	.align	4
.nv.constant0._ZN4mmha33masked_multihead_attention_kernelIfLi160ELi256ELi2ELi64ELi128ELb1ELb0EEEv26Multihead_attention_paramsIT_XT5_EE:
	.zero		1192


//--------------------- .nv.constant0._ZN4mmha33masked_multihead_attention_kernelIfLi160ELi256ELi4ELi64ELi64ELb1ELb0EEEv26Multihead_attention_paramsIT_XT5_EE --------------------------
	.section	.nv.constant0._ZN4mmha33masked_multihead_attention_kernelIfLi160ELi256ELi4ELi64ELi64ELb1ELb0EEEv26Multihead_attention_paramsIT_XT5_EE,"a",@progbits
	.sectionflags	@""
	.align	4
.nv.constant0._ZN4mmha33masked_multihead_attention_kernelIfLi160ELi256ELi4ELi64ELi64ELb1ELb0EEEv26Multihead_attention_paramsIT_XT5_EE:
	.zero		1192


//--------------------- .nv.constant0._ZN4mmha33masked_multihead_attention_kernelItLi160ELi256ELi1ELi32ELi256ELb0ELb1EEEv26Multihead_attention_paramsIT_XT5_EE --------------------------
	.section	.nv.constant0._ZN4mmha33masked_multihead_attention_kernelItLi160ELi256ELi1ELi32ELi256ELb0ELb1EEEv26Multihead_attention_paramsIT_XT5_EE,"a",@progbits
	.sectionflags	@""
	.align	4
.nv.constant0._ZN4mmha33masked_multihead_attention_kernelItLi160ELi256ELi1ELi32ELi256ELb0ELb1EEEv26Multihead_attention_paramsIT_XT5_EE:
	.zero		1192


//--------------------- .nv.constant0._ZN4mmha33masked_multihead_attention_kernelItLi160ELi256ELi2ELi32ELi128ELb0ELb1EEEv26Multihead_attention_paramsIT_XT5_EE --------------------------
	.section	.nv.constant0._ZN4mmha33masked_multihead_attention_kernelItLi160ELi256ELi2ELi32ELi128ELb0ELb1EEEv26Multihead_attention_paramsIT_XT5_EE,"a",@progbits
	.sectionflags	@""
	.align	4
.nv.constant0._ZN4mmha33masked_multihead_attention_kernelItLi160ELi256ELi2ELi32ELi128ELb0ELb1EEEv26Multihead_attention_paramsIT_XT5_EE:
	.zero		1192


//--------------------- .nv.constant0._ZN4mmha33masked_multihead_attention_kernelItLi160ELi256ELi4ELi32ELi64ELb0ELb1EEEv26Multihead_attention_paramsIT_XT5_EE --------------------------
	.section	.nv.constant0._ZN4mmha33masked_multihead_attention_kernelItLi160ELi256ELi4ELi32ELi64ELb0ELb1EEEv26Multihead_attention_paramsIT_XT5_EE,"a",@progbits
	.sectionflags	@""
	.align	4
.nv.constant0._ZN4mmha33masked_multihead_attention_kernelItLi160ELi256ELi4ELi32ELi64ELb0ELb1EEEv26Multihead_attention_paramsIT_XT5_EE:
	.zero		1192


//--------------------- .nv.constant0._ZN4mmha33masked_multihead_attention_kernelItLi160ELi256ELi1ELi32ELi256ELb0ELb0EEEv26Multihead_attention_paramsIT_XT5_EE --------------------------
	.section	.nv.constant0._ZN4mmha33masked_multihead_attention_kernelItLi160ELi256ELi1ELi32ELi256ELb0ELb0EEEv26Multihead_attention_paramsIT_XT5_EE,"a",@progbits
	.sectionflags	@""
	.align	4
.nv.constant0._ZN4mmha33masked_multihead_attention_kernelItLi160ELi256ELi1ELi32ELi256ELb0ELb0EEEv26Multihead_attention_paramsIT_XT5_EE:
	.zero		1192


//--------------------- .nv.constant0._ZN4mmha33masked_multihead_attention_kernelItLi160ELi256ELi2ELi32ELi128ELb0ELb0EEEv26Multihead_attention_paramsIT_XT5_EE --------------------------
	.section	.nv.constant0._ZN4mmha33masked_multihead_attention_kernelItLi160ELi256ELi2ELi32ELi128ELb0ELb0EEEv26Multihead_attention_paramsIT_XT5_EE,"a",@progbits
	.sectionflags	@""
	.align	4
.nv.constant0._ZN4mmha33masked_multihead_attention_kernelItLi160ELi256ELi2ELi32ELi128ELb0ELb0EEEv26Multihead_attention_paramsIT_XT5_EE:
	.zero		1192


//--------------------- .nv.constant0._ZN4mmha33masked_multihead_attention_kernelItLi160ELi256ELi4ELi32ELi64ELb0ELb0EEEv26Multihead_attention_paramsIT_XT5_EE --------------------------
	.section	.nv.constant0._ZN4mmha33masked_multihead_attention_kernelItLi160ELi256ELi4ELi32ELi64ELb0ELb0EEEv26Multihead_attention_paramsIT_XT5_EE,"a",@progbits
	.sectionflags	@""
	.align	4
.nv.constant0._ZN4mmha33masked_multihead_attention_kernelItLi160ELi256ELi4ELi32ELi64ELb0ELb0EEEv26Multihead_attention_paramsIT_XT5_EE:
	.zero		1192


//--------------------- .nv.constant0._ZN4mmha33masked_multihead_attention_kernelIfLi160ELi256ELi1ELi64ELi256ELb0ELb1EEEv26Multihead_attention_paramsIT_XT5_EE --------------------------
	.section	.nv.constant0._ZN4mmha33masked_multihead_attention_kernelIfLi160ELi256ELi1ELi64ELi256ELb0ELb1EEEv26Multihead_attention_paramsIT_XT5_EE,"a",@progbits
	.sectionflags	@""
	.align	4
.nv.constant0._ZN4mmha33masked_multihead_attention_kernelIfLi160ELi256ELi1ELi64ELi256ELb0ELb1EEEv26Multihead_attention_paramsIT_XT5_EE:
	.zero		1192


//--------------------- .nv.constant0._ZN4mmha33masked_multihead_attention_kernelIfLi160ELi256ELi2ELi64ELi128ELb0ELb1EEEv26Multihead_attention_paramsIT_XT5_EE --------------------------
	.section	.nv.constant0._ZN4mmha33masked_multihead_attention_kernelIfLi160ELi256ELi2ELi64ELi128ELb0ELb1EEEv26Multihead_attention_paramsIT_XT5_EE,"a",@progbits
	.sectionflags	@""
	.align	4
.nv.constant0._ZN4mmha33masked_multihead_attention_kernelIfLi160ELi256ELi2ELi64ELi128ELb0ELb1EEEv26Multihead_attention_paramsIT_XT5_EE:
	.zero		1192


//--------------------- .nv.constant0._ZN4mmha33masked_multihead_attention_kernelIfLi160ELi256ELi4ELi64ELi64ELb0ELb1EEEv26Multihead_attention_paramsIT_XT5_EE --------------------------
	.section	.nv.constant0._ZN4mmha33masked_multihead_attention_kernelIfLi160ELi256ELi4ELi64ELi64ELb0ELb1EEEv26Multihead_attention_paramsIT_XT5_EE,"a",@progbits
	.sectionflags	@""
	.align	4
.nv.constant0._ZN4mmha33masked_multihead_attention_kernelIfLi160ELi256ELi4ELi64ELi64ELb0ELb1EEEv26Multihead_attention_paramsIT_XT5_EE:
	.zero		1192


//--------------------- .nv.constant0._ZN4mmha33masked_multihead_attention_kernelIfLi160ELi256ELi1ELi64ELi256ELb0ELb0EEEv26Multihead_attention_paramsIT_XT5_EE --------------------------
	.section	.nv.constant0._ZN4mmha33masked_multihead_attention_kernelIfLi160ELi256ELi1ELi64ELi256ELb0ELb0EEEv26Multihead_attention_paramsIT_XT5_EE,"a",@progbits
	.sectionflags	@""
	.align	4
.nv.constant0._ZN4mmha33masked_multihead_attention_kernelIfLi160ELi256ELi1ELi64ELi256ELb0ELb0EEEv26Multihead_attention_paramsIT_XT5_EE:
	.zero		1192


//--------------------- .nv.constant0._ZN4mmha33masked_multihead_attention_kernelIfLi160ELi256ELi2ELi64ELi128ELb0ELb0EEEv26Multihead_attention_paramsIT_XT5_EE --------------------------
	.section	.nv.constant0._ZN4mmha33masked_multihead_attention_kernelIfLi160ELi256ELi2ELi64ELi128ELb0ELb0EEEv26Multihead_attention_paramsIT_XT5_EE,"a",@progbits
	.sectionflags	@""
	.align	4
.nv.constant0._ZN4mmha33masked_multihead_attention_kernelIfLi160ELi256ELi2ELi64ELi128ELb0ELb0EEEv26Multihead_attention_paramsIT_XT5_EE:
	.zero		1192


//--------------------- .nv.constant0._ZN4mmha33masked_multihead_attention_kernelIfLi160ELi256ELi4ELi64ELi64ELb0ELb0EEEv26Multihead_attention_paramsIT_XT5_EE --------------------------
	.section	.nv.constant0._ZN4mmha33masked_multihead_attention_kernelIfLi160ELi256ELi4ELi64ELi64ELb0ELb0EEEv26Multihead_attention_paramsIT_XT5_EE,"a",@progbits
	.sectionflags	@""
	.align	4
.nv.constant0._ZN4mmha33masked_multihead_attention_kernelIfLi160ELi256ELi4ELi64ELi64ELb0ELb0EEEv26Multihead_attention_paramsIT_XT5_EE:
	.zero		1192


//--------------------- SYMBOLS --------------------------

	.type		.nv.reservedSmem.offset0,@object
	.size		.nv.reservedSmem.offset0,0x4
	.type		.nv.reservedSmem.cap,@object
	.size		.nv.reservedSmem.cap,0x4
	.type		__assertfail,@function
